// Copyright (c) 2024, Jay Shah, Ganesh Bikshandi, Ying Zhang, Vijay Thakkar, Pradeep Ramani, Tri Dao.
// Splitting the different template instantiations to different files to speed up compilation.
// This file is auto-generated. See "generate_kernels.py"

#include "flash_fwd_launch_template.h"

#ifndef FLASHATTENTION_DISABLE_HDIM128
template void run_mha_fwd_<90, cutlass::float_e4m3_t, 128, 128, false, false, false, true>(Flash_fwd_params &params, cudaStream_t stream);
#endif


// ===== COMPILED SASS (sm_90a) =====

	.target	sm_90a

	.elftype	@"ET_EXEC"


//--------------------- .note.nv.tkinfo           --------------------------
	.section	.note.nv.tkinfo,"",@"SHT_NOTE"
	.sectionflags	@"SHF_NOTE_NV_TKINFO"
	.tkinfo
        /*0018*/ 	.word	0x00000002
        /*0030*/ 	.string	""
        /*0030*/ 	.string	"ptxas"
        /*0030*/ 	.string	"Cuda compilation tools, release 13.0, V13.0.88"
        /*0030*/ 	.string	"Build cuda_13.0.r13.0/compiler.36424714_0"
        /*0030*/ 	.string	"-arch sm_90a -m 64 "



//--------------------- .note.nv.cuinfo           --------------------------
	.section	.note.nv.cuinfo,"",@"SHT_NOTE"
	.sectionflags	@"SHF_NOTE_NV_CUINFO"
        /*0018*/ 	.short	0x0002
        /*001a*/ 	.short	0x005a
        /*001c*/ 	.short	0x0082
	.zero		2


//--------------------- .nv.info                  --------------------------
	.section	.nv.info,"",@"SHT_CUDA_INFO"
	.align	4


	//----- nvinfo : EIATTR_REGCOUNT
	.align		4
        /*0000*/ 	.byte	0x04, 0x2f
        /*0002*/ 	.short	(.L_21 - .L_20)
	.align		4
.L_20:
        /*0004*/ 	.word	index@(_ZN7cutlass13device_kernelIN5flash11enable_sm90INS1_16FlashAttnFwdSm90INS1_25CollectiveMainloopFwdSm90ILi2EN4cute5tupleIJNS5_1CILi1EEES8_S8_EEENS6_IJNS7_ILi128EEENS7_ILi224EEESA_EEELi128ENS_12float_e4m3_tEfNS_4arch4Sm90ELb1ELb0ELb0ELb1ELb0ELb1ELb0ELb1ELb1ELb1ELb0ELb0EEENS1_21CollectiveEpilogueFwdINS6_IJSA_SA_SB_EEES9_NS_10bfloat16_tESF_Li256ELb1ELb1ELb0ELb1EEENS1_36VarlenDynamicPersistentTileSchedulerILi128ELi224ELi256ELi128ELb0ELb1ELb1ELb1ELb1ELb1EEEEEEEEEvNT_6ParamsE)
        /*0008*/ 	.word	0x000000a8


	//----- nvinfo : EIATTR_FRAME_SIZE
	.align		4
.L_21:
        /*000c*/ 	.byte	0x04, 0x11
        /*000e*/ 	.short	(.L_23 - .L_22)
	.align		4
.L_22:
        /*0010*/ 	.word	index@(_ZN7cutlass13device_kernelIN5flash11enable_sm90INS1_16FlashAttnFwdSm90INS1_25CollectiveMainloopFwdSm90ILi2EN4cute5tupleIJNS5_1CILi1EEES8_S8_EEENS6_IJNS7_ILi128EEENS7_ILi224EEESA_EEELi128ENS_12float_e4m3_tEfNS_4arch4Sm90ELb1ELb0ELb0ELb1ELb0ELb1ELb0ELb1ELb1ELb1ELb0ELb0EEENS1_21CollectiveEpilogueFwdINS6_IJSA_SA_SB_EEES9_NS_10bfloat16_tESF_Li256ELb1ELb1ELb0ELb1EEENS1_36VarlenDynamicPersistentTileSchedulerILi128ELi224ELi256ELi128ELb0ELb1ELb1ELb1ELb1ELb1EEEEEEEEEvNT_6ParamsE)
        /*0014*/ 	.word	0x000000f0


	//----- nvinfo : EIATTR_REGCOUNT
	.align		4
.L_23:
        /*0018*/ 	.byte	0x04, 0x2f
        /*001a*/ 	.short	(.L_25 - .L_24)
	.align		4
.L_24:
        /*001c*/ 	.word	index@(_ZN7cutlass13device_kernelIN5flash11enable_sm90INS1_16FlashAttnFwdSm90INS1_25CollectiveMainloopFwdSm90ILi2EN4cute5tupleIJNS5_1CILi1EEES8_S8_EEENS6_IJNS7_ILi128EEENS7_ILi224EEESA_EEELi128ENS_12float_e4m3_tEfNS_4arch4Sm90ELb1ELb0ELb0ELb1ELb0ELb0ELb0ELb1ELb1ELb1ELb0ELb0EEENS1_21CollectiveEpilogueFwdINS6_IJSA_SA_SB_EEES9_NS_10bfloat16_tESF_Li256ELb1ELb1ELb0ELb1EEENS1_36VarlenDynamicPersistentTileSchedulerILi128ELi224ELi256ELi128ELb0ELb1ELb1ELb1ELb1ELb1EEEEEEEEEvNT_6ParamsE)
        /*0020*/ 	.word	0x000000a8


	//----- nvinfo : EIATTR_FRAME_SIZE
	.align		4
.L_25:
        /*0024*/ 	.byte	0x04, 0x11
        /*0026*/ 	.short	(.L_27 - .L_26)
	.align		4
.L_26:
        /*0028*/ 	.word	index@(_ZN7cutlass13device_kernelIN5flash11enable_sm90INS1_16FlashAttnFwdSm90INS1_25CollectiveMainloopFwdSm90ILi2EN4cute5tupleIJNS5_1CILi1EEES8_S8_EEENS6_IJNS7_ILi128EEENS7_ILi224EEESA_EEELi128ENS_12float_e4m3_tEfNS_4arch4Sm90ELb1ELb0ELb0ELb1ELb0ELb0ELb0ELb1ELb1ELb1ELb0ELb0EEENS1_21CollectiveEpilogueFwdINS6_IJSA_SA_SB_EEES9_NS_10bfloat16_tESF_Li256ELb1ELb1ELb0ELb1EEENS1_36VarlenDynamicPersistentTileSchedulerILi128ELi224ELi256ELi128ELb0ELb1ELb1ELb1ELb1ELb1EEEEEEEEEvNT_6ParamsE)
        /*002c*/ 	.word	0x00000038


	//----- nvinfo : EIATTR_REGCOUNT
	.align		4
.L_27:
        /*0030*/ 	.byte	0x04, 0x2f
        /*0032*/ 	.short	(.L_29 - .L_28)
	.align		4
.L_28:
        /*0034*/ 	.word	index@(_ZN7cutlass13device_kernelIN5flash11enable_sm90INS1_16FlashAttnFwdSm90INS1_25CollectiveMainloopFwdSm90ILi2EN4cute5tupleIJNS5_1CILi1EEES8_S8_EEENS6_IJNS7_ILi128EEENS7_ILi224EEESA_EEELi128ENS_12float_e4m3_tEfNS_4arch4Sm90ELb1ELb0ELb0ELb0ELb0ELb0ELb0ELb1ELb1ELb1ELb0ELb0EEENS1_21CollectiveEpilogueFwdINS6_IJSA_SA_SB_EEES9_NS_10bfloat16_tESF_Li256ELb0ELb1ELb0ELb1EEENS1_30DynamicPersistentTileSchedulerILi256ELi128ELb0ELb1ELb1EEEEEEEEEvNT_6ParamsE)
        /*0038*/ 	.word	0x000000a8


	//----- nvinfo : EIATTR_FRAME_SIZE
	.align		4
.L_29:
        /*003c*/ 	.byte	0x04, 0x11
        /*003e*/ 	.short	(.L_31 - .L_30)
	.align		4
.L_30:
        /*0040*/ 	.word	index@(_ZN7cutlass13device_kernelIN5flash11enable_sm90INS1_16FlashAttnFwdSm90INS1_25CollectiveMainloopFwdSm90ILi2EN4cute5tupleIJNS5_1CILi1EEES8_S8_EEENS6_IJNS7_ILi128EEENS7_ILi224EEESA_EEELi128ENS_12float_e4m3_tEfNS_4arch4Sm90ELb1ELb0ELb0ELb0ELb0ELb0ELb0ELb1ELb1ELb1ELb0ELb0EEENS1_21CollectiveEpilogueFwdINS6_IJSA_SA_SB_EEES9_NS_10bfloat16_tESF_Li256ELb0ELb1ELb0ELb1EEENS1_30DynamicPersistentTileSchedulerILi256ELi128ELb0ELb1ELb1EEEEEEEEEvNT_6ParamsE)
        /*0044*/ 	.word	0x00000028


	//----- nvinfo : EIATTR_REGCOUNT
	.align		4
.L_31:
        /*0048*/ 	.byte	0x04, 0x2f
        /*004a*/ 	.short	(.L_33 - .L_32)
	.align		4
.L_32:
        /*004c*/ 	.word	index@(_ZN7cutlass13device_kernelIN5flash11enable_sm90INS1_16FlashAttnFwdSm90INS1_25CollectiveMainloopFwdSm90ILi2EN4cute5tupleIJNS5_1CILi1EEES8_S8_EEENS6_IJNS7_ILi128EEENS7_ILi224EEESA_EEELi128ENS_12float_e4m3_tEfNS_4arch4Sm90ELb0ELb1ELb0ELb1ELb0ELb1ELb0ELb1ELb1ELb1ELb0ELb0EEENS1_21CollectiveEpilogueFwdINS6_IJSA_SA_SB_EEES9_NS_10bfloat16_tESF_Li256ELb1ELb1ELb0ELb1EEENS1_36VarlenDynamicPersistentTileSchedulerILi128ELi224ELi256ELi128ELb0ELb1ELb1ELb1ELb0ELb1EEEEEEEEEvNT_6ParamsE)
        /*0050*/ 	.word	0x000000a8


	//----- nvinfo : EIATTR_FRAME_SIZE
	.align		4
.L_33:
        /*0054*/ 	.byte	0x04, 0x11
        /*0056*/ 	.short	(.L_35 - .L_34)
	.align		4
.L_34:
        /*0058*/ 	.word	index@(_ZN7cutlass13device_kernelIN5flash11enable_sm90INS1_16FlashAttnFwdSm90INS1_25CollectiveMainloopFwdSm90ILi2EN4cute5tupleIJNS5_1CILi1EEES8_S8_EEENS6_IJNS7_ILi128EEENS7_ILi224EEESA_EEELi128ENS_12float_e4m3_tEfNS_4arch4Sm90ELb0ELb1ELb0ELb1ELb0ELb1ELb0ELb1ELb1ELb1ELb0ELb0EEENS1_21CollectiveEpilogueFwdINS6_IJSA_SA_SB_EEES9_NS_10bfloat16_tESF_Li256ELb1ELb1ELb0ELb1EEENS1_36VarlenDynamicPersistentTileSchedulerILi128ELi224ELi256ELi128ELb0ELb1ELb1ELb1ELb0ELb1EEEEEEEEEvNT_6ParamsE)
        /*005c*/ 	.word	0x000000d0


	//----- nvinfo : EIATTR_REGCOUNT
	.align		4
.L_35:
        /*0060*/ 	.byte	0x04, 0x2f
        /*0062*/ 	.short	(.L_37 - .L_36)
	.align		4
.L_36:
        /*0064*/ 	.word	index@(_ZN7cutlass13device_kernelIN5flash11enable_sm90INS1_16FlashAttnFwdSm90INS1_25CollectiveMainloopFwdSm90ILi2EN4cute5tupleIJNS5_1CILi1EEES8_S8_EEENS6_IJNS7_ILi128EEENS7_ILi224EEESA_EEELi128ENS_12float_e4m3_tEfNS_4arch4Sm90ELb0ELb1ELb0ELb1ELb0ELb0ELb0ELb1ELb1ELb1ELb0ELb0EEENS1_21CollectiveEpilogueFwdINS6_IJSA_SA_SB_EEES9_NS_10bfloat16_tESF_Li256ELb1ELb1ELb0ELb1EEENS1_36VarlenDynamicPersistentTileSchedulerILi128ELi224ELi256ELi128ELb0ELb1ELb1ELb1ELb0ELb1EEEEEEEEEvNT_6ParamsE)
        /*0068*/ 	.word	0x000000a8


	//----- nvinfo : EIATTR_FRAME_SIZE
	.align		4
.L_37:
        /*006c*/ 	.byte	0x04, 0x11
        /*006e*/ 	.short	(.L_39 - .L_38)
	.align		4
.L_38:
        /*0070*/ 	.word	index@(_ZN7cutlass13device_kernelIN5flash11enable_sm90INS1_16FlashAttnFwdSm90INS1_25CollectiveMainloopFwdSm90ILi2EN4cute5tupleIJNS5_1CILi1EEES8_S8_EEENS6_IJNS7_ILi128EEENS7_ILi224EEESA_EEELi128ENS_12float_e4m3_tEfNS_4arch4Sm90ELb0ELb1ELb0ELb1ELb0ELb0ELb0ELb1ELb1ELb1ELb0ELb0EEENS1_21CollectiveEpilogueFwdINS6_IJSA_SA_SB_EEES9_NS_10bfloat16_tESF_Li256ELb1ELb1ELb0ELb1EEENS1_36VarlenDynamicPersistentTileSchedulerILi128ELi224ELi256ELi128ELb0ELb1ELb1ELb1ELb0ELb1EEEEEEEEEvNT_6ParamsE)
        /*0074*/ 	.word	0x00000030


	//----- nvinfo : EIATTR_REGCOUNT
	.align		4
.L_39:
        /*0078*/ 	.byte	0x04, 0x2f
        /*007a*/ 	.short	(.L_41 - .L_40)
	.align		4
.L_40:
        /*007c*/ 	.word	index@(_ZN7cutlass13device_kernelIN5flash11enable_sm90INS1_16FlashAttnFwdSm90INS1_25CollectiveMainloopFwdSm90ILi2EN4cute5tupleIJNS5_1CILi1EEES8_S8_EEENS6_IJNS7_ILi128EEENS7_ILi224EEESA_EEELi128ENS_12float_e4m3_tEfNS_4arch4Sm90ELb0ELb1ELb0ELb0ELb0ELb0ELb0ELb1ELb1ELb1ELb0ELb0EEENS1_21CollectiveEpilogueFwdINS6_IJSA_SA_SB_EEES9_NS_10bfloat16_tESF_Li256ELb0ELb1ELb0ELb1EEENS1_30DynamicPersistentTileSchedulerILi256ELi128ELb0ELb1ELb1EEEEEEEEEvNT_6ParamsE)
        /*0080*/ 	.word	0x000000a8


	//----- nvinfo : EIATTR_FRAME_SIZE
	.align		4
.L_41:
        /*0084*/ 	.byte	0x04, 0x11
        /*0086*/ 	.short	(.L_43 - .L_42)
	.align		4
.L_42:
        /*0088*/ 	.word	index@(_ZN7cutlass13device_kernelIN5flash11enable_sm90INS1_16FlashAttnFwdSm90INS1_25CollectiveMainloopFwdSm90ILi2EN4cute5tupleIJNS5_1CILi1EEES8_S8_EEENS6_IJNS7_ILi128EEENS7_ILi224EEESA_EEELi128ENS_12float_e4m3_tEfNS_4arch4Sm90ELb0ELb1ELb0ELb0ELb0ELb0ELb0ELb1ELb1ELb1ELb0ELb0EEENS1_21CollectiveEpilogueFwdINS6_IJSA_SA_SB_EEES9_NS_10bfloat16_tESF_Li256ELb0ELb1ELb0ELb1EEENS1_30DynamicPersistentTileSchedulerILi256ELi128ELb0ELb1ELb1EEEEEEEEEvNT_6ParamsE)
        /*008c*/ 	.word	0x00000028


	//----- nvinfo : EIATTR_REGCOUNT
	.align		4
.L_43:
        /*0090*/ 	.byte	0x04, 0x2f
        /*0092*/ 	.short	(.L_45 - .L_44)
	.align		4
.L_44:
        /*0094*/ 	.word	index@(_ZN7cutlass13device_kernelIN5flash11enable_sm90INS1_16FlashAttnFwdSm90INS1_25CollectiveMainloopFwdSm90ILi2EN4cute5tupleIJNS5_1CILi1EEES8_S8_EEENS6_IJNS7_ILi128EEENS7_ILi224EEESA_EEELi128ENS_12float_e4m3_tEfNS_4arch4Sm90ELb0ELb0ELb0ELb1ELb0ELb1ELb0ELb1ELb1ELb1ELb0ELb0EEENS1_21CollectiveEpilogueFwdINS6_IJSA_SA_SB_EEES9_NS_10bfloat16_tESF_Li256ELb1ELb1ELb0ELb1EEENS1_36VarlenDynamicPersistentTileSchedulerILi128ELi224ELi256ELi128ELb0ELb1ELb1ELb0ELb1ELb1EEEEEEEEEvNT_6ParamsE)
        /*0098*/ 	.word	0x000000a8


	//----- nvinfo : EIATTR_FRAME_SIZE
	.align		4
.L_45:
        /*009c*/ 	.byte	0x04, 0x11
        /*009e*/ 	.short	(.L_47 - .L_46)
	.align		4
.L_46:
        /*00a0*/ 	.word	index@(_ZN7cutlass13device_kernelIN5flash11enable_sm90INS1_16FlashAttnFwdSm90INS1_25CollectiveMainloopFwdSm90ILi2EN4cute5tupleIJNS5_1CILi1EEES8_S8_EEENS6_IJNS7_ILi128EEENS7_ILi224EEESA_EEELi128ENS_12float_e4m3_tEfNS_4arch4Sm90ELb0ELb0ELb0ELb1ELb0ELb1ELb0ELb1ELb1ELb1ELb0ELb0EEENS1_21CollectiveEpilogueFwdINS6_IJSA_SA_SB_EEES9_NS_10bfloat16_tESF_Li256ELb1ELb1ELb0ELb1EEENS1_36VarlenDynamicPersistentTileSchedulerILi128ELi224ELi256ELi128ELb0ELb1ELb1ELb0ELb1ELb1EEEEEEEEEvNT_6ParamsE)
        /*00a4*/ 	.word	0x000000f8


	//----- nvinfo : EIATTR_REGCOUNT
	.align		4
.L_47:
        /*00a8*/ 	.byte	0x04, 0x2f
        /*00aa*/ 	.short	(.L_49 - .L_48)
	.align		4
.L_48:
        /*00ac*/ 	.word	index@(_ZN7cutlass13device_kernelIN5flash11enable_sm90INS1_16FlashAttnFwdSm90INS1_25CollectiveMainloopFwdSm90ILi2EN4cute5tupleIJNS5_1CILi1EEES8_S8_EEENS6_IJNS7_ILi128EEENS7_ILi224EEESA_EEELi128ENS_12float_e4m3_tEfNS_4arch4Sm90ELb0ELb0ELb0ELb1ELb0ELb0ELb0ELb1ELb1ELb1ELb0ELb0EEENS1_21CollectiveEpilogueFwdINS6_IJSA_SA_SB_EEES9_NS_10bfloat16_tESF_Li256ELb1ELb1ELb0ELb1EEENS1_36VarlenDynamicPersistentTileSchedulerILi128ELi224ELi256ELi128ELb0ELb1ELb1ELb0ELb1ELb1EEEEEEEEEvNT_6ParamsE)
        /*00b0*/ 	.word	0x000000a8


	//----- nvinfo : EIATTR_FRAME_SIZE
	.align		4
.L_49:
        /*00b4*/ 	.byte	0x04, 0x11
        /*00b6*/ 	.short	(.L_51 - .L_50)
	.align		4
.L_50:
        /*00b8*/ 	.word	index@(_ZN7cutlass13device_kernelIN5flash11enable_sm90INS1_16FlashAttnFwdSm90INS1_25CollectiveMainloopFwdSm90ILi2EN4cute5tupleIJNS5_1CILi1EEES8_S8_EEENS6_IJNS7_ILi128EEENS7_ILi224EEESA_EEELi128ENS_12float_e4m3_tEfNS_4arch4Sm90ELb0ELb0ELb0ELb1ELb0ELb0ELb0ELb1ELb1ELb1ELb0ELb0EEENS1_21CollectiveEpilogueFwdINS6_IJSA_SA_SB_EEES9_NS_10bfloat16_tESF_Li256ELb1ELb1ELb0ELb1EEENS1_36VarlenDynamicPersistentTileSchedulerILi128ELi224ELi256ELi128ELb0ELb1ELb1ELb0ELb1ELb1EEEEEEEEEvNT_6ParamsE)
        /*00bc*/ 	.word	0x00000030


	//----- nvinfo : EIATTR_REGCOUNT
	.align		4
.L_51:
        /*00c0*/ 	.byte	0x04, 0x2f
        /*00c2*/ 	.short	(.L_53 - .L_52)
	.align		4
.L_52:
        /*00c4*/ 	.word	index@(_ZN7cutlass13device_kernelIN5flash11enable_sm90INS1_16FlashAttnFwdSm90INS1_25CollectiveMainloopFwdSm90ILi2EN4cute5tupleIJNS5_1CILi1EEES8_S8_EEENS6_IJNS7_ILi128EEENS7_ILi224EEESA_EEELi128ENS_12float_e4m3_tEfNS_4arch4Sm90ELb0ELb0ELb0ELb0ELb0ELb0ELb0ELb1ELb1ELb1ELb0ELb0EEENS1_21CollectiveEpilogueFwdINS6_IJSA_SA_SB_EEES9_NS_10bfloat16_tESF_Li256ELb0ELb1ELb0ELb1EEENS1_29StaticPersistentTileSchedulerILb0EEEEEEEEEvNT_6ParamsE)
        /*00c8*/ 	.word	0x000000a8


	//----- nvinfo : EIATTR_FRAME_SIZE
	.align		4
.L_53:
        /*00cc*/ 	.byte	0x04, 0x11
        /*00ce*/ 	.short	(.L_55 - .L_54)
	.align		4
.L_54:
        /*00d0*/ 	.word	index@(_ZN7cutlass13device_kernelIN5flash11enable_sm90INS1_16FlashAttnFwdSm90INS1_25CollectiveMainloopFwdSm90ILi2EN4cute5tupleIJNS5_1CILi1EEES8_S8_EEENS6_IJNS7_ILi128EEENS7_ILi224EEESA_EEELi128ENS_12float_e4m3_tEfNS_4arch4Sm90ELb0ELb0ELb0ELb0ELb0ELb0ELb0ELb1ELb1ELb1ELb0ELb0EEENS1_21CollectiveEpilogueFwdINS6_IJSA_SA_SB_EEES9_NS_10bfloat16_tESF_Li256ELb0ELb1ELb0ELb1EEENS1_29StaticPersistentTileSchedulerILb0EEEEEEEEEvNT_6ParamsE)
        /*00d4*/ 	.word	0x00000020


	//----- nvinfo : EIATTR_MIN_STACK_SIZE
	.align		4
.L_55:
        /*00d8*/ 	.byte	0x04, 0x12
        /*00da*/ 	.short	(.L_57 - .L_56)
	.align		4
.L_56:
        /*00dc*/ 	.word	index@(_ZN7cutlass13device_kernelIN5flash11enable_sm90INS1_16FlashAttnFwdSm90INS1_25CollectiveMainloopFwdSm90ILi2EN4cute5tupleIJNS5_1CILi1EEES8_S8_EEENS6_IJNS7_ILi128EEENS7_ILi224EEESA_EEELi128ENS_12float_e4m3_tEfNS_4arch4Sm90ELb0ELb0ELb0ELb0ELb0ELb0ELb0ELb1ELb1ELb1ELb0ELb0EEENS1_21CollectiveEpilogueFwdINS6_IJSA_SA_SB_EEES9_NS_10bfloat16_tESF_Li256ELb0ELb1ELb0ELb1EEENS1_29StaticPersistentTileSchedulerILb0EEEEEEEEEvNT_6ParamsE)
        /*00e0*/ 	.word	0x00000020


	//----- nvinfo : EIATTR_MIN_STACK_SIZE
	.align		4
.L_57:
        /*00e4*/ 	.byte	0x04, 0x12
        /*00e6*/ 	.short	(.L_59 - .L_58)
	.align		4
.L_58:
        /*00e8*/ 	.word	index@(_ZN7cutlass13device_kernelIN5flash11enable_sm90INS1_16FlashAttnFwdSm90INS1_25CollectiveMainloopFwdSm90ILi2EN4cute5tupleIJNS5_1CILi1EEES8_S8_EEENS6_IJNS7_ILi128EEENS7_ILi224EEESA_EEELi128ENS_12float_e4m3_tEfNS_4arch4Sm90ELb0ELb0ELb0ELb1ELb0ELb0ELb0ELb1ELb1ELb1ELb0ELb0EEENS1_21CollectiveEpilogueFwdINS6_IJSA_SA_SB_EEES9_NS_10bfloat16_tESF_Li256ELb1ELb1ELb0ELb1EEENS1_36VarlenDynamicPersistentTileSchedulerILi128ELi224ELi256ELi128ELb0ELb1ELb1ELb0ELb1ELb1EEEEEEEEEvNT_6ParamsE)
        /*00ec*/ 	.word	0x00000030


	//----- nvinfo : EIATTR_MIN_STACK_SIZE
	.align		4
.L_59:
        /*00f0*/ 	.byte	0x04, 0x12
        /*00f2*/ 	.short	(.L_61 - .L_60)
	.align		4
.L_60:
        /*00f4*/ 	.word	index@(_ZN7cutlass13device_kernelIN5flash11enable_sm90INS1_16FlashAttnFwdSm90INS1_25CollectiveMainloopFwdSm90ILi2EN4cute5tupleIJNS5_1CILi1EEES8_S8_EEENS6_IJNS7_ILi128EEENS7_ILi224EEESA_EEELi128ENS_12float_e4m3_tEfNS_4arch4Sm90ELb0ELb0ELb0ELb1ELb0ELb1ELb0ELb1ELb1ELb1ELb0ELb0EEENS1_21CollectiveEpilogueFwdINS6_IJSA_SA_SB_EEES9_NS_10bfloat16_tESF_Li256ELb1ELb1ELb0ELb1EEENS1_36VarlenDynamicPersistentTileSchedulerILi128ELi224ELi256ELi128ELb0ELb1ELb1ELb0ELb1ELb1EEEEEEEEEvNT_6ParamsE)
        /*00f8*/ 	.word	0x000000f8


	//----- nvinfo : EIATTR_MIN_STACK_SIZE
	.align		4
.L_61:
        /*00fc*/ 	.byte	0x04, 0x12
        /*00fe*/ 	.short	(.L_63 - .L_62)
	.align		4
.L_62:
        /*0100*/ 	.word	index@(_ZN7cutlass13device_kernelIN5flash11enable_sm90INS1_16FlashAttnFwdSm90INS1_25CollectiveMainloopFwdSm90ILi2EN4cute5tupleIJNS5_1CILi1EEES8_S8_EEENS6_IJNS7_ILi128EEENS7_ILi224EEESA_EEELi128ENS_12float_e4m3_tEfNS_4arch4Sm90ELb0ELb1ELb0ELb0ELb0ELb0ELb0ELb1ELb1ELb1ELb0ELb0EEENS1_21CollectiveEpilogueFwdINS6_IJSA_SA_SB_EEES9_NS_10bfloat16_tESF_Li256ELb0ELb1ELb0ELb1EEENS1_30DynamicPersistentTileSchedulerILi256ELi128ELb0ELb1ELb1EEEEEEEEEvNT_6ParamsE)
        /*0104*/ 	.word	0x00000028


	//----- nvinfo : EIATTR_MIN_STACK_SIZE
	.align		4
.L_63:
        /*0108*/ 	.byte	0x04, 0x12
        /*010a*/ 	.short	(.L_65 - .L_64)
	.align		4
.L_64:
        /*010c*/ 	.word	index@(_ZN7cutlass13device_kernelIN5flash11enable_sm90INS1_16FlashAttnFwdSm90INS1_25CollectiveMainloopFwdSm90ILi2EN4cute5tupleIJNS5_1CILi1EEES8_S8_EEENS6_IJNS7_ILi128EEENS7_ILi224EEESA_EEELi128ENS_12float_e4m3_tEfNS_4arch4Sm90ELb0ELb1ELb0ELb1ELb0ELb0ELb0ELb1ELb1ELb1ELb0ELb0EEENS1_21CollectiveEpilogueFwdINS6_IJSA_SA_SB_EEES9_NS_10bfloat16_tESF_Li256ELb1ELb1ELb0ELb1EEENS1_36VarlenDynamicPersistentTileSchedulerILi128ELi224ELi256ELi128ELb0ELb1ELb1ELb1ELb0ELb1EEEEEEEEEvNT_6ParamsE)
        /*0110*/ 	.word	0x00000030


	//----- nvinfo : EIATTR_MIN_STACK_SIZE
	.align		4
.L_65:
        /*0114*/ 	.byte	0x04, 0x12
        /*0116*/ 	.short	(.L_67 - .L_66)
	.align		4
.L_66:
        /*0118*/ 	.word	index@(_ZN7cutlass13device_kernelIN5flash11enable_sm90INS1_16FlashAttnFwdSm90INS1_25CollectiveMainloopFwdSm90ILi2EN4cute5tupleIJNS5_1CILi1EEES8_S8_EEENS6_IJNS7_ILi128EEENS7_ILi224EEESA_EEELi128ENS_12float_e4m3_tEfNS_4arch4Sm90ELb0ELb1ELb0ELb1ELb0ELb1ELb0ELb1ELb1ELb1ELb0ELb0EEENS1_21CollectiveEpilogueFwdINS6_IJSA_SA_SB_EEES9_NS_10bfloat16_tESF_Li256ELb1ELb1ELb0ELb1EEENS1_36VarlenDynamicPersistentTileSchedulerILi128ELi224ELi256ELi128ELb0ELb1ELb1ELb1ELb0ELb1EEEEEEEEEvNT_6ParamsE)
        /*011c*/ 	.word	0x000000d0


	//----- nvinfo : EIATTR_MIN_STACK_SIZE
	.align		4
.L_67:
        /*0120*/ 	.byte	0x04, 0x12
        /*0122*/ 	.short	(.L_69 - .L_68)
	.align		4
.L_68:
        /*0124*/ 	.word	index@(_ZN7cutlass13device_kernelIN5flash11enable_sm90INS1_16FlashAttnFwdSm90INS1_25CollectiveMainloopFwdSm90ILi2EN4cute5tupleIJNS5_1CILi1EEES8_S8_EEENS6_IJNS7_ILi128EEENS7_ILi224EEESA_EEELi128ENS_12float_e4m3_tEfNS_4arch4Sm90ELb1ELb0ELb0ELb0ELb0ELb0ELb0ELb1ELb1ELb1ELb0ELb0EEENS1_21CollectiveEpilogueFwdINS6_IJSA_SA_SB_EEES9_NS_10bfloat16_tESF_Li256ELb0ELb1ELb0ELb1EEENS1_30DynamicPersistentTileSchedulerILi256ELi128ELb0ELb1ELb1EEEEEEEEEvNT_6ParamsE)
        /*0128*/ 	.word	0x00000028


	//----- nvinfo : EIATTR_MIN_STACK_SIZE
	.align		4
.L_69:
        /*012c*/ 	.byte	0x04, 0x12
        /*012e*/ 	.short	(.L_71 - .L_70)
	.align		4
.L_70:
        /*0130*/ 	.word	index@(_ZN7cutlass13device_kernelIN5flash11enable_sm90INS1_16FlashAttnFwdSm90INS1_25CollectiveMainloopFwdSm90ILi2EN4cute5tupleIJNS5_1CILi1EEES8_S8_EEENS6_IJNS7_ILi128EEENS7_ILi224EEESA_EEELi128ENS_12float_e4m3_tEfNS_4arch4Sm90ELb1ELb0ELb0ELb1ELb0ELb0ELb0ELb1ELb1ELb1ELb0ELb0EEENS1_21CollectiveEpilogueFwdINS6_IJSA_SA_SB_EEES9_NS_10bfloat16_tESF_Li256ELb1ELb1ELb0ELb1EEENS1_36VarlenDynamicPersistentTileSchedulerILi128ELi224ELi256ELi128ELb0ELb1ELb1ELb1ELb1ELb1EEEEEEEEEvNT_6ParamsE)
        /*0134*/ 	.word	0x00000038


	//----- nvinfo : EIATTR_MIN_STACK_SIZE
	.align		4
.L_71:
        /*0138*/ 	.byte	0x04, 0x12
        /*013a*/ 	.short	(.L_73 - .L_72)
	.align		4
.L_72:
        /*013c*/ 	.word	index@(_ZN7cutlass13device_kernelIN5flash11enable_sm90INS1_16FlashAttnFwdSm90INS1_25CollectiveMainloopFwdSm90ILi2EN4cute5tupleIJNS5_1CILi1EEES8_S8_EEENS6_IJNS7_ILi128EEENS7_ILi224EEESA_EEELi128ENS_12float_e4m3_tEfNS_4arch4Sm90ELb1ELb0ELb0ELb1ELb0ELb1ELb0ELb1ELb1ELb1ELb0ELb0EEENS1_21CollectiveEpilogueFwdINS6_IJSA_SA_SB_EEES9_NS_10bfloat16_tESF_Li256ELb1ELb1ELb0ELb1EEENS1_36VarlenDynamicPersistentTileSchedulerILi128ELi224ELi256ELi128ELb0ELb1ELb1ELb1ELb1ELb1EEEEEEEEEvNT_6ParamsE)
        /*0140*/ 	.word	0x000000f0
.L_73:


//--------------------- .nv.compat                --------------------------
	.section	.nv.compat,"",@"SHT_CUDA_COMPAT_INFO"
	.align	4
        /*0000*/ 	.byte	0x02, 0x09, 0x01, 0x00, 0x02, 0x02, 0x04, 0x00, 0x02, 0x05, 0x05, 0x00, 0x03, 0x07, 0x01, 0x01
        /*0010*/ 	.byte	0x02, 0x03, 0x01, 0x00, 0x02, 0x06, 0x01, 0x00, 0x04, 0x0b, 0x08, 0x00, 0x00, 0x00, 0x00, 0x00
        /*0020*/ 	.byte	0x00, 0x00, 0x00, 0x00


//--------------------- .nv.info._ZN7cutlass13device_kernelIN5flash11enable_sm90INS1_16FlashAttnFwdSm90INS1_25CollectiveMainloopFwdSm90ILi2EN4cute5tupleIJNS5_1CILi1EEES8_S8_EEENS6_IJNS7_ILi128EEENS7_ILi224EEESA_EEELi128ENS_12float_e4m3_tEfNS_4arch4Sm90ELb0ELb0ELb0ELb0ELb0ELb0ELb0ELb1ELb1ELb1ELb0ELb0EEENS1_21CollectiveEpilogueFwdINS6_IJSA_SA_SB_EEES9_NS_10bfloat16_tESF_Li256ELb0ELb1ELb0ELb1EEENS1_29StaticPersistentTileSchedulerILb0EEEEEEEEEvNT_6ParamsE --------------------------
	.section	.nv.info._ZN7cutlass13device_kernelIN5flash11enable_sm90INS1_16FlashAttnFwdSm90INS1_25CollectiveMainloopFwdSm90ILi2EN4cute5tupleIJNS5_1CILi1EEES8_S8_EEENS6_IJNS7_ILi128EEENS7_ILi224EEESA_EEELi128ENS_12float_e4m3_tEfNS_4arch4Sm90ELb0ELb0ELb0ELb0ELb0ELb0ELb0ELb1ELb1ELb1ELb0ELb0EEENS1_21CollectiveEpilogueFwdINS6_IJSA_SA_SB_EEES9_NS_10bfloat16_tESF_Li256ELb0ELb1ELb0ELb1EEENS1_29StaticPersistentTileSchedulerILb0EEEEEEEEEvNT_6ParamsE,"",@"SHT_CUDA_INFO"
	.sectionflags	@""
	.align	4


	//----- nvinfo : EIATTR_CUDA_API_VERSION
	.align		4
        /*0000*/ 	.byte	0x04, 0x37
        /*0002*/ 	.short	(.L_75 - .L_74)
.L_74:
        /*0004*/ 	.word	0x00000082


	//----- nvinfo : EIATTR_KPARAM_INFO
	.align		4
.L_75:
        /*0008*/ 	.byte	0x04, 0x17
        /*000a*/ 	.short	(.L_77 - .L_76)
.L_76:
        /*000c*/ 	.word	0x00000000
        /*0010*/ 	.short	0x0000
        /*0012*/ 	.short	0x0070
        /*0014*/ 	.byte	0x00, 0xf0, 0x01, 0x28


	//----- nvinfo : EIATTR_SPARSE_MMA_MASK
	.align		4
.L_77:
        /*0018*/ 	.byte	0x03, 0x50
        /*001a*/ 	.short	0x0000


	//----- nvinfo : EIATTR_MAXREG_COUNT
	.align		4
        /*001c*/ 	.byte	0x03, 0x1b
        /*001e*/ 	.short	0x00a8


	//----- nvinfo : EIATTR_NUM_BARRIERS
	.align		4
        /*0020*/ 	.byte	0x02, 0x4c
        /*0022*/ 	.byte	0x10
	.zero		1


	//----- nvinfo : EIATTR_EXTERNS
	.align		4
        /*0024*/ 	.byte	0x04, 0x0f
        /*0026*/ 	.short	(.L_79 - .L_78)


	//   ....[0]....
	.align		4
.L_78:
        /*0028*/ 	.word	index@(__assertfail)


	//----- nvinfo : EIATTR_ANNOTATIONS
	.align		4
.L_79:
        /*002c*/ 	.byte	0x04, 0x55
        /*002e*/ 	.short	(.L_81 - .L_80)


	//   ....[0]....
.L_80:
        /*0030*/ 	.word	0x00000001
        /*0034*/ 	.byte	0xd0, 0xae, 0x00, 0x00, 0x01, 0x00, 0x00, 0x00, 0x80, 0xb0, 0x00, 0x00, 0x01, 0x00, 0x00, 0x00
        /* <DEDUP_REMOVED lines=14> */
        /*0124*/ 	.byte	0x70, 0xe2, 0x00, 0x00, 0x01, 0x00, 0x00, 0x00, 0xf0, 0xe3, 0x00, 0x00


	//----- nvinfo : EIATTR_MERCURY_ISA_VERSION
	.align		4
.L_81:
        /*0130*/ 	.byte	0x03, 0x5f
        /*0132*/ 	.short	0x0101


	//----- nvinfo : EIATTR_INT_WARP_WIDE_INSTR_OFFSETS
	.align		4
        /*0134*/ 	.byte	0x04, 0x31
        /*0136*/ 	.short	(.L_83 - .L_82)


	//   ....[0]....
.L_82:
        /*0138*/ 	.word	0x00000130


	//   ....[1]....
        /*013c*/ 	.word	0x00000170


	//   ....[2]....
        /*0140*/ 	.word	0x000001e0


	//----- nvinfo : EIATTR_COOP_GROUP_MASK_REGIDS
	.align		4
.L_83:
        /*0144*/ 	.byte	0x04, 0x29
        /*0146*/ 	.short	(.L_85 - .L_84)


	//   ....[0]....
.L_84:
        /*0148*/ 	.word	0xffffffff


	//   ....[1]....
        /*014c*/ 	.word	0xffffffff


	//   ....[2]....
        /*0150*/ 	.word	0xffffffff


	//   ....[3]....
        /*0154*/ 	.word	0xffffffff


	//   ....[4]....
        /*0158*/ 	.word	0xffffffff


	//   ....[5]....
        /*015c*/ 	.word	0xffffffff


	//   ....[6]....
        /*0160*/ 	.word	0xffffffff


	//   ....[7]....
        /*0164*/ 	.word	0xffffffff


	//   ....[8]....
        /*0168*/ 	.word	0xffffffff


	//   ....[9]....
        /*016c*/ 	.word	0xffffffff


	//   ....[10]....
        /*0170*/ 	.word	0xffffffff


	//   ....[11]....
        /*0174*/ 	.word	0xffffffff


	//   ....[12]....
        /*0178*/ 	.word	0xffffffff


	//   ....[13]....
        /*017c*/ 	.word	0xffffffff


	//   ....[14]....
        /*0180*/ 	.word	0xffffffff


	//   ....[15]....
        /*0184*/ 	.word	0xffffffff


	//   ....[16]....
        /*0188*/ 	.word	0xffffffff


	//   ....[17]....
        /*018c*/ 	.word	0xffffffff


	//   ....[18]....
        /*0190*/ 	.word	0xffffffff


	//   ....[19]....
        /*0194*/ 	.word	0xffffffff


	//   ....[20]....
        /*0198*/ 	.word	0xffffffff


	//   ....[21]....
        /*019c*/ 	.word	0xffffffff


	//   ....[22]....
        /*01a0*/ 	.word	0xffffffff


	//   ....[23]....
        /*01a4*/ 	.word	0xffffffff


	//   ....[24]....
        /*01a8*/ 	.word	0xffffffff


	//   ....[25]....
        /*01ac*/ 	.word	0xffffffff


	//   ....[26]....
        /*01b0*/ 	.word	0xffffffff


	//   ....[27]....
        /*01b4*/ 	.word	0xffffffff


	//   ....[28]....
        /*01b8*/ 	.word	0xffffffff


	//   ....[29]....
        /*01bc*/ 	.word	0xffffffff


	//   ....[30]....
        /*01c0*/ 	.word	0xffffffff


	//   ....[31]....
        /*01c4*/ 	.word	0xffffffff


	//   ....[32]....
        /*01c8*/ 	.word	0xffffffff


	//   ....[33]....
        /*01cc*/ 	.word	0xffffffff


	//   ....[34]....
        /*01d0*/ 	.word	0xffffffff


	//   ....[35]....
        /*01d4*/ 	.word	0xffffffff


	//   ....[36]....
        /*01d8*/ 	.word	0xffffffff


	//   ....[37]....
        /*01dc*/ 	.word	0xffffffff


	//   ....[38]....
        /*01e0*/ 	.word	0xffffffff


	//   ....[39]....
        /*01e4*/ 	.word	0xffffffff


	//   ....[40]....
        /*01e8*/ 	.word	0xffffffff


	//   ....[41]....
        /*01ec*/ 	.word	0xffffffff


	//   ....[42]....
        /*01f0*/ 	.word	0xffffffff


	//   ....[43]....
        /*01f4*/ 	.word	0xffffffff


	//   ....[44]....
        /*01f8*/ 	.word	0xffffffff


	//   ....[45]....
        /*01fc*/ 	.word	0xffffffff


	//   ....[46]....
        /*0200*/ 	.word	0xffffffff


	//   ....[47]....
        /*0204*/ 	.word	0xffffffff


	//   ....[48]....
        /*0208*/ 	.word	0xffffffff


	//   ....[49]....
        /*020c*/ 	.word	0xffffffff


	//   ....[50]....
        /*0210*/ 	.word	0xffffffff


	//   ....[51]....
        /*0214*/ 	.word	0xffffffff


	//   ....[52]....
        /*0218*/ 	.word	0xffffffff


	//   ....[53]....
        /*021c*/ 	.word	0xffffffff


	//   ....[54]....
        /*0220*/ 	.word	0xffffffff


	//   ....[55]....
        /*0224*/ 	.word	0xffffffff


	//   ....[56]....
        /*0228*/ 	.word	0xffffffff


	//   ....[57]....
        /*022c*/ 	.word	0xffffffff


	//   ....[58]....
        /*0230*/ 	.word	0xffffffff


	//   ....[59]....
        /*0234*/ 	.word	0xffffffff


	//   ....[60]....
        /*0238*/ 	.word	0xffffffff


	//   ....[61]....
        /*023c*/ 	.word	0xffffffff


	//   ....[62]....
        /*0240*/ 	.word	0xffffffff


	//   ....[63]....
        /*0244*/ 	.word	0xffffffff


	//   ....[64]....
        /*0248*/ 	.word	0xffffffff


	//   ....[65]....
        /*024c*/ 	.word	0xffffffff


	//   ....[66]....
        /*0250*/ 	.word	0xffffffff


	//   ....[67]....
        /*0254*/ 	.word	0xffffffff


	//   ....[68]....
        /*0258*/ 	.word	0xffffffff


	//   ....[69]....
        /*025c*/ 	.word	0xffffffff


	//   ....[70]....
        /*0260*/ 	.word	0xffffffff


	//   ....[71]....
        /*0264*/ 	.word	0xffffffff


	//   ....[72]....
        /*0268*/ 	.word	0xffffffff


	//   ....[73]....
        /*026c*/ 	.word	0xffffffff


	//   ....[74]....
        /*0270*/ 	.word	0xffffffff


	//   ....[75]....
        /*0274*/ 	.word	0xffffffff


	//   ....[76]....
        /*0278*/ 	.word	0xffffffff


	//   ....[77]....
        /*027c*/ 	.word	0xffffffff


	//   ....[78]....
        /*0280*/ 	.word	0xffffffff


	//   ....[79]....
        /*0284*/ 	.word	0xffffffff


	//   ....[80]....
        /*0288*/ 	.word	0xffffffff


	//   ....[81]....
        /*028c*/ 	.word	0xffffffff


	//   ....[82]....
        /*0290*/ 	.word	0x0500000f


	//   ....[83]....
        /*0294*/ 	.word	0x0500000f


	//   ....[84]....
        /*0298*/ 	.word	0x0500000f


	//   ....[85]....
        /*029c*/ 	.word	0x0500000f


	//   ....[86]....
        /*02a0*/ 	.word	0x0500000f


	//   ....[87]....
        /*02a4*/ 	.word	0x0500000f


	//   ....[88]....
        /*02a8*/ 	.word	0x0500000f


	//   ....[89]....
        /*02ac*/ 	.word	0x0500000f


	//   ....[90]....
        /*02b0*/ 	.word	0x0500000f


	//   ....[91]....
        /*02b4*/ 	.word	0x0500000f


	//   ....[92]....
        /*02b8*/ 	.word	0x0500000f


	//   ....[93]....
        /*02bc*/ 	.word	0x0500000f


	//   ....[94]....
        /*02c0*/ 	.word	0x0500000f


	//   ....[95]....
        /*02c4*/ 	.word	0x0500000f


	//   ....[96]....
        /*02c8*/ 	.word	0x0500000f


	//   ....[97]....
        /*02cc*/ 	.word	0x0500000f


	//   ....[98]....
        /*02d0*/ 	.word	0x0500000f


	//----- nvinfo : EIATTR_COOP_GROUP_INSTR_OFFSETS
	.align		4
.L_85:
        /*02d4*/ 	.byte	0x04, 0x28
        /*02d6*/ 	.short	(.L_87 - .L_86)


	//   ....[0]....
.L_86:
        /*02d8*/ 	.word	0x00000070


	//   ....[1]....
        /*02dc*/ 	.word	0x00000140


	//   ....[2]....
        /*02e0*/ 	.word	0x00000190


	//   ....[3]....
        /*02e4*/ 	.word	0x000003c0


	//   ....[4]....
        /*02e8*/ 	.word	0x00000520


	//   ....[5]....
        /*02ec*/ 	.word	0x00000640


	//   ....[6]....
        /*02f0*/ 	.word	0x000007a0


	//   ....[7]....
        /*02f4*/ 	.word	0x00000f20


	//   ....[8]....
        /*02f8*/ 	.word	0x00002f00


	//   ....[9]....
        /*02fc*/ 	.word	0x00003000


	//   ....[10]....
        /*0300*/ 	.word	0x00003840


	//   ....[11]....
        /*0304*/ 	.word	0x00003900


	//   ....[12]....
        /*0308*/ 	.word	0x00006890


	//   ....[13]....
        /*030c*/ 	.word	0x000068b0


	//   ....[14]....
        /*0310*/ 	.word	0x000068e0


	//   ....[15]....
        /*0314*/ 	.word	0x00006900


	//   ....[16]....
        /*0318*/ 	.word	0x00008d50


	//   ....[17]....
        /*031c*/ 	.word	0x00008d60


	//   ....[18]....
        /*0320*/ 	.word	0x00008de0


	//   ....[19]....
        /*0324*/ 	.word	0x00008df0


	//   ....[20]....
        /*0328*/ 	.word	0x00009fc0


	//   ....[21]....
        /*032c*/ 	.word	0x0000a000


	//   ....[22]....
        /*0330*/ 	.word	0x0000a040


	//   ....[23]....
        /*0334*/ 	.word	0x0000a070


	//   ....[24]....
        /*0338*/ 	.word	0x0000a0b0


	//   ....[25]....
        /*033c*/ 	.word	0x0000a0f0


	//   ....[26]....
        /*0340*/ 	.word	0x0000a120


	//   ....[27]....
        /*0344*/ 	.word	0x0000a150


	//   ....[28]....
        /*0348*/ 	.word	0x0000a190


	//   ....[29]....
        /*034c*/ 	.word	0x0000a1d0


	//   ....[30]....
        /*0350*/ 	.word	0x0000a200


	//   ....[31]....
        /*0354*/ 	.word	0x0000a220


	//   ....[32]....
        /*0358*/ 	.word	0x0000a260


	//   ....[33]....
        /*035c*/ 	.word	0x0000a290


	//   ....[34]....
        /*0360*/ 	.word	0x0000a2b0


	//   ....[35]....
        /*0364*/ 	.word	0x0000a2c0


	//   ....[36]....
        /*0368*/ 	.word	0x0000a2e0


	//   ....[37]....
        /*036c*/ 	.word	0x0000a2f0


	//   ....[38]....
        /*0370*/ 	.word	0x0000a300


	//   ....[39]....
        /*0374*/ 	.word	0x0000a310


	//   ....[40]....
        /*0378*/ 	.word	0x0000a320


	//   ....[41]....
        /*037c*/ 	.word	0x0000a330


	//   ....[42]....
        /*0380*/ 	.word	0x0000a340


	//   ....[43]....
        /*0384*/ 	.word	0x0000a350


	//   ....[44]....
        /*0388*/ 	.word	0x0000a360


	//   ....[45]....
        /*038c*/ 	.word	0x0000a370


	//   ....[46]....
        /*0390*/ 	.word	0x0000a380


	//   ....[47]....
        /*0394*/ 	.word	0x0000a390


	//   ....[48]....
        /*0398*/ 	.word	0x0000a3a0


	//   ....[49]....
        /*039c*/ 	.word	0x0000a3b0


	//   ....[50]....
        /*03a0*/ 	.word	0x0000a3c0


	//   ....[51]....
        /*03a4*/ 	.word	0x0000a3d0


	//   ....[52]....
        /*03a8*/ 	.word	0x0000a540


	//   ....[53]....
        /*03ac*/ 	.word	0x0000a570


	//   ....[54]....
        /*03b0*/ 	.word	0x0000a5a0


	//   ....[55]....
        /*03b4*/ 	.word	0x0000a5d0


	//   ....[56]....
        /*03b8*/ 	.word	0x0000aa80


	//   ....[57]....
        /*03bc*/ 	.word	0x0000aac0


	//   ....[58]....
        /*03c0*/ 	.word	0x0000ab90


	//   ....[59]....
        /*03c4*/ 	.word	0x0000abb0


	//   ....[60]....
        /*03c8*/ 	.word	0x0000ac60


	//   ....[61]....
        /*03cc*/ 	.word	0x0000ac80


	//   ....[62]....
        /*03d0*/ 	.word	0x0000ad40


	//   ....[63]....
        /*03d4*/ 	.word	0x0000ad80


	//   ....[64]....
        /*03d8*/ 	.word	0x0000ba00


	//   ....[65]....
        /*03dc*/ 	.word	0x0000c4d0


	//   ....[66]....
        /*03e0*/ 	.word	0x0000c500


	//   ....[67]....
        /*03e4*/ 	.word	0x0000c530


	//   ....[68]....
        /*03e8*/ 	.word	0x0000c540


	//   ....[69]....
        /*03ec*/ 	.word	0x0000c550


	//   ....[70]....
        /*03f0*/ 	.word	0x0000c620


	//   ....[71]....
        /*03f4*/ 	.word	0x0000c630


	//   ....[72]....
        /*03f8*/ 	.word	0x0000c6c0


	//   ....[73]....
        /*03fc*/ 	.word	0x0000c6d0


	//   ....[74]....
        /*0400*/ 	.word	0x0000c760


	//   ....[75]....
        /*0404*/ 	.word	0x0000c770


	//   ....[76]....
        /*0408*/ 	.word	0x0000c800


	//   ....[77]....
        /*040c*/ 	.word	0x0000c810


	//   ....[78]....
        /*0410*/ 	.word	0x0000c890


	//   ....[79]....
        /*0414*/ 	.word	0x0000c8a0


	//   ....[80]....
        /*0418*/ 	.word	0x0000c8b0


	//   ....[81]....
        /*041c*/ 	.word	0x0000e340


	//   ....[82]....
        /*0420*/ 	.word	0x0000e840


	//   ....[83]....
        /*0424*/ 	.word	0x0000e9f0


	//   ....[84]....
        /*0428*/ 	.word	0x0000ea50


	//   ....[85]....
        /*042c*/ 	.word	0x0000eaf0


	//   ....[86]....
        /*0430*/ 	.word	0x0000eb90


	//   ....[87]....
        /*0434*/ 	.word	0x0000ec30


	//   ....[88]....
        /*0438*/ 	.word	0x0000ed10


	//   ....[89]....
        /*043c*/ 	.word	0x0000ed70


	//   ....[90]....
        /*0440*/ 	.word	0x0000ee70


	//   ....[91]....
        /*0444*/ 	.word	0x0000eed0


	//   ....[92]....
        /*0448*/ 	.word	0x0000efd0


	//   ....[93]....
        /*044c*/ 	.word	0x0000f030


	//   ....[94]....
        /*0450*/ 	.word	0x0000f130


	//   ....[95]....
        /*0454*/ 	.word	0x0000f190


	//   ....[96]....
        /*0458*/ 	.word	0x0000f280


	//   ....[97]....
        /*045c*/ 	.word	0x0000f2e0


	//   ....[98]....
        /*0460*/ 	.word	0x0000f3c0


	//----- nvinfo : EIATTR_REG_RECONFIG
	.align		4
.L_87:
        /*0464*/ 	.byte	0x01, 0x54
	.zero		2


	//----- nvinfo : EIATTR_SYSCALL_OFFSETS
	.align		4
        /*0468*/ 	.byte	0x04, 0x46
        /*046a*/ 	.short	(.L_89 - .L_88)


	//   ....[0]....
.L_88:
        /*046c*/ 	.word	0x00001450


	//   ....[1]....
        /*0470*/ 	.word	0x0000b4b0


	//   ....[2]....
        /*0474*/ 	.word	0x0000b5f0


	//   ....[3]....
        /*0478*/ 	.word	0x0000b730


	//   ....[4]....
        /*047c*/ 	.word	0x0000b850


	//   ....[5]....
        /*0480*/ 	.word	0x0000c120


	//----- nvinfo : EIATTR_MBARRIER_INSTR_OFFSETS
	.align		4
.L_89:
        /*0484*/ 	.byte	0x04, 0x39
        /*0486*/ 	.short	(.L_91 - .L_90)


	//   ....[0]....
.L_90:
        /*0488*/ 	.word	0x00000270
        /*048c*/ 	.word	0x000000ff
        /*0490*/ 	.word	0x0002e800
        /*0494*/ 	.short	0x0100
        /*0496*/ 	.byte	0x08
	.zero		1


	//   ....[1]....
        /*0498*/ 	.word	0x00000280
        /*049c*/ 	.word	0x000000ff
        /*04a0*/ 	.word	0x0002e820
        /*04a4*/ 	.short	0x0100
        /*04a6*/ 	.byte	0x08
	.zero		1


	//   ....[2]....
        /*04a8*/ 	.word	0x00000370
        /*04ac*/ 	.word	0x000000ff
        /*04b0*/ 	.word	0x0002e830
        /*04b4*/ 	.short	0x0100
        /*04b6*/ 	.byte	0x08
	.zero		1


	//   ....[3]....
        /*04b8*/ 	.word	0x00000380
        /*04bc*/ 	.word	0x000000ff
        /*04c0*/ 	.word	0x0002e840
        /*04c4*/ 	.short	0x0100
        /*04c6*/ 	.byte	0x08
	.zero		1


	//   ....[4]....
        /*04c8*/ 	.word	0x00000390
        /*04cc*/ 	.word	0x000000ff
        /*04d0*/ 	.word	0x0002e838
        /*04d4*/ 	.short	0x0100
        /*04d6*/ 	.byte	0x08
	.zero		1


	//   ....[5]....
        /*04d8*/ 	.word	0x000003a0
        /*04dc*/ 	.word	0x000000ff
        /*04e0*/ 	.word	0x0002e848
        /*04e4*/ 	.short	0x0100
        /*04e6*/ 	.byte	0x08
	.zero		1


	//   ....[6]....
        /*04e8*/ 	.word	0x000004d0
        /*04ec*/ 	.word	0x000000ff
        /*04f0*/ 	.word	0x0002e850
        /*04f4*/ 	.short	0x0100
        /*04f6*/ 	.byte	0x08
	.zero		1


	//   ....[7]....
        /*04f8*/ 	.word	0x000004e0
        /*04fc*/ 	.word	0x000000ff
        /*0500*/ 	.word	0x0002e860
        /*0504*/ 	.short	0x0100
        /*0506*/ 	.byte	0x08
	.zero		1


	//   ....[8]....
        /*0508*/ 	.word	0x000004f0
        /*050c*/ 	.word	0x000000ff
        /*0510*/ 	.word	0x0002e858
        /*0514*/ 	.short	0x0100
        /*0516*/ 	.byte	0x08
	.zero		1


	//   ....[9]....
        /*0518*/ 	.word	0x00000500
        /*051c*/ 	.word	0x000000ff
        /*0520*/ 	.word	0x0002e868
        /*0524*/ 	.short	0x0100
        /*0526*/ 	.byte	0x08
	.zero		1


	//   ....[10]....
        /*0528*/ 	.word	0x000005f0
        /*052c*/ 	.word	0x000000ff
        /*0530*/ 	.word	0x0002e870
        /*0534*/ 	.short	0x0100
        /*0536*/ 	.byte	0x06
	.zero		1


	//   ....[11]....
        /*0538*/ 	.word	0x00000600
        /*053c*/ 	.word	0x000000ff
        /*0540*/ 	.word	0x0002e880
        /*0544*/ 	.short	0x0100
        /*0546*/ 	.byte	0x06
	.zero		1


	//   ....[12]....
        /*0548*/ 	.word	0x00000610
        /*054c*/ 	.word	0x000000ff
        /*0550*/ 	.word	0x0002e878
        /*0554*/ 	.short	0x0100
        /*0556*/ 	.byte	0x06
	.zero		1


	//   ....[13]....
        /*0558*/ 	.word	0x00000620
        /*055c*/ 	.word	0x000000ff
        /*0560*/ 	.word	0x0002e888
        /*0564*/ 	.short	0x0100
        /*0566*/ 	.byte	0x06
	.zero		1


	//   ....[14]....
        /*0568*/ 	.word	0x00000750
        /*056c*/ 	.word	0x000000ff
        /*0570*/ 	.word	0x0002e890
        /*0574*/ 	.short	0x0100
        /*0576*/ 	.byte	0x08
	.zero		1


	//   ....[15]....
        /*0578*/ 	.word	0x00000760
        /*057c*/ 	.word	0x000000ff
        /*0580*/ 	.word	0x0002e8a0
        /*0584*/ 	.short	0x0100
        /*0586*/ 	.byte	0x08
	.zero		1


	//   ....[16]....
        /*0588*/ 	.word	0x00000770
        /*058c*/ 	.word	0x000000ff
        /*0590*/ 	.word	0x0002e898
        /*0594*/ 	.short	0x0100
        /*0596*/ 	.byte	0x08
	.zero		1


	//   ....[17]....
        /*0598*/ 	.word	0x00000780
        /*059c*/ 	.word	0x000000ff
        /*05a0*/ 	.word	0x0002e8a8
        /*05a4*/ 	.short	0x0100
        /*05a6*/ 	.byte	0x08
	.zero		1


	//   ....[18]....
        /*05a8*/ 	.word	0x000008b0
        /*05ac*/ 	.word	0x000000ff
        /*05b0*/ 	.word	0x0002e8b0
        /*05b4*/ 	.short	0x0100
        /*05b6*/ 	.byte	0x08
	.zero		1


	//   ....[19]....
        /*05b8*/ 	.word	0x000008c0
        /*05bc*/ 	.word	0x000000ff
        /*05c0*/ 	.word	0x0002e8c0
        /*05c4*/ 	.short	0x0100
        /*05c6*/ 	.byte	0x08
	.zero		1


	//   ....[20]....
        /*05c8*/ 	.word	0x000008d0
        /*05cc*/ 	.word	0x000000ff
        /*05d0*/ 	.word	0x0002e8b8
        /*05d4*/ 	.short	0x0100
        /*05d6*/ 	.byte	0x08
	.zero		1


	//   ....[21]....
        /*05d8*/ 	.word	0x000008e0
        /*05dc*/ 	.word	0x000000ff
        /*05e0*/ 	.word	0x0002e8c8
        /*05e4*/ 	.short	0x0100
        /*05e6*/ 	.byte	0x08
	.zero		1


	//   ....[22]....
        /*05e8*/ 	.word	0x000014b0
        /*05ec*/ 	.word	0x000000ff
        /*05f0*/ 	.word	0x0002e800
        /*05f4*/ 	.short	0x010a
        /*05f6*/ 	.byte	0x27
	.zero		1


	//   ....[23]....
        /*05f8*/ 	.word	0x00001530
        /*05fc*/ 	.word	0x00000004
        /*0600*/ 	.word	0x0002e830
        /*0604*/ 	.short	0x010a
        /*0606*/ 	.byte	0x3f
	.zero		1


	//   ....[24]....
        /*0608*/ 	.word	0x00001570
        /*060c*/ 	.word	0x00000004
        /*0610*/ 	.word	0x0002e830
        /*0614*/ 	.short	0x010a
        /*0616*/ 	.byte	0x3f
	.zero		1


	//   ....[25]....
        /*0618*/ 	.word	0x00003c20
        /*061c*/ 	.word	0x0000003a
        /*0620*/ 	.word	0x00000000
        /*0624*/ 	.short	0x0101
        /*0626*/ 	.byte	0x3f
	.zero		1


	//   ....[26]....
        /*0628*/ 	.word	0x000053f0
        /*062c*/ 	.word	0x000000ff
        /*0630*/ 	.word	0x0002e830
        /*0634*/ 	.short	0x010a
        /*0636*/ 	.byte	0x06
	.zero		1


	//   ....[27]....
        /*0638*/ 	.word	0x00005430
        /*063c*/ 	.word	0x000000ff
        /*0640*/ 	.word	0x0002e830
        /*0644*/ 	.short	0x010a
        /*0646*/ 	.byte	0x06
	.zero		1


	//   ....[28]....
        /*0648*/ 	.word	0x00006020
        /*064c*/ 	.word	0x000000ff
        /*0650*/ 	.word	0x0002e850
        /*0654*/ 	.short	0x010a
        /*0656*/ 	.byte	0x06
	.zero		1


	//   ....[29]....
        /*0658*/ 	.word	0x00006060
        /*065c*/ 	.word	0x000000ff
        /*0660*/ 	.word	0x0002e850
        /*0664*/ 	.short	0x010a
        /*0666*/ 	.byte	0x06
	.zero		1


	//   ....[30]....
        /*0668*/ 	.word	0x00007de0
        /*066c*/ 	.word	0x00000004
        /*0670*/ 	.word	0x00000000
        /*0674*/ 	.short	0x0101
        /*0676*/ 	.byte	0x3f
	.zero		1


	//   ....[31]....
        /*0678*/ 	.word	0x000081f0
        /*067c*/ 	.word	0x000000ff
        /*0680*/ 	.word	0x00000000
        /*0684*/ 	.short	0x0101
        /*0686*/ 	.byte	0x06
	.zero		1


	//   ....[32]....
        /*0688*/ 	.word	0x00008970
        /*068c*/ 	.word	0x000000ff
        /*0690*/ 	.word	0x0002e850
        /*0694*/ 	.short	0x010a
        /*0696*/ 	.byte	0x04
	.zero		1


	//   ....[33]....
        /*0698*/ 	.word	0x000089b0
        /*069c*/ 	.word	0x000000ff
        /*06a0*/ 	.word	0x0002e850
        /*06a4*/ 	.short	0x010a
        /*06a6*/ 	.byte	0x04
	.zero		1


	//   ....[34]....
        /*06a8*/ 	.word	0x00009820
        /*06ac*/ 	.word	0x000000ff
        /*06b0*/ 	.word	0x00000000
        /*06b4*/ 	.short	0x0101
        /*06b6*/ 	.byte	0x04
	.zero		1


	//   ....[35]....
        /*06b8*/ 	.word	0x0000aaa0
        /*06bc*/ 	.word	0x000000ff
        /*06c0*/ 	.word	0x00000000
        /*06c4*/ 	.short	0x0101
        /*06c6*/ 	.byte	0x27
	.zero		1


	//   ....[36]....
        /*06c8*/ 	.word	0x0000bc70
        /*06cc*/ 	.word	0x00000003
        /*06d0*/ 	.word	0x0002e880
        /*06d4*/ 	.short	0x010a
        /*06d6*/ 	.byte	0x3f
	.zero		1


	//   ....[37]....
        /*06d8*/ 	.word	0x0000be00
        /*06dc*/ 	.word	0x00000003
        /*06e0*/ 	.word	0x0002e840
        /*06e4*/ 	.short	0x010a
        /*06e6*/ 	.byte	0x3f
	.zero		1


	//   ....[38]....
        /*06e8*/ 	.word	0x0000c9a0
        /*06ec*/ 	.word	0x000000ff
        /*06f0*/ 	.word	0x0002e800
        /*06f4*/ 	.short	0x0107
        /*06f6*/ 	.byte	0x29
	.zero		1


	//   ....[39]....
        /*06f8*/ 	.word	0x0000c9f0
        /*06fc*/ 	.word	0x000000ff
        /*0700*/ 	.word	0x0002e800
        /*0704*/ 	.short	0x0101
        /*0706*/ 	.byte	0x29
	.zero		1


	//   ....[40]....
        /*0708*/ 	.word	0x0000ca20
        /*070c*/ 	.word	0x000000ff
        /*0710*/ 	.word	0x0002e820
        /*0714*/ 	.short	0x010a
        /*0716*/ 	.byte	0x29
	.zero		1


	//   ....[41]....
        /*0718*/ 	.word	0x0000cd00
        /*071c*/ 	.word	0x00000005
        /*0720*/ 	.word	0x0002e880
        /*0724*/ 	.short	0x010a
        /*0726*/ 	.byte	0x3f
	.zero		1


	//   ....[42]....
        /*0728*/ 	.word	0x0000cf50
        /*072c*/ 	.word	0x00000005
        /*0730*/ 	.word	0x0002e840
        /*0734*/ 	.short	0x010a
        /*0736*/ 	.byte	0x3f
	.zero		1


	//   ....[43]....
        /*0738*/ 	.word	0x0000d220
        /*073c*/ 	.word	0x00000012
        /*0740*/ 	.word	0x0002e870
        /*0744*/ 	.short	0x010a
        /*0746*/ 	.byte	0x3f
	.zero		1


	//   ....[44]....
        /*0748*/ 	.word	0x0000d290
        /*074c*/ 	.word	0x00000012
        /*0750*/ 	.word	0x0002e860
        /*0754*/ 	.short	0x010a
        /*0756*/ 	.byte	0x3f
	.zero		1


	//   ....[45]....
        /*0758*/ 	.word	0x0000d900
        /*075c*/ 	.word	0x00000012
        /*0760*/ 	.word	0x0002e850
        /*0764*/ 	.short	0x0101
        /*0766*/ 	.byte	0x3f
	.zero		1


	//   ....[46]....
        /*0768*/ 	.word	0x0000d960
        /*076c*/ 	.word	0x00000000
        /*0770*/ 	.word	0x00000000
        /*0774*/ 	.short	0x0101
        /*0776*/ 	.byte	0x3f
	.zero		1


	//   ....[47]....
        /*0778*/ 	.word	0x0000da70
        /*077c*/ 	.word	0x00000010
        /*0780*/ 	.word	0x0002e870
        /*0784*/ 	.short	0x010a
        /*0786*/ 	.byte	0x3f
	.zero		1


	//   ....[48]....
        /*0788*/ 	.word	0x0000dae0
        /*078c*/ 	.word	0x00000010
        /*0790*/ 	.word	0x0002e860
        /*0794*/ 	.short	0x010a
        /*0796*/ 	.byte	0x3f
	.zero		1


	//   ....[49]....
        /*0798*/ 	.word	0x0000e160
        /*079c*/ 	.word	0x00000010
        /*07a0*/ 	.word	0x0002e850
        /*07a4*/ 	.short	0x0101
        /*07a6*/ 	.byte	0x3f
	.zero		1


	//   ....[50]....
        /*07a8*/ 	.word	0x0000e1f0
        /*07ac*/ 	.word	0x00000000
        /*07b0*/ 	.word	0x00000000
        /*07b4*/ 	.short	0x0101
        /*07b6*/ 	.byte	0x3f
	.zero		1


	//   ....[51]....
        /*07b8*/ 	.word	0x0000e2f0
        /*07bc*/ 	.word	0x00000008
        /*07c0*/ 	.word	0x0002e820
        /*07c4*/ 	.short	0x010a
        /*07c6*/ 	.byte	0x3f
	.zero		1


	//   ....[52]....
        /*07c8*/ 	.word	0x0000e470
        /*07cc*/ 	.word	0x00000005
        /*07d0*/ 	.word	0x00000000
        /*07d4*/ 	.short	0x010a
        /*07d6*/ 	.byte	0x3f
	.zero		1


	//   ....[53]....
        /*07d8*/ 	.word	0x0000e4c0
        /*07dc*/ 	.word	0x00000007
        /*07e0*/ 	.word	0x00000000
        /*07e4*/ 	.short	0x010a
        /*07e6*/ 	.byte	0x3f
	.zero		1


	//   ....[54]....
        /*07e8*/ 	.word	0x0000e510
        /*07ec*/ 	.word	0x00000013
        /*07f0*/ 	.word	0x0002e860
        /*07f4*/ 	.short	0x010a
        /*07f6*/ 	.byte	0x3f
	.zero		1


	//   ....[55]....
        /*07f8*/ 	.word	0x0000e560
        /*07fc*/ 	.word	0x00000003
        /*0800*/ 	.word	0x0002e860
        /*0804*/ 	.short	0x010a
        /*0806*/ 	.byte	0x3f
	.zero		1


	//   ....[56]....
        /*0808*/ 	.word	0x0000e5a0
        /*080c*/ 	.word	0x00000013
        /*0810*/ 	.word	0x0002e880
        /*0814*/ 	.short	0x010a
        /*0816*/ 	.byte	0x3f
	.zero		1


	//   ....[57]....
        /*0818*/ 	.word	0x0000e5c0
        /*081c*/ 	.word	0x00000003
        /*0820*/ 	.word	0x0002e880
        /*0824*/ 	.short	0x010a
        /*0826*/ 	.byte	0x3f
	.zero		1


	//   ....[58]....
        /*0828*/ 	.word	0x0000e630
        /*082c*/ 	.word	0x00000003
        /*0830*/ 	.word	0x0002e800
        /*0834*/ 	.short	0x010a
        /*0836*/ 	.byte	0x3f
	.zero		1


	//   ....[59]....
        /*0838*/ 	.word	0x0000e680
        /*083c*/ 	.word	0x00000004
        /*0840*/ 	.word	0x0002e830
        /*0844*/ 	.short	0x010a
        /*0846*/ 	.byte	0x3f
	.zero		1


	//   ....[60]....
        /*0848*/ 	.word	0x0000e6e0
        /*084c*/ 	.word	0x00000006
        /*0850*/ 	.word	0x0002e830
        /*0854*/ 	.short	0x010a
        /*0856*/ 	.byte	0x3f
	.zero		1


	//   ....[61]....
        /*0858*/ 	.word	0x0000e740
        /*085c*/ 	.word	0x00000006
        /*0860*/ 	.word	0x0002e850
        /*0864*/ 	.short	0x010a
        /*0866*/ 	.byte	0x3f
	.zero		1


	//   ....[62]....
        /*0868*/ 	.word	0x0000e7a0
        /*086c*/ 	.word	0x00000007
        /*0870*/ 	.word	0x0002e850
        /*0874*/ 	.short	0x010a
        /*0876*/ 	.byte	0x3f
	.zero		1


	//   ....[63]....
        /*0878*/ 	.word	0x0000e8f0
        /*087c*/ 	.word	0x00000003
        /*0880*/ 	.word	0x0002e880
        /*0884*/ 	.short	0x010a
        /*0886*/ 	.byte	0x3f
	.zero		1


	//   ....[64]....
        /*0888*/ 	.word	0x0000e940
        /*088c*/ 	.word	0x00000003
        /*0890*/ 	.word	0x0002e840
        /*0894*/ 	.short	0x010a
        /*0896*/ 	.byte	0x3f
	.zero		1


	//   ....[65]....
        /*0898*/ 	.word	0x0000f400
        /*089c*/ 	.word	0x00000003
        /*08a0*/ 	.word	0x0002e820
        /*08a4*/ 	.short	0x010a
        /*08a6*/ 	.byte	0x3f
	.zero		1


	//   ....[66]....
        /*08a8*/ 	.word	0x0000f450
        /*08ac*/ 	.word	0x00000005
        /*08b0*/ 	.word	0x0002e880
        /*08b4*/ 	.short	0x010a
        /*08b6*/ 	.byte	0x3f
	.zero		1


	//   ....[67]....
        /*08b8*/ 	.word	0x0000f4a0
        /*08bc*/ 	.word	0x00000005
        /*08c0*/ 	.word	0x0002e840
        /*08c4*/ 	.short	0x010a
        /*08c6*/ 	.byte	0x3f
	.zero		1


	//   ....[68]....
        /*08c8*/ 	.word	0x0000f4f0
        /*08cc*/ 	.word	0x00000012
        /*08d0*/ 	.word	0x0002e870
        /*08d4*/ 	.short	0x010a
        /*08d6*/ 	.byte	0x3f
	.zero		1


	//   ....[69]....
        /*08d8*/ 	.word	0x0000f540
        /*08dc*/ 	.word	0x00000012
        /*08e0*/ 	.word	0x0002e860
        /*08e4*/ 	.short	0x010a
        /*08e6*/ 	.byte	0x3f
	.zero		1


	//   ....[70]....
        /*08e8*/ 	.word	0x0000f590
        /*08ec*/ 	.word	0x00000010
        /*08f0*/ 	.word	0x0002e870
        /*08f4*/ 	.short	0x010a
        /*08f6*/ 	.byte	0x3f
	.zero		1


	//   ....[71]....
        /*08f8*/ 	.word	0x0000f5e0
        /*08fc*/ 	.word	0x00000010
        /*0900*/ 	.word	0x0002e860
        /*0904*/ 	.short	0x010a
        /*0906*/ 	.byte	0x3f
	.zero		1


	//   ....[72]....
        /*0908*/ 	.word	0x0000f630
        /*090c*/ 	.word	0x00000008
        /*0910*/ 	.word	0x0002e820
        /*0914*/ 	.short	0x010a
        /*0916*/ 	.byte	0x3f
	.zero		1


	//   ....[73]....
        /*0918*/ 	.word	0x0000f680
        /*091c*/ 	.word	0x00000005
        /*0920*/ 	.word	0x00000000
        /*0924*/ 	.short	0x010a
        /*0926*/ 	.byte	0x3f
	.zero		1


	//   ....[74]....
        /*0928*/ 	.word	0x0000f6d0
        /*092c*/ 	.word	0x00000007
        /*0930*/ 	.word	0x00000000
        /*0934*/ 	.short	0x010a
        /*0936*/ 	.byte	0x3f
	.zero		1


	//   ....[75]....
        /*0938*/ 	.word	0x0000f720
        /*093c*/ 	.word	0x00000013
        /*0940*/ 	.word	0x0002e860
        /*0944*/ 	.short	0x010a
        /*0946*/ 	.byte	0x3f
	.zero		1


	//   ....[76]....
        /*0948*/ 	.word	0x0000f770
        /*094c*/ 	.word	0x00000003
        /*0950*/ 	.word	0x0002e860
        /*0954*/ 	.short	0x010a
        /*0956*/ 	.byte	0x3f
	.zero		1


	//   ....[77]....
        /*0958*/ 	.word	0x0000f7c0
        /*095c*/ 	.word	0x00000013
        /*0960*/ 	.word	0x0002e880
        /*0964*/ 	.short	0x010a
        /*0966*/ 	.byte	0x3f
	.zero		1


	//----- nvinfo : EIATTR_NUM_MBARRIERS
	.align		4
.L_91:
        /*0968*/ 	.byte	0x03, 0x38
        /*096a*/ 	.short	0x0016


	//----- nvinfo : EIATTR_EXIT_INSTR_OFFSETS
	.align		4
        /*096c*/ 	.byte	0x04, 0x1c
        /*096e*/ 	.short	(.L_93 - .L_92)


	//   ....[0]....
.L_92:
        /*0970*/ 	.word	0x00000a30


	//   ....[1]....
        /*0974*/ 	.word	0x0000ae60


	//   ....[2]....
        /*0978*/ 	.word	0x0000e360


	//   ....[3]....
        /*097c*/ 	.word	0x0000e610


	//----- nvinfo : EIATTR_MAX_THREADS
	.align		4
.L_93:
        /*0980*/ 	.byte	0x04, 0x05
        /*0982*/ 	.short	(.L_95 - .L_94)
.L_94:
        /*0984*/ 	.word	0x00000180
        /*0988*/ 	.word	0x00000001
        /*098c*/ 	.word	0x00000001


	//----- nvinfo : EIATTR_CRS_STACK_SIZE
	.align		4
.L_95:
        /*0990*/ 	.byte	0x04, 0x1e
        /*0992*/ 	.short	(.L_97 - .L_96)
.L_96:
        /*0994*/ 	.word	0x00000000


	//----- nvinfo : EIATTR_CBANK_PARAM_SIZE
	.align		4
.L_97:
        /*0998*/ 	.byte	0x03, 0x19
        /*099a*/ 	.short	0x0a70


	//----- nvinfo : EIATTR_PARAM_CBANK
	.align		4
        /*099c*/ 	.byte	0x04, 0x0a
        /*099e*/ 	.short	(.L_99 - .L_98)
	.align		4
.L_98:
        /*09a0*/ 	.word	index@(.nv.constant0._ZN7cutlass13device_kernelIN5flash11enable_sm90INS1_16FlashAttnFwdSm90INS1_25CollectiveMainloopFwdSm90ILi2EN4cute5tupleIJNS5_1CILi1EEES8_S8_EEENS6_IJNS7_ILi128EEENS7_ILi224EEESA_EEELi128ENS_12float_e4m3_tEfNS_4arch4Sm90ELb0ELb0ELb0ELb0ELb0ELb0ELb0ELb1ELb1ELb1ELb0ELb0EEENS1_21CollectiveEpilogueFwdINS6_IJSA_SA_SB_EEES9_NS_10bfloat16_tESF_Li256ELb0ELb1ELb0ELb1EEENS1_29StaticPersistentTileSchedulerILb0EEEEEEEEEvNT_6ParamsE)
        /*09a4*/ 	.short	0x0210
        /*09a6*/ 	.short	0x0a70


	//----- nvinfo : EIATTR_SW_WAR
	.align		4
.L_99:
        /*09a8*/ 	.byte	0x04, 0x36
        /*09aa*/ 	.short	(.L_101 - .L_100)
.L_100:
        /*09ac*/ 	.word	0x00000008
.L_101:


//--------------------- .nv.info._ZN7cutlass13device_kernelIN5flash11enable_sm90INS1_16FlashAttnFwdSm90INS1_25CollectiveMainloopFwdSm90ILi2EN4cute5tupleIJNS5_1CILi1EEES8_S8_EEENS6_IJNS7_ILi128EEENS7_ILi224EEESA_EEELi128ENS_12float_e4m3_tEfNS_4arch4Sm90ELb0ELb0ELb0ELb1ELb0ELb0ELb0ELb1ELb1ELb1ELb0ELb0EEENS1_21CollectiveEpilogueFwdINS6_IJSA_SA_SB_EEES9_NS_10bfloat16_tESF_Li256ELb1ELb1ELb0ELb1EEENS1_36VarlenDynamicPersistentTileSchedulerILi128ELi224ELi256ELi128ELb0ELb1ELb1ELb0ELb1ELb1EEEEEEEEEvNT_6ParamsE --------------------------
	.section	.nv.info._ZN7cutlass13device_kernelIN5flash11enable_sm90INS1_16FlashAttnFwdSm90INS1_25CollectiveMainloopFwdSm90ILi2EN4cute5tupleIJNS5_1CILi1EEES8_S8_EEENS6_IJNS7_ILi128EEENS7_ILi224EEESA_EEELi128ENS_12float_e4m3_tEfNS_4arch4Sm90ELb0ELb0ELb0ELb1ELb0ELb0ELb0ELb1ELb1ELb1ELb0ELb0EEENS1_21CollectiveEpilogueFwdINS6_IJSA_SA_SB_EEES9_NS_10bfloat16_tESF_Li256ELb1ELb1ELb0ELb1EEENS1_36VarlenDynamicPersistentTileSchedulerILi128ELi224ELi256ELi128ELb0ELb1ELb1ELb0ELb1ELb1EEEEEEEEEvNT_6ParamsE,"",@"SHT_CUDA_INFO"
	.sectionflags	@""
	.align	4


	//----- nvinfo : EIATTR_CUDA_API_VERSION
	.align		4
        /*0000*/ 	.byte	0x04, 0x37
        /*0002*/ 	.short	(.L_103 - .L_102)
.L_102:
        /*0004*/ 	.word	0x00000082


	//----- nvinfo : EIATTR_KPARAM_INFO
	.align		4
.L_103:
        /*0008*/ 	.byte	0x04, 0x17
        /*000a*/ 	.short	(.L_105 - .L_104)
.L_104:
        /*000c*/ 	.word	0x00000000
        /*0010*/ 	.short	0x0000
        /*0012*/ 	.short	0x0070
        /*0014*/ 	.byte	0x00, 0xf0, 0x01, 0x2a


	//----- nvinfo : EIATTR_SPARSE_MMA_MASK
	.align		4
.L_105:
        /*0018*/ 	.byte	0x03, 0x50
        /*001a*/ 	.short	0x0000


	//----- nvinfo : EIATTR_MAXREG_COUNT
	.align		4
        /*001c*/ 	.byte	0x03, 0x1b
        /*001e*/ 	.short	0x00a8


	//----- nvinfo : EIATTR_NUM_BARRIERS
	.align		4
        /*0020*/ 	.byte	0x02, 0x4c
        /*0022*/ 	.byte	0x10
	.zero		1


	//----- nvinfo : EIATTR_EXTERNS
	.align		4
        /*0024*/ 	.byte	0x04, 0x0f
        /*0026*/ 	.short	(.L_107 - .L_106)


	//   ....[0]....
	.align		4
.L_106:
        /*0028*/ 	.word	index@(__assertfail)


	//----- nvinfo : EIATTR_ANNOTATIONS
	.align		4
.L_107:
        /*002c*/ 	.byte	0x04, 0x55
        /*002e*/ 	.short	(.L_109 - .L_108)


	//   ....[0]....
.L_108:
        /* <DEDUP_REMOVED lines=38> */
        /*0284*/ 	.byte	0x10, 0x17, 0x01, 0x00


	//----- nvinfo : EIATTR_MERCURY_ISA_VERSION
	.align		4
.L_109:
        /*0288*/ 	.byte	0x03, 0x5f
        /*028a*/ 	.short	0x0101


	//----- nvinfo : EIATTR_UNUSED_LOAD_BYTE_OFFSET
	.align		4
        /*028c*/ 	.byte	0x04, 0x44
        /*028e*/ 	.short	(.L_111 - .L_110)


	//   ....[0]....
.L_110:
        /*0290*/ 	.word	0x00000a40
        /*0294*/ 	.word	0x0000fff0


	//   ....[1]....
        /*0298*/ 	.word	0x00009b60
        /*029c*/ 	.word	0x0000fff0


	//----- nvinfo : EIATTR_INT_WARP_WIDE_INSTR_OFFSETS
	.align		4
.L_111:
        /*02a0*/ 	.byte	0x04, 0x31
        /*02a2*/ 	.short	(.L_113 - .L_112)


	//   ....[0]....
.L_112:
        /*02a4*/ 	.word	0x00000130


	//   ....[1]....
        /*02a8*/ 	.word	0x00000170


	//   ....[2]....
        /*02ac*/ 	.word	0x000001e0


	//   ....[3]....
        /*02b0*/ 	.word	0x0000d6b0


	//   ....[4]....
        /*02b4*/ 	.word	0x0000d740


	//   ....[5]....
        /*02b8*/ 	.word	0x00010080


	//   ....[6]....
        /*02bc*/ 	.word	0x00010110


	//----- nvinfo : EIATTR_COOP_GROUP_MASK_REGIDS
	.align		4
.L_113:
        /*02c0*/ 	.byte	0x04, 0x29
        /*02c2*/ 	.short	(.L_115 - .L_114)


	//   ....[0]....
.L_114:
        /*02c4*/ 	.word	0xffffffff


	//   ....[1]....
        /*02c8*/ 	.word	0xffffffff


	//   ....[2]....
        /*02cc*/ 	.word	0xffffffff


	//   ....[3]....
        /*02d0*/ 	.word	0xffffffff


	//   ....[4]....
        /*02d4*/ 	.word	0xffffffff


	//   ....[5]....
        /*02d8*/ 	.word	0xffffffff


	//   ....[6]....
        /*02dc*/ 	.word	0xffffffff


	//   ....[7]....
        /*02e0*/ 	.word	0xffffffff


	//   ....[8]....
        /*02e4*/ 	.word	0xffffffff


	//   ....[9]....
        /*02e8*/ 	.word	0xffffffff


	//   ....[10]....
        /*02ec*/ 	.word	0xffffffff


	//   ....[11]....
        /*02f0*/ 	.word	0xffffffff


	//   ....[12]....
        /*02f4*/ 	.word	0xffffffff


	//   ....[13]....
        /*02f8*/ 	.word	0xffffffff


	//   ....[14]....
        /*02fc*/ 	.word	0xffffffff


	//   ....[15]....
        /*0300*/ 	.word	0xffffffff


	//   ....[16]....
        /*0304*/ 	.word	0xffffffff


	//   ....[17]....
        /*0308*/ 	.word	0xffffffff


	//   ....[18]....
        /*030c*/ 	.word	0xffffffff


	//   ....[19]....
        /*0310*/ 	.word	0xffffffff


	//   ....[20]....
        /*0314*/ 	.word	0xffffffff


	//   ....[21]....
        /*0318*/ 	.word	0xffffffff


	//   ....[22]....
        /*031c*/ 	.word	0xffffffff


	//   ....[23]....
        /*0320*/ 	.word	0xffffffff


	//   ....[24]....
        /*0324*/ 	.word	0xffffffff


	//   ....[25]....
        /*0328*/ 	.word	0xffffffff


	//   ....[26]....
        /*032c*/ 	.word	0xffffffff


	//   ....[27]....
        /*0330*/ 	.word	0xffffffff


	//   ....[28]....
        /*0334*/ 	.word	0xffffffff


	//   ....[29]....
        /*0338*/ 	.word	0xffffffff


	//   ....[30]....
        /*033c*/ 	.word	0xffffffff


	//   ....[31]....
        /*0340*/ 	.word	0xffffffff


	//   ....[32]....
        /*0344*/ 	.word	0xffffffff


	//   ....[33]....
        /*0348*/ 	.word	0xffffffff


	//   ....[34]....
        /*034c*/ 	.word	0xffffffff


	//   ....[35]....
        /*0350*/ 	.word	0xffffffff


	//   ....[36]....
        /*0354*/ 	.word	0xffffffff


	//   ....[37]....
        /*0358*/ 	.word	0xffffffff


	//   ....[38]....
        /*035c*/ 	.word	0xffffffff


	//   ....[39]....
        /*0360*/ 	.word	0xffffffff


	//   ....[40]....
        /*0364*/ 	.word	0xffffffff


	//   ....[41]....
        /*0368*/ 	.word	0xffffffff


	//   ....[42]....
        /*036c*/ 	.word	0xffffffff


	//   ....[43]....
        /*0370*/ 	.word	0xffffffff


	//   ....[44]....
        /*0374*/ 	.word	0xffffffff


	//   ....[45]....
        /*0378*/ 	.word	0xffffffff


	//   ....[46]....
        /*037c*/ 	.word	0xffffffff


	//   ....[47]....
        /*0380*/ 	.word	0xffffffff


	//   ....[48]....
        /*0384*/ 	.word	0xffffffff


	//   ....[49]....
        /*0388*/ 	.word	0xffffffff


	//   ....[50]....
        /*038c*/ 	.word	0xffffffff


	//   ....[51]....
        /*0390*/ 	.word	0xffffffff


	//   ....[52]....
        /*0394*/ 	.word	0xffffffff


	//   ....[53]....
        /*0398*/ 	.word	0xffffffff


	//   ....[54]....
        /*039c*/ 	.word	0xffffffff


	//   ....[55]....
        /*03a0*/ 	.word	0xffffffff


	//   ....[56]....
        /*03a4*/ 	.word	0xffffffff


	//   ....[57]....
        /*03a8*/ 	.word	0xffffffff


	//   ....[58]....
        /*03ac*/ 	.word	0xffffffff


	//   ....[59]....
        /*03b0*/ 	.word	0xffffffff


	//   ....[60]....
        /*03b4*/ 	.word	0xffffffff


	//   ....[61]....
        /*03b8*/ 	.word	0xffffffff


	//   ....[62]....
        /*03bc*/ 	.word	0xffffffff


	//   ....[63]....
        /*03c0*/ 	.word	0xffffffff


	//   ....[64]....
        /*03c4*/ 	.word	0xffffffff


	//   ....[65]....
        /*03c8*/ 	.word	0xffffffff


	//   ....[66]....
        /*03cc*/ 	.word	0xffffffff


	//   ....[67]....
        /*03d0*/ 	.word	0xffffffff


	//   ....[68]....
        /*03d4*/ 	.word	0xffffffff


	//   ....[69]....
        /*03d8*/ 	.word	0xffffffff


	//   ....[70]....
        /*03dc*/ 	.word	0xffffffff


	//   ....[71]....
        /*03e0*/ 	.word	0xffffffff


	//   ....[72]....
        /*03e4*/ 	.word	0xffffffff


	//   ....[73]....
        /*03e8*/ 	.word	0xffffffff


	//   ....[74]....
        /*03ec*/ 	.word	0xffffffff


	//   ....[75]....
        /*03f0*/ 	.word	0xffffffff


	//   ....[76]....
        /*03f4*/ 	.word	0xffffffff


	//   ....[77]....
        /*03f8*/ 	.word	0xffffffff


	//   ....[78]....
        /*03fc*/ 	.word	0xffffffff


	//   ....[79]....
        /*0400*/ 	.word	0xffffffff


	//   ....[80]....
        /*0404*/ 	.word	0xffffffff


	//   ....[81]....
        /*0408*/ 	.word	0xffffffff


	//   ....[82]....
        /*040c*/ 	.word	0xffffffff


	//   ....[83]....
        /*0410*/ 	.word	0xffffffff


	//   ....[84]....
        /*0414*/ 	.word	0xffffffff


	//   ....[85]....
        /*0418*/ 	.word	0xffffffff


	//   ....[86]....
        /*041c*/ 	.word	0xffffffff


	//   ....[87]....
        /*0420*/ 	.word	0xffffffff


	//   ....[88]....
        /*0424*/ 	.word	0xffffffff


	//   ....[89]....
        /*0428*/ 	.word	0xffffffff


	//   ....[90]....
        /*042c*/ 	.word	0xffffffff


	//   ....[91]....
        /*0430*/ 	.word	0xffffffff


	//   ....[92]....
        /*0434*/ 	.word	0xffffffff


	//   ....[93]....
        /*0438*/ 	.word	0xffffffff


	//   ....[94]....
        /*043c*/ 	.word	0xffffffff


	//   ....[95]....
        /*0440*/ 	.word	0xffffffff


	//   ....[96]....
        /*0444*/ 	.word	0xffffffff


	//   ....[97]....
        /*0448*/ 	.word	0xffffffff


	//   ....[98]....
        /*044c*/ 	.word	0xffffffff


	//   ....[99]....
        /*0450*/ 	.word	0xffffffff


	//   ....[100]....
        /*0454*/ 	.word	0xffffffff


	//   ....[101]....
        /*0458*/ 	.word	0xffffffff


	//   ....[102]....
        /*045c*/ 	.word	0xffffffff


	//   ....[103]....
        /*0460*/ 	.word	0xffffffff


	//   ....[104]....
        /*0464*/ 	.word	0xffffffff


	//   ....[105]....
        /*0468*/ 	.word	0xffffffff


	//   ....[106]....
        /*046c*/ 	.word	0xffffffff


	//   ....[107]....
        /*0470*/ 	.word	0xffffffff


	//   ....[108]....
        /*0474*/ 	.word	0xffffffff


	//   ....[109]....
        /*0478*/ 	.word	0xffffffff


	//   ....[110]....
        /*047c*/ 	.word	0xffffffff


	//   ....[111]....
        /*0480*/ 	.word	0xffffffff


	//   ....[112]....
        /*0484*/ 	.word	0xffffffff


	//   ....[113]....
        /*0488*/ 	.word	0xffffffff


	//   ....[114]....
        /*048c*/ 	.word	0xffffffff


	//   ....[115]....
        /*0490*/ 	.word	0xffffffff


	//   ....[116]....
        /*0494*/ 	.word	0xffffffff


	//   ....[117]....
        /*0498*/ 	.word	0xffffffff


	//   ....[118]....
        /*049c*/ 	.word	0xffffffff


	//   ....[119]....
        /*04a0*/ 	.word	0xffffffff


	//   ....[120]....
        /*04a4*/ 	.word	0xffffffff


	//   ....[121]....
        /*04a8*/ 	.word	0xffffffff


	//   ....[122]....
        /*04ac*/ 	.word	0xffffffff


	//   ....[123]....
        /*04b0*/ 	.word	0x0500000f


	//   ....[124]....
        /*04b4*/ 	.word	0x0500000f


	//   ....[125]....
        /*04b8*/ 	.word	0x0500000f


	//   ....[126]....
        /*04bc*/ 	.word	0x0500000f


	//   ....[127]....
        /*04c0*/ 	.word	0x0500000f


	//   ....[128]....
        /*04c4*/ 	.word	0x0500000f


	//   ....[129]....
        /*04c8*/ 	.word	0x0500000f


	//   ....[130]....
        /*04cc*/ 	.word	0x0500000f


	//   ....[131]....
        /*04d0*/ 	.word	0x0500000f


	//   ....[132]....
        /*04d4*/ 	.word	0x0500000f


	//   ....[133]....
        /*04d8*/ 	.word	0x0500000f


	//   ....[134]....
        /*04dc*/ 	.word	0x0500000f


	//   ....[135]....
        /*04e0*/ 	.word	0x0500000f


	//   ....[136]....
        /*04e4*/ 	.word	0x0500000f


	//   ....[137]....
        /*04e8*/ 	.word	0x0500000f


	//   ....[138]....
        /*04ec*/ 	.word	0x0500000f


	//   ....[139]....
        /*04f0*/ 	.word	0x0500000f


	//   ....[140]....
        /*04f4*/ 	.word	0x0500000f


	//----- nvinfo : EIATTR_COOP_GROUP_INSTR_OFFSETS
	.align		4
.L_115:
        /*04f8*/ 	.byte	0x04, 0x28
        /*04fa*/ 	.short	(.L_117 - .L_116)


	//   ....[0]....
.L_116:
        /*04fc*/ 	.word	0x00000070


	//   ....[1]....
        /*0500*/ 	.word	0x00000140


	//   ....[2]....
        /*0504*/ 	.word	0x00000190


	//   ....[3]....
        /*0508*/ 	.word	0x000003c0


	//   ....[4]....
        /*050c*/ 	.word	0x00000520


	//   ....[5]....
        /*0510*/ 	.word	0x00000640


	//   ....[6]....
        /*0514*/ 	.word	0x000007a0


	//   ....[7]....
        /*0518*/ 	.word	0x000016f0


	//   ....[8]....
        /*051c*/ 	.word	0x000033d0


	//   ....[9]....
        /*0520*/ 	.word	0x000034d0


	//   ....[10]....
        /*0524*/ 	.word	0x00003cf0


	//   ....[11]....
        /*0528*/ 	.word	0x00003d70


	//   ....[12]....
        /*052c*/ 	.word	0x00006e10


	//   ....[13]....
        /*0530*/ 	.word	0x00006e40


	//   ....[14]....
        /*0534*/ 	.word	0x00006e60


	//   ....[15]....
        /*0538*/ 	.word	0x00006e90


	//   ....[16]....
        /*053c*/ 	.word	0x000093c0


	//   ....[17]....
        /*0540*/ 	.word	0x00009420


	//   ....[18]....
        /*0544*/ 	.word	0x00009440


	//   ....[19]....
        /*0548*/ 	.word	0x00009460


	//   ....[20]....
        /*054c*/ 	.word	0x0000a3f0


	//   ....[21]....
        /*0550*/ 	.word	0x0000a400


	//   ....[22]....
        /*0554*/ 	.word	0x0000a410


	//   ....[23]....
        /*0558*/ 	.word	0x0000a420


	//   ....[24]....
        /*055c*/ 	.word	0x0000a430


	//   ....[25]....
        /*0560*/ 	.word	0x0000a440


	//   ....[26]....
        /*0564*/ 	.word	0x0000a450


	//   ....[27]....
        /*0568*/ 	.word	0x0000a460


	//   ....[28]....
        /*056c*/ 	.word	0x0000a490


	//   ....[29]....
        /*0570*/ 	.word	0x0000a4a0


	//   ....[30]....
        /*0574*/ 	.word	0x0000a4d0


	//   ....[31]....
        /*0578*/ 	.word	0x0000a4e0


	//   ....[32]....
        /*057c*/ 	.word	0x0000a4f0


	//   ....[33]....
        /*0580*/ 	.word	0x0000a520


	//   ....[34]....
        /*0584*/ 	.word	0x0000a550


	//   ....[35]....
        /*0588*/ 	.word	0x0000a570


	//   ....[36]....
        /*058c*/ 	.word	0x0000a580


	//   ....[37]....
        /*0590*/ 	.word	0x0000a590


	//   ....[38]....
        /*0594*/ 	.word	0x0000a5c0


	//   ....[39]....
        /*0598*/ 	.word	0x0000a5f0


	//   ....[40]....
        /*059c*/ 	.word	0x0000a620


	//   ....[41]....
        /*05a0*/ 	.word	0x0000a630


	//   ....[42]....
        /*05a4*/ 	.word	0x0000a640


	//   ....[43]....
        /*05a8*/ 	.word	0x0000a650


	//   ....[44]....
        /*05ac*/ 	.word	0x0000a660


	//   ....[45]....
        /*05b0*/ 	.word	0x0000a670


	//   ....[46]....
        /*05b4*/ 	.word	0x0000a680


	//   ....[47]....
        /*05b8*/ 	.word	0x0000a690


	//   ....[48]....
        /*05bc*/ 	.word	0x0000a6a0


	//   ....[49]....
        /*05c0*/ 	.word	0x0000a6f0


	//   ....[50]....
        /*05c4*/ 	.word	0x0000a720


	//   ....[51]....
        /*05c8*/ 	.word	0x0000a750


	//   ....[52]....
        /*05cc*/ 	.word	0x0000ad70


	//   ....[53]....
        /*05d0*/ 	.word	0x0000adb0


	//   ....[54]....
        /*05d4*/ 	.word	0x0000adf0


	//   ....[55]....
        /*05d8*/ 	.word	0x0000ae20


	//   ....[56]....
        /*05dc*/ 	.word	0x0000b3b0


	//   ....[57]....
        /*05e0*/ 	.word	0x0000b3f0


	//   ....[58]....
        /*05e4*/ 	.word	0x0000b4b0


	//   ....[59]....
        /*05e8*/ 	.word	0x0000b4d0


	//   ....[60]....
        /*05ec*/ 	.word	0x0000b590


	//   ....[61]....
        /*05f0*/ 	.word	0x0000b5b0


	//   ....[62]....
        /*05f4*/ 	.word	0x0000b680


	//   ....[63]....
        /*05f8*/ 	.word	0x0000b6a0


	//   ....[64]....
        /*05fc*/ 	.word	0x0000bf90


	//   ....[65]....
        /*0600*/ 	.word	0x0000bfb0


	//   ....[66]....
        /*0604*/ 	.word	0x0000c070


	//   ....[67]....
        /*0608*/ 	.word	0x0000c090


	//   ....[68]....
        /*060c*/ 	.word	0x0000c150


	//   ....[69]....
        /*0610*/ 	.word	0x0000c170


	//   ....[70]....
        /*0614*/ 	.word	0x0000c240


	//   ....[71]....
        /*0618*/ 	.word	0x0000c260


	//   ....[72]....
        /*061c*/ 	.word	0x0000c3a0


	//   ....[73]....
        /*0620*/ 	.word	0x0000c5b0


	//   ....[74]....
        /*0624*/ 	.word	0x0000c5e0


	//   ....[75]....
        /*0628*/ 	.word	0x0000c610


	//   ....[76]....
        /*062c*/ 	.word	0x0000c650


	//   ....[77]....
        /*0630*/ 	.word	0x0000c680


	//   ....[78]....
        /*0634*/ 	.word	0x0000c6b0


	//   ....[79]....
        /*0638*/ 	.word	0x0000c840


	//   ....[80]....
        /*063c*/ 	.word	0x0000c870


	//   ....[81]....
        /*0640*/ 	.word	0x0000c8a0


	//   ....[82]....
        /*0644*/ 	.word	0x0000c8d0


	//   ....[83]....
        /*0648*/ 	.word	0x0000c900


	//   ....[84]....
        /*064c*/ 	.word	0x0000c940


	//   ....[85]....
        /*0650*/ 	.word	0x0000c9d0


	//   ....[86]....
        /*0654*/ 	.word	0x0000ca10


	//   ....[87]....
        /*0658*/ 	.word	0x0000caa0


	//   ....[88]....
        /*065c*/ 	.word	0x0000de60


	//   ....[89]....
        /*0660*/ 	.word	0x0000e9f0


	//   ....[90]....
        /*0664*/ 	.word	0x0000ea20


	//   ....[91]....
        /*0668*/ 	.word	0x0000eac0


	//   ....[92]....
        /*066c*/ 	.word	0x0000eae0


	//   ....[93]....
        /*0670*/ 	.word	0x0000eb60


	//   ....[94]....
        /*0674*/ 	.word	0x0000eb80


	//   ....[95]....
        /*0678*/ 	.word	0x0000ec00


	//   ....[96]....
        /*067c*/ 	.word	0x0000ec20


	//   ....[97]....
        /*0680*/ 	.word	0x0000eca0


	//   ....[98]....
        /*0684*/ 	.word	0x0000ecc0


	//   ....[99]....
        /*0688*/ 	.word	0x0000ed40


	//   ....[100]....
        /*068c*/ 	.word	0x0000ed60


	//   ....[101]....
        /*0690*/ 	.word	0x0000ede0


	//   ....[102]....
        /*0694*/ 	.word	0x0000ee00


	//   ....[103]....
        /*0698*/ 	.word	0x0000ee10


	//   ....[104]....
        /*069c*/ 	.word	0x0000ee20


	//   ....[105]....
        /*06a0*/ 	.word	0x00010c00


	//   ....[106]....
        /*06a4*/ 	.word	0x00010c30


	//   ....[107]....
        /*06a8*/ 	.word	0x00010c60


	//   ....[108]....
        /*06ac*/ 	.word	0x00010c90


	//   ....[109]....
        /*06b0*/ 	.word	0x00010cd0


	//   ....[110]....
        /*06b4*/ 	.word	0x00010ce0


	//   ....[111]....
        /*06b8*/ 	.word	0x00010d10


	//   ....[112]....
        /*06bc*/ 	.word	0x00010d20


	//   ....[113]....
        /*06c0*/ 	.word	0x00010e60


	//   ....[114]....
        /*06c4*/ 	.word	0x00010e90


	//   ....[115]....
        /*06c8*/ 	.word	0x00010ec0


	//   ....[116]....
        /*06cc*/ 	.word	0x00010ef0


	//   ....[117]....
        /*06d0*/ 	.word	0x00010f20


	//   ....[118]....
        /*06d4*/ 	.word	0x00010f60


	//   ....[119]....
        /*06d8*/ 	.word	0x00010ff0


	//   ....[120]....
        /*06dc*/ 	.word	0x00011030


	//   ....[121]....
        /*06e0*/ 	.word	0x00011070


	//   ....[122]....
        /*06e4*/ 	.word	0x00011520


	//   ....[123]....
        /*06e8*/ 	.word	0x00011a40


	//   ....[124]....
        /*06ec*/ 	.word	0x00011c00


	//   ....[125]....
        /*06f0*/ 	.word	0x00011c70


	//   ....[126]....
        /*06f4*/ 	.word	0x00011cd0


	//   ....[127]....
        /*06f8*/ 	.word	0x00011dd0


	//   ....[128]....
        /*06fc*/ 	.word	0x00011e30


	//   ....[129]....
        /*0700*/ 	.word	0x00011f30


	//   ....[130]....
        /*0704*/ 	.word	0x00011f90


	//   ....[131]....
        /*0708*/ 	.word	0x00012090


	//   ....[132]....
        /*070c*/ 	.word	0x000120f0


	//   ....[133]....
        /*0710*/ 	.word	0x000121f0


	//   ....[134]....
        /*0714*/ 	.word	0x00012250


	//   ....[135]....
        /*0718*/ 	.word	0x00012350


	//   ....[136]....
        /*071c*/ 	.word	0x000123b0


	//   ....[137]....
        /*0720*/ 	.word	0x000124a0


	//   ....[138]....
        /*0724*/ 	.word	0x00012500


	//   ....[139]....
        /*0728*/ 	.word	0x000125a0


	//   ....[140]....
        /*072c*/ 	.word	0x00012930


	//----- nvinfo : EIATTR_REG_RECONFIG
	.align		4
.L_117:
        /*0730*/ 	.byte	0x01, 0x54
	.zero		2


	//----- nvinfo : EIATTR_SYSCALL_OFFSETS
	.align		4
        /*0734*/ 	.byte	0x04, 0x46
        /*0736*/ 	.short	(.L_119 - .L_118)


	//   ....[0]....
.L_118:
        /*0738*/ 	.word	0x000018d0


	//   ....[1]....
        /*073c*/ 	.word	0x0000d8b0


	//   ....[2]....
        /*0740*/ 	.word	0x0000da40


	//   ....[3]....
        /*0744*/ 	.word	0x0000db90


	//   ....[4]....
        /*0748*/ 	.word	0x0000dcd0


	//   ....[5]....
        /*074c*/ 	.word	0x0000e670


	//----- nvinfo : EIATTR_MBARRIER_INSTR_OFFSETS
	.align		4
.L_119:
        /*0750*/ 	.byte	0x04, 0x39
        /*0752*/ 	.short	(.L_121 - .L_120)


	//   ....[0]....
.L_120:
        /*0754*/ 	.word	0x00000270
        /*0758*/ 	.word	0x000000ff
        /*075c*/ 	.word	0x0002e800
        /*0760*/ 	.short	0x0100
        /*0762*/ 	.byte	0x08
	.zero		1


	//   ....[1]....
        /*0764*/ 	.word	0x00000280
        /*0768*/ 	.word	0x000000ff
        /*076c*/ 	.word	0x0002e820
        /*0770*/ 	.short	0x0100
        /*0772*/ 	.byte	0x08
	.zero		1


	//   ....[2]....
        /*0774*/ 	.word	0x00000370
        /*0778*/ 	.word	0x000000ff
        /*077c*/ 	.word	0x0002e830
        /*0780*/ 	.short	0x0100
        /*0782*/ 	.byte	0x08
	.zero		1


	//   ....[3]....
        /*0784*/ 	.word	0x00000380
        /*0788*/ 	.word	0x000000ff
        /*078c*/ 	.word	0x0002e840
        /*0790*/ 	.short	0x0100
        /*0792*/ 	.byte	0x08
	.zero		1


	//   ....[4]....
        /*0794*/ 	.word	0x00000390
        /*0798*/ 	.word	0x000000ff
        /*079c*/ 	.word	0x0002e838
        /*07a0*/ 	.short	0x0100
        /*07a2*/ 	.byte	0x08
	.zero		1


	//   ....[5]....
        /*07a4*/ 	.word	0x000003a0
        /*07a8*/ 	.word	0x000000ff
        /*07ac*/ 	.word	0x0002e848
        /*07b0*/ 	.short	0x0100
        /*07b2*/ 	.byte	0x08
	.zero		1


	//   ....[6]....
        /*07b4*/ 	.word	0x000004d0
        /*07b8*/ 	.word	0x000000ff
        /*07bc*/ 	.word	0x0002e850
        /*07c0*/ 	.short	0x0100
        /*07c2*/ 	.byte	0x08
	.zero		1


	//   ....[7]....
        /*07c4*/ 	.word	0x000004e0
        /*07c8*/ 	.word	0x000000ff
        /*07cc*/ 	.word	0x0002e860
        /*07d0*/ 	.short	0x0100
        /*07d2*/ 	.byte	0x08
	.zero		1


	//   ....[8]....
        /*07d4*/ 	.word	0x000004f0
        /*07d8*/ 	.word	0x000000ff
        /*07dc*/ 	.word	0x0002e858
        /*07e0*/ 	.short	0x0100
        /*07e2*/ 	.byte	0x08
	.zero		1


	//   ....[9]....
        /*07e4*/ 	.word	0x00000500
        /*07e8*/ 	.word	0x000000ff
        /*07ec*/ 	.word	0x0002e868
        /*07f0*/ 	.short	0x0100
        /*07f2*/ 	.byte	0x08
	.zero		1


	//   ....[10]....
        /*07f4*/ 	.word	0x000005f0
        /*07f8*/ 	.word	0x000000ff
        /*07fc*/ 	.word	0x0002e870
        /*0800*/ 	.short	0x0100
        /*0802*/ 	.byte	0x06
	.zero		1


	//   ....[11]....
        /*0804*/ 	.word	0x00000600
        /*0808*/ 	.word	0x000000ff
        /*080c*/ 	.word	0x0002e880
        /*0810*/ 	.short	0x0100
        /*0812*/ 	.byte	0x06
	.zero		1


	//   ....[12]....
        /*0814*/ 	.word	0x00000610
        /*0818*/ 	.word	0x000000ff
        /*081c*/ 	.word	0x0002e878
        /*0820*/ 	.short	0x0100
        /*0822*/ 	.byte	0x06
	.zero		1


	//   ....[13]....
        /*0824*/ 	.word	0x00000620
        /*0828*/ 	.word	0x000000ff
        /*082c*/ 	.word	0x0002e888
        /*0830*/ 	.short	0x0100
        /*0832*/ 	.byte	0x06
	.zero		1


	//   ....[14]....
        /*0834*/ 	.word	0x00000750
        /*0838*/ 	.word	0x000000ff
        /*083c*/ 	.word	0x0002e890
        /*0840*/ 	.short	0x0100
        /*0842*/ 	.byte	0x08
	.zero		1


	//   ....[15]....
        /*0844*/ 	.word	0x00000760
        /*0848*/ 	.word	0x000000ff
        /*084c*/ 	.word	0x0002e8a0
        /*0850*/ 	.short	0x0100
        /*0852*/ 	.byte	0x08
	.zero		1


	//   ....[16]....
        /*0854*/ 	.word	0x00000770
        /*0858*/ 	.word	0x000000ff
        /*085c*/ 	.word	0x0002e898
        /*0860*/ 	.short	0x0100
        /*0862*/ 	.byte	0x08
	.zero		1


	//   ....[17]....
        /*0864*/ 	.word	0x00000780
        /*0868*/ 	.word	0x000000ff
        /*086c*/ 	.word	0x0002e8a8
        /*0870*/ 	.short	0x0100
        /*0872*/ 	.byte	0x08
	.zero		1


	//   ....[18]....
        /*0874*/ 	.word	0x000008b0
        /*0878*/ 	.word	0x000000ff
        /*087c*/ 	.word	0x0002e8b0
        /*0880*/ 	.short	0x0100
        /*0882*/ 	.byte	0x08
	.zero		1


	//   ....[19]....
        /*0884*/ 	.word	0x000008c0
        /*0888*/ 	.word	0x000000ff
        /*088c*/ 	.word	0x0002e8c0
        /*0890*/ 	.short	0x0100
        /*0892*/ 	.byte	0x08
	.zero		1


	//   ....[20]....
        /*0894*/ 	.word	0x000008d0
        /*0898*/ 	.word	0x000000ff
        /*089c*/ 	.word	0x0002e8b8
        /*08a0*/ 	.short	0x0100
        /*08a2*/ 	.byte	0x08
	.zero		1


	//   ....[21]....
        /*08a4*/ 	.word	0x000008e0
        /*08a8*/ 	.word	0x000000ff
        /*08ac*/ 	.word	0x0002e8c8
        /*08b0*/ 	.short	0x0100
        /*08b2*/ 	.byte	0x08
	.zero		1


	//   ....[22]....
        /*08b4*/ 	.word	0x00001980
        /*08b8*/ 	.word	0x00000000
        /*08bc*/ 	.word	0x0002e800
        /*08c0*/ 	.short	0x010a
        /*08c2*/ 	.byte	0x3f
	.zero		1


	//   ....[23]....
        /*08c4*/ 	.word	0x00001a10
        /*08c8*/ 	.word	0x00000005
        /*08cc*/ 	.word	0x0002e830
        /*08d0*/ 	.short	0x010a
        /*08d2*/ 	.byte	0x3f
	.zero		1


	//   ....[24]....
        /*08d4*/ 	.word	0x00001aa0
        /*08d8*/ 	.word	0x00000005
        /*08dc*/ 	.word	0x0002e830
        /*08e0*/ 	.short	0x010a
        /*08e2*/ 	.byte	0x3f
	.zero		1


	//   ....[25]....
        /*08e4*/ 	.word	0x000040e0
        /*08e8*/ 	.word	0x0000003a
        /*08ec*/ 	.word	0x00000000
        /*08f0*/ 	.short	0x0101
        /*08f2*/ 	.byte	0x3f
	.zero		1


	//   ....[26]....
        /*08f4*/ 	.word	0x00005900
        /*08f8*/ 	.word	0x000000ff
        /*08fc*/ 	.word	0x0002e830
        /*0900*/ 	.short	0x010a
        /*0902*/ 	.byte	0x06
	.zero		1


	//   ....[27]....
        /*0904*/ 	.word	0x00005940
        /*0908*/ 	.word	0x000000ff
        /*090c*/ 	.word	0x0002e830
        /*0910*/ 	.short	0x010a
        /*0912*/ 	.byte	0x06
	.zero		1


	//   ....[28]....
        /*0914*/ 	.word	0x00006560
        /*0918*/ 	.word	0x000000ff
        /*091c*/ 	.word	0x0002e850
        /*0920*/ 	.short	0x010a
        /*0922*/ 	.byte	0x06
	.zero		1


	//   ....[29]....
        /*0924*/ 	.word	0x000065a0
        /*0928*/ 	.word	0x000000ff
        /*092c*/ 	.word	0x0002e850
        /*0930*/ 	.short	0x010a
        /*0932*/ 	.byte	0x06
	.zero		1


	//   ....[30]....
        /*0934*/ 	.word	0x000083b0
        /*0938*/ 	.word	0x00000005
        /*093c*/ 	.word	0x00000000
        /*0940*/ 	.short	0x0101
        /*0942*/ 	.byte	0x3f
	.zero		1


	//   ....[31]....
        /*0944*/ 	.word	0x000087d0
        /*0948*/ 	.word	0x0000000b
        /*094c*/ 	.word	0x00000000
        /*0950*/ 	.short	0x0101
        /*0952*/ 	.byte	0x3f
	.zero		1


	//   ....[32]....
        /*0954*/ 	.word	0x00008f20
        /*0958*/ 	.word	0x00000014
        /*095c*/ 	.word	0x0002e850
        /*0960*/ 	.short	0x010a
        /*0962*/ 	.byte	0x3f
	.zero		1


	//   ....[33]....
        /*0964*/ 	.word	0x00008fb0
        /*0968*/ 	.word	0x00000014
        /*096c*/ 	.word	0x0002e850
        /*0970*/ 	.short	0x010a
        /*0972*/ 	.byte	0x3f
	.zero		1


	//   ....[34]....
        /*0974*/ 	.word	0x00009700
        /*0978*/ 	.word	0x00000005
        /*097c*/ 	.word	0x00000000
        /*0980*/ 	.short	0x0101
        /*0982*/ 	.byte	0x3f
	.zero		1


	//   ....[35]....
        /*0984*/ 	.word	0x0000b3e0
        /*0988*/ 	.word	0x00000002
        /*098c*/ 	.word	0x00000000
        /*0990*/ 	.short	0x0101
        /*0992*/ 	.byte	0x3f
	.zero		1


	//   ....[36]....
        /*0994*/ 	.word	0x0000e0f0
        /*0998*/ 	.word	0x00000003
        /*099c*/ 	.word	0x0002e880
        /*09a0*/ 	.short	0x010a
        /*09a2*/ 	.byte	0x3f
	.zero		1


	//   ....[37]....
        /*09a4*/ 	.word	0x0000e290
        /*09a8*/ 	.word	0x00000003
        /*09ac*/ 	.word	0x0002e840
        /*09b0*/ 	.short	0x010a
        /*09b2*/ 	.byte	0x3f
	.zero		1


	//   ....[38]....
        /*09b4*/ 	.word	0x0000ef20
        /*09b8*/ 	.word	0x00000012
        /*09bc*/ 	.word	0x0002e800
        /*09c0*/ 	.short	0x0107
        /*09c2*/ 	.byte	0x3f
	.zero		1


	//   ....[39]....
        /*09c4*/ 	.word	0x0000f010
        /*09c8*/ 	.word	0x00000012
        /*09cc*/ 	.word	0x0002e800
        /*09d0*/ 	.short	0x0101
        /*09d2*/ 	.byte	0x3f
	.zero		1


	//   ....[40]....
        /*09d4*/ 	.word	0x0000f030
        /*09d8*/ 	.word	0x00000012
        /*09dc*/ 	.word	0x0002e820
        /*09e0*/ 	.short	0x010a
        /*09e2*/ 	.byte	0x3f
	.zero		1


	//   ....[41]....
        /*09e4*/ 	.word	0x0000f370
        /*09e8*/ 	.word	0x00000003
        /*09ec*/ 	.word	0x0002e880
        /*09f0*/ 	.short	0x010a
        /*09f2*/ 	.byte	0x3f
	.zero		1


	//   ....[42]....
        /*09f4*/ 	.word	0x0000f5b0
        /*09f8*/ 	.word	0x00000003
        /*09fc*/ 	.word	0x0002e840
        /*0a00*/ 	.short	0x010a
        /*0a02*/ 	.byte	0x3f
	.zero		1


	//   ....[43]....
        /*0a04*/ 	.word	0x0000f880
        /*0a08*/ 	.word	0x00000013
        /*0a0c*/ 	.word	0x0002e870
        /*0a10*/ 	.short	0x010a
        /*0a12*/ 	.byte	0x3f
	.zero		1


	//   ....[44]....
        /*0a14*/ 	.word	0x0000f8f0
        /*0a18*/ 	.word	0x00000013
        /*0a1c*/ 	.word	0x0002e860
        /*0a20*/ 	.short	0x010a
        /*0a22*/ 	.byte	0x3f
	.zero		1


	//   ....[45]....
        /*0a24*/ 	.word	0x0000ff60
        /*0a28*/ 	.word	0x00000013
        /*0a2c*/ 	.word	0x0002e850
        /*0a30*/ 	.short	0x0101
        /*0a32*/ 	.byte	0x3f
	.zero		1


	//   ....[46]....
        /*0a34*/ 	.word	0x0000ffe0
        /*0a38*/ 	.word	0x00000013
        /*0a3c*/ 	.word	0x00000000
        /*0a40*/ 	.short	0x0101
        /*0a42*/ 	.byte	0x3f
	.zero		1


	//   ....[47]....
        /*0a44*/ 	.word	0x000101f0
        /*0a48*/ 	.word	0x00000010
        /*0a4c*/ 	.word	0x0002e870
        /*0a50*/ 	.short	0x010a
        /*0a52*/ 	.byte	0x3f
	.zero		1


	//   ....[48]....
        /*0a54*/ 	.word	0x00010280
        /*0a58*/ 	.word	0x00000010
        /*0a5c*/ 	.word	0x0002e860
        /*0a60*/ 	.short	0x010a
        /*0a62*/ 	.byte	0x3f
	.zero		1


	//   ....[49]....
        /*0a64*/ 	.word	0x00010910
        /*0a68*/ 	.word	0x00000010
        /*0a6c*/ 	.word	0x0002e850
        /*0a70*/ 	.short	0x0101
        /*0a72*/ 	.byte	0x3f
	.zero		1


	//   ....[50]....
        /*0a74*/ 	.word	0x00010950
        /*0a78*/ 	.word	0x00000000
        /*0a7c*/ 	.word	0x00000000
        /*0a80*/ 	.short	0x0101
        /*0a82*/ 	.byte	0x3f
	.zero		1


	//   ....[51]....
        /*0a84*/ 	.word	0x000114a0
        /*0a88*/ 	.word	0x00000000
        /*0a8c*/ 	.word	0x0002e820
        /*0a90*/ 	.short	0x010a
        /*0a92*/ 	.byte	0x3f
	.zero		1


	//   ....[52]....
        /*0a94*/ 	.word	0x00011660
        /*0a98*/ 	.word	0x00000006
        /*0a9c*/ 	.word	0x00000000
        /*0aa0*/ 	.short	0x010a
        /*0aa2*/ 	.byte	0x3f
	.zero		1


	//   ....[53]....
        /*0aa4*/ 	.word	0x000116d0
        /*0aa8*/ 	.word	0x00000007
        /*0aac*/ 	.word	0x00000000
        /*0ab0*/ 	.short	0x010a
        /*0ab2*/ 	.byte	0x3f
	.zero		1


	//   ....[54]....
        /*0ab4*/ 	.word	0x00011730
        /*0ab8*/ 	.word	0x00000004
        /*0abc*/ 	.word	0x0002e860
        /*0ac0*/ 	.short	0x010a
        /*0ac2*/ 	.byte	0x3f
	.zero		1


	//   ....[55]....
        /*0ac4*/ 	.word	0x00011780
        /*0ac8*/ 	.word	0x00000003
        /*0acc*/ 	.word	0x0002e860
        /*0ad0*/ 	.short	0x010a
        /*0ad2*/ 	.byte	0x3f
	.zero		1


	//   ....[56]....
        /*0ad4*/ 	.word	0x000117c0
        /*0ad8*/ 	.word	0x00000004
        /*0adc*/ 	.word	0x0002e880
        /*0ae0*/ 	.short	0x010a
        /*0ae2*/ 	.byte	0x3f
	.zero		1


	//   ....[57]....
        /*0ae4*/ 	.word	0x000117e0
        /*0ae8*/ 	.word	0x00000003
        /*0aec*/ 	.word	0x0002e880
        /*0af0*/ 	.short	0x010a
        /*0af2*/ 	.byte	0x3f
	.zero		1


	//   ....[58]....
        /*0af4*/ 	.word	0x00011840
        /*0af8*/ 	.word	0x00000000
        /*0afc*/ 	.word	0x0002e800
        /*0b00*/ 	.short	0x010a
        /*0b02*/ 	.byte	0x3f
	.zero		1


	//   ....[59]....
        /*0b04*/ 	.word	0x00011890
        /*0b08*/ 	.word	0x00000005
        /*0b0c*/ 	.word	0x0002e830
        /*0b10*/ 	.short	0x010a
        /*0b12*/ 	.byte	0x3f
	.zero		1


	//   ....[60]....
        /*0b14*/ 	.word	0x000118f0
        /*0b18*/ 	.word	0x00000007
        /*0b1c*/ 	.word	0x0002e830
        /*0b20*/ 	.short	0x010a
        /*0b22*/ 	.byte	0x3f
	.zero		1


	//   ....[61]....
        /*0b24*/ 	.word	0x00011950
        /*0b28*/ 	.word	0x00000007
        /*0b2c*/ 	.word	0x0002e850
        /*0b30*/ 	.short	0x010a
        /*0b32*/ 	.byte	0x3f
	.zero		1


	//   ....[62]....
        /*0b34*/ 	.word	0x000119a0
        /*0b38*/ 	.word	0x00000014
        /*0b3c*/ 	.word	0x0002e850
        /*0b40*/ 	.short	0x010a
        /*0b42*/ 	.byte	0x3f
	.zero		1


	//   ....[63]....
        /*0b44*/ 	.word	0x00011af0
        /*0b48*/ 	.word	0x00000003
        /*0b4c*/ 	.word	0x0002e880
        /*0b50*/ 	.short	0x010a
        /*0b52*/ 	.byte	0x3f
	.zero		1


	//   ....[64]....
        /*0b54*/ 	.word	0x00011b40
        /*0b58*/ 	.word	0x00000003
        /*0b5c*/ 	.word	0x0002e840
        /*0b60*/ 	.short	0x010a
        /*0b62*/ 	.byte	0x3f
	.zero		1


	//   ....[65]....
        /*0b64*/ 	.word	0x00012620
        /*0b68*/ 	.word	0x00000012
        /*0b6c*/ 	.word	0x0002e820
        /*0b70*/ 	.short	0x010a
        /*0b72*/ 	.byte	0x3f
	.zero		1


	//   ....[66]....
        /*0b74*/ 	.word	0x00012670
        /*0b78*/ 	.word	0x00000003
        /*0b7c*/ 	.word	0x0002e880
        /*0b80*/ 	.short	0x010a
        /*0b82*/ 	.byte	0x3f
	.zero		1


	//   ....[67]....
        /*0b84*/ 	.word	0x000126c0
        /*0b88*/ 	.word	0x00000003
        /*0b8c*/ 	.word	0x0002e840
        /*0b90*/ 	.short	0x010a
        /*0b92*/ 	.byte	0x3f
	.zero		1


	//   ....[68]....
        /*0b94*/ 	.word	0x00012710
        /*0b98*/ 	.word	0x00000013
        /*0b9c*/ 	.word	0x0002e870
        /*0ba0*/ 	.short	0x010a
        /*0ba2*/ 	.byte	0x3f
	.zero		1


	//   ....[69]....
        /*0ba4*/ 	.word	0x00012760
        /*0ba8*/ 	.word	0x00000013
        /*0bac*/ 	.word	0x0002e860
        /*0bb0*/ 	.short	0x010a
        /*0bb2*/ 	.byte	0x3f
	.zero		1


	//   ....[70]....
        /*0bb4*/ 	.word	0x000127b0
        /*0bb8*/ 	.word	0x00000010
        /*0bbc*/ 	.word	0x0002e870
        /*0bc0*/ 	.short	0x010a
        /*0bc2*/ 	.byte	0x3f
	.zero		1


	//   ....[71]....
        /*0bc4*/ 	.word	0x00012800
        /*0bc8*/ 	.word	0x00000010
        /*0bcc*/ 	.word	0x0002e860
        /*0bd0*/ 	.short	0x010a
        /*0bd2*/ 	.byte	0x3f
	.zero		1


	//   ....[72]....
        /*0bd4*/ 	.word	0x00012850
        /*0bd8*/ 	.word	0x00000000
        /*0bdc*/ 	.word	0x0002e820
        /*0be0*/ 	.short	0x010a
        /*0be2*/ 	.byte	0x3f
	.zero		1


	//   ....[73]....
        /*0be4*/ 	.word	0x000129f0
        /*0be8*/ 	.word	0x00000006
        /*0bec*/ 	.word	0x00000000
        /*0bf0*/ 	.short	0x010a
        /*0bf2*/ 	.byte	0x3f
	.zero		1


	//   ....[74]....
        /*0bf4*/ 	.word	0x00012a40
        /*0bf8*/ 	.word	0x00000007
        /*0bfc*/ 	.word	0x00000000
        /*0c00*/ 	.short	0x010a
        /*0c02*/ 	.byte	0x3f
	.zero		1


	//   ....[75]....
        /*0c04*/ 	.word	0x00012a90
        /*0c08*/ 	.word	0x00000004
        /*0c0c*/ 	.word	0x0002e860
        /*0c10*/ 	.short	0x010a
        /*0c12*/ 	.byte	0x3f
	.zero		1


	//   ....[76]....
        /*0c14*/ 	.word	0x00012ae0
        /*0c18*/ 	.word	0x00000003
        /*0c1c*/ 	.word	0x0002e860
        /*0c20*/ 	.short	0x010a
        /*0c22*/ 	.byte	0x3f
	.zero		1


	//   ....[77]....
        /*0c24*/ 	.word	0x00012b30
        /*0c28*/ 	.word	0x00000004
        /*0c2c*/ 	.word	0x0002e880
        /*0c30*/ 	.short	0x010a
        /*0c32*/ 	.byte	0x3f
	.zero		1


	//----- nvinfo : EIATTR_NUM_MBARRIERS
	.align		4
.L_121:
        /*0c34*/ 	.byte	0x03, 0x38
        /*0c36*/ 	.short	0x0016


	//----- nvinfo : EIATTR_EXIT_INSTR_OFFSETS
	.align		4
        /*0c38*/ 	.byte	0x04, 0x1c
        /*0c3a*/ 	.short	(.L_123 - .L_122)


	//   ....[0]....
.L_122:
        /*0c3c*/ 	.word	0x00000a80


	//   ....[1]....
        /*0c40*/ 	.word	0x0000c350


	//   ....[2]....
        /*0c44*/ 	.word	0x00011830


	//----- nvinfo : EIATTR_MAX_THREADS
	.align		4
.L_123:
        /*0c48*/ 	.byte	0x04, 0x05
        /*0c4a*/ 	.short	(.L_125 - .L_124)
.L_124:
        /*0c4c*/ 	.word	0x00000180
        /*0c50*/ 	.word	0x00000001
        /*0c54*/ 	.word	0x00000001


	//----- nvinfo : EIATTR_CRS_STACK_SIZE
	.align		4
.L_125:
        /*0c58*/ 	.byte	0x04, 0x1e
        /*0c5a*/ 	.short	(.L_127 - .L_126)
.L_126:
        /*0c5c*/ 	.word	0x00000000


	//----- nvinfo : EIATTR_CBANK_PARAM_SIZE
	.align		4
.L_127:
        /*0c60*/ 	.byte	0x03, 0x19
        /*0c62*/ 	.short	0x0af0


	//----- nvinfo : EIATTR_PARAM_CBANK
	.align		4
        /*0c64*/ 	.byte	0x04, 0x0a
        /*0c66*/ 	.short	(.L_129 - .L_128)
	.align		4
.L_128:
        /*0c68*/ 	.word	index@(.nv.constant0._ZN7cutlass13device_kernelIN5flash11enable_sm90INS1_16FlashAttnFwdSm90INS1_25CollectiveMainloopFwdSm90ILi2EN4cute5tupleIJNS5_1CILi1EEES8_S8_EEENS6_IJNS7_ILi128EEENS7_ILi224EEESA_EEELi128ENS_12float_e4m3_tEfNS_4arch4Sm90ELb0ELb0ELb0ELb1ELb0ELb0ELb0ELb1ELb1ELb1ELb0ELb0EEENS1_21CollectiveEpilogueFwdINS6_IJSA_SA_SB_EEES9_NS_10bfloat16_tESF_Li256ELb1ELb1ELb0ELb1EEENS1_36VarlenDynamicPersistentTileSchedulerILi128ELi224ELi256ELi128ELb0ELb1ELb1ELb0ELb1ELb1EEEEEEEEEvNT_6ParamsE)
        /*0c6c*/ 	.short	0x0210
        /*0c6e*/ 	.short	0x0af0


	//----- nvinfo : EIATTR_SW_WAR
	.align		4
.L_129:
        /*0c70*/ 	.byte	0x04, 0x36
        /*0c72*/ 	.short	(.L_131 - .L_130)
.L_130:
        /*0c74*/ 	.word	0x00000008
.L_131:


//--------------------- .nv.info._ZN7cutlass13device_kernelIN5flash11enable_sm90INS1_16FlashAttnFwdSm90INS1_25CollectiveMainloopFwdSm90ILi2EN4cute5tupleIJNS5_1CILi1EEES8_S8_EEENS6_IJNS7_ILi128EEENS7_ILi224EEESA_EEELi128ENS_12float_e4m3_tEfNS_4arch4Sm90ELb0ELb0ELb0ELb1ELb0ELb1ELb0ELb1ELb1ELb1ELb0ELb0EEENS1_21CollectiveEpilogueFwdINS6_IJSA_SA_SB_EEES9_NS_10bfloat16_tESF_Li256ELb1ELb1ELb0ELb1EEENS1_36VarlenDynamicPersistentTileSchedulerILi128ELi224ELi256ELi128ELb0ELb1ELb1ELb0ELb1ELb1EEEEEEEEEvNT_6ParamsE --------------------------
	.section	.nv.info._ZN7cutlass13device_kernelIN5flash11enable_sm90INS1_16FlashAttnFwdSm90INS1_25CollectiveMainloopFwdSm90ILi2EN4cute5tupleIJNS5_1CILi1EEES8_S8_EEENS6_IJNS7_ILi128EEENS7_ILi224EEESA_EEELi128ENS_12float_e4m3_tEfNS_4arch4Sm90ELb0ELb0ELb0ELb1ELb0ELb1ELb0ELb1ELb1ELb1ELb0ELb0EEENS1_21CollectiveEpilogueFwdINS6_IJSA_SA_SB_EEES9_NS_10bfloat16_tESF_Li256ELb1ELb1ELb0ELb1EEENS1_36VarlenDynamicPersistentTileSchedulerILi128ELi224ELi256ELi128ELb0ELb1ELb1ELb0ELb1ELb1EEEEEEEEEvNT_6ParamsE,"",@"SHT_CUDA_INFO"
	.sectionflags	@""
	.align	4


	//----- nvinfo : EIATTR_CUDA_API_VERSION
	.align		4
        /*0000*/ 	.byte	0x04, 0x37
        /*0002*/ 	.short	(.L_133 - .L_132)
.L_132:
        /*0004*/ 	.word	0x00000082


	//----- nvinfo : EIATTR_KPARAM_INFO
	.align		4
.L_133:
        /*0008*/ 	.byte	0x04, 0x17
        /*000a*/ 	.short	(.L_135 - .L_134)
.L_134:
        /*000c*/ 	.word	0x00000000
        /*0010*/ 	.short	0x0000
        /*0012*/ 	.short	0x0070
        /*0014*/ 	.byte	0x00, 0xf0, 0x01, 0x2a


	//----- nvinfo : EIATTR_SPARSE_MMA_MASK
	.align		4
.L_135:
        /*0018*/ 	.byte	0x03, 0x50
        /*001a*/ 	.short	0x0000


	//----- nvinfo : EIATTR_MAXREG_COUNT
	.align		4
        /*001c*/ 	.byte	0x03, 0x1b
        /*001e*/ 	.short	0x00a8


	//----- nvinfo : EIATTR_NUM_BARRIERS
	.align		4
        /*0020*/ 	.byte	0x02, 0x4c
        /*0022*/ 	.byte	0x10
	.zero		1


	//----- nvinfo : EIATTR_EXTERNS
	.align		4
        /*0024*/ 	.byte	0x04, 0x0f
        /*0026*/ 	.short	(.L_137 - .L_136)


	//   ....[0]....
	.align		4
.L_136:
        /*0028*/ 	.word	index@(__assertfail)


	//----- nvinfo : EIATTR_ANNOTATIONS
	.align		4
.L_137:
        /*002c*/ 	.byte	0x04, 0x55
        /*002e*/ 	.short	(.L_139 - .L_138)


	//   ....[0]....
.L_138:
        /* <DEDUP_REMOVED lines=139> */


	//----- nvinfo : EIATTR_MERCURY_ISA_VERSION
	.align		4
.L_139:
        /*08d0*/ 	.byte	0x03, 0x5f
        /*08d2*/ 	.short	0x0101


	//----- nvinfo : EIATTR_UNUSED_LOAD_BYTE_OFFSET
	.align		4
        /*08d4*/ 	.byte	0x04, 0x44
        /*08d6*/ 	.short	(.L_141 - .L_140)


	//   ....[0]....
.L_140:
        /*08d8*/ 	.word	0x00000b10
        /*08dc*/ 	.word	0x0000fff0


	//   ....[1]....
        /*08e0*/ 	.word	0x0001a090
        /*08e4*/ 	.word	0x0000fff0


	//----- nvinfo : EIATTR_INT_WARP_WIDE_INSTR_OFFSETS
	.align		4
.L_141:
        /*08e8*/ 	.byte	0x04, 0x31
        /*08ea*/ 	.short	(.L_143 - .L_142)


	//   ....[0]....
.L_142:
        /*08ec*/ 	.word	0x00000190


	//   ....[1]....
        /*08f0*/ 	.word	0x000001d0


	//   ....[2]....
        /*08f4*/ 	.word	0x00000240


	//   ....[3]....
        /*08f8*/ 	.word	0x0001ecb0


	//   ....[4]....
        /*08fc*/ 	.word	0x0001ed40


	//   ....[5]....
        /*0900*/ 	.word	0x00021850


	//   ....[6]....
        /*0904*/ 	.word	0x000218e0


	//----- nvinfo : EIATTR_COOP_GROUP_MASK_REGIDS
	.align		4
.L_143:
        /*0908*/ 	.byte	0x04, 0x29
        /*090a*/ 	.short	(.L_145 - .L_144)


	//   ....[0]....
.L_144:
        /*090c*/ 	.word	0xffffffff


	//   ....[1]....
        /*0910*/ 	.word	0xffffffff


	//   ....[2]....
        /*0914*/ 	.word	0xffffffff


	//   ....[3]....
        /*0918*/ 	.word	0xffffffff


	//   ....[4]....
        /*091c*/ 	.word	0xffffffff


	//   ....[5]....
        /*0920*/ 	.word	0xffffffff


	//   ....[6]....
        /*0924*/ 	.word	0xffffffff


	//   ....[7]....
        /*0928*/ 	.word	0xffffffff


	//   ....[8]....
        /*092c*/ 	.word	0xffffffff


	//   ....[9]....
        /*0930*/ 	.word	0xffffffff


	//   ....[10]....
        /*0934*/ 	.word	0xffffffff


	//   ....[11]....
        /*0938*/ 	.word	0xffffffff


	//   ....[12]....
        /*093c*/ 	.word	0xffffffff


	//   ....[13]....
        /*0940*/ 	.word	0xffffffff


	//   ....[14]....
        /*0944*/ 	.word	0xffffffff


	//   ....[15]....
        /*0948*/ 	.word	0xffffffff


	//   ....[16]....
        /*094c*/ 	.word	0xffffffff


	//   ....[17]....
        /*0950*/ 	.word	0xffffffff


	//   ....[18]....
        /*0954*/ 	.word	0xffffffff


	//   ....[19]....
        /*0958*/ 	.word	0xffffffff


	//   ....[20]....
        /*095c*/ 	.word	0xffffffff


	//   ....[21]....
        /*0960*/ 	.word	0xffffffff


	//   ....[22]....
        /*0964*/ 	.word	0xffffffff


	//   ....[23]....
        /*0968*/ 	.word	0xffffffff


	//   ....[24]....
        /*096c*/ 	.word	0xffffffff


	//   ....[25]....
        /*0970*/ 	.word	0xffffffff


	//   ....[26]....
        /*0974*/ 	.word	0xffffffff


	//   ....[27]....
        /*0978*/ 	.word	0xffffffff


	//   ....[28]....
        /*097c*/ 	.word	0xffffffff


	//   ....[29]....
        /*0980*/ 	.word	0xffffffff


	//   ....[30]....
        /*0984*/ 	.word	0xffffffff


	//   ....[31]....
        /*0988*/ 	.word	0xffffffff


	//   ....[32]....
        /*098c*/ 	.word	0xffffffff


	//   ....[33]....
        /*0990*/ 	.word	0xffffffff


	//   ....[34]....
        /*0994*/ 	.word	0xffffffff


	//   ....[35]....
        /*0998*/ 	.word	0xffffffff


	//   ....[36]....
        /*099c*/ 	.word	0xffffffff


	//   ....[37]....
        /*09a0*/ 	.word	0xffffffff


	//   ....[38]....
        /*09a4*/ 	.word	0xffffffff


	//   ....[39]....
        /*09a8*/ 	.word	0xffffffff


	//   ....[40]....
        /*09ac*/ 	.word	0xffffffff


	//   ....[41]....
        /*09b0*/ 	.word	0xffffffff


	//   ....[42]....
        /*09b4*/ 	.word	0xffffffff


	//   ....[43]....
        /*09b8*/ 	.word	0xffffffff


	//   ....[44]....
        /*09bc*/ 	.word	0xffffffff


	//   ....[45]....
        /*09c0*/ 	.word	0xffffffff


	//   ....[46]....
        /*09c4*/ 	.word	0xffffffff


	//   ....[47]....
        /*09c8*/ 	.word	0xffffffff


	//   ....[48]....
        /*09cc*/ 	.word	0xffffffff


	//   ....[49]....
        /*09d0*/ 	.word	0xffffffff


	//   ....[50]....
        /*09d4*/ 	.word	0xffffffff


	//   ....[51]....
        /*09d8*/ 	.word	0xffffffff


	//   ....[52]....
        /*09dc*/ 	.word	0xffffffff


	//   ....[53]....
        /*09e0*/ 	.word	0xffffffff


	//   ....[54]....
        /*09e4*/ 	.word	0xffffffff


	//   ....[55]....
        /*09e8*/ 	.word	0xffffffff


	//   ....[56]....
        /*09ec*/ 	.word	0xffffffff


	//   ....[57]....
        /*09f0*/ 	.word	0xffffffff


	//   ....[58]....
        /*09f4*/ 	.word	0xffffffff


	//   ....[59]....
        /*09f8*/ 	.word	0xffffffff


	//   ....[60]....
        /*09fc*/ 	.word	0xffffffff


	//   ....[61]....
        /*0a00*/ 	.word	0xffffffff


	//   ....[62]....
        /*0a04*/ 	.word	0xffffffff


	//   ....[63]....
        /*0a08*/ 	.word	0xffffffff


	//   ....[64]....
        /*0a0c*/ 	.word	0xffffffff


	//   ....[65]....
        /*0a10*/ 	.word	0xffffffff


	//   ....[66]....
        /*0a14*/ 	.word	0xffffffff


	//   ....[67]....
        /*0a18*/ 	.word	0xffffffff


	//   ....[68]....
        /*0a1c*/ 	.word	0xffffffff


	//   ....[69]....
        /*0a20*/ 	.word	0xffffffff


	//   ....[70]....
        /*0a24*/ 	.word	0xffffffff


	//   ....[71]....
        /*0a28*/ 	.word	0xffffffff


	//   ....[72]....
        /*0a2c*/ 	.word	0xffffffff


	//   ....[73]....
        /*0a30*/ 	.word	0xffffffff


	//   ....[74]....
        /*0a34*/ 	.word	0xffffffff


	//   ....[75]....
        /*0a38*/ 	.word	0xffffffff


	//   ....[76]....
        /*0a3c*/ 	.word	0xffffffff


	//   ....[77]....
        /*0a40*/ 	.word	0xffffffff


	//   ....[78]....
        /*0a44*/ 	.word	0xffffffff


	//   ....[79]....
        /*0a48*/ 	.word	0xffffffff


	//   ....[80]....
        /*0a4c*/ 	.word	0xffffffff


	//   ....[81]....
        /*0a50*/ 	.word	0xffffffff


	//   ....[82]....
        /*0a54*/ 	.word	0xffffffff


	//   ....[83]....
        /*0a58*/ 	.word	0xffffffff


	//   ....[84]....
        /*0a5c*/ 	.word	0xffffffff


	//   ....[85]....
        /*0a60*/ 	.word	0xffffffff


	//   ....[86]....
        /*0a64*/ 	.word	0xffffffff


	//   ....[87]....
        /*0a68*/ 	.word	0xffffffff


	//   ....[88]....
        /*0a6c*/ 	.word	0xffffffff


	//   ....[89]....
        /*0a70*/ 	.word	0xffffffff


	//   ....[90]....
        /*0a74*/ 	.word	0xffffffff


	//   ....[91]....
        /*0a78*/ 	.word	0xffffffff


	//   ....[92]....
        /*0a7c*/ 	.word	0xffffffff


	//   ....[93]....
        /*0a80*/ 	.word	0xffffffff


	//   ....[94]....
        /*0a84*/ 	.word	0xffffffff


	//   ....[95]....
        /*0a88*/ 	.word	0xffffffff


	//   ....[96]....
        /*0a8c*/ 	.word	0xffffffff


	//   ....[97]....
        /*0a90*/ 	.word	0xffffffff


	//   ....[98]....
        /*0a94*/ 	.word	0xffffffff


	//   ....[99]....
        /*0a98*/ 	.word	0xffffffff


	//   ....[100]....
        /*0a9c*/ 	.word	0xffffffff


	//   ....[101]....
        /*0aa0*/ 	.word	0xffffffff


	//   ....[102]....
        /*0aa4*/ 	.word	0xffffffff


	//   ....[103]....
        /*0aa8*/ 	.word	0xffffffff


	//   ....[104]....
        /*0aac*/ 	.word	0xffffffff


	//   ....[105]....
        /*0ab0*/ 	.word	0xffffffff


	//   ....[106]....
        /*0ab4*/ 	.word	0xffffffff


	//   ....[107]....
        /*0ab8*/ 	.word	0xffffffff


	//   ....[108]....
        /*0abc*/ 	.word	0xffffffff


	//   ....[109]....
        /*0ac0*/ 	.word	0xffffffff


	//   ....[110]....
        /*0ac4*/ 	.word	0xffffffff


	//   ....[111]....
        /*0ac8*/ 	.word	0xffffffff


	//   ....[112]....
        /*0acc*/ 	.word	0xffffffff


	//   ....[113]....
        /*0ad0*/ 	.word	0xffffffff


	//   ....[114]....
        /*0ad4*/ 	.word	0xffffffff


	//   ....[115]....
        /*0ad8*/ 	.word	0xffffffff


	//   ....[116]....
        /*0adc*/ 	.word	0xffffffff


	//   ....[117]....
        /*0ae0*/ 	.word	0xffffffff


	//   ....[118]....
        /*0ae4*/ 	.word	0xffffffff


	//   ....[119]....
        /*0ae8*/ 	.word	0xffffffff


	//   ....[120]....
        /*0aec*/ 	.word	0xffffffff


	//   ....[121]....
        /*0af0*/ 	.word	0xffffffff


	//   ....[122]....
        /*0af4*/ 	.word	0xffffffff


	//   ....[123]....
        /*0af8*/ 	.word	0xffffffff


	//   ....[124]....
        /*0afc*/ 	.word	0xffffffff


	//   ....[125]....
        /*0b00*/ 	.word	0xffffffff


	//   ....[126]....
        /*0b04*/ 	.word	0xffffffff


	//   ....[127]....
        /*0b08*/ 	.word	0xffffffff


	//   ....[128]....
        /*0b0c*/ 	.word	0xffffffff


	//   ....[129]....
        /*0b10*/ 	.word	0xffffffff


	//   ....[130]....
        /*0b14*/ 	.word	0xffffffff


	//   ....[131]....
        /*0b18*/ 	.word	0xffffffff


	//   ....[132]....
        /*0b1c*/ 	.word	0x0500000f


	//   ....[133]....
        /*0b20*/ 	.word	0x0500000f


	//   ....[134]....
        /*0b24*/ 	.word	0x0500000f


	//   ....[135]....
        /*0b28*/ 	.word	0x0500000f


	//   ....[136]....
        /*0b2c*/ 	.word	0x0500000f


	//   ....[137]....
        /*0b30*/ 	.word	0x0500000f


	//   ....[138]....
        /*0b34*/ 	.word	0x0500000f


	//   ....[139]....
        /*0b38*/ 	.word	0x0500000f


	//   ....[140]....
        /*0b3c*/ 	.word	0x0500000f


	//   ....[141]....
        /*0b40*/ 	.word	0x0500000f


	//   ....[142]....
        /*0b44*/ 	.word	0x0500000f


	//   ....[143]....
        /*0b48*/ 	.word	0x0500000f


	//   ....[144]....
        /*0b4c*/ 	.word	0x0500000f


	//   ....[145]....
        /*0b50*/ 	.word	0x0500000f


	//   ....[146]....
        /*0b54*/ 	.word	0x0500000f


	//   ....[147]....
        /*0b58*/ 	.word	0x0500000f


	//   ....[148]....
        /*0b5c*/ 	.word	0x0500000f


	//   ....[149]....
        /*0b60*/ 	.word	0x0500000f


	//   ....[150]....
        /*0b64*/ 	.word	0x0500000f


	//   ....[151]....
        /*0b68*/ 	.word	0x0500000f


	//   ....[152]....
        /*0b6c*/ 	.word	0x0500000f


	//   ....[153]....
        /*0b70*/ 	.word	0x0500000f


	//   ....[154]....
        /*0b74*/ 	.word	0x0500000f


	//   ....[155]....
        /*0b78*/ 	.word	0x0500000f


	//   ....[156]....
        /*0b7c*/ 	.word	0x0500000f


	//   ....[157]....
        /*0b80*/ 	.word	0x0500000f


	//   ....[158]....
        /*0b84*/ 	.word	0x0500000f


	//   ....[159]....
        /*0b88*/ 	.word	0x0500000f


	//   ....[160]....
        /*0b8c*/ 	.word	0x0500000f


	//   ....[161]....
        /*0b90*/ 	.word	0x0500000f


	//   ....[162]....
        /*0b94*/ 	.word	0x0500000f


	//   ....[163]....
        /*0b98*/ 	.word	0x0500000f


	//   ....[164]....
        /*0b9c*/ 	.word	0x0500000f


	//   ....[165]....
        /*0ba0*/ 	.word	0x0500000f


	//   ....[166]....
        /*0ba4*/ 	.word	0x0500000f


	//   ....[167]....
        /*0ba8*/ 	.word	0x0500000f


	//   ....[168]....
        /*0bac*/ 	.word	0x0500000f


	//   ....[169]....
        /*0bb0*/ 	.word	0x0500000f


	//   ....[170]....
        /*0bb4*/ 	.word	0x0500000f


	//   ....[171]....
        /*0bb8*/ 	.word	0x0500000f


	//   ....[172]....
        /*0bbc*/ 	.word	0x0500000f


	//   ....[173]....
        /*0bc0*/ 	.word	0x0500000f


	//   ....[174]....
        /*0bc4*/ 	.word	0x0500000f


	//   ....[175]....
        /*0bc8*/ 	.word	0x0500000f


	//   ....[176]....
        /*0bcc*/ 	.word	0x0500000f


	//   ....[177]....
        /*0bd0*/ 	.word	0x0500000f


	//   ....[178]....
        /*0bd4*/ 	.word	0x0500000f


	//   ....[179]....
        /*0bd8*/ 	.word	0x0500000f


	//   ....[180]....
        /*0bdc*/ 	.word	0x0500000f


	//   ....[181]....
        /*0be0*/ 	.word	0x0500000f


	//   ....[182]....
        /*0be4*/ 	.word	0x0500000f


	//   ....[183]....
        /*0be8*/ 	.word	0x0500000f


	//   ....[184]....
        /*0bec*/ 	.word	0x0500000f


	//   ....[185]....
        /*0bf0*/ 	.word	0x0500000f


	//   ....[186]....
        /*0bf4*/ 	.word	0x0500000f


	//   ....[187]....
        /*0bf8*/ 	.word	0x0500000f


	//   ....[188]....
        /*0bfc*/ 	.word	0x0500000f


	//   ....[189]....
        /*0c00*/ 	.word	0x0500000f


	//   ....[190]....
        /*0c04*/ 	.word	0x0500000f


	//   ....[191]....
        /*0c08*/ 	.word	0x0500000f


	//   ....[192]....
        /*0c0c*/ 	.word	0x0500000f


	//   ....[193]....
        /*0c10*/ 	.word	0x0500000f


	//   ....[194]....
        /*0c14*/ 	.word	0x0500000f


	//   ....[195]....
        /*0c18*/ 	.word	0x0500000f


	//   ....[196]....
        /*0c1c*/ 	.word	0x0500000f


	//   ....[197]....
        /*0c20*/ 	.word	0x0500000f


	//   ....[198]....
        /*0c24*/ 	.word	0x0500000f


	//   ....[199]....
        /*0c28*/ 	.word	0x0500000f


	//   ....[200]....
        /*0c2c*/ 	.word	0x0500000f


	//   ....[201]....
        /*0c30*/ 	.word	0x0500000f


	//   ....[202]....
        /*0c34*/ 	.word	0x0500000f


	//   ....[203]....
        /*0c38*/ 	.word	0x0500000f


	//   ....[204]....
        /*0c3c*/ 	.word	0x0500000f


	//   ....[205]....
        /*0c40*/ 	.word	0x0500000f


	//   ....[206]....
        /*0c44*/ 	.word	0x0500000f


	//   ....[207]....
        /*0c48*/ 	.word	0x0500000f


	//   ....[208]....
        /*0c4c*/ 	.word	0x0500000f


	//   ....[209]....
        /*0c50*/ 	.word	0x0500000f


	//   ....[210]....
        /*0c54*/ 	.word	0x0500000f


	//   ....[211]....
        /*0c58*/ 	.word	0x0500000f


	//   ....[212]....
        /*0c5c*/ 	.word	0x0500000f


	//   ....[213]....
        /*0c60*/ 	.word	0x0500000f


	//   ....[214]....
        /*0c64*/ 	.word	0x0500000f


	//   ....[215]....
        /*0c68*/ 	.word	0x0500000f


	//   ....[216]....
        /*0c6c*/ 	.word	0x0500000f


	//----- nvinfo : EIATTR_COOP_GROUP_INSTR_OFFSETS
	.align		4
.L_145:
        /*0c70*/ 	.byte	0x04, 0x28
        /*0c72*/ 	.short	(.L_147 - .L_146)


	//   ....[0]....
.L_146:
        /*0c74*/ 	.word	0x00000070


	//   ....[1]....
        /*0c78*/ 	.word	0x000001a0


	//   ....[2]....
        /*0c7c*/ 	.word	0x000001f0


	//   ....[3]....
        /*0c80*/ 	.word	0x00000420


	//   ....[4]....
        /*0c84*/ 	.word	0x00000580


	//   ....[5]....
        /*0c88*/ 	.word	0x000006a0


	//   ....[6]....
        /*0c8c*/ 	.word	0x00000800


	//   ....[7]....
        /*0c90*/ 	.word	0x0000cac0


	//   ....[8]....
        /*0c94*/ 	.word	0x0000d080


	//   ....[9]....
        /*0c98*/ 	.word	0x0000d090


	//   ....[10]....
        /*0c9c*/ 	.word	0x0000d0a0


	//   ....[11]....
        /*0ca0*/ 	.word	0x0000d0b0


	//   ....[12]....
        /*0ca4*/ 	.word	0x0000eff0


	//   ....[13]....
        /*0ca8*/ 	.word	0x0000f000


	//   ....[14]....
        /*0cac*/ 	.word	0x0000f010


	//   ....[15]....
        /*0cb0*/ 	.word	0x0000f020


	//   ....[16]....
        /*0cb4*/ 	.word	0x00012ec0


	//   ....[17]....
        /*0cb8*/ 	.word	0x00012fc0


	//   ....[18]....
        /*0cbc*/ 	.word	0x000138c0


	//   ....[19]....
        /*0cc0*/ 	.word	0x00013980


	//   ....[20]....
        /*0cc4*/ 	.word	0x00017360


	//   ....[21]....
        /*0cc8*/ 	.word	0x00017370


	//   ....[22]....
        /*0ccc*/ 	.word	0x000173b0


	//   ....[23]....
        /*0cd0*/ 	.word	0x000173d0


	//   ....[24]....
        /*0cd4*/ 	.word	0x00019860


	//   ....[25]....
        /*0cd8*/ 	.word	0x00019870


	//   ....[26]....
        /*0cdc*/ 	.word	0x000198f0


	//   ....[27]....
        /*0ce0*/ 	.word	0x00019900


	//   ....[28]....
        /*0ce4*/ 	.word	0x0001a700


	//   ....[29]....
        /*0ce8*/ 	.word	0x0001a730


	//   ....[30]....
        /*0cec*/ 	.word	0x0001a760


	//   ....[31]....
        /*0cf0*/ 	.word	0x0001a790


	//   ....[32]....
        /*0cf4*/ 	.word	0x0001a7c0


	//   ....[33]....
        /*0cf8*/ 	.word	0x0001a7f0


	//   ....[34]....
        /*0cfc*/ 	.word	0x0001a820


	//   ....[35]....
        /*0d00*/ 	.word	0x0001a850


	//   ....[36]....
        /*0d04*/ 	.word	0x0001a880


	//   ....[37]....
        /*0d08*/ 	.word	0x0001a8b0


	//   ....[38]....
        /*0d0c*/ 	.word	0x0001a8e0


	//   ....[39]....
        /*0d10*/ 	.word	0x0001a910


	//   ....[40]....
        /*0d14*/ 	.word	0x0001a940


	//   ....[41]....
        /*0d18*/ 	.word	0x0001a970


	//   ....[42]....
        /*0d1c*/ 	.word	0x0001a9a0


	//   ....[43]....
        /*0d20*/ 	.word	0x0001a9d0


	//   ....[44]....
        /*0d24*/ 	.word	0x0001aa00


	//   ....[45]....
        /*0d28*/ 	.word	0x0001aa30


	//   ....[46]....
        /*0d2c*/ 	.word	0x0001aa60


	//   ....[47]....
        /*0d30*/ 	.word	0x0001aa90


	//   ....[48]....
        /*0d34*/ 	.word	0x0001aab0


	//   ....[49]....
        /*0d38*/ 	.word	0x0001aae0


	//   ....[50]....
        /*0d3c*/ 	.word	0x0001ab10


	//   ....[51]....
        /*0d40*/ 	.word	0x0001ab40


	//   ....[52]....
        /*0d44*/ 	.word	0x0001ab50


	//   ....[53]....
        /*0d48*/ 	.word	0x0001ab60


	//   ....[54]....
        /*0d4c*/ 	.word	0x0001ab80


	//   ....[55]....
        /*0d50*/ 	.word	0x0001ab90


	//   ....[56]....
        /*0d54*/ 	.word	0x0001aba0


	//   ....[57]....
        /*0d58*/ 	.word	0x0001abb0


	//   ....[58]....
        /*0d5c*/ 	.word	0x0001abe0


	//   ....[59]....
        /*0d60*/ 	.word	0x0001ac10


	//   ....[60]....
        /*0d64*/ 	.word	0x0001b250


	//   ....[61]....
        /*0d68*/ 	.word	0x0001b290


	//   ....[62]....
        /*0d6c*/ 	.word	0x0001b2d0


	//   ....[63]....
        /*0d70*/ 	.word	0x0001b2f0


	//   ....[64]....
        /*0d74*/ 	.word	0x0001b9e0


	//   ....[65]....
        /*0d78*/ 	.word	0x0001b9f0


	//   ....[66]....
        /*0d7c*/ 	.word	0x0001bab0


	//   ....[67]....
        /*0d80*/ 	.word	0x0001bad0


	//   ....[68]....
        /*0d84*/ 	.word	0x0001bb90


	//   ....[69]....
        /*0d88*/ 	.word	0x0001bbb0


	//   ....[70]....
        /*0d8c*/ 	.word	0x0001bc80


	//   ....[71]....
        /*0d90*/ 	.word	0x0001bca0


	//   ....[72]....
        /*0d94*/ 	.word	0x0001c540


	//   ....[73]....
        /*0d98*/ 	.word	0x0001c550


	//   ....[74]....
        /*0d9c*/ 	.word	0x0001c6b0


	//   ....[75]....
        /*0da0*/ 	.word	0x0001c6c0


	//   ....[76]....
        /*0da4*/ 	.word	0x0001c810


	//   ....[77]....
        /*0da8*/ 	.word	0x0001c820


	//   ....[78]....
        /*0dac*/ 	.word	0x0001c970


	//   ....[79]....
        /*0db0*/ 	.word	0x0001c980


	//   ....[80]....
        /*0db4*/ 	.word	0x0001cb30


	//   ....[81]....
        /*0db8*/ 	.word	0x0001cd20


	//   ....[82]....
        /*0dbc*/ 	.word	0x0001cd50


	//   ....[83]....
        /*0dc0*/ 	.word	0x0001cd80


	//   ....[84]....
        /*0dc4*/ 	.word	0x0001cdb0


	//   ....[85]....
        /*0dc8*/ 	.word	0x0001cde0


	//   ....[86]....
        /*0dcc*/ 	.word	0x0001ce10


	//   ....[87]....
        /*0dd0*/ 	.word	0x0001cf80


	//   ....[88]....
        /*0dd4*/ 	.word	0x0001cfb0


	//   ....[89]....
        /*0dd8*/ 	.word	0x0001cfe0


	//   ....[90]....
        /*0ddc*/ 	.word	0x0001d010


	//   ....[91]....
        /*0de0*/ 	.word	0x0001d040


	//   ....[92]....
        /*0de4*/ 	.word	0x0001d070


	//   ....[93]....
        /*0de8*/ 	.word	0x0001d110


	//   ....[94]....
        /*0dec*/ 	.word	0x0001d140


	//   ....[95]....
        /*0df0*/ 	.word	0x0001d1d0


	//   ....[96]....
        /*0df4*/ 	.word	0x0001dee0


	//   ....[97]....
        /*0df8*/ 	.word	0x0001f480


	//   ....[98]....
        /*0dfc*/ 	.word	0x00020180


	//   ....[99]....
        /*0e00*/ 	.word	0x00020190


	//   ....[100]....
        /*0e04*/ 	.word	0x00020230


	//   ....[101]....
        /*0e08*/ 	.word	0x00020240


	//   ....[102]....
        /*0e0c*/ 	.word	0x000202c0


	//   ....[103]....
        /*0e10*/ 	.word	0x000202d0


	//   ....[104]....
        /*0e14*/ 	.word	0x00020350


	//   ....[105]....
        /*0e18*/ 	.word	0x00020360


	//   ....[106]....
        /*0e1c*/ 	.word	0x000203e0


	//   ....[107]....
        /*0e20*/ 	.word	0x000203f0


	//   ....[108]....
        /*0e24*/ 	.word	0x00020470


	//   ....[109]....
        /*0e28*/ 	.word	0x00020480


	//   ....[110]....
        /*0e2c*/ 	.word	0x00020500


	//   ....[111]....
        /*0e30*/ 	.word	0x00020510


	//   ....[112]....
        /*0e34*/ 	.word	0x00020560


	//   ....[113]....
        /*0e38*/ 	.word	0x00020580


	//   ....[114]....
        /*0e3c*/ 	.word	0x00022360


	//   ....[115]....
        /*0e40*/ 	.word	0x00022390


	//   ....[116]....
        /*0e44*/ 	.word	0x000223d0


	//   ....[117]....
        /*0e48*/ 	.word	0x00022400


	//   ....[118]....
        /*0e4c*/ 	.word	0x00022430


	//   ....[119]....
        /*0e50*/ 	.word	0x00022460


	//   ....[120]....
        /*0e54*/ 	.word	0x00022490


	//   ....[121]....
        /*0e58*/ 	.word	0x000224c0


	//   ....[122]....
        /*0e5c*/ 	.word	0x00022640


	//   ....[123]....
        /*0e60*/ 	.word	0x00022670


	//   ....[124]....
        /*0e64*/ 	.word	0x000226a0


	//   ....[125]....
        /*0e68*/ 	.word	0x000226d0


	//   ....[126]....
        /*0e6c*/ 	.word	0x00022700


	//   ....[127]....
        /*0e70*/ 	.word	0x00022730


	//   ....[128]....
        /*0e74*/ 	.word	0x000227f0


	//   ....[129]....
        /*0e78*/ 	.word	0x00022810


	//   ....[130]....
        /*0e7c*/ 	.word	0x00022880


	//   ....[131]....
        /*0e80*/ 	.word	0x00022d10


	//   ....[132]....
        /*0e84*/ 	.word	0x00023230


	//   ....[133]....
        /*0e88*/ 	.word	0x000232e0


	//   ....[134]....
        /*0e8c*/ 	.word	0x00023370


	//   ....[135]....
        /*0e90*/ 	.word	0x000233c0


	//   ....[136]....
        /*0e94*/ 	.word	0x00023410


	//   ....[137]....
        /*0e98*/ 	.word	0x000234f0


	//   ....[138]....
        /*0e9c*/ 	.word	0x00023580


	//   ....[139]....
        /*0ea0*/ 	.word	0x000235d0


	//   ....[140]....
        /*0ea4*/ 	.word	0x00023620


	//   ....[141]....
        /*0ea8*/ 	.word	0x00023860


	//   ....[142]....
        /*0eac*/ 	.word	0x00023980


	//   ....[143]....
        /*0eb0*/ 	.word	0x00023ab0


	//   ....[144]....
        /*0eb4*/ 	.word	0x00023b40


	//   ....[145]....
        /*0eb8*/ 	.word	0x00023ba0


	//   ....[146]....
        /*0ebc*/ 	.word	0x00023c20


	//   ....[147]....
        /*0ec0*/ 	.word	0x00023c80


	//   ....[148]....
        /*0ec4*/ 	.word	0x00023ce0


	//   ....[149]....
        /*0ec8*/ 	.word	0x00023d40


	//   ....[150]....
        /*0ecc*/ 	.word	0x00023dc0


	//   ....[151]....
        /*0ed0*/ 	.word	0x00023e20


	//   ....[152]....
        /*0ed4*/ 	.word	0x00023ea0


	//   ....[153]....
        /*0ed8*/ 	.word	0x00023f00


	//   ....[154]....
        /*0edc*/ 	.word	0x00023f80


	//   ....[155]....
        /*0ee0*/ 	.word	0x00023fe0


	//   ....[156]....
        /*0ee4*/ 	.word	0x00024060


	//   ....[157]....
        /*0ee8*/ 	.word	0x000240c0


	//   ....[158]....
        /*0eec*/ 	.word	0x00024150


	//   ....[159]....
        /*0ef0*/ 	.word	0x000241b0


	//   ....[160]....
        /*0ef4*/ 	.word	0x00024230


	//   ....[161]....
        /*0ef8*/ 	.word	0x00024290


	//   ....[162]....
        /*0efc*/ 	.word	0x000242f0


	//   ....[163]....
        /*0f00*/ 	.word	0x00024350


	//   ....[164]....
        /*0f04*/ 	.word	0x000243b0


	//   ....[165]....
        /*0f08*/ 	.word	0x00024410


	//   ....[166]....
        /*0f0c*/ 	.word	0x00024490


	//   ....[167]....
        /*0f10*/ 	.word	0x000244f0


	//   ....[168]....
        /*0f14*/ 	.word	0x00024570


	//   ....[169]....
        /*0f18*/ 	.word	0x000245d0


	//   ....[170]....
        /*0f1c*/ 	.word	0x00024650


	//   ....[171]....
        /*0f20*/ 	.word	0x000246b0


	//   ....[172]....
        /*0f24*/ 	.word	0x00024730


	//   ....[173]....
        /*0f28*/ 	.word	0x00024820


	//   ....[174]....
        /*0f2c*/ 	.word	0x00024870


	//   ....[175]....
        /*0f30*/ 	.word	0x00024900


	//   ....[176]....
        /*0f34*/ 	.word	0x00024990


	//   ....[177]....
        /*0f38*/ 	.word	0x00024a20


	//   ....[178]....
        /*0f3c*/ 	.word	0x00024ab0


	//   ....[179]....
        /*0f40*/ 	.word	0x00024b40


	//   ....[180]....
        /*0f44*/ 	.word	0x00024bd0


	//   ....[181]....
        /*0f48*/ 	.word	0x00024c90


	//   ....[182]....
        /*0f4c*/ 	.word	0x00024f80


	//   ....[183]....
        /*0f50*/ 	.word	0x000251b0


	//   ....[184]....
        /*0f54*/ 	.word	0x00025200


	//   ....[185]....
        /*0f58*/ 	.word	0x00025260


	//   ....[186]....
        /*0f5c*/ 	.word	0x00025350


	//   ....[187]....
        /*0f60*/ 	.word	0x000253b0


	//   ....[188]....
        /*0f64*/ 	.word	0x000254a0


	//   ....[189]....
        /*0f68*/ 	.word	0x00025500


	//   ....[190]....
        /*0f6c*/ 	.word	0x000255f0


	//   ....[191]....
        /*0f70*/ 	.word	0x00025650


	//   ....[192]....
        /*0f74*/ 	.word	0x00025740


	//   ....[193]....
        /*0f78*/ 	.word	0x000257a0


	//   ....[194]....
        /*0f7c*/ 	.word	0x00025890


	//   ....[195]....
        /*0f80*/ 	.word	0x000258f0


	//   ....[196]....
        /*0f84*/ 	.word	0x000259d0


	//   ....[197]....
        /*0f88*/ 	.word	0x00025a30


	//   ....[198]....
        /*0f8c*/ 	.word	0x00025b00


	//   ....[199]....
        /*0f90*/ 	.word	0x00025de0


	//   ....[200]....
        /*0f94*/ 	.word	0x00025e80


	//   ....[201]....
        /*0f98*/ 	.word	0x00025fa0


	//   ....[202]....
        /*0f9c*/ 	.word	0x00026020


	//   ....[203]....
        /*0fa0*/ 	.word	0x000260a0


	//   ....[204]....
        /*0fa4*/ 	.word	0x00026120


	//   ....[205]....
        /*0fa8*/ 	.word	0x000261a0


	//   ....[206]....
        /*0fac*/ 	.word	0x00026230


	//   ....[207]....
        /*0fb0*/ 	.word	0x000262d0


	//   ....[208]....
        /*0fb4*/ 	.word	0x00026380


	//   ....[209]....
        /*0fb8*/ 	.word	0x00026400


	//   ....[210]....
        /*0fbc*/ 	.word	0x00026480


	//   ....[211]....
        /*0fc0*/ 	.word	0x00026500


	//   ....[212]....
        /*0fc4*/ 	.word	0x00026590


	//   ....[213]....
        /*0fc8*/ 	.word	0x00026610


	//   ....[214]....
        /*0fcc*/ 	.word	0x000266b0


	//   ....[215]....
        /*0fd0*/ 	.word	0x00026740


	//   ....[216]....
        /*0fd4*/ 	.word	0x00026870


	//----- nvinfo : EIATTR_REG_RECONFIG
	.align		4
.L_147:
        /*0fd8*/ 	.byte	0x01, 0x54
	.zero		2


	//----- nvinfo : EIATTR_SYSCALL_OFFSETS
	.align		4
        /*0fdc*/ 	.byte	0x04, 0x46
        /*0fde*/ 	.short	(.L_149 - .L_148)


	//   ....[0]....
.L_148:
        /*0fe0*/ 	.word	0x00001ab0


	//   ....[1]....
        /*0fe4*/ 	.word	0x00001c00


	//   ....[2]....
        /*0fe8*/ 	.word	0x0000cc80


	//   ....[3]....
        /*0fec*/ 	.word	0x0000cfe0


	//   ....[4]....
        /*0ff0*/ 	.word	0x0001eeb0


	//   ....[5]....
        /*0ff4*/ 	.word	0x0001f050


	//   ....[6]....
        /*0ff8*/ 	.word	0x0001f1b0


	//   ....[7]....
        /*0ffc*/ 	.word	0x0001f300


	//   ....[8]....
        /*1000*/ 	.word	0x0001fd90


	//----- nvinfo : EIATTR_MBARRIER_INSTR_OFFSETS
	.align		4
.L_149:
        /*1004*/ 	.byte	0x04, 0x39
        /*1006*/ 	.short	(.L_151 - .L_150)


	//   ....[0]....
.L_150:
        /*1008*/ 	.word	0x000002d0
        /*100c*/ 	.word	0x000000ff
        /*1010*/ 	.word	0x0002e800
        /*1014*/ 	.short	0x0100
        /*1016*/ 	.byte	0x08
	.zero		1


	//   ....[1]....
        /*1018*/ 	.word	0x000002e0
        /*101c*/ 	.word	0x000000ff
        /*1020*/ 	.word	0x0002e820
        /*1024*/ 	.short	0x0100
        /*1026*/ 	.byte	0x08
	.zero		1


	//   ....[2]....
        /*1028*/ 	.word	0x000003d0
        /*102c*/ 	.word	0x000000ff
        /*1030*/ 	.word	0x0002e830
        /*1034*/ 	.short	0x0100
        /*1036*/ 	.byte	0x08
	.zero		1


	//   ....[3]....
        /*1038*/ 	.word	0x000003e0
        /*103c*/ 	.word	0x000000ff
        /*1040*/ 	.word	0x0002e840
        /*1044*/ 	.short	0x0100
        /*1046*/ 	.byte	0x08
	.zero		1


	//   ....[4]....
        /*1048*/ 	.word	0x000003f0
        /*104c*/ 	.word	0x000000ff
        /*1050*/ 	.word	0x0002e838
        /*1054*/ 	.short	0x0100
        /*1056*/ 	.byte	0x08
	.zero		1


	//   ....[5]....
        /*1058*/ 	.word	0x00000400
        /*105c*/ 	.word	0x000000ff
        /*1060*/ 	.word	0x0002e848
        /*1064*/ 	.short	0x0100
        /*1066*/ 	.byte	0x08
	.zero		1


	//   ....[6]....
        /*1068*/ 	.word	0x00000530
        /*106c*/ 	.word	0x000000ff
        /*1070*/ 	.word	0x0002e850
        /*1074*/ 	.short	0x0100
        /*1076*/ 	.byte	0x08
	.zero		1


	//   ....[7]....
        /*1078*/ 	.word	0x00000540
        /*107c*/ 	.word	0x000000ff
        /*1080*/ 	.word	0x0002e860
        /*1084*/ 	.short	0x0100
        /*1086*/ 	.byte	0x08
	.zero		1


	//   ....[8]....
        /*1088*/ 	.word	0x00000550
        /*108c*/ 	.word	0x000000ff
        /*1090*/ 	.word	0x0002e858
        /*1094*/ 	.short	0x0100
        /*1096*/ 	.byte	0x08
	.zero		1


	//   ....[9]....
        /*1098*/ 	.word	0x00000560
        /*109c*/ 	.word	0x000000ff
        /*10a0*/ 	.word	0x0002e868
        /*10a4*/ 	.short	0x0100
        /*10a6*/ 	.byte	0x08
	.zero		1


	//   ....[10]....
        /*10a8*/ 	.word	0x00000650
        /*10ac*/ 	.word	0x000000ff
        /*10b0*/ 	.word	0x0002e870
        /*10b4*/ 	.short	0x0100
        /*10b6*/ 	.byte	0x06
	.zero		1


	//   ....[11]....
        /*10b8*/ 	.word	0x00000660
        /*10bc*/ 	.word	0x000000ff
        /*10c0*/ 	.word	0x0002e880
        /*10c4*/ 	.short	0x0100
        /*10c6*/ 	.byte	0x06
	.zero		1


	//   ....[12]....
        /*10c8*/ 	.word	0x00000670
        /*10cc*/ 	.word	0x000000ff
        /*10d0*/ 	.word	0x0002e878
        /*10d4*/ 	.short	0x0100
        /*10d6*/ 	.byte	0x06
	.zero		1


	//   ....[13]....
        /*10d8*/ 	.word	0x00000680
        /*10dc*/ 	.word	0x000000ff
        /*10e0*/ 	.word	0x0002e888
        /*10e4*/ 	.short	0x0100
        /*10e6*/ 	.byte	0x06
	.zero		1


	//   ....[14]....
        /*10e8*/ 	.word	0x000007b0
        /*10ec*/ 	.word	0x000000ff
        /*10f0*/ 	.word	0x0002e890
        /*10f4*/ 	.short	0x0100
        /*10f6*/ 	.byte	0x08
	.zero		1


	//   ....[15]....
        /*10f8*/ 	.word	0x000007c0
        /*10fc*/ 	.word	0x000000ff
        /*1100*/ 	.word	0x0002e8a0
        /*1104*/ 	.short	0x0100
        /*1106*/ 	.byte	0x08
	.zero		1


	//   ....[16]....
        /*1108*/ 	.word	0x000007d0
        /*110c*/ 	.word	0x000000ff
        /*1110*/ 	.word	0x0002e898
        /*1114*/ 	.short	0x0100
        /*1116*/ 	.byte	0x08
	.zero		1


	//   ....[17]....
        /*1118*/ 	.word	0x000007e0
        /*111c*/ 	.word	0x000000ff
        /*1120*/ 	.word	0x0002e8a8
        /*1124*/ 	.short	0x0100
        /*1126*/ 	.byte	0x08
	.zero		1


	//   ....[18]....
        /*1128*/ 	.word	0x00000910
        /*112c*/ 	.word	0x000000ff
        /*1130*/ 	.word	0x0002e8b0
        /*1134*/ 	.short	0x0100
        /*1136*/ 	.byte	0x08
	.zero		1


	//   ....[19]....
        /*1138*/ 	.word	0x00000920
        /*113c*/ 	.word	0x000000ff
        /*1140*/ 	.word	0x0002e8c0
        /*1144*/ 	.short	0x0100
        /*1146*/ 	.byte	0x08
	.zero		1


	//   ....[20]....
        /*1148*/ 	.word	0x00000930
        /*114c*/ 	.word	0x000000ff
        /*1150*/ 	.word	0x0002e8b8
        /*1154*/ 	.short	0x0100
        /*1156*/ 	.byte	0x08
	.zero		1


	//   ....[21]....
        /*1158*/ 	.word	0x00000940
        /*115c*/ 	.word	0x000000ff
        /*1160*/ 	.word	0x0002e8c8
        /*1164*/ 	.short	0x0100
        /*1166*/ 	.byte	0x08
	.zero		1


	//   ....[22]....
        /*1168*/ 	.word	0x00003200
        /*116c*/ 	.word	0x0000006f
        /*1170*/ 	.word	0x0002e890
        /*1174*/ 	.short	0x010a
        /*1176*/ 	.byte	0x3f
	.zero		1


	//   ....[23]....
        /*1178*/ 	.word	0x00007470
        /*117c*/ 	.word	0x0000006f
        /*1180*/ 	.word	0x0002e890
        /*1184*/ 	.short	0x010a
        /*1186*/ 	.byte	0x3f
	.zero		1


	//   ....[24]....
        /*1188*/ 	.word	0x0000b560
        /*118c*/ 	.word	0x0000006f
        /*1190*/ 	.word	0x0002e890
        /*1194*/ 	.short	0x010a
        /*1196*/ 	.byte	0x3f
	.zero		1


	//   ....[25]....
        /*1198*/ 	.word	0x0000bc70
        /*119c*/ 	.word	0x00000034
        /*11a0*/ 	.word	0x00000000
        /*11a4*/ 	.short	0x0101
        /*11a6*/ 	.byte	0x3f
	.zero		1


	//   ....[26]....
        /*11a8*/ 	.word	0x0000bcb0
        /*11ac*/ 	.word	0x0000006f
        /*11b0*/ 	.word	0x0002e8b0
        /*11b4*/ 	.short	0x010a
        /*11b6*/ 	.byte	0x3f
	.zero		1


	//   ....[27]....
        /*11b8*/ 	.word	0x0000c460
        /*11bc*/ 	.word	0x0000006f
        /*11c0*/ 	.word	0x00000000
        /*11c4*/ 	.short	0x0101
        /*11c6*/ 	.byte	0x3f
	.zero		1


	//   ....[28]....
        /*11c8*/ 	.word	0x0000cd40
        /*11cc*/ 	.word	0x00000010
        /*11d0*/ 	.word	0x0002e800
        /*11d4*/ 	.short	0x010a
        /*11d6*/ 	.byte	0x3f
	.zero		1


	//   ....[29]....
        /*11d8*/ 	.word	0x0000cd90
        /*11dc*/ 	.word	0x00000010
        /*11e0*/ 	.word	0x0002e800
        /*11e4*/ 	.short	0x010a
        /*11e6*/ 	.byte	0x3f
	.zero		1


	//   ....[30]....
        /*11e8*/ 	.word	0x0000d630
        /*11ec*/ 	.word	0x00000010
        /*11f0*/ 	.word	0x0002e800
        /*11f4*/ 	.short	0x010a
        /*11f6*/ 	.byte	0x3f
	.zero		1


	//   ....[31]....
        /*11f8*/ 	.word	0x0000f3f0
        /*11fc*/ 	.word	0x00000010
        /*1200*/ 	.word	0x0002e800
        /*1204*/ 	.short	0x010a
        /*1206*/ 	.byte	0x3f
	.zero		1


	//   ....[32]....
        /*1208*/ 	.word	0x00010fc0
        /*120c*/ 	.word	0x00000003
        /*1210*/ 	.word	0x0002e830
        /*1214*/ 	.short	0x010a
        /*1216*/ 	.byte	0x3f
	.zero		1


	//   ....[33]....
        /*1218*/ 	.word	0x00011070
        /*121c*/ 	.word	0x00000003
        /*1220*/ 	.word	0x0002e830
        /*1224*/ 	.short	0x010a
        /*1226*/ 	.byte	0x3f
	.zero		1


	//   ....[34]....
        /*1228*/ 	.word	0x00013c00
        /*122c*/ 	.word	0x0000003d
        /*1230*/ 	.word	0x00000000
        /*1234*/ 	.short	0x0101
        /*1236*/ 	.byte	0x3f
	.zero		1


	//   ....[35]....
        /*1238*/ 	.word	0x000153e0
        /*123c*/ 	.word	0x0000000d
        /*1240*/ 	.word	0x0002e830
        /*1244*/ 	.short	0x010a
        /*1246*/ 	.byte	0x3f
	.zero		1


	//   ....[36]....
        /*1248*/ 	.word	0x00015430
        /*124c*/ 	.word	0x0000000d
        /*1250*/ 	.word	0x0002e830
        /*1254*/ 	.short	0x010a
        /*1256*/ 	.byte	0x3f
	.zero		1


	//   ....[37]....
        /*1258*/ 	.word	0x00016970
        /*125c*/ 	.word	0x0000000c
        /*1260*/ 	.word	0x0002e850
        /*1264*/ 	.short	0x010a
        /*1266*/ 	.byte	0x3f
	.zero		1


	//   ....[38]....
        /*1268*/ 	.word	0x000169b0
        /*126c*/ 	.word	0x0000000c
        /*1270*/ 	.word	0x0002e850
        /*1274*/ 	.short	0x010a
        /*1276*/ 	.byte	0x3f
	.zero		1


	//   ....[39]....
        /*1278*/ 	.word	0x000189b0
        /*127c*/ 	.word	0x00000072
        /*1280*/ 	.word	0x00000000
        /*1284*/ 	.short	0x0101
        /*1286*/ 	.byte	0x3f
	.zero		1


	//   ....[40]....
        /*1288*/ 	.word	0x00019350
        /*128c*/ 	.word	0x00000066
        /*1290*/ 	.word	0x00000000
        /*1294*/ 	.short	0x0101
        /*1296*/ 	.byte	0x3f
	.zero		1


	//   ....[41]....
        /*1298*/ 	.word	0x000193e0
        /*129c*/ 	.word	0x0000000c
        /*12a0*/ 	.word	0x0002e850
        /*12a4*/ 	.short	0x010a
        /*12a6*/ 	.byte	0x3f
	.zero		1


	//   ....[42]....
        /*12a8*/ 	.word	0x00019460
        /*12ac*/ 	.word	0x0000000c
        /*12b0*/ 	.word	0x0002e850
        /*12b4*/ 	.short	0x010a
        /*12b6*/ 	.byte	0x3f
	.zero		1


	//   ....[43]....
        /*12b8*/ 	.word	0x00019fb0
        /*12bc*/ 	.word	0x00000000
        /*12c0*/ 	.word	0x00000000
        /*12c4*/ 	.short	0x0101
        /*12c6*/ 	.byte	0x3f
	.zero		1


	//   ....[44]....
        /*12c8*/ 	.word	0x0001b9d0
        /*12cc*/ 	.word	0x00000000
        /*12d0*/ 	.word	0x00000000
        /*12d4*/ 	.short	0x0101
        /*12d6*/ 	.byte	0x3f
	.zero		1


	//   ....[45]....
        /*12d8*/ 	.word	0x0001dfd0
        /*12dc*/ 	.word	0x00000006
        /*12e0*/ 	.word	0x0002e820
        /*12e4*/ 	.short	0x010a
        /*12e6*/ 	.byte	0x3f
	.zero		1


	//   ....[46]....
        /*12e8*/ 	.word	0x0001e0c0
        /*12ec*/ 	.word	0x00000007
        /*12f0*/ 	.word	0x0002e8a0
        /*12f4*/ 	.short	0x010a
        /*12f6*/ 	.byte	0x3f
	.zero		1


	//   ....[47]....
        /*12f8*/ 	.word	0x0001e310
        /*12fc*/ 	.word	0x00000007
        /*1300*/ 	.word	0x0002e8c0
        /*1304*/ 	.short	0x010a
        /*1306*/ 	.byte	0x3f
	.zero		1


	//   ....[48]....
        /*1308*/ 	.word	0x0001e6d0
        /*130c*/ 	.word	0x00000005
        /*1310*/ 	.word	0x0002e8a0
        /*1314*/ 	.short	0x010a
        /*1316*/ 	.byte	0x3f
	.zero		1


	//   ....[49]....
        /*1318*/ 	.word	0x0001e910
        /*131c*/ 	.word	0x00000005
        /*1320*/ 	.word	0x0002e8c0
        /*1324*/ 	.short	0x010a
        /*1326*/ 	.byte	0x3f
	.zero		1


	//   ....[50]....
        /*1328*/ 	.word	0x0001f740
        /*132c*/ 	.word	0x00000002
        /*1330*/ 	.word	0x0002e880
        /*1334*/ 	.short	0x010a
        /*1336*/ 	.byte	0x3f
	.zero		1


	//   ....[51]....
        /*1338*/ 	.word	0x0001f910
        /*133c*/ 	.word	0x00000002
        /*1340*/ 	.word	0x0002e840
        /*1344*/ 	.short	0x010a
        /*1346*/ 	.byte	0x3f
	.zero		1


	//   ....[52]....
        /*1348*/ 	.word	0x00020660
        /*134c*/ 	.word	0x00000009
        /*1350*/ 	.word	0x0002e800
        /*1354*/ 	.short	0x0107
        /*1356*/ 	.byte	0x3f
	.zero		1


	//   ....[53]....
        /*1358*/ 	.word	0x00020760
        /*135c*/ 	.word	0x00000002
        /*1360*/ 	.word	0x0002e800
        /*1364*/ 	.short	0x0101
        /*1366*/ 	.byte	0x3f
	.zero		1


	//   ....[54]....
        /*1368*/ 	.word	0x00020780
        /*136c*/ 	.word	0x00000002
        /*1370*/ 	.word	0x0002e820
        /*1374*/ 	.short	0x010a
        /*1376*/ 	.byte	0x3f
	.zero		1


	//   ....[55]....
        /*1378*/ 	.word	0x00020ae0
        /*137c*/ 	.word	0x00000006
        /*1380*/ 	.word	0x0002e880
        /*1384*/ 	.short	0x010a
        /*1386*/ 	.byte	0x3f
	.zero		1


	//   ....[56]....
        /*1388*/ 	.word	0x00020d40
        /*138c*/ 	.word	0x00000006
        /*1390*/ 	.word	0x0002e840
        /*1394*/ 	.short	0x010a
        /*1396*/ 	.byte	0x3f
	.zero		1


	//   ....[57]....
        /*1398*/ 	.word	0x00021030
        /*139c*/ 	.word	0x00000011
        /*13a0*/ 	.word	0x0002e870
        /*13a4*/ 	.short	0x010a
        /*13a6*/ 	.byte	0x3f
	.zero		1


	//   ....[58]....
        /*13a8*/ 	.word	0x000210a0
        /*13ac*/ 	.word	0x00000011
        /*13b0*/ 	.word	0x0002e860
        /*13b4*/ 	.short	0x010a
        /*13b6*/ 	.byte	0x3f
	.zero		1


	//   ....[59]....
        /*13b8*/ 	.word	0x00021730
        /*13bc*/ 	.word	0x00000011
        /*13c0*/ 	.word	0x0002e850
        /*13c4*/ 	.short	0x0101
        /*13c6*/ 	.byte	0x3f
	.zero		1


	//   ....[60]....
        /*13c8*/ 	.word	0x000217b0
        /*13cc*/ 	.word	0x00000011
        /*13d0*/ 	.word	0x00000000
        /*13d4*/ 	.short	0x0101
        /*13d6*/ 	.byte	0x3f
	.zero		1


	//   ....[61]....
        /*13d8*/ 	.word	0x000219e0
        /*13dc*/ 	.word	0x00000011
        /*13e0*/ 	.word	0x0002e870
        /*13e4*/ 	.short	0x010a
        /*13e6*/ 	.byte	0x3f
	.zero		1


	//   ....[62]....
        /*13e8*/ 	.word	0x00021a50
        /*13ec*/ 	.word	0x00000011
        /*13f0*/ 	.word	0x0002e860
        /*13f4*/ 	.short	0x010a
        /*13f6*/ 	.byte	0x3f
	.zero		1


	//   ....[63]....
        /*13f8*/ 	.word	0x00022100
        /*13fc*/ 	.word	0x00000011
        /*1400*/ 	.word	0x0002e850
        /*1404*/ 	.short	0x0101
        /*1406*/ 	.byte	0x3f
	.zero		1


	//   ....[64]....
        /*1408*/ 	.word	0x00022150
        /*140c*/ 	.word	0x00000011
        /*1410*/ 	.word	0x00000000
        /*1414*/ 	.short	0x0101
        /*1416*/ 	.byte	0x3f
	.zero		1


	//   ....[65]....
        /*1418*/ 	.word	0x00022c90
        /*141c*/ 	.word	0x00000000
        /*1420*/ 	.word	0x0002e820
        /*1424*/ 	.short	0x010a
        /*1426*/ 	.byte	0x3f
	.zero		1


	//   ....[66]....
        /*1428*/ 	.word	0x00022e60
        /*142c*/ 	.word	0x00000006
        /*1430*/ 	.word	0x00000000
        /*1434*/ 	.short	0x010a
        /*1436*/ 	.byte	0x3f
	.zero		1


	//   ....[67]....
        /*1438*/ 	.word	0x00022ed0
        /*143c*/ 	.word	0x00000007
        /*1440*/ 	.word	0x00000000
        /*1444*/ 	.short	0x010a
        /*1446*/ 	.byte	0x3f
	.zero		1


	//   ....[68]....
        /*1448*/ 	.word	0x00022f30
        /*144c*/ 	.word	0x00000004
        /*1450*/ 	.word	0x0002e860
        /*1454*/ 	.short	0x010a
        /*1456*/ 	.byte	0x3f
	.zero		1


	//   ....[69]....
        /*1458*/ 	.word	0x00022f80
        /*145c*/ 	.word	0x00000003
        /*1460*/ 	.word	0x0002e860
        /*1464*/ 	.short	0x010a
        /*1466*/ 	.byte	0x3f
	.zero		1


	//   ....[70]....
        /*1468*/ 	.word	0x00022fc0
        /*146c*/ 	.word	0x00000004
        /*1470*/ 	.word	0x0002e880
        /*1474*/ 	.short	0x010a
        /*1476*/ 	.byte	0x3f
	.zero		1


	//   ....[71]....
        /*1478*/ 	.word	0x00022fe0
        /*147c*/ 	.word	0x00000003
        /*1480*/ 	.word	0x0002e880
        /*1484*/ 	.short	0x010a
        /*1486*/ 	.byte	0x3f
	.zero		1


	//   ....[72]....
        /*1488*/ 	.word	0x00023040
        /*148c*/ 	.word	0x0000006f
        /*1490*/ 	.word	0x0002e890
        /*1494*/ 	.short	0x010a
        /*1496*/ 	.byte	0x3f
	.zero		1


	//   ....[73]....
        /*1498*/ 	.word	0x00023090
        /*149c*/ 	.word	0x0000006f
        /*14a0*/ 	.word	0x0002e890
        /*14a4*/ 	.short	0x010a
        /*14a6*/ 	.byte	0x3f
	.zero		1


	//   ....[74]....
        /*14a8*/ 	.word	0x000230e0
        /*14ac*/ 	.word	0x0000006f
        /*14b0*/ 	.word	0x0002e890
        /*14b4*/ 	.short	0x010a
        /*14b6*/ 	.byte	0x3f
	.zero		1


	//   ....[75]....
        /*14b8*/ 	.word	0x00023130
        /*14bc*/ 	.word	0x0000006f
        /*14c0*/ 	.word	0x0002e8b0
        /*14c4*/ 	.short	0x010a
        /*14c6*/ 	.byte	0x3f
	.zero		1


	//   ....[76]....
        /*14c8*/ 	.word	0x00023440
        /*14cc*/ 	.word	0x00000010
        /*14d0*/ 	.word	0x0002e800
        /*14d4*/ 	.short	0x010a
        /*14d6*/ 	.byte	0x3f
	.zero		1


	//   ....[77]....
        /*14d8*/ 	.word	0x00023650
        /*14dc*/ 	.word	0x00000010
        /*14e0*/ 	.word	0x0002e800
        /*14e4*/ 	.short	0x010a
        /*14e6*/ 	.byte	0x3f
	.zero		1


	//   ....[78]....
        /*14e8*/ 	.word	0x000236a0
        /*14ec*/ 	.word	0x00000003
        /*14f0*/ 	.word	0x0002e830
        /*14f4*/ 	.short	0x010a
        /*14f6*/ 	.byte	0x3f
	.zero		1


	//   ....[79]....
        /*14f8*/ 	.word	0x000236f0
        /*14fc*/ 	.word	0x0000000d
        /*1500*/ 	.word	0x0002e830
        /*1504*/ 	.short	0x010a
        /*1506*/ 	.byte	0x3f
	.zero		1


	//   ....[80]....
        /*1508*/ 	.word	0x00023740
        /*150c*/ 	.word	0x0000000c
        /*1510*/ 	.word	0x0002e850
        /*1514*/ 	.short	0x010a
        /*1516*/ 	.byte	0x3f
	.zero		1


	//   ....[81]....
        /*1518*/ 	.word	0x00023790
        /*151c*/ 	.word	0x0000000c
        /*1520*/ 	.word	0x0002e850
        /*1524*/ 	.short	0x010a
        /*1526*/ 	.byte	0x3f
	.zero		1


	//   ....[82]....
        /*1528*/ 	.word	0x00024d60
        /*152c*/ 	.word	0x00000005
        /*1530*/ 	.word	0x0002e820
        /*1534*/ 	.short	0x010a
        /*1536*/ 	.byte	0x3f
	.zero		1


	//   ....[83]....
        /*1538*/ 	.word	0x00024db0
        /*153c*/ 	.word	0x00000007
        /*1540*/ 	.word	0x0002e8a0
        /*1544*/ 	.short	0x010a
        /*1546*/ 	.byte	0x3f
	.zero		1


	//   ....[84]....
        /*1548*/ 	.word	0x00024e00
        /*154c*/ 	.word	0x00000007
        /*1550*/ 	.word	0x0002e8c0
        /*1554*/ 	.short	0x010a
        /*1556*/ 	.byte	0x3f
	.zero		1


	//   ....[85]....
        /*1558*/ 	.word	0x00024e50
        /*155c*/ 	.word	0x00000005
        /*1560*/ 	.word	0x0002e8a0
        /*1564*/ 	.short	0x010a
        /*1566*/ 	.byte	0x3f
	.zero		1


	//   ....[86]....
        /*1568*/ 	.word	0x00024ea0
        /*156c*/ 	.word	0x00000005
        /*1570*/ 	.word	0x0002e8c0
        /*1574*/ 	.short	0x010a
        /*1576*/ 	.byte	0x3f
	.zero		1


	//   ....[87]....
        /*1578*/ 	.word	0x00025040
        /*157c*/ 	.word	0x00000002
        /*1580*/ 	.word	0x0002e880
        /*1584*/ 	.short	0x010a
        /*1586*/ 	.byte	0x3f
	.zero		1


	//   ....[88]....
        /*1588*/ 	.word	0x00025090
        /*158c*/ 	.word	0x00000002
        /*1590*/ 	.word	0x0002e840
        /*1594*/ 	.short	0x010a
        /*1596*/ 	.byte	0x3f
	.zero		1


	//   ....[89]....
        /*1598*/ 	.word	0x00025b50
        /*159c*/ 	.word	0x00000002
        /*15a0*/ 	.word	0x0002e820
        /*15a4*/ 	.short	0x010a
        /*15a6*/ 	.byte	0x3f
	.zero		1


	//   ....[90]....
        /*15a8*/ 	.word	0x00025ba0
        /*15ac*/ 	.word	0x00000006
        /*15b0*/ 	.word	0x0002e880
        /*15b4*/ 	.short	0x010a
        /*15b6*/ 	.byte	0x3f
	.zero		1


	//   ....[91]....
        /*15b8*/ 	.word	0x00025bf0
        /*15bc*/ 	.word	0x00000006
        /*15c0*/ 	.word	0x0002e840
        /*15c4*/ 	.short	0x010a
        /*15c6*/ 	.byte	0x3f
	.zero		1


	//   ....[92]....
        /*15c8*/ 	.word	0x00025c40
        /*15cc*/ 	.word	0x00000011
        /*15d0*/ 	.word	0x0002e870
        /*15d4*/ 	.short	0x010a
        /*15d6*/ 	.byte	0x3f
	.zero		1


	//   ....[93]....
        /*15d8*/ 	.word	0x00025c90
        /*15dc*/ 	.word	0x00000011
        /*15e0*/ 	.word	0x0002e860
        /*15e4*/ 	.short	0x010a
        /*15e6*/ 	.byte	0x3f
	.zero		1


	//   ....[94]....
        /*15e8*/ 	.word	0x00025ce0
        /*15ec*/ 	.word	0x00000011
        /*15f0*/ 	.word	0x0002e870
        /*15f4*/ 	.short	0x010a
        /*15f6*/ 	.byte	0x3f
	.zero		1


	//   ....[95]....
        /*15f8*/ 	.word	0x00025d30
        /*15fc*/ 	.word	0x00000011
        /*1600*/ 	.word	0x0002e860
        /*1604*/ 	.short	0x010a
        /*1606*/ 	.byte	0x3f
	.zero		1


	//   ....[96]....
        /*1608*/ 	.word	0x00026790
        /*160c*/ 	.word	0x00000000
        /*1610*/ 	.word	0x0002e820
        /*1614*/ 	.short	0x010a
        /*1616*/ 	.byte	0x3f
	.zero		1


	//   ....[97]....
        /*1618*/ 	.word	0x00026930
        /*161c*/ 	.word	0x00000006
        /*1620*/ 	.word	0x00000000
        /*1624*/ 	.short	0x010a
        /*1626*/ 	.byte	0x3f
	.zero		1


	//   ....[98]....
        /*1628*/ 	.word	0x00026980
        /*162c*/ 	.word	0x00000007
        /*1630*/ 	.word	0x00000000
        /*1634*/ 	.short	0x010a
        /*1636*/ 	.byte	0x3f
	.zero		1


	//   ....[99]....
        /*1638*/ 	.word	0x000269d0
        /*163c*/ 	.word	0x00000004
        /*1640*/ 	.word	0x0002e860
        /*1644*/ 	.short	0x010a
        /*1646*/ 	.byte	0x3f
	.zero		1


	//   ....[100]....
        /*1648*/ 	.word	0x00026a20
        /*164c*/ 	.word	0x00000003
        /*1650*/ 	.word	0x0002e860
        /*1654*/ 	.short	0x010a
        /*1656*/ 	.byte	0x3f
	.zero		1


	//   ....[101]....
        /*1658*/ 	.word	0x00026a70
        /*165c*/ 	.word	0x00000004
        /*1660*/ 	.word	0x0002e880
        /*1664*/ 	.short	0x010a
        /*1666*/ 	.byte	0x3f
	.zero		1


	//----- nvinfo : EIATTR_NUM_MBARRIERS
	.align		4
.L_151:
        /*1668*/ 	.byte	0x03, 0x38
        /*166a*/ 	.short	0x0016


	//----- nvinfo : EIATTR_EXIT_INSTR_OFFSETS
	.align		4
        /*166c*/ 	.byte	0x04, 0x1c
        /*166e*/ 	.short	(.L_153 - .L_152)


	//   ....[0]....
.L_152:
        /*1670*/ 	.word	0x00023030


	//----- nvinfo : EIATTR_MAX_THREADS
	.align		4
.L_153:
        /*1674*/ 	.byte	0x04, 0x05
        /*1676*/ 	.short	(.L_155 - .L_154)
.L_154:
        /*1678*/ 	.word	0x00000180
        /*167c*/ 	.word	0x00000001
        /*1680*/ 	.word	0x00000001


	//----- nvinfo : EIATTR_CRS_STACK_SIZE
	.align		4
.L_155:
        /*1684*/ 	.byte	0x04, 0x1e
        /*1686*/ 	.short	(.L_157 - .L_156)
.L_156:
        /*1688*/ 	.word	0x00000000


	//----- nvinfo : EIATTR_CBANK_PARAM_SIZE
	.align		4
.L_157:
        /*168c*/ 	.byte	0x03, 0x19
        /*168e*/ 	.short	0x0af0


	//----- nvinfo : EIATTR_PARAM_CBANK
	.align		4
        /*1690*/ 	.byte	0x04, 0x0a
        /*1692*/ 	.short	(.L_159 - .L_158)
	.align		4
.L_158:
        /*1694*/ 	.word	index@(.nv.constant0._ZN7cutlass13device_kernelIN5flash11enable_sm90INS1_16FlashAttnFwdSm90INS1_25CollectiveMainloopFwdSm90ILi2EN4cute5tupleIJNS5_1CILi1EEES8_S8_EEENS6_IJNS7_ILi128EEENS7_ILi224EEESA_EEELi128ENS_12float_e4m3_tEfNS_4arch4Sm90ELb0ELb0ELb0ELb1ELb0ELb1ELb0ELb1ELb1ELb1ELb0ELb0EEENS1_21CollectiveEpilogueFwdINS6_IJSA_SA_SB_EEES9_NS_10bfloat16_tESF_Li256ELb1ELb1ELb0ELb1EEENS1_36VarlenDynamicPersistentTileSchedulerILi128ELi224ELi256ELi128ELb0ELb1ELb1ELb0ELb1ELb1EEEEEEEEEvNT_6ParamsE)
        /*1698*/ 	.short	0x0210
        /*169a*/ 	.short	0x0af0


	//----- nvinfo : EIATTR_SW_WAR
	.align		4
.L_159:
        /*169c*/ 	.byte	0x04, 0x36
        /*169e*/ 	.short	(.L_161 - .L_160)
.L_160:
        /*16a0*/ 	.word	0x00000008
.L_161:


//--------------------- .nv.info._ZN7cutlass13device_kernelIN5flash11enable_sm90INS1_16FlashAttnFwdSm90INS1_25CollectiveMainloopFwdSm90ILi2EN4cute5tupleIJNS5_1CILi1EEES8_S8_EEENS6_IJNS7_ILi128EEENS7_ILi224EEESA_EEELi128ENS_12float_e4m3_tEfNS_4arch4Sm90ELb0ELb1ELb0ELb0ELb0ELb0ELb0ELb1ELb1ELb1ELb0ELb0EEENS1_21CollectiveEpilogueFwdINS6_IJSA_SA_SB_EEES9_NS_10bfloat16_tESF_Li256ELb0ELb1ELb0ELb1EEENS1_30DynamicPersistentTileSchedulerILi256ELi128ELb0ELb1ELb1EEEEEEEEEvNT_6ParamsE --------------------------
	.section	.nv.info._ZN7cutlass13device_kernelIN5flash11enable_sm90INS1_16FlashAttnFwdSm90INS1_25CollectiveMainloopFwdSm90ILi2EN4cute5tupleIJNS5_1CILi1EEES8_S8_EEENS6_IJNS7_ILi128EEENS7_ILi224EEESA_EEELi128ENS_12float_e4m3_tEfNS_4arch4Sm90ELb0ELb1ELb0ELb0ELb0ELb0ELb0ELb1ELb1ELb1ELb0ELb0EEENS1_21CollectiveEpilogueFwdINS6_IJSA_SA_SB_EEES9_NS_10bfloat16_tESF_Li256ELb0ELb1ELb0ELb1EEENS1_30DynamicPersistentTileSchedulerILi256ELi128ELb0ELb1ELb1EEEEEEEEEvNT_6ParamsE,"",@"SHT_CUDA_INFO"
	.sectionflags	@""
	.align	4


	//----- nvinfo : EIATTR_CUDA_API_VERSION
	.align		4
        /*0000*/ 	.byte	0x04, 0x37
        /*0002*/ 	.short	(.L_163 - .L_162)
.L_162:
        /*0004*/ 	.word	0x00000082


	//----- nvinfo : EIATTR_KPARAM_INFO
	.align		4
.L_163:
        /*0008*/ 	.byte	0x04, 0x17
        /*000a*/ 	.short	(.L_165 - .L_164)
.L_164:
        /*000c*/ 	.word	0x00000000
        /*0010*/ 	.short	0x0000
        /*0012*/ 	.short	0x0070
        /*0014*/ 	.byte	0x00, 0xf0, 0x01, 0x2a


	//----- nvinfo : EIATTR_SPARSE_MMA_MASK
	.align		4
.L_165:
        /*0018*/ 	.byte	0x03, 0x50
        /*001a*/ 	.short	0x0000


	//----- nvinfo : EIATTR_MAXREG_COUNT
	.align		4
        /*001c*/ 	.byte	0x03, 0x1b
        /*001e*/ 	.short	0x00a8


	//----- nvinfo : EIATTR_NUM_BARRIERS
	.align		4
        /*0020*/ 	.byte	0x02, 0x4c
        /*0022*/ 	.byte	0x10
	.zero		1


	//----- nvinfo : EIATTR_EXTERNS
	.align		4
        /*0024*/ 	.byte	0x04, 0x0f
        /*0026*/ 	.short	(.L_167 - .L_166)


	//   ....[0]....
	.align		4
.L_166:
        /*0028*/ 	.word	index@(__assertfail)


	//----- nvinfo : EIATTR_ANNOTATIONS
	.align		4
.L_167:
        /*002c*/ 	.byte	0x04, 0x55
        /*002e*/ 	.short	(.L_169 - .L_168)


	//   ....[0]....
.L_168:
        /* <DEDUP_REMOVED lines=26> */


	//----- nvinfo : EIATTR_MERCURY_ISA_VERSION
	.align		4
.L_169:
        /*01b8*/ 	.byte	0x03, 0x5f
        /*01ba*/ 	.short	0x0101


	//----- nvinfo : EIATTR_INT_WARP_WIDE_INSTR_OFFSETS
	.align		4
        /*01bc*/ 	.byte	0x04, 0x31
        /*01be*/ 	.short	(.L_171 - .L_170)


	//   ....[0]....
.L_170:
        /*01c0*/ 	.word	0x00000130


	//   ....[1]....
        /*01c4*/ 	.word	0x00000170


	//   ....[2]....
        /*01c8*/ 	.word	0x000001e0


	//   ....[3]....
        /*01cc*/ 	.word	0x0001a0b0


	//   ....[4]....
        /*01d0*/ 	.word	0x0001a140


	//   ....[5]....
        /*01d4*/ 	.word	0x0001c880


	//   ....[6]....
        /*01d8*/ 	.word	0x0001c910


	//----- nvinfo : EIATTR_COOP_GROUP_MASK_REGIDS
	.align		4
.L_171:
        /*01dc*/ 	.byte	0x04, 0x29
        /*01de*/ 	.short	(.L_173 - .L_172)


	//   ....[0]....
.L_172:
        /*01e0*/ 	.word	0xffffffff


	//   ....[1]....
        /*01e4*/ 	.word	0xffffffff


	//   ....[2]....
        /*01e8*/ 	.word	0xffffffff


	//   ....[3]....
        /*01ec*/ 	.word	0xffffffff


	//   ....[4]....
        /*01f0*/ 	.word	0xffffffff


	//   ....[5]....
        /*01f4*/ 	.word	0xffffffff


	//   ....[6]....
        /*01f8*/ 	.word	0xffffffff


	//   ....[7]....
        /*01fc*/ 	.word	0xffffffff


	//   ....[8]....
        /*0200*/ 	.word	0xffffffff


	//   ....[9]....
        /*0204*/ 	.word	0xffffffff


	//   ....[10]....
        /*0208*/ 	.word	0xffffffff


	//   ....[11]....
        /*020c*/ 	.word	0xffffffff


	//   ....[12]....
        /*0210*/ 	.word	0xffffffff


	//   ....[13]....
        /*0214*/ 	.word	0xffffffff


	//   ....[14]....
        /*0218*/ 	.word	0xffffffff


	//   ....[15]....
        /*021c*/ 	.word	0xffffffff


	//   ....[16]....
        /*0220*/ 	.word	0xffffffff


	//   ....[17]....
        /*0224*/ 	.word	0xffffffff


	//   ....[18]....
        /*0228*/ 	.word	0xffffffff


	//   ....[19]....
        /*022c*/ 	.word	0xffffffff


	//   ....[20]....
        /*0230*/ 	.word	0xffffffff


	//   ....[21]....
        /*0234*/ 	.word	0xffffffff


	//   ....[22]....
        /*0238*/ 	.word	0xffffffff


	//   ....[23]....
        /*023c*/ 	.word	0xffffffff


	//   ....[24]....
        /*0240*/ 	.word	0xffffffff


	//   ....[25]....
        /*0244*/ 	.word	0xffffffff


	//   ....[26]....
        /*0248*/ 	.word	0xffffffff


	//   ....[27]....
        /*024c*/ 	.word	0xffffffff


	//   ....[28]....
        /*0250*/ 	.word	0xffffffff


	//   ....[29]....
        /*0254*/ 	.word	0xffffffff


	//   ....[30]....
        /*0258*/ 	.word	0xffffffff


	//   ....[31]....
        /*025c*/ 	.word	0xffffffff


	//   ....[32]....
        /*0260*/ 	.word	0xffffffff


	//   ....[33]....
        /*0264*/ 	.word	0xffffffff


	//   ....[34]....
        /*0268*/ 	.word	0xffffffff


	//   ....[35]....
        /*026c*/ 	.word	0xffffffff


	//   ....[36]....
        /*0270*/ 	.word	0xffffffff


	//   ....[37]....
        /*0274*/ 	.word	0xffffffff


	//   ....[38]....
        /*0278*/ 	.word	0xffffffff


	//   ....[39]....
        /*027c*/ 	.word	0xffffffff


	//   ....[40]....
        /*0280*/ 	.word	0xffffffff


	//   ....[41]....
        /*0284*/ 	.word	0xffffffff


	//   ....[42]....
        /*0288*/ 	.word	0xffffffff


	//   ....[43]....
        /*028c*/ 	.word	0xffffffff


	//   ....[44]....
        /*0290*/ 	.word	0xffffffff


	//   ....[45]....
        /*0294*/ 	.word	0xffffffff


	//   ....[46]....
        /*0298*/ 	.word	0xffffffff


	//   ....[47]....
        /*029c*/ 	.word	0xffffffff


	//   ....[48]....
        /*02a0*/ 	.word	0xffffffff


	//   ....[49]....
        /*02a4*/ 	.word	0xffffffff


	//   ....[50]....
        /*02a8*/ 	.word	0xffffffff


	//   ....[51]....
        /*02ac*/ 	.word	0xffffffff


	//   ....[52]....
        /*02b0*/ 	.word	0xffffffff


	//   ....[53]....
        /*02b4*/ 	.word	0xffffffff


	//   ....[54]....
        /*02b8*/ 	.word	0xffffffff


	//   ....[55]....
        /*02bc*/ 	.word	0xffffffff


	//   ....[56]....
        /*02c0*/ 	.word	0xffffffff


	//   ....[57]....
        /*02c4*/ 	.word	0xffffffff


	//   ....[58]....
        /*02c8*/ 	.word	0xffffffff


	//   ....[59]....
        /*02cc*/ 	.word	0xffffffff


	//   ....[60]....
        /*02d0*/ 	.word	0xffffffff


	//   ....[61]....
        /*02d4*/ 	.word	0xffffffff


	//   ....[62]....
        /*02d8*/ 	.word	0xffffffff


	//   ....[63]....
        /*02dc*/ 	.word	0xffffffff


	//   ....[64]....
        /*02e0*/ 	.word	0xffffffff


	//   ....[65]....
        /*02e4*/ 	.word	0xffffffff


	//   ....[66]....
        /*02e8*/ 	.word	0xffffffff


	//   ....[67]....
        /*02ec*/ 	.word	0xffffffff


	//   ....[68]....
        /*02f0*/ 	.word	0xffffffff


	//   ....[69]....
        /*02f4*/ 	.word	0xffffffff


	//   ....[70]....
        /*02f8*/ 	.word	0xffffffff


	//   ....[71]....
        /*02fc*/ 	.word	0xffffffff


	//   ....[72]....
        /*0300*/ 	.word	0xffffffff


	//   ....[73]....
        /*0304*/ 	.word	0xffffffff


	//   ....[74]....
        /*0308*/ 	.word	0xffffffff


	//   ....[75]....
        /*030c*/ 	.word	0xffffffff


	//   ....[76]....
        /*0310*/ 	.word	0xffffffff


	//   ....[77]....
        /*0314*/ 	.word	0xffffffff


	//   ....[78]....
        /*0318*/ 	.word	0xffffffff


	//   ....[79]....
        /*031c*/ 	.word	0xffffffff


	//   ....[80]....
        /*0320*/ 	.word	0xffffffff


	//   ....[81]....
        /*0324*/ 	.word	0xffffffff


	//   ....[82]....
        /*0328*/ 	.word	0xffffffff


	//   ....[83]....
        /*032c*/ 	.word	0xffffffff


	//   ....[84]....
        /*0330*/ 	.word	0xffffffff


	//   ....[85]....
        /*0334*/ 	.word	0xffffffff


	//   ....[86]....
        /*0338*/ 	.word	0xffffffff


	//   ....[87]....
        /*033c*/ 	.word	0xffffffff


	//   ....[88]....
        /*0340*/ 	.word	0xffffffff


	//   ....[89]....
        /*0344*/ 	.word	0xffffffff


	//   ....[90]....
        /*0348*/ 	.word	0xffffffff


	//   ....[91]....
        /*034c*/ 	.word	0xffffffff


	//   ....[92]....
        /*0350*/ 	.word	0xffffffff


	//   ....[93]....
        /*0354*/ 	.word	0xffffffff


	//   ....[94]....
        /*0358*/ 	.word	0xffffffff


	//   ....[95]....
        /*035c*/ 	.word	0xffffffff


	//   ....[96]....
        /*0360*/ 	.word	0xffffffff


	//   ....[97]....
        /*0364*/ 	.word	0xffffffff


	//   ....[98]....
        /*0368*/ 	.word	0xffffffff


	//   ....[99]....
        /*036c*/ 	.word	0xffffffff


	//   ....[100]....
        /*0370*/ 	.word	0xffffffff


	//   ....[101]....
        /*0374*/ 	.word	0xffffffff


	//   ....[102]....
        /*0378*/ 	.word	0xffffffff


	//   ....[103]....
        /*037c*/ 	.word	0xffffffff


	//   ....[104]....
        /*0380*/ 	.word	0xffffffff


	//   ....[105]....
        /*0384*/ 	.word	0xffffffff


	//   ....[106]....
        /*0388*/ 	.word	0x0500000f


	//   ....[107]....
        /*038c*/ 	.word	0x0500000f


	//   ....[108]....
        /*0390*/ 	.word	0x0500000f


	//   ....[109]....
        /*0394*/ 	.word	0x0500000f


	//   ....[110]....
        /*0398*/ 	.word	0x0500000f


	//   ....[111]....
        /*039c*/ 	.word	0x0500000f


	//   ....[112]....
        /*03a0*/ 	.word	0x0500000f


	//   ....[113]....
        /*03a4*/ 	.word	0x0500000f


	//   ....[114]....
        /*03a8*/ 	.word	0x0500000f


	//   ....[115]....
        /*03ac*/ 	.word	0x0500000f


	//   ....[116]....
        /*03b0*/ 	.word	0x0500000f


	//   ....[117]....
        /*03b4*/ 	.word	0x0500000f


	//   ....[118]....
        /*03b8*/ 	.word	0x0500000f


	//   ....[119]....
        /*03bc*/ 	.word	0x0500000f


	//   ....[120]....
        /*03c0*/ 	.word	0x0500000f


	//   ....[121]....
        /*03c4*/ 	.word	0x0500000f


	//   ....[122]....
        /*03c8*/ 	.word	0x0500000f


	//   ....[123]....
        /*03cc*/ 	.word	0x0500000f


	//----- nvinfo : EIATTR_COOP_GROUP_INSTR_OFFSETS
	.align		4
.L_173:
        /*03d0*/ 	.byte	0x04, 0x28
        /*03d2*/ 	.short	(.L_175 - .L_174)


	//   ....[0]....
.L_174:
        /*03d4*/ 	.word	0x00000070


	//   ....[1]....
        /*03d8*/ 	.word	0x00000140


	//   ....[2]....
        /*03dc*/ 	.word	0x00000190


	//   ....[3]....
        /*03e0*/ 	.word	0x000003c0


	//   ....[4]....
        /*03e4*/ 	.word	0x00000520


	//   ....[5]....
        /*03e8*/ 	.word	0x00000640


	//   ....[6]....
        /*03ec*/ 	.word	0x000007a0


	//   ....[7]....
        /*03f0*/ 	.word	0x00001b10


	//   ....[8]....
        /*03f4*/ 	.word	0x000029f0


	//   ....[9]....
        /*03f8*/ 	.word	0x00002cf0


	//   ....[10]....
        /*03fc*/ 	.word	0x00004990


	//   ....[11]....
        /*0400*/ 	.word	0x00004aa0


	//   ....[12]....
        /*0404*/ 	.word	0x00005b10


	//   ....[13]....
        /*0408*/ 	.word	0x00005b90


	//   ....[14]....
        /*040c*/ 	.word	0x00008350


	//   ....[15]....
        /*0410*/ 	.word	0x00008530


	//   ....[16]....
        /*0414*/ 	.word	0x0000a3f0


	//   ....[17]....
        /*0418*/ 	.word	0x0000a500


	//   ....[18]....
        /*041c*/ 	.word	0x0000b520


	//   ....[19]....
        /*0420*/ 	.word	0x0000b580


	//   ....[20]....
        /*0424*/ 	.word	0x0000e720


	//   ....[21]....
        /*0428*/ 	.word	0x0000e740


	//   ....[22]....
        /*042c*/ 	.word	0x0000e760


	//   ....[23]....
        /*0430*/ 	.word	0x0000e790


	//   ....[24]....
        /*0434*/ 	.word	0x000118e0


	//   ....[25]....
        /*0438*/ 	.word	0x00012f40


	//   ....[26]....
        /*043c*/ 	.word	0x000139b0


	//   ....[27]....
        /*0440*/ 	.word	0x00013ac0


	//   ....[28]....
        /*0444*/ 	.word	0x00014af0


	//   ....[29]....
        /*0448*/ 	.word	0x00014b60


	//   ....[30]....
        /*044c*/ 	.word	0x00016880


	//   ....[31]....
        /*0450*/ 	.word	0x000168a0


	//   ....[32]....
        /*0454*/ 	.word	0x00016900


	//   ....[33]....
        /*0458*/ 	.word	0x00016910


	//   ....[34]....
        /*045c*/ 	.word	0x00017dc0


	//   ....[35]....
        /*0460*/ 	.word	0x00017dd0


	//   ....[36]....
        /*0464*/ 	.word	0x00017de0


	//   ....[37]....
        /*0468*/ 	.word	0x00017df0


	//   ....[38]....
        /*046c*/ 	.word	0x00017e00


	//   ....[39]....
        /*0470*/ 	.word	0x00017e10


	//   ....[40]....
        /*0474*/ 	.word	0x00017e20


	//   ....[41]....
        /*0478*/ 	.word	0x00017e30


	//   ....[42]....
        /*047c*/ 	.word	0x00017e40


	//   ....[43]....
        /*0480*/ 	.word	0x00017e70


	//   ....[44]....
        /*0484*/ 	.word	0x00017eb0


	//   ....[45]....
        /*0488*/ 	.word	0x00017ec0


	//   ....[46]....
        /*048c*/ 	.word	0x00017ef0


	//   ....[47]....
        /*0490*/ 	.word	0x00017f00


	//   ....[48]....
        /*0494*/ 	.word	0x00017f10


	//   ....[49]....
        /*0498*/ 	.word	0x00017f20


	//   ....[50]....
        /*049c*/ 	.word	0x00017f30


	//   ....[51]....
        /*04a0*/ 	.word	0x00017f40


	//   ....[52]....
        /*04a4*/ 	.word	0x00017f50


	//   ....[53]....
        /*04a8*/ 	.word	0x00017f60


	//   ....[54]....
        /*04ac*/ 	.word	0x00017f70


	//   ....[55]....
        /*04b0*/ 	.word	0x00017f80


	//   ....[56]....
        /*04b4*/ 	.word	0x00017f90


	//   ....[57]....
        /*04b8*/ 	.word	0x00017fa0


	//   ....[58]....
        /*04bc*/ 	.word	0x00017fb0


	//   ....[59]....
        /*04c0*/ 	.word	0x00017fc0


	//   ....[60]....
        /*04c4*/ 	.word	0x00017ff0


	//   ....[61]....
        /*04c8*/ 	.word	0x00018020


	//   ....[62]....
        /*04cc*/ 	.word	0x00018040


	//   ....[63]....
        /*04d0*/ 	.word	0x00018050


	//   ....[64]....
        /*04d4*/ 	.word	0x00018080


	//   ....[65]....
        /*04d8*/ 	.word	0x00018090


	//   ....[66]....
        /*04dc*/ 	.word	0x000181a0


	//   ....[67]....
        /*04e0*/ 	.word	0x000181d0


	//   ....[68]....
        /*04e4*/ 	.word	0x00018200


	//   ....[69]....
        /*04e8*/ 	.word	0x00018260


	//   ....[70]....
        /*04ec*/ 	.word	0x000186b0


	//   ....[71]....
        /*04f0*/ 	.word	0x000186e0


	//   ....[72]....
        /*04f4*/ 	.word	0x000187a0


	//   ....[73]....
        /*04f8*/ 	.word	0x000187c0


	//   ....[74]....
        /*04fc*/ 	.word	0x00018880


	//   ....[75]....
        /*0500*/ 	.word	0x000188a0


	//   ....[76]....
        /*0504*/ 	.word	0x00018970


	//   ....[77]....
        /*0508*/ 	.word	0x00018990


	//   ....[78]....
        /*050c*/ 	.word	0x00019020


	//   ....[79]....
        /*0510*/ 	.word	0x00019040


	//   ....[80]....
        /*0514*/ 	.word	0x00019100


	//   ....[81]....
        /*0518*/ 	.word	0x00019120


	//   ....[82]....
        /*051c*/ 	.word	0x000191e0


	//   ....[83]....
        /*0520*/ 	.word	0x00019200


	//   ....[84]....
        /*0524*/ 	.word	0x000192d0


	//   ....[85]....
        /*0528*/ 	.word	0x000192f0


	//   ....[86]....
        /*052c*/ 	.word	0x00019460


	//   ....[87]....
        /*0530*/ 	.word	0x0001a850


	//   ....[88]....
        /*0534*/ 	.word	0x0001b2e0


	//   ....[89]....
        /*0538*/ 	.word	0x0001b2f0


	//   ....[90]....
        /*053c*/ 	.word	0x0001b300


	//   ....[91]....
        /*0540*/ 	.word	0x0001b370


	//   ....[92]....
        /*0544*/ 	.word	0x0001b410


	//   ....[93]....
        /*0548*/ 	.word	0x0001b420


	//   ....[94]....
        /*054c*/ 	.word	0x0001b490


	//   ....[95]....
        /*0550*/ 	.word	0x0001b4a0


	//   ....[96]....
        /*0554*/ 	.word	0x0001b510


	//   ....[97]....
        /*0558*/ 	.word	0x0001b520


	//   ....[98]....
        /*055c*/ 	.word	0x0001b590


	//   ....[99]....
        /*0560*/ 	.word	0x0001b5a0


	//   ....[100]....
        /*0564*/ 	.word	0x0001b610


	//   ....[101]....
        /*0568*/ 	.word	0x0001b620


	//   ....[102]....
        /*056c*/ 	.word	0x0001b630


	//   ....[103]....
        /*0570*/ 	.word	0x0001b640


	//   ....[104]....
        /*0574*/ 	.word	0x0001d310


	//   ....[105]....
        /*0578*/ 	.word	0x0001d4b0


	//   ....[106]....
        /*057c*/ 	.word	0x0001db70


	//   ....[107]....
        /*0580*/ 	.word	0x0001dd40


	//   ....[108]....
        /*0584*/ 	.word	0x0001dd90


	//   ....[109]....
        /*0588*/ 	.word	0x0001de20


	//   ....[110]....
        /*058c*/ 	.word	0x0001df10


	//   ....[111]....
        /*0590*/ 	.word	0x0001df70


	//   ....[112]....
        /*0594*/ 	.word	0x0001e040


	//   ....[113]....
        /*0598*/ 	.word	0x0001e0a0


	//   ....[114]....
        /*059c*/ 	.word	0x0001e180


	//   ....[115]....
        /*05a0*/ 	.word	0x0001e1e0


	//   ....[116]....
        /*05a4*/ 	.word	0x0001e2c0


	//   ....[117]....
        /*05a8*/ 	.word	0x0001e320


	//   ....[118]....
        /*05ac*/ 	.word	0x0001e400


	//   ....[119]....
        /*05b0*/ 	.word	0x0001e460


	//   ....[120]....
        /*05b4*/ 	.word	0x0001e530


	//   ....[121]....
        /*05b8*/ 	.word	0x0001e590


	//   ....[122]....
        /*05bc*/ 	.word	0x0001e650


	//   ....[123]....
        /*05c0*/ 	.word	0x0001e9a0


	//----- nvinfo : EIATTR_REG_RECONFIG
	.align		4
.L_175:
        /*05c4*/ 	.byte	0x01, 0x54
	.zero		2


	//----- nvinfo : EIATTR_SYSCALL_OFFSETS
	.align		4
        /*05c8*/ 	.byte	0x04, 0x46
        /*05ca*/ 	.short	(.L_177 - .L_176)


	//   ....[0]....
.L_176:
        /*05cc*/ 	.word	0x00001c90


	//   ....[1]....
        /*05d0*/ 	.word	0x0001a2b0


	//   ....[2]....
        /*05d4*/ 	.word	0x0001a420


	//   ....[3]....
        /*05d8*/ 	.word	0x0001a570


	//   ....[4]....
        /*05dc*/ 	.word	0x0001a6b0


	//   ....[5]....
        /*05e0*/ 	.word	0x0001af40


	//----- nvinfo : EIATTR_MBARRIER_INSTR_OFFSETS
	.align		4
.L_177:
        /*05e4*/ 	.byte	0x04, 0x39
        /*05e6*/ 	.short	(.L_179 - .L_178)


	//   ....[0]....
.L_178:
        /*05e8*/ 	.word	0x00000270
        /*05ec*/ 	.word	0x000000ff
        /*05f0*/ 	.word	0x0002e800
        /*05f4*/ 	.short	0x0100
        /*05f6*/ 	.byte	0x08
	.zero		1


	//   ....[1]....
        /*05f8*/ 	.word	0x00000280
        /*05fc*/ 	.word	0x000000ff
        /*0600*/ 	.word	0x0002e820
        /*0604*/ 	.short	0x0100
        /*0606*/ 	.byte	0x08
	.zero		1


	//   ....[2]....
        /*0608*/ 	.word	0x00000370
        /*060c*/ 	.word	0x000000ff
        /*0610*/ 	.word	0x0002e830
        /*0614*/ 	.short	0x0100
        /*0616*/ 	.byte	0x08
	.zero		1


	//   ....[3]....
        /*0618*/ 	.word	0x00000380
        /*061c*/ 	.word	0x000000ff
        /*0620*/ 	.word	0x0002e840
        /*0624*/ 	.short	0x0100
        /*0626*/ 	.byte	0x08
	.zero		1


	//   ....[4]....
        /*0628*/ 	.word	0x00000390
        /*062c*/ 	.word	0x000000ff
        /*0630*/ 	.word	0x0002e838
        /*0634*/ 	.short	0x0100
        /*0636*/ 	.byte	0x08
	.zero		1


	//   ....[5]....
        /*0638*/ 	.word	0x000003a0
        /*063c*/ 	.word	0x000000ff
        /*0640*/ 	.word	0x0002e848
        /*0644*/ 	.short	0x0100
        /*0646*/ 	.byte	0x08
	.zero		1


	//   ....[6]....
        /*0648*/ 	.word	0x000004d0
        /*064c*/ 	.word	0x000000ff
        /*0650*/ 	.word	0x0002e850
        /*0654*/ 	.short	0x0100
        /*0656*/ 	.byte	0x08
	.zero		1


	//   ....[7]....
        /*0658*/ 	.word	0x000004e0
        /*065c*/ 	.word	0x000000ff
        /*0660*/ 	.word	0x0002e860
        /*0664*/ 	.short	0x0100
        /*0666*/ 	.byte	0x08
	.zero		1


	//   ....[8]....
        /*0668*/ 	.word	0x000004f0
        /*066c*/ 	.word	0x000000ff
        /*0670*/ 	.word	0x0002e858
        /*0674*/ 	.short	0x0100
        /*0676*/ 	.byte	0x08
	.zero		1


	//   ....[9]....
        /*0678*/ 	.word	0x00000500
        /*067c*/ 	.word	0x000000ff
        /*0680*/ 	.word	0x0002e868
        /*0684*/ 	.short	0x0100
        /*0686*/ 	.byte	0x08
	.zero		1


	//   ....[10]....
        /*0688*/ 	.word	0x000005f0
        /*068c*/ 	.word	0x000000ff
        /*0690*/ 	.word	0x0002e870
        /*0694*/ 	.short	0x0100
        /*0696*/ 	.byte	0x06
	.zero		1


	//   ....[11]....
        /*0698*/ 	.word	0x00000600
        /*069c*/ 	.word	0x000000ff
        /*06a0*/ 	.word	0x0002e880
        /*06a4*/ 	.short	0x0100
        /*06a6*/ 	.byte	0x06
	.zero		1


	//   ....[12]....
        /*06a8*/ 	.word	0x00000610
        /*06ac*/ 	.word	0x000000ff
        /*06b0*/ 	.word	0x0002e878
        /*06b4*/ 	.short	0x0100
        /*06b6*/ 	.byte	0x06
	.zero		1


	//   ....[13]....
        /*06b8*/ 	.word	0x00000620
        /*06bc*/ 	.word	0x000000ff
        /*06c0*/ 	.word	0x0002e888
        /*06c4*/ 	.short	0x0100
        /*06c6*/ 	.byte	0x06
	.zero		1


	//   ....[14]....
        /*06c8*/ 	.word	0x00000750
        /*06cc*/ 	.word	0x000000ff
        /*06d0*/ 	.word	0x0002e890
        /*06d4*/ 	.short	0x0100
        /*06d6*/ 	.byte	0x08
	.zero		1


	//   ....[15]....
        /*06d8*/ 	.word	0x00000760
        /*06dc*/ 	.word	0x000000ff
        /*06e0*/ 	.word	0x0002e8a0
        /*06e4*/ 	.short	0x0100
        /*06e6*/ 	.byte	0x08
	.zero		1


	//   ....[16]....
        /*06e8*/ 	.word	0x00000770
        /*06ec*/ 	.word	0x000000ff
        /*06f0*/ 	.word	0x0002e898
        /*06f4*/ 	.short	0x0100
        /*06f6*/ 	.byte	0x08
	.zero		1


	//   ....[17]....
        /*06f8*/ 	.word	0x00000780
        /*06fc*/ 	.word	0x000000ff
        /*0700*/ 	.word	0x0002e8a8
        /*0704*/ 	.short	0x0100
        /*0706*/ 	.byte	0x08
	.zero		1


	//   ....[18]....
        /*0708*/ 	.word	0x000008b0
        /*070c*/ 	.word	0x000000ff
        /*0710*/ 	.word	0x0002e8b0
        /*0714*/ 	.short	0x0100
        /*0716*/ 	.byte	0x08
	.zero		1


	//   ....[19]....
        /*0718*/ 	.word	0x000008c0
        /*071c*/ 	.word	0x000000ff
        /*0720*/ 	.word	0x0002e8c0
        /*0724*/ 	.short	0x0100
        /*0726*/ 	.byte	0x08
	.zero		1


	//   ....[20]....
        /*0728*/ 	.word	0x000008d0
        /*072c*/ 	.word	0x000000ff
        /*0730*/ 	.word	0x0002e8b8
        /*0734*/ 	.short	0x0100
        /*0736*/ 	.byte	0x08
	.zero		1


	//   ....[21]....
        /*0738*/ 	.word	0x000008e0
        /*073c*/ 	.word	0x000000ff
        /*0740*/ 	.word	0x0002e8c8
        /*0744*/ 	.short	0x0100
        /*0746*/ 	.byte	0x08
	.zero		1


	//   ....[22]....
        /*0748*/ 	.word	0x00001d10
        /*074c*/ 	.word	0x000000ff
        /*0750*/ 	.word	0x0002e800
        /*0754*/ 	.short	0x010a
        /*0756*/ 	.byte	0x29
	.zero		1


	//   ....[23]....
        /*0758*/ 	.word	0x00001d90
        /*075c*/ 	.word	0x00000005
        /*0760*/ 	.word	0x0002e830
        /*0764*/ 	.short	0x010a
        /*0766*/ 	.byte	0x3f
	.zero		1


	//   ....[24]....
        /*0768*/ 	.word	0x00001dd0
        /*076c*/ 	.word	0x00000005
        /*0770*/ 	.word	0x0002e830
        /*0774*/ 	.short	0x010a
        /*0776*/ 	.byte	0x3f
	.zero		1


	//   ....[25]....
        /*0778*/ 	.word	0x00002b00
        /*077c*/ 	.word	0x00000000
        /*0780*/ 	.word	0x00000000
        /*0784*/ 	.short	0x0101
        /*0786*/ 	.byte	0x3f
	.zero		1


	//   ....[26]....
        /*0788*/ 	.word	0x00007310
        /*078c*/ 	.word	0x000000ff
        /*0790*/ 	.word	0x0002e830
        /*0794*/ 	.short	0x010a
        /*0796*/ 	.byte	0x06
	.zero		1


	//   ....[27]....
        /*0798*/ 	.word	0x00007350
        /*079c*/ 	.word	0x000000ff
        /*07a0*/ 	.word	0x0002e830
        /*07a4*/ 	.short	0x010a
        /*07a6*/ 	.byte	0x06
	.zero		1


	//   ....[28]....
        /*07a8*/ 	.word	0x00007f10
        /*07ac*/ 	.word	0x000000ff
        /*07b0*/ 	.word	0x0002e850
        /*07b4*/ 	.short	0x010a
        /*07b6*/ 	.byte	0x06
	.zero		1


	//   ....[29]....
        /*07b8*/ 	.word	0x00007f50
        /*07bc*/ 	.word	0x000000ff
        /*07c0*/ 	.word	0x0002e850
        /*07c4*/ 	.short	0x010a
        /*07c6*/ 	.byte	0x06
	.zero		1


	//   ....[30]....
        /*07c8*/ 	.word	0x00008380
        /*07cc*/ 	.word	0x00000009
        /*07d0*/ 	.word	0x00000000
        /*07d4*/ 	.short	0x0101
        /*07d6*/ 	.byte	0x3f
	.zero		1


	//   ....[31]....
        /*07d8*/ 	.word	0x0000c790
        /*07dc*/ 	.word	0x000000ff
        /*07e0*/ 	.word	0x00000000
        /*07e4*/ 	.short	0x0101
        /*07e6*/ 	.byte	0x06
	.zero		1


	//   ....[32]....
        /*07e8*/ 	.word	0x0000d280
        /*07ec*/ 	.word	0x000000ff
        /*07f0*/ 	.word	0x0002e830
        /*07f4*/ 	.short	0x010a
        /*07f6*/ 	.byte	0x06
	.zero		1


	//   ....[33]....
        /*07f8*/ 	.word	0x0000d2c0
        /*07fc*/ 	.word	0x000000ff
        /*0800*/ 	.word	0x0002e830
        /*0804*/ 	.short	0x010a
        /*0806*/ 	.byte	0x06
	.zero		1


	//   ....[34]....
        /*0808*/ 	.word	0x0000deb0
        /*080c*/ 	.word	0x000000ff
        /*0810*/ 	.word	0x0002e850
        /*0814*/ 	.short	0x010a
        /*0816*/ 	.byte	0x06
	.zero		1


	//   ....[35]....
        /*0818*/ 	.word	0x0000def0
        /*081c*/ 	.word	0x000000ff
        /*0820*/ 	.word	0x0002e850
        /*0824*/ 	.short	0x010a
        /*0826*/ 	.byte	0x06
	.zero		1


	//   ....[36]....
        /*0828*/ 	.word	0x0000fdb0
        /*082c*/ 	.word	0x00000005
        /*0830*/ 	.word	0x00000000
        /*0834*/ 	.short	0x0101
        /*0836*/ 	.byte	0x3f
	.zero		1


	//   ....[37]....
        /*0838*/ 	.word	0x00010080
        /*083c*/ 	.word	0x000000ff
        /*0840*/ 	.word	0x00000000
        /*0844*/ 	.short	0x0101
        /*0846*/ 	.byte	0x06
	.zero		1


	//   ....[38]....
        /*0848*/ 	.word	0x000108f0
        /*084c*/ 	.word	0x000000ff
        /*0850*/ 	.word	0x0002e830
        /*0854*/ 	.short	0x010a
        /*0856*/ 	.byte	0x06
	.zero		1


	//   ....[39]....
        /*0858*/ 	.word	0x00010930
        /*085c*/ 	.word	0x000000ff
        /*0860*/ 	.word	0x0002e830
        /*0864*/ 	.short	0x010a
        /*0866*/ 	.byte	0x06
	.zero		1


	//   ....[40]....
        /*0868*/ 	.word	0x000114f0
        /*086c*/ 	.word	0x000000ff
        /*0870*/ 	.word	0x0002e850
        /*0874*/ 	.short	0x010a
        /*0876*/ 	.byte	0x06
	.zero		1


	//   ....[41]....
        /*0878*/ 	.word	0x00011530
        /*087c*/ 	.word	0x000000ff
        /*0880*/ 	.word	0x0002e850
        /*0884*/ 	.short	0x010a
        /*0886*/ 	.byte	0x06
	.zero		1


	//   ....[42]....
        /*0888*/ 	.word	0x00011910
        /*088c*/ 	.word	0x00000000
        /*0890*/ 	.word	0x00000000
        /*0894*/ 	.short	0x0101
        /*0896*/ 	.byte	0x3f
	.zero		1


	//   ....[43]....
        /*0898*/ 	.word	0x00015d60
        /*089c*/ 	.word	0x000000ff
        /*08a0*/ 	.word	0x00000000
        /*08a4*/ 	.short	0x0101
        /*08a6*/ 	.byte	0x06
	.zero		1


	//   ....[44]....
        /*08a8*/ 	.word	0x000164d0
        /*08ac*/ 	.word	0x000000ff
        /*08b0*/ 	.word	0x0002e850
        /*08b4*/ 	.short	0x010a
        /*08b6*/ 	.byte	0x04
	.zero		1


	//   ....[45]....
        /*08b8*/ 	.word	0x00016510
        /*08bc*/ 	.word	0x000000ff
        /*08c0*/ 	.word	0x0002e850
        /*08c4*/ 	.short	0x010a
        /*08c6*/ 	.byte	0x04
	.zero		1


	//   ....[46]....
        /*08c8*/ 	.word	0x00016c60
        /*08cc*/ 	.word	0x000000ff
        /*08d0*/ 	.word	0x00000000
        /*08d4*/ 	.short	0x0101
        /*08d6*/ 	.byte	0x04
	.zero		1


	//   ....[47]....
        /*08d8*/ 	.word	0x000186d0
        /*08dc*/ 	.word	0x00000008
        /*08e0*/ 	.word	0x00000000
        /*08e4*/ 	.short	0x0101
        /*08e6*/ 	.byte	0x3f
	.zero		1


	//   ....[48]....
        /*08e8*/ 	.word	0x0001aab0
        /*08ec*/ 	.word	0x00000004
        /*08f0*/ 	.word	0x0002e880
        /*08f4*/ 	.short	0x010a
        /*08f6*/ 	.byte	0x3f
	.zero		1


	//   ....[49]....
        /*08f8*/ 	.word	0x0001ac40
        /*08fc*/ 	.word	0x00000004
        /*0900*/ 	.word	0x0002e840
        /*0904*/ 	.short	0x010a
        /*0906*/ 	.byte	0x3f
	.zero		1


	//   ....[50]....
        /*0908*/ 	.word	0x0001b720
        /*090c*/ 	.word	0x00000013
        /*0910*/ 	.word	0x0002e800
        /*0914*/ 	.short	0x0107
        /*0916*/ 	.byte	0x3f
	.zero		1


	//   ....[51]....
        /*0918*/ 	.word	0x0001b810
        /*091c*/ 	.word	0x00000013
        /*0920*/ 	.word	0x0002e800
        /*0924*/ 	.short	0x0101
        /*0926*/ 	.byte	0x3f
	.zero		1


	//   ....[52]....
        /*0928*/ 	.word	0x0001b830
        /*092c*/ 	.word	0x00000013
        /*0930*/ 	.word	0x0002e820
        /*0934*/ 	.short	0x010a
        /*0936*/ 	.byte	0x3f
	.zero		1


	//   ....[53]....
        /*0938*/ 	.word	0x0001bb30
        /*093c*/ 	.word	0x00000004
        /*0940*/ 	.word	0x0002e880
        /*0944*/ 	.short	0x010a
        /*0946*/ 	.byte	0x3f
	.zero		1


	//   ....[54]....
        /*0948*/ 	.word	0x0001bd80
        /*094c*/ 	.word	0x00000004
        /*0950*/ 	.word	0x0002e840
        /*0954*/ 	.short	0x010a
        /*0956*/ 	.byte	0x3f
	.zero		1


	//   ....[55]....
        /*0958*/ 	.word	0x0001c050
        /*095c*/ 	.word	0x00000014
        /*0960*/ 	.word	0x0002e870
        /*0964*/ 	.short	0x010a
        /*0966*/ 	.byte	0x3f
	.zero		1


	//   ....[56]....
        /*0968*/ 	.word	0x0001c0c0
        /*096c*/ 	.word	0x00000014
        /*0970*/ 	.word	0x0002e860
        /*0974*/ 	.short	0x010a
        /*0976*/ 	.byte	0x3f
	.zero		1


	//   ....[57]....
        /*0978*/ 	.word	0x0001c760
        /*097c*/ 	.word	0x00000014
        /*0980*/ 	.word	0x0002e850
        /*0984*/ 	.short	0x0101
        /*0986*/ 	.byte	0x3f
	.zero		1


	//   ....[58]....
        /*0988*/ 	.word	0x0001c7e0
        /*098c*/ 	.word	0x00000014
        /*0990*/ 	.word	0x00000000
        /*0994*/ 	.short	0x0101
        /*0996*/ 	.byte	0x3f
	.zero		1


	//   ....[59]....
        /*0998*/ 	.word	0x0001c9f0
        /*099c*/ 	.word	0x00000011
        /*09a0*/ 	.word	0x0002e870
        /*09a4*/ 	.short	0x010a
        /*09a6*/ 	.byte	0x3f
	.zero		1


	//   ....[60]....
        /*09a8*/ 	.word	0x0001ca80
        /*09ac*/ 	.word	0x00000011
        /*09b0*/ 	.word	0x0002e860
        /*09b4*/ 	.short	0x010a
        /*09b6*/ 	.byte	0x3f
	.zero		1


	//   ....[61]....
        /*09b8*/ 	.word	0x0001d140
        /*09bc*/ 	.word	0x00000011
        /*09c0*/ 	.word	0x0002e850
        /*09c4*/ 	.short	0x0101
        /*09c6*/ 	.byte	0x3f
	.zero		1


	//   ....[62]....
        /*09c8*/ 	.word	0x0001d180
        /*09cc*/ 	.word	0x00000000
        /*09d0*/ 	.word	0x00000000
        /*09d4*/ 	.short	0x0101
        /*09d6*/ 	.byte	0x3f
	.zero		1


	//   ....[63]....
        /*09d8*/ 	.word	0x0001d430
        /*09dc*/ 	.word	0x00000000
        /*09e0*/ 	.word	0x0002e820
        /*09e4*/ 	.short	0x010a
        /*09e6*/ 	.byte	0x3f
	.zero		1


	//   ....[64]....
        /*09e8*/ 	.word	0x0001d5f0
        /*09ec*/ 	.word	0x00000006
        /*09f0*/ 	.word	0x00000000
        /*09f4*/ 	.short	0x010a
        /*09f6*/ 	.byte	0x3f
	.zero		1


	//   ....[65]....
        /*09f8*/ 	.word	0x0001d660
        /*09fc*/ 	.word	0x00000007
        /*0a00*/ 	.word	0x00000000
        /*0a04*/ 	.short	0x010a
        /*0a06*/ 	.byte	0x3f
	.zero		1


	//   ....[66]....
        /*0a08*/ 	.word	0x0001d6c0
        /*0a0c*/ 	.word	0x00000004
        /*0a10*/ 	.word	0x0002e860
        /*0a14*/ 	.short	0x010a
        /*0a16*/ 	.byte	0x3f
	.zero		1


	//   ....[67]....
        /*0a18*/ 	.word	0x0001d710
        /*0a1c*/ 	.word	0x00000003
        /*0a20*/ 	.word	0x0002e860
        /*0a24*/ 	.short	0x010a
        /*0a26*/ 	.byte	0x3f
	.zero		1


	//   ....[68]....
        /*0a28*/ 	.word	0x0001d750
        /*0a2c*/ 	.word	0x00000004
        /*0a30*/ 	.word	0x0002e880
        /*0a34*/ 	.short	0x010a
        /*0a36*/ 	.byte	0x3f
	.zero		1


	//   ....[69]....
        /*0a38*/ 	.word	0x0001d770
        /*0a3c*/ 	.word	0x00000003
        /*0a40*/ 	.word	0x0002e880
        /*0a44*/ 	.short	0x010a
        /*0a46*/ 	.byte	0x3f
	.zero		1


	//   ....[70]....
        /*0a48*/ 	.word	0x0001d7e0
        /*0a4c*/ 	.word	0x00000003
        /*0a50*/ 	.word	0x0002e800
        /*0a54*/ 	.short	0x010a
        /*0a56*/ 	.byte	0x3f
	.zero		1


	//   ....[71]....
        /*0a58*/ 	.word	0x0001d830
        /*0a5c*/ 	.word	0x00000005
        /*0a60*/ 	.word	0x0002e830
        /*0a64*/ 	.short	0x010a
        /*0a66*/ 	.byte	0x3f
	.zero		1


	//   ....[72]....
        /*0a68*/ 	.word	0x0001d890
        /*0a6c*/ 	.word	0x00000009
        /*0a70*/ 	.word	0x0002e830
        /*0a74*/ 	.short	0x010a
        /*0a76*/ 	.byte	0x3f
	.zero		1


	//   ....[73]....
        /*0a78*/ 	.word	0x0001d8f0
        /*0a7c*/ 	.word	0x00000009
        /*0a80*/ 	.word	0x0002e850
        /*0a84*/ 	.short	0x010a
        /*0a86*/ 	.byte	0x3f
	.zero		1


	//   ....[74]....
        /*0a88*/ 	.word	0x0001d950
        /*0a8c*/ 	.word	0x00000003
        /*0a90*/ 	.word	0x0002e830
        /*0a94*/ 	.short	0x010a
        /*0a96*/ 	.byte	0x3f
	.zero		1


	//   ....[75]....
        /*0a98*/ 	.word	0x0001d9b0
        /*0a9c*/ 	.word	0x00000003
        /*0aa0*/ 	.word	0x0002e850
        /*0aa4*/ 	.short	0x010a
        /*0aa6*/ 	.byte	0x3f
	.zero		1


	//   ....[76]....
        /*0aa8*/ 	.word	0x0001da10
        /*0aac*/ 	.word	0x00000003
        /*0ab0*/ 	.word	0x0002e830
        /*0ab4*/ 	.short	0x010a
        /*0ab6*/ 	.byte	0x3f
	.zero		1


	//   ....[77]....
        /*0ab8*/ 	.word	0x0001da70
        /*0abc*/ 	.word	0x00000003
        /*0ac0*/ 	.word	0x0002e850
        /*0ac4*/ 	.short	0x010a
        /*0ac6*/ 	.byte	0x3f
	.zero		1


	//   ....[78]....
        /*0ac8*/ 	.word	0x0001dad0
        /*0acc*/ 	.word	0x00000007
        /*0ad0*/ 	.word	0x0002e850
        /*0ad4*/ 	.short	0x010a
        /*0ad6*/ 	.byte	0x3f
	.zero		1


	//   ....[79]....
        /*0ad8*/ 	.word	0x0001dc20
        /*0adc*/ 	.word	0x00000004
        /*0ae0*/ 	.word	0x0002e880
        /*0ae4*/ 	.short	0x010a
        /*0ae6*/ 	.byte	0x3f
	.zero		1


	//   ....[80]....
        /*0ae8*/ 	.word	0x0001dc70
        /*0aec*/ 	.word	0x00000004
        /*0af0*/ 	.word	0x0002e840
        /*0af4*/ 	.short	0x010a
        /*0af6*/ 	.byte	0x3f
	.zero		1


	//   ....[81]....
        /*0af8*/ 	.word	0x0001e690
        /*0afc*/ 	.word	0x00000013
        /*0b00*/ 	.word	0x0002e820
        /*0b04*/ 	.short	0x010a
        /*0b06*/ 	.byte	0x3f
	.zero		1


	//   ....[82]....
        /*0b08*/ 	.word	0x0001e6e0
        /*0b0c*/ 	.word	0x00000004
        /*0b10*/ 	.word	0x0002e880
        /*0b14*/ 	.short	0x010a
        /*0b16*/ 	.byte	0x3f
	.zero		1


	//   ....[83]....
        /*0b18*/ 	.word	0x0001e730
        /*0b1c*/ 	.word	0x00000004
        /*0b20*/ 	.word	0x0002e840
        /*0b24*/ 	.short	0x010a
        /*0b26*/ 	.byte	0x3f
	.zero		1


	//   ....[84]....
        /*0b28*/ 	.word	0x0001e780
        /*0b2c*/ 	.word	0x00000014
        /*0b30*/ 	.word	0x0002e870
        /*0b34*/ 	.short	0x010a
        /*0b36*/ 	.byte	0x3f
	.zero		1


	//   ....[85]....
        /*0b38*/ 	.word	0x0001e7d0
        /*0b3c*/ 	.word	0x00000014
        /*0b40*/ 	.word	0x0002e860
        /*0b44*/ 	.short	0x010a
        /*0b46*/ 	.byte	0x3f
	.zero		1


	//   ....[86]....
        /*0b48*/ 	.word	0x0001e820
        /*0b4c*/ 	.word	0x00000011
        /*0b50*/ 	.word	0x0002e870
        /*0b54*/ 	.short	0x010a
        /*0b56*/ 	.byte	0x3f
	.zero		1


	//   ....[87]....
        /*0b58*/ 	.word	0x0001e870
        /*0b5c*/ 	.word	0x00000011
        /*0b60*/ 	.word	0x0002e860
        /*0b64*/ 	.short	0x010a
        /*0b66*/ 	.byte	0x3f
	.zero		1


	//   ....[88]....
        /*0b68*/ 	.word	0x0001e8c0
        /*0b6c*/ 	.word	0x00000000
        /*0b70*/ 	.word	0x0002e820
        /*0b74*/ 	.short	0x010a
        /*0b76*/ 	.byte	0x3f
	.zero		1


	//   ....[89]....
        /*0b78*/ 	.word	0x0001ea60
        /*0b7c*/ 	.word	0x00000006
        /*0b80*/ 	.word	0x00000000
        /*0b84*/ 	.short	0x010a
        /*0b86*/ 	.byte	0x3f
	.zero		1


	//   ....[90]....
        /*0b88*/ 	.word	0x0001eab0
        /*0b8c*/ 	.word	0x00000007
        /*0b90*/ 	.word	0x00000000
        /*0b94*/ 	.short	0x010a
        /*0b96*/ 	.byte	0x3f
	.zero		1


	//   ....[91]....
        /*0b98*/ 	.word	0x0001eb00
        /*0b9c*/ 	.word	0x00000004
        /*0ba0*/ 	.word	0x0002e860
        /*0ba4*/ 	.short	0x010a
        /*0ba6*/ 	.byte	0x3f
	.zero		1


	//   ....[92]....
        /*0ba8*/ 	.word	0x0001eb50
        /*0bac*/ 	.word	0x00000003
        /*0bb0*/ 	.word	0x0002e860
        /*0bb4*/ 	.short	0x010a
        /*0bb6*/ 	.byte	0x3f
	.zero		1


	//   ....[93]....
        /*0bb8*/ 	.word	0x0001eba0
        /*0bbc*/ 	.word	0x00000004
        /*0bc0*/ 	.word	0x0002e880
        /*0bc4*/ 	.short	0x010a
        /*0bc6*/ 	.byte	0x3f
	.zero		1


	//----- nvinfo : EIATTR_NUM_MBARRIERS
	.align		4
.L_179:
        /*0bc8*/ 	.byte	0x03, 0x38
        /*0bca*/ 	.short	0x0016


	//----- nvinfo : EIATTR_EXIT_INSTR_OFFSETS
	.align		4
        /*0bcc*/ 	.byte	0x04, 0x1c
        /*0bce*/ 	.short	(.L_181 - .L_180)


	//   ....[0]....
.L_180:
        /*0bd0*/ 	.word	0x00000a40


	//   ....[1]....
        /*0bd4*/ 	.word	0x000193f0


	//   ....[2]....
        /*0bd8*/ 	.word	0x0001d7c0


	//----- nvinfo : EIATTR_MAX_THREADS
	.align		4
.L_181:
        /*0bdc*/ 	.byte	0x04, 0x05
        /*0bde*/ 	.short	(.L_183 - .L_182)
.L_182:
        /*0be0*/ 	.word	0x00000180
        /*0be4*/ 	.word	0x00000001
        /*0be8*/ 	.word	0x00000001


	//----- nvinfo : EIATTR_CRS_STACK_SIZE
	.align		4
.L_183:
        /*0bec*/ 	.byte	0x04, 0x1e
        /*0bee*/ 	.short	(.L_185 - .L_184)
.L_184:
        /*0bf0*/ 	.word	0x00000000


	//----- nvinfo : EIATTR_CBANK_PARAM_SIZE
	.align		4
.L_185:
        /*0bf4*/ 	.byte	0x03, 0x19
        /*0bf6*/ 	.short	0x0af0


	//----- nvinfo : EIATTR_PARAM_CBANK
	.align		4
        /*0bf8*/ 	.byte	0x04, 0x0a
        /*0bfa*/ 	.short	(.L_187 - .L_186)
	.align		4
.L_186:
        /*0bfc*/ 	.word	index@(.nv.constant0._ZN7cutlass13device_kernelIN5flash11enable_sm90INS1_16FlashAttnFwdSm90INS1_25CollectiveMainloopFwdSm90ILi2EN4cute5tupleIJNS5_1CILi1EEES8_S8_EEENS6_IJNS7_ILi128EEENS7_ILi224EEESA_EEELi128ENS_12float_e4m3_tEfNS_4arch4Sm90ELb0ELb1ELb0ELb0ELb0ELb0ELb0ELb1ELb1ELb1ELb0ELb0EEENS1_21CollectiveEpilogueFwdINS6_IJSA_SA_SB_EEES9_NS_10bfloat16_tESF_Li256ELb0ELb1ELb0ELb1EEENS1_30DynamicPersistentTileSchedulerILi256ELi128ELb0ELb1ELb1EEEEEEEEEvNT_6ParamsE)
        /*0c00*/ 	.short	0x0210
        /*0c02*/ 	.short	0x0af0


	//----- nvinfo : EIATTR_SW_WAR
	.align		4
.L_187:
        /*0c04*/ 	.byte	0x04, 0x36
        /*0c06*/ 	.short	(.L_189 - .L_188)
.L_188:
        /*0c08*/ 	.word	0x00000008
.L_189:


//--------------------- .nv.info._ZN7cutlass13device_kernelIN5flash11enable_sm90INS1_16FlashAttnFwdSm90INS1_25CollectiveMainloopFwdSm90ILi2EN4cute5tupleIJNS5_1CILi1EEES8_S8_EEENS6_IJNS7_ILi128EEENS7_ILi224EEESA_EEELi128ENS_12float_e4m3_tEfNS_4arch4Sm90ELb0ELb1ELb0ELb1ELb0ELb0ELb0ELb1ELb1ELb1ELb0ELb0EEENS1_21CollectiveEpilogueFwdINS6_IJSA_SA_SB_EEES9_NS_10bfloat16_tESF_Li256ELb1ELb1ELb0ELb1EEENS1_36VarlenDynamicPersistentTileSchedulerILi128ELi224ELi256ELi128ELb0ELb1ELb1ELb1ELb0ELb1EEEEEEEEEvNT_6ParamsE --------------------------
	.section	.nv.info._ZN7cutlass13device_kernelIN5flash11enable_sm90INS1_16FlashAttnFwdSm90INS1_25CollectiveMainloopFwdSm90ILi2EN4cute5tupleIJNS5_1CILi1EEES8_S8_EEENS6_IJNS7_ILi128EEENS7_ILi224EEESA_EEELi128ENS_12float_e4m3_tEfNS_4arch4Sm90ELb0ELb1ELb0ELb1ELb0ELb0ELb0ELb1ELb1ELb1ELb0ELb0EEENS1_21CollectiveEpilogueFwdINS6_IJSA_SA_SB_EEES9_NS_10bfloat16_tESF_Li256ELb1ELb1ELb0ELb1EEENS1_36VarlenDynamicPersistentTileSchedulerILi128ELi224ELi256ELi128ELb0ELb1ELb1ELb1ELb0ELb1EEEEEEEEEvNT_6ParamsE,"",@"SHT_CUDA_INFO"
	.sectionflags	@""
	.align	4


	//----- nvinfo : EIATTR_CUDA_API_VERSION
	.align		4
        /*0000*/ 	.byte	0x04, 0x37
        /*0002*/ 	.short	(.L_191 - .L_190)
.L_190:
        /*0004*/ 	.word	0x00000082


	//----- nvinfo : EIATTR_KPARAM_INFO
	.align		4
.L_191:
        /*0008*/ 	.byte	0x04, 0x17
        /*000a*/ 	.short	(.L_193 - .L_192)
.L_192:
        /*000c*/ 	.word	0x00000000
        /*0010*/ 	.short	0x0000
        /*0012*/ 	.short	0x0070
        /*0014*/ 	.byte	0x00, 0xf0, 0x01, 0x2a


	//----- nvinfo : EIATTR_SPARSE_MMA_MASK
	.align		4
.L_193:
        /*0018*/ 	.byte	0x03, 0x50
        /*001a*/ 	.short	0x0000


	//----- nvinfo : EIATTR_MAXREG_COUNT
	.align		4
        /*001c*/ 	.byte	0x03, 0x1b
        /*001e*/ 	.short	0x00a8


	//----- nvinfo : EIATTR_NUM_BARRIERS
	.align		4
        /*0020*/ 	.byte	0x02, 0x4c
        /*0022*/ 	.byte	0x10
	.zero		1


	//----- nvinfo : EIATTR_EXTERNS
	.align		4
        /*0024*/ 	.byte	0x04, 0x0f
        /*0026*/ 	.short	(.L_195 - .L_194)


	//   ....[0]....
	.align		4
.L_194:
        /*0028*/ 	.word	index@(__assertfail)


	//----- nvinfo : EIATTR_ANNOTATIONS
	.align		4
.L_195:
        /*002c*/ 	.byte	0x04, 0x55
        /*002e*/ 	.short	(.L_197 - .L_196)


	//   ....[0]....
.L_196:
        /* <DEDUP_REMOVED lines=34> */


	//----- nvinfo : EIATTR_MERCURY_ISA_VERSION
	.align		4
.L_197:
        /*0240*/ 	.byte	0x03, 0x5f
        /*0242*/ 	.short	0x0101


	//----- nvinfo : EIATTR_UNUSED_LOAD_BYTE_OFFSET
	.align		4
        /*0244*/ 	.byte	0x04, 0x44
        /*0246*/ 	.short	(.L_199 - .L_198)


	//   ....[0]....
.L_198:
        /*0248*/ 	.word	0x00000a40
        /*024c*/ 	.word	0x0000fff0


	//   ....[1]....
        /*0250*/ 	.word	0x00017190
        /*0254*/ 	.word	0x0000fff0


	//----- nvinfo : EIATTR_INT_WARP_WIDE_INSTR_OFFSETS
	.align		4
.L_199:
        /*0258*/ 	.byte	0x04, 0x31
        /*025a*/ 	.short	(.L_201 - .L_200)


	//   ....[0]....
.L_200:
        /*025c*/ 	.word	0x00000130


	//   ....[1]....
        /*0260*/ 	.word	0x00000170


	//   ....[2]....
        /*0264*/ 	.word	0x000001e0


	//   ....[3]....
        /*0268*/ 	.word	0x0001b3e0


	//   ....[4]....
        /*026c*/ 	.word	0x0001b470


	//   ....[5]....
        /*0270*/ 	.word	0x0001dcc0


	//   ....[6]....
        /*0274*/ 	.word	0x0001dd50


	//----- nvinfo : EIATTR_COOP_GROUP_MASK_REGIDS
	.align		4
.L_201:
        /*0278*/ 	.byte	0x04, 0x29
        /*027a*/ 	.short	(.L_203 - .L_202)


	//   ....[0]....
.L_202:
        /*027c*/ 	.word	0xffffffff


	//   ....[1]....
        /*0280*/ 	.word	0xffffffff


	//   ....[2]....
        /*0284*/ 	.word	0xffffffff


	//   ....[3]....
        /*0288*/ 	.word	0xffffffff


	//   ....[4]....
        /*028c*/ 	.word	0xffffffff


	//   ....[5]....
        /*0290*/ 	.word	0xffffffff


	//   ....[6]....
        /*0294*/ 	.word	0xffffffff


	//   ....[7]....
        /*0298*/ 	.word	0xffffffff


	//   ....[8]....
        /*029c*/ 	.word	0xffffffff


	//   ....[9]....
        /*02a0*/ 	.word	0xffffffff


	//   ....[10]....
        /*02a4*/ 	.word	0xffffffff


	//   ....[11]....
        /*02a8*/ 	.word	0xffffffff


	//   ....[12]....
        /*02ac*/ 	.word	0xffffffff


	//   ....[13]....
        /*02b0*/ 	.word	0xffffffff


	//   ....[14]....
        /*02b4*/ 	.word	0xffffffff


	//   ....[15]....
        /*02b8*/ 	.word	0xffffffff


	//   ....[16]....
        /*02bc*/ 	.word	0xffffffff


	//   ....[17]....
        /*02c0*/ 	.word	0xffffffff


	//   ....[18]....
        /*02c4*/ 	.word	0xffffffff


	//   ....[19]....
        /*02c8*/ 	.word	0xffffffff


	//   ....[20]....
        /*02cc*/ 	.word	0xffffffff


	//   ....[21]....
        /*02d0*/ 	.word	0xffffffff


	//   ....[22]....
        /*02d4*/ 	.word	0xffffffff


	//   ....[23]....
        /*02d8*/ 	.word	0xffffffff


	//   ....[24]....
        /*02dc*/ 	.word	0xffffffff


	//   ....[25]....
        /*02e0*/ 	.word	0xffffffff


	//   ....[26]....
        /*02e4*/ 	.word	0xffffffff


	//   ....[27]....
        /*02e8*/ 	.word	0xffffffff


	//   ....[28]....
        /*02ec*/ 	.word	0xffffffff


	//   ....[29]....
        /*02f0*/ 	.word	0xffffffff


	//   ....[30]....
        /*02f4*/ 	.word	0xffffffff


	//   ....[31]....
        /*02f8*/ 	.word	0xffffffff


	//   ....[32]....
        /*02fc*/ 	.word	0xffffffff


	//   ....[33]....
        /*0300*/ 	.word	0xffffffff


	//   ....[34]....
        /*0304*/ 	.word	0xffffffff


	//   ....[35]....
        /*0308*/ 	.word	0xffffffff


	//   ....[36]....
        /*030c*/ 	.word	0xffffffff


	//   ....[37]....
        /*0310*/ 	.word	0xffffffff


	//   ....[38]....
        /*0314*/ 	.word	0xffffffff


	//   ....[39]....
        /*0318*/ 	.word	0xffffffff


	//   ....[40]....
        /*031c*/ 	.word	0xffffffff


	//   ....[41]....
        /*0320*/ 	.word	0xffffffff


	//   ....[42]....
        /*0324*/ 	.word	0xffffffff


	//   ....[43]....
        /*0328*/ 	.word	0xffffffff


	//   ....[44]....
        /*032c*/ 	.word	0xffffffff


	//   ....[45]....
        /*0330*/ 	.word	0xffffffff


	//   ....[46]....
        /*0334*/ 	.word	0xffffffff


	//   ....[47]....
        /*0338*/ 	.word	0xffffffff


	//   ....[48]....
        /*033c*/ 	.word	0xffffffff


	//   ....[49]....
        /*0340*/ 	.word	0xffffffff


	//   ....[50]....
        /*0344*/ 	.word	0xffffffff


	//   ....[51]....
        /*0348*/ 	.word	0xffffffff


	//   ....[52]....
        /*034c*/ 	.word	0xffffffff


	//   ....[53]....
        /*0350*/ 	.word	0xffffffff


	//   ....[54]....
        /*0354*/ 	.word	0xffffffff


	//   ....[55]....
        /*0358*/ 	.word	0xffffffff


	//   ....[56]....
        /*035c*/ 	.word	0xffffffff


	//   ....[57]....
        /*0360*/ 	.word	0xffffffff


	//   ....[58]....
        /*0364*/ 	.word	0xffffffff


	//   ....[59]....
        /*0368*/ 	.word	0xffffffff


	//   ....[60]....
        /*036c*/ 	.word	0xffffffff


	//   ....[61]....
        /*0370*/ 	.word	0xffffffff


	//   ....[62]....
        /*0374*/ 	.word	0xffffffff


	//   ....[63]....
        /*0378*/ 	.word	0xffffffff


	//   ....[64]....
        /*037c*/ 	.word	0xffffffff


	//   ....[65]....
        /*0380*/ 	.word	0xffffffff


	//   ....[66]....
        /*0384*/ 	.word	0xffffffff


	//   ....[67]....
        /*0388*/ 	.word	0xffffffff


	//   ....[68]....
        /*038c*/ 	.word	0xffffffff


	//   ....[69]....
        /*0390*/ 	.word	0xffffffff


	//   ....[70]....
        /*0394*/ 	.word	0xffffffff


	//   ....[71]....
        /*0398*/ 	.word	0xffffffff


	//   ....[72]....
        /*039c*/ 	.word	0xffffffff


	//   ....[73]....
        /*03a0*/ 	.word	0xffffffff


	//   ....[74]....
        /*03a4*/ 	.word	0xffffffff


	//   ....[75]....
        /*03a8*/ 	.word	0xffffffff


	//   ....[76]....
        /*03ac*/ 	.word	0xffffffff


	//   ....[77]....
        /*03b0*/ 	.word	0xffffffff


	//   ....[78]....
        /*03b4*/ 	.word	0xffffffff


	//   ....[79]....
        /*03b8*/ 	.word	0xffffffff


	//   ....[80]....
        /*03bc*/ 	.word	0xffffffff


	//   ....[81]....
        /*03c0*/ 	.word	0xffffffff


	//   ....[82]....
        /*03c4*/ 	.word	0xffffffff


	//   ....[83]....
        /*03c8*/ 	.word	0xffffffff


	//   ....[84]....
        /*03cc*/ 	.word	0xffffffff


	//   ....[85]....
        /*03d0*/ 	.word	0xffffffff


	//   ....[86]....
        /*03d4*/ 	.word	0xffffffff


	//   ....[87]....
        /*03d8*/ 	.word	0xffffffff


	//   ....[88]....
        /*03dc*/ 	.word	0xffffffff


	//   ....[89]....
        /*03e0*/ 	.word	0xffffffff


	//   ....[90]....
        /*03e4*/ 	.word	0xffffffff


	//   ....[91]....
        /*03e8*/ 	.word	0xffffffff


	//   ....[92]....
        /*03ec*/ 	.word	0xffffffff


	//   ....[93]....
        /*03f0*/ 	.word	0xffffffff


	//   ....[94]....
        /*03f4*/ 	.word	0xffffffff


	//   ....[95]....
        /*03f8*/ 	.word	0xffffffff


	//   ....[96]....
        /*03fc*/ 	.word	0xffffffff


	//   ....[97]....
        /*0400*/ 	.word	0xffffffff


	//   ....[98]....
        /*0404*/ 	.word	0xffffffff


	//   ....[99]....
        /*0408*/ 	.word	0xffffffff


	//   ....[100]....
        /*040c*/ 	.word	0xffffffff


	//   ....[101]....
        /*0410*/ 	.word	0xffffffff


	//   ....[102]....
        /*0414*/ 	.word	0xffffffff


	//   ....[103]....
        /*0418*/ 	.word	0xffffffff


	//   ....[104]....
        /*041c*/ 	.word	0xffffffff


	//   ....[105]....
        /*0420*/ 	.word	0xffffffff


	//   ....[106]....
        /*0424*/ 	.word	0xffffffff


	//   ....[107]....
        /*0428*/ 	.word	0xffffffff


	//   ....[108]....
        /*042c*/ 	.word	0xffffffff


	//   ....[109]....
        /*0430*/ 	.word	0xffffffff


	//   ....[110]....
        /*0434*/ 	.word	0xffffffff


	//   ....[111]....
        /*0438*/ 	.word	0xffffffff


	//   ....[112]....
        /*043c*/ 	.word	0xffffffff


	//   ....[113]....
        /*0440*/ 	.word	0xffffffff


	//   ....[114]....
        /*0444*/ 	.word	0xffffffff


	//   ....[115]....
        /*0448*/ 	.word	0xffffffff


	//   ....[116]....
        /*044c*/ 	.word	0xffffffff


	//   ....[117]....
        /*0450*/ 	.word	0xffffffff


	//   ....[118]....
        /*0454*/ 	.word	0xffffffff


	//   ....[119]....
        /*0458*/ 	.word	0xffffffff


	//   ....[120]....
        /*045c*/ 	.word	0xffffffff


	//   ....[121]....
        /*0460*/ 	.word	0xffffffff


	//   ....[122]....
        /*0464*/ 	.word	0xffffffff


	//   ....[123]....
        /*0468*/ 	.word	0xffffffff


	//   ....[124]....
        /*046c*/ 	.word	0xffffffff


	//   ....[125]....
        /*0470*/ 	.word	0xffffffff


	//   ....[126]....
        /*0474*/ 	.word	0xffffffff


	//   ....[127]....
        /*0478*/ 	.word	0xffffffff


	//   ....[128]....
        /*047c*/ 	.word	0xffffffff


	//   ....[129]....
        /*0480*/ 	.word	0xffffffff


	//   ....[130]....
        /*0484*/ 	.word	0xffffffff


	//   ....[131]....
        /*0488*/ 	.word	0xffffffff


	//   ....[132]....
        /*048c*/ 	.word	0xffffffff


	//   ....[133]....
        /*0490*/ 	.word	0xffffffff


	//   ....[134]....
        /*0494*/ 	.word	0xffffffff


	//   ....[135]....
        /*0498*/ 	.word	0xffffffff


	//   ....[136]....
        /*049c*/ 	.word	0xffffffff


	//   ....[137]....
        /*04a0*/ 	.word	0x0500000f


	//   ....[138]....
        /*04a4*/ 	.word	0x0500000f


	//   ....[139]....
        /*04a8*/ 	.word	0x0500000f


	//   ....[140]....
        /*04ac*/ 	.word	0x0500000f


	//   ....[141]....
        /*04b0*/ 	.word	0x0500000f


	//   ....[142]....
        /*04b4*/ 	.word	0x0500000f


	//   ....[143]....
        /*04b8*/ 	.word	0x0500000f


	//   ....[144]....
        /*04bc*/ 	.word	0x0500000f


	//   ....[145]....
        /*04c0*/ 	.word	0x0500000f


	//   ....[146]....
        /*04c4*/ 	.word	0x0500000f


	//   ....[147]....
        /*04c8*/ 	.word	0x0500000f


	//   ....[148]....
        /*04cc*/ 	.word	0x0500000f


	//   ....[149]....
        /*04d0*/ 	.word	0x0500000f


	//   ....[150]....
        /*04d4*/ 	.word	0x0500000f


	//   ....[151]....
        /*04d8*/ 	.word	0x0500000f


	//   ....[152]....
        /*04dc*/ 	.word	0x0500000f


	//   ....[153]....
        /*04e0*/ 	.word	0x0500000f


	//   ....[154]....
        /*04e4*/ 	.word	0x0500000f


	//----- nvinfo : EIATTR_COOP_GROUP_INSTR_OFFSETS
	.align		4
.L_203:
        /*04e8*/ 	.byte	0x04, 0x28
        /*04ea*/ 	.short	(.L_205 - .L_204)


	//   ....[0]....
.L_204:
        /*04ec*/ 	.word	0x00000070


	//   ....[1]....
        /*04f0*/ 	.word	0x00000140


	//   ....[2]....
        /*04f4*/ 	.word	0x00000190


	//   ....[3]....
        /*04f8*/ 	.word	0x000003c0


	//   ....[4]....
        /*04fc*/ 	.word	0x00000520


	//   ....[5]....
        /*0500*/ 	.word	0x00000640


	//   ....[6]....
        /*0504*/ 	.word	0x000007a0


	//   ....[7]....
        /*0508*/ 	.word	0x00001c00


	//   ....[8]....
        /*050c*/ 	.word	0x00002b10


	//   ....[9]....
        /*0510*/ 	.word	0x00002e10


	//   ....[10]....
        /*0514*/ 	.word	0x00004aa0


	//   ....[11]....
        /*0518*/ 	.word	0x00005030


	//   ....[12]....
        /*051c*/ 	.word	0x00005c40


	//   ....[13]....
        /*0520*/ 	.word	0x00005cc0


	//   ....[14]....
        /*0524*/ 	.word	0x00008450


	//   ....[15]....
        /*0528*/ 	.word	0x00008640


	//   ....[16]....
        /*052c*/ 	.word	0x0000a500


	//   ....[17]....
        /*0530*/ 	.word	0x0000a610


	//   ....[18]....
        /*0534*/ 	.word	0x0000b640


	//   ....[19]....
        /*0538*/ 	.word	0x0000b6a0


	//   ....[20]....
        /*053c*/ 	.word	0x0000e830


	//   ....[21]....
        /*0540*/ 	.word	0x0000e850


	//   ....[22]....
        /*0544*/ 	.word	0x0000e870


	//   ....[23]....
        /*0548*/ 	.word	0x0000e8a0


	//   ....[24]....
        /*054c*/ 	.word	0x00011a50


	//   ....[25]....
        /*0550*/ 	.word	0x00013070


	//   ....[26]....
        /*0554*/ 	.word	0x00013af0


	//   ....[27]....
        /*0558*/ 	.word	0x00013c00


	//   ....[28]....
        /*055c*/ 	.word	0x00014c30


	//   ....[29]....
        /*0560*/ 	.word	0x00014ca0


	//   ....[30]....
        /*0564*/ 	.word	0x000169d0


	//   ....[31]....
        /*0568*/ 	.word	0x000169e0


	//   ....[32]....
        /*056c*/ 	.word	0x00016a60


	//   ....[33]....
        /*0570*/ 	.word	0x00016a70


	//   ....[34]....
        /*0574*/ 	.word	0x00017a80


	//   ....[35]....
        /*0578*/ 	.word	0x00017a90


	//   ....[36]....
        /*057c*/ 	.word	0x00017aa0


	//   ....[37]....
        /*0580*/ 	.word	0x00017ab0


	//   ....[38]....
        /*0584*/ 	.word	0x00017ac0


	//   ....[39]....
        /*0588*/ 	.word	0x00017ad0


	//   ....[40]....
        /*058c*/ 	.word	0x00017ae0


	//   ....[41]....
        /*0590*/ 	.word	0x00017af0


	//   ....[42]....
        /*0594*/ 	.word	0x00017b20


	//   ....[43]....
        /*0598*/ 	.word	0x00017b30


	//   ....[44]....
        /*059c*/ 	.word	0x00017b60


	//   ....[45]....
        /*05a0*/ 	.word	0x00017b70


	//   ....[46]....
        /*05a4*/ 	.word	0x00017b80


	//   ....[47]....
        /*05a8*/ 	.word	0x00017bb0


	//   ....[48]....
        /*05ac*/ 	.word	0x00017bc0


	//   ....[49]....
        /*05b0*/ 	.word	0x00017bf0


	//   ....[50]....
        /*05b4*/ 	.word	0x00017c20


	//   ....[51]....
        /*05b8*/ 	.word	0x00017c30


	//   ....[52]....
        /*05bc*/ 	.word	0x00017c40


	//   ....[53]....
        /*05c0*/ 	.word	0x00017c50


	//   ....[54]....
        /*05c4*/ 	.word	0x00017c70


	//   ....[55]....
        /*05c8*/ 	.word	0x00017ca0


	//   ....[56]....
        /*05cc*/ 	.word	0x00017cd0


	//   ....[57]....
        /*05d0*/ 	.word	0x00017ce0


	//   ....[58]....
        /*05d4*/ 	.word	0x00017d00


	//   ....[59]....
        /*05d8*/ 	.word	0x00017d30


	//   ....[60]....
        /*05dc*/ 	.word	0x00017d60


	//   ....[61]....
        /*05e0*/ 	.word	0x00017d70


	//   ....[62]....
        /*05e4*/ 	.word	0x00017dd0


	//   ....[63]....
        /*05e8*/ 	.word	0x00017df0


	//   ....[64]....
        /*05ec*/ 	.word	0x00017e00


	//   ....[65]....
        /*05f0*/ 	.word	0x00017e30


	//   ....[66]....
        /*05f4*/ 	.word	0x00018410


	//   ....[67]....
        /*05f8*/ 	.word	0x00018450


	//   ....[68]....
        /*05fc*/ 	.word	0x00018490


	//   ....[69]....
        /*0600*/ 	.word	0x000184d0


	//   ....[70]....
        /*0604*/ 	.word	0x00018a30


	//   ....[71]....
        /*0608*/ 	.word	0x00018a60


	//   ....[72]....
        /*060c*/ 	.word	0x00018b30


	//   ....[73]....
        /*0610*/ 	.word	0x00018b50


	//   ....[74]....
        /*0614*/ 	.word	0x00018c10


	//   ....[75]....
        /*0618*/ 	.word	0x00018c30


	//   ....[76]....
        /*061c*/ 	.word	0x00018d00


	//   ....[77]....
        /*0620*/ 	.word	0x00018d20


	//   ....[78]....
        /*0624*/ 	.word	0x000195e0


	//   ....[79]....
        /*0628*/ 	.word	0x00019610


	//   ....[80]....
        /*062c*/ 	.word	0x000196d0


	//   ....[81]....
        /*0630*/ 	.word	0x000196f0


	//   ....[82]....
        /*0634*/ 	.word	0x000197b0


	//   ....[83]....
        /*0638*/ 	.word	0x000197d0


	//   ....[84]....
        /*063c*/ 	.word	0x000198a0


	//   ....[85]....
        /*0640*/ 	.word	0x000198c0


	//   ....[86]....
        /*0644*/ 	.word	0x00019a20


	//   ....[87]....
        /*0648*/ 	.word	0x00019bf0


	//   ....[88]....
        /*064c*/ 	.word	0x00019c20


	//   ....[89]....
        /*0650*/ 	.word	0x00019c50


	//   ....[90]....
        /*0654*/ 	.word	0x00019c90


	//   ....[91]....
        /*0658*/ 	.word	0x00019cc0


	//   ....[92]....
        /*065c*/ 	.word	0x00019d00


	//   ....[93]....
        /*0660*/ 	.word	0x00019e90


	//   ....[94]....
        /*0664*/ 	.word	0x00019ec0


	//   ....[95]....
        /*0668*/ 	.word	0x00019ef0


	//   ....[96]....
        /*066c*/ 	.word	0x00019f20


	//   ....[97]....
        /*0670*/ 	.word	0x00019f50


	//   ....[98]....
        /*0674*/ 	.word	0x00019f90


	//   ....[99]....
        /*0678*/ 	.word	0x0001a030


	//   ....[100]....
        /*067c*/ 	.word	0x0001a0c0


	//   ....[101]....
        /*0680*/ 	.word	0x0001a170


	//   ....[102]....
        /*0684*/ 	.word	0x0001bb70


	//   ....[103]....
        /*0688*/ 	.word	0x0001c6e0


	//   ....[104]....
        /*068c*/ 	.word	0x0001c6f0


	//   ....[105]....
        /*0690*/ 	.word	0x0001c730


	//   ....[106]....
        /*0694*/ 	.word	0x0001c770


	//   ....[107]....
        /*0698*/ 	.word	0x0001c820


	//   ....[108]....
        /*069c*/ 	.word	0x0001c830


	//   ....[109]....
        /*06a0*/ 	.word	0x0001c8a0


	//   ....[110]....
        /*06a4*/ 	.word	0x0001c8b0


	//   ....[111]....
        /*06a8*/ 	.word	0x0001c920


	//   ....[112]....
        /*06ac*/ 	.word	0x0001c930


	//   ....[113]....
        /*06b0*/ 	.word	0x0001c9a0


	//   ....[114]....
        /*06b4*/ 	.word	0x0001c9b0


	//   ....[115]....
        /*06b8*/ 	.word	0x0001ca20


	//   ....[116]....
        /*06bc*/ 	.word	0x0001ca30


	//   ....[117]....
        /*06c0*/ 	.word	0x0001ca40


	//   ....[118]....
        /*06c4*/ 	.word	0x0001ca80


	//   ....[119]....
        /*06c8*/ 	.word	0x0001e870


	//   ....[120]....
        /*06cc*/ 	.word	0x0001e8a0


	//   ....[121]....
        /*06d0*/ 	.word	0x0001e8d0


	//   ....[122]....
        /*06d4*/ 	.word	0x0001e900


	//   ....[123]....
        /*06d8*/ 	.word	0x0001e930


	//   ....[124]....
        /*06dc*/ 	.word	0x0001e940


	//   ....[125]....
        /*06e0*/ 	.word	0x0001e970


	//   ....[126]....
        /*06e4*/ 	.word	0x0001e980


	//   ....[127]....
        /*06e8*/ 	.word	0x0001eac0


	//   ....[128]....
        /*06ec*/ 	.word	0x0001eb00


	//   ....[129]....
        /*06f0*/ 	.word	0x0001eb30


	//   ....[130]....
        /*06f4*/ 	.word	0x0001eb60


	//   ....[131]....
        /*06f8*/ 	.word	0x0001eb90


	//   ....[132]....
        /*06fc*/ 	.word	0x0001ebc0


	//   ....[133]....
        /*0700*/ 	.word	0x0001ec50


	//   ....[134]....
        /*0704*/ 	.word	0x0001ece0


	//   ....[135]....
        /*0708*/ 	.word	0x0001ed50


	//   ....[136]....
        /*070c*/ 	.word	0x0001f3e0


	//   ....[137]....
        /*0710*/ 	.word	0x0001faa0


	//   ....[138]....
        /*0714*/ 	.word	0x0001fc80


	//   ....[139]....
        /*0718*/ 	.word	0x0001fd00


	//   ....[140]....
        /*071c*/ 	.word	0x0001fd60


	//   ....[141]....
        /*0720*/ 	.word	0x0001fe10


	//   ....[142]....
        /*0724*/ 	.word	0x0001fe70


	//   ....[143]....
        /*0728*/ 	.word	0x0001ff70


	//   ....[144]....
        /*072c*/ 	.word	0x0001ffd0


	//   ....[145]....
        /*0730*/ 	.word	0x000200b0


	//   ....[146]....
        /*0734*/ 	.word	0x00020110


	//   ....[147]....
        /*0738*/ 	.word	0x000201f0


	//   ....[148]....
        /*073c*/ 	.word	0x00020250


	//   ....[149]....
        /*0740*/ 	.word	0x00020330


	//   ....[150]....
        /*0744*/ 	.word	0x00020390


	//   ....[151]....
        /*0748*/ 	.word	0x00020460


	//   ....[152]....
        /*074c*/ 	.word	0x000204c0


	//   ....[153]....
        /*0750*/ 	.word	0x00020580


	//   ....[154]....
        /*0754*/ 	.word	0x000208d0


	//----- nvinfo : EIATTR_REG_RECONFIG
	.align		4
.L_205:
        /*0758*/ 	.byte	0x01, 0x54
	.zero		2


	//----- nvinfo : EIATTR_SYSCALL_OFFSETS
	.align		4
        /*075c*/ 	.byte	0x04, 0x46
        /*075e*/ 	.short	(.L_207 - .L_206)


	//   ....[0]....
.L_206:
        /*0760*/ 	.word	0x00001dc0


	//   ....[1]....
        /*0764*/ 	.word	0x0001b5e0


	//   ....[2]....
        /*0768*/ 	.word	0x0001b750


	//   ....[3]....
        /*076c*/ 	.word	0x0001b8a0


	//   ....[4]....
        /*0770*/ 	.word	0x0001b9e0


	//   ....[5]....
        /*0774*/ 	.word	0x0001c2e0


	//----- nvinfo : EIATTR_MBARRIER_INSTR_OFFSETS
	.align		4
.L_207:
        /*0778*/ 	.byte	0x04, 0x39
        /*077a*/ 	.short	(.L_209 - .L_208)


	//   ....[0]....
.L_208:
        /*077c*/ 	.word	0x00000270
        /*0780*/ 	.word	0x000000ff
        /*0784*/ 	.word	0x0002e800
        /*0788*/ 	.short	0x0100
        /*078a*/ 	.byte	0x08
	.zero		1


	//   ....[1]....
        /*078c*/ 	.word	0x00000280
        /*0790*/ 	.word	0x000000ff
        /*0794*/ 	.word	0x0002e820
        /*0798*/ 	.short	0x0100
        /*079a*/ 	.byte	0x08
	.zero		1


	//   ....[2]....
        /*079c*/ 	.word	0x00000370
        /*07a0*/ 	.word	0x000000ff
        /*07a4*/ 	.word	0x0002e830
        /*07a8*/ 	.short	0x0100
        /*07aa*/ 	.byte	0x08
	.zero		1


	//   ....[3]....
        /*07ac*/ 	.word	0x00000380
        /*07b0*/ 	.word	0x000000ff
        /*07b4*/ 	.word	0x0002e840
        /*07b8*/ 	.short	0x0100
        /*07ba*/ 	.byte	0x08
	.zero		1


	//   ....[4]....
        /*07bc*/ 	.word	0x00000390
        /*07c0*/ 	.word	0x000000ff
        /*07c4*/ 	.word	0x0002e838
        /*07c8*/ 	.short	0x0100
        /*07ca*/ 	.byte	0x08
	.zero		1


	//   ....[5]....
        /*07cc*/ 	.word	0x000003a0
        /*07d0*/ 	.word	0x000000ff
        /*07d4*/ 	.word	0x0002e848
        /*07d8*/ 	.short	0x0100
        /*07da*/ 	.byte	0x08
	.zero		1


	//   ....[6]....
        /*07dc*/ 	.word	0x000004d0
        /*07e0*/ 	.word	0x000000ff
        /*07e4*/ 	.word	0x0002e850
        /*07e8*/ 	.short	0x0100
        /*07ea*/ 	.byte	0x08
	.zero		1


	//   ....[7]....
        /*07ec*/ 	.word	0x000004e0
        /*07f0*/ 	.word	0x000000ff
        /*07f4*/ 	.word	0x0002e860
        /*07f8*/ 	.short	0x0100
        /*07fa*/ 	.byte	0x08
	.zero		1


	//   ....[8]....
        /*07fc*/ 	.word	0x000004f0
        /*0800*/ 	.word	0x000000ff
        /*0804*/ 	.word	0x0002e858
        /*0808*/ 	.short	0x0100
        /*080a*/ 	.byte	0x08
	.zero		1


	//   ....[9]....
        /*080c*/ 	.word	0x00000500
        /*0810*/ 	.word	0x000000ff
        /*0814*/ 	.word	0x0002e868
        /*0818*/ 	.short	0x0100
        /*081a*/ 	.byte	0x08
	.zero		1


	//   ....[10]....
        /*081c*/ 	.word	0x000005f0
        /*0820*/ 	.word	0x000000ff
        /*0824*/ 	.word	0x0002e870
        /*0828*/ 	.short	0x0100
        /*082a*/ 	.byte	0x06
	.zero		1


	//   ....[11]....
        /*082c*/ 	.word	0x00000600
        /*0830*/ 	.word	0x000000ff
        /*0834*/ 	.word	0x0002e880
        /*0838*/ 	.short	0x0100
        /*083a*/ 	.byte	0x06
	.zero		1


	//   ....[12]....
        /*083c*/ 	.word	0x00000610
        /*0840*/ 	.word	0x000000ff
        /*0844*/ 	.word	0x0002e878
        /*0848*/ 	.short	0x0100
        /*084a*/ 	.byte	0x06
	.zero		1


	//   ....[13]....
        /*084c*/ 	.word	0x00000620
        /*0850*/ 	.word	0x000000ff
        /*0854*/ 	.word	0x0002e888
        /*0858*/ 	.short	0x0100
        /*085a*/ 	.byte	0x06
	.zero		1


	//   ....[14]....
        /*085c*/ 	.word	0x00000750
        /*0860*/ 	.word	0x000000ff
        /*0864*/ 	.word	0x0002e890
        /*0868*/ 	.short	0x0100
        /*086a*/ 	.byte	0x08
	.zero		1


	//   ....[15]....
        /*086c*/ 	.word	0x00000760
        /*0870*/ 	.word	0x000000ff
        /*0874*/ 	.word	0x0002e8a0
        /*0878*/ 	.short	0x0100
        /*087a*/ 	.byte	0x08
	.zero		1


	//   ....[16]....
        /*087c*/ 	.word	0x00000770
        /*0880*/ 	.word	0x000000ff
        /*0884*/ 	.word	0x0002e898
        /*0888*/ 	.short	0x0100
        /*088a*/ 	.byte	0x08
	.zero		1


	//   ....[17]....
        /*088c*/ 	.word	0x00000780
        /*0890*/ 	.word	0x000000ff
        /*0894*/ 	.word	0x0002e8a8
        /*0898*/ 	.short	0x0100
        /*089a*/ 	.byte	0x08
	.zero		1


	//   ....[18]....
        /*089c*/ 	.word	0x000008b0
        /*08a0*/ 	.word	0x000000ff
        /*08a4*/ 	.word	0x0002e8b0
        /*08a8*/ 	.short	0x0100
        /*08aa*/ 	.byte	0x08
	.zero		1


	//   ....[19]....
        /*08ac*/ 	.word	0x000008c0
        /*08b0*/ 	.word	0x000000ff
        /*08b4*/ 	.word	0x0002e8c0
        /*08b8*/ 	.short	0x0100
        /*08ba*/ 	.byte	0x08
	.zero		1


	//   ....[20]....
        /*08bc*/ 	.word	0x000008d0
        /*08c0*/ 	.word	0x000000ff
        /*08c4*/ 	.word	0x0002e8b8
        /*08c8*/ 	.short	0x0100
        /*08ca*/ 	.byte	0x08
	.zero		1


	//   ....[21]....
        /*08cc*/ 	.word	0x000008e0
        /*08d0*/ 	.word	0x000000ff
        /*08d4*/ 	.word	0x0002e8c8
        /*08d8*/ 	.short	0x0100
        /*08da*/ 	.byte	0x08
	.zero		1


	//   ....[22]....
        /*08dc*/ 	.word	0x00001e40
        /*08e0*/ 	.word	0x000000ff
        /*08e4*/ 	.word	0x0002e800
        /*08e8*/ 	.short	0x010a
        /*08ea*/ 	.byte	0x29
	.zero		1


	//   ....[23]....
        /*08ec*/ 	.word	0x00001ec0
        /*08f0*/ 	.word	0x00000005
        /*08f4*/ 	.word	0x0002e830
        /*08f8*/ 	.short	0x010a
        /*08fa*/ 	.byte	0x3f
	.zero		1


	//   ....[24]....
        /*08fc*/ 	.word	0x00001f00
        /*0900*/ 	.word	0x00000005
        /*0904*/ 	.word	0x0002e830
        /*0908*/ 	.short	0x010a
        /*090a*/ 	.byte	0x3f
	.zero		1


	//   ....[25]....
        /*090c*/ 	.word	0x00002c20
        /*0910*/ 	.word	0x00000000
        /*0914*/ 	.word	0x00000000
        /*0918*/ 	.short	0x0101
        /*091a*/ 	.byte	0x3f
	.zero		1


	//   ....[26]....
        /*091c*/ 	.word	0x00007430
        /*0920*/ 	.word	0x000000ff
        /*0924*/ 	.word	0x0002e830
        /*0928*/ 	.short	0x010a
        /*092a*/ 	.byte	0x06
	.zero		1


	//   ....[27]....
        /*092c*/ 	.word	0x00007470
        /*0930*/ 	.word	0x000000ff
        /*0934*/ 	.word	0x0002e830
        /*0938*/ 	.short	0x010a
        /*093a*/ 	.byte	0x06
	.zero		1


	//   ....[28]....
        /*093c*/ 	.word	0x00008030
        /*0940*/ 	.word	0x000000ff
        /*0944*/ 	.word	0x0002e850
        /*0948*/ 	.short	0x010a
        /*094a*/ 	.byte	0x06
	.zero		1


	//   ....[29]....
        /*094c*/ 	.word	0x00008070
        /*0950*/ 	.word	0x000000ff
        /*0954*/ 	.word	0x0002e850
        /*0958*/ 	.short	0x010a
        /*095a*/ 	.byte	0x06
	.zero		1


	//   ....[30]....
        /*095c*/ 	.word	0x00008490
        /*0960*/ 	.word	0x00000008
        /*0964*/ 	.word	0x00000000
        /*0968*/ 	.short	0x0101
        /*096a*/ 	.byte	0x3f
	.zero		1


	//   ....[31]....
        /*096c*/ 	.word	0x0000c8a0
        /*0970*/ 	.word	0x000000ff
        /*0974*/ 	.word	0x00000000
        /*0978*/ 	.short	0x0101
        /*097a*/ 	.byte	0x06
	.zero		1


	//   ....[32]....
        /*097c*/ 	.word	0x0000d390
        /*0980*/ 	.word	0x000000ff
        /*0984*/ 	.word	0x0002e830
        /*0988*/ 	.short	0x010a
        /*098a*/ 	.byte	0x06
	.zero		1


	//   ....[33]....
        /*098c*/ 	.word	0x0000d3d0
        /*0990*/ 	.word	0x000000ff
        /*0994*/ 	.word	0x0002e830
        /*0998*/ 	.short	0x010a
        /*099a*/ 	.byte	0x06
	.zero		1


	//   ....[34]....
        /*099c*/ 	.word	0x0000dfc0
        /*09a0*/ 	.word	0x000000ff
        /*09a4*/ 	.word	0x0002e850
        /*09a8*/ 	.short	0x010a
        /*09aa*/ 	.byte	0x06
	.zero		1


	//   ....[35]....
        /*09ac*/ 	.word	0x0000e000
        /*09b0*/ 	.word	0x000000ff
        /*09b4*/ 	.word	0x0002e850
        /*09b8*/ 	.short	0x010a
        /*09ba*/ 	.byte	0x06
	.zero		1


	//   ....[36]....
        /*09bc*/ 	.word	0x0000fec0
        /*09c0*/ 	.word	0x00000005
        /*09c4*/ 	.word	0x00000000
        /*09c8*/ 	.short	0x0101
        /*09ca*/ 	.byte	0x3f
	.zero		1


	//   ....[37]....
        /*09cc*/ 	.word	0x00010190
        /*09d0*/ 	.word	0x000000ff
        /*09d4*/ 	.word	0x00000000
        /*09d8*/ 	.short	0x0101
        /*09da*/ 	.byte	0x06
	.zero		1


	//   ....[38]....
        /*09dc*/ 	.word	0x00010a00
        /*09e0*/ 	.word	0x000000ff
        /*09e4*/ 	.word	0x0002e830
        /*09e8*/ 	.short	0x010a
        /*09ea*/ 	.byte	0x06
	.zero		1


	//   ....[39]....
        /*09ec*/ 	.word	0x00010a40
        /*09f0*/ 	.word	0x000000ff
        /*09f4*/ 	.word	0x0002e830
        /*09f8*/ 	.short	0x010a
        /*09fa*/ 	.byte	0x06
	.zero		1


	//   ....[40]....
        /*09fc*/ 	.word	0x00011630
        /*0a00*/ 	.word	0x000000ff
        /*0a04*/ 	.word	0x0002e850
        /*0a08*/ 	.short	0x010a
        /*0a0a*/ 	.byte	0x06
	.zero		1


	//   ....[41]....
        /*0a0c*/ 	.word	0x00011670
        /*0a10*/ 	.word	0x000000ff
        /*0a14*/ 	.word	0x0002e850
        /*0a18*/ 	.short	0x010a
        /*0a1a*/ 	.byte	0x06
	.zero		1


	//   ....[42]....
        /*0a1c*/ 	.word	0x00011aa0
        /*0a20*/ 	.word	0x00000000
        /*0a24*/ 	.word	0x00000000
        /*0a28*/ 	.short	0x0101
        /*0a2a*/ 	.byte	0x3f
	.zero		1


	//   ....[43]....
        /*0a2c*/ 	.word	0x00015ea0
        /*0a30*/ 	.word	0x000000ff
        /*0a34*/ 	.word	0x00000000
        /*0a38*/ 	.short	0x0101
        /*0a3a*/ 	.byte	0x06
	.zero		1


	//   ....[44]....
        /*0a3c*/ 	.word	0x00016620
        /*0a40*/ 	.word	0x000000ff
        /*0a44*/ 	.word	0x0002e850
        /*0a48*/ 	.short	0x010a
        /*0a4a*/ 	.byte	0x04
	.zero		1


	//   ....[45]....
        /*0a4c*/ 	.word	0x00016660
        /*0a50*/ 	.word	0x000000ff
        /*0a54*/ 	.word	0x0002e850
        /*0a58*/ 	.short	0x010a
        /*0a5a*/ 	.byte	0x04
	.zero		1


	//   ....[46]....
        /*0a5c*/ 	.word	0x00016dd0
        /*0a60*/ 	.word	0x000000ff
        /*0a64*/ 	.word	0x00000000
        /*0a68*/ 	.short	0x0101
        /*0a6a*/ 	.byte	0x04
	.zero		1


	//   ....[47]....
        /*0a6c*/ 	.word	0x00018a50
        /*0a70*/ 	.word	0x0000000a
        /*0a74*/ 	.word	0x00000000
        /*0a78*/ 	.short	0x0101
        /*0a7a*/ 	.byte	0x3f
	.zero		1


	//   ....[48]....
        /*0a7c*/ 	.word	0x0001bde0
        /*0a80*/ 	.word	0x00000004
        /*0a84*/ 	.word	0x0002e880
        /*0a88*/ 	.short	0x010a
        /*0a8a*/ 	.byte	0x3f
	.zero		1


	//   ....[49]....
        /*0a8c*/ 	.word	0x0001bf80
        /*0a90*/ 	.word	0x00000004
        /*0a94*/ 	.word	0x0002e840
        /*0a98*/ 	.short	0x010a
        /*0a9a*/ 	.byte	0x3f
	.zero		1


	//   ....[50]....
        /*0a9c*/ 	.word	0x0001cb30
        /*0aa0*/ 	.word	0x00000013
        /*0aa4*/ 	.word	0x0002e800
        /*0aa8*/ 	.short	0x0107
        /*0aaa*/ 	.byte	0x3f
	.zero		1


	//   ....[51]....
        /*0aac*/ 	.word	0x0001cc20
        /*0ab0*/ 	.word	0x00000013
        /*0ab4*/ 	.word	0x0002e800
        /*0ab8*/ 	.short	0x0101
        /*0aba*/ 	.byte	0x3f
	.zero		1


	//   ....[52]....
        /*0abc*/ 	.word	0x0001cc40
        /*0ac0*/ 	.word	0x00000013
        /*0ac4*/ 	.word	0x0002e820
        /*0ac8*/ 	.short	0x010a
        /*0aca*/ 	.byte	0x3f
	.zero		1


	//   ....[53]....
        /*0acc*/ 	.word	0x0001cf50
        /*0ad0*/ 	.word	0x00000004
        /*0ad4*/ 	.word	0x0002e880
        /*0ad8*/ 	.short	0x010a
        /*0ada*/ 	.byte	0x3f
	.zero		1


	//   ....[54]....
        /*0adc*/ 	.word	0x0001d1b0
        /*0ae0*/ 	.word	0x00000004
        /*0ae4*/ 	.word	0x0002e840
        /*0ae8*/ 	.short	0x010a
        /*0aea*/ 	.byte	0x3f
	.zero		1


	//   ....[55]....
        /*0aec*/ 	.word	0x0001d480
        /*0af0*/ 	.word	0x00000014
        /*0af4*/ 	.word	0x0002e870
        /*0af8*/ 	.short	0x010a
        /*0afa*/ 	.byte	0x3f
	.zero		1


	//   ....[56]....
        /*0afc*/ 	.word	0x0001d4f0
        /*0b00*/ 	.word	0x00000014
        /*0b04*/ 	.word	0x0002e860
        /*0b08*/ 	.short	0x010a
        /*0b0a*/ 	.byte	0x3f
	.zero		1


	//   ....[57]....
        /*0b0c*/ 	.word	0x0001db90
        /*0b10*/ 	.word	0x00000014
        /*0b14*/ 	.word	0x0002e850
        /*0b18*/ 	.short	0x0101
        /*0b1a*/ 	.byte	0x3f
	.zero		1


	//   ....[58]....
        /*0b1c*/ 	.word	0x0001dc10
        /*0b20*/ 	.word	0x00000014
        /*0b24*/ 	.word	0x00000000
        /*0b28*/ 	.short	0x0101
        /*0b2a*/ 	.byte	0x3f
	.zero		1


	//   ....[59]....
        /*0b2c*/ 	.word	0x0001de30
        /*0b30*/ 	.word	0x00000011
        /*0b34*/ 	.word	0x0002e870
        /*0b38*/ 	.short	0x010a
        /*0b3a*/ 	.byte	0x3f
	.zero		1


	//   ....[60]....
        /*0b3c*/ 	.word	0x0001dec0
        /*0b40*/ 	.word	0x00000011
        /*0b44*/ 	.word	0x0002e860
        /*0b48*/ 	.short	0x010a
        /*0b4a*/ 	.byte	0x3f
	.zero		1


	//   ....[61]....
        /*0b4c*/ 	.word	0x0001e580
        /*0b50*/ 	.word	0x00000011
        /*0b54*/ 	.word	0x0002e850
        /*0b58*/ 	.short	0x0101
        /*0b5a*/ 	.byte	0x3f
	.zero		1


	//   ....[62]....
        /*0b5c*/ 	.word	0x0001e5c0
        /*0b60*/ 	.word	0x00000000
        /*0b64*/ 	.word	0x00000000
        /*0b68*/ 	.short	0x0101
        /*0b6a*/ 	.byte	0x3f
	.zero		1


	//   ....[63]....
        /*0b6c*/ 	.word	0x0001f360
        /*0b70*/ 	.word	0x00000000
        /*0b74*/ 	.word	0x0002e820
        /*0b78*/ 	.short	0x010a
        /*0b7a*/ 	.byte	0x3f
	.zero		1


	//   ....[64]....
        /*0b7c*/ 	.word	0x0001f520
        /*0b80*/ 	.word	0x00000006
        /*0b84*/ 	.word	0x00000000
        /*0b88*/ 	.short	0x010a
        /*0b8a*/ 	.byte	0x3f
	.zero		1


	//   ....[65]....
        /*0b8c*/ 	.word	0x0001f590
        /*0b90*/ 	.word	0x00000007
        /*0b94*/ 	.word	0x00000000
        /*0b98*/ 	.short	0x010a
        /*0b9a*/ 	.byte	0x3f
	.zero		1


	//   ....[66]....
        /*0b9c*/ 	.word	0x0001f5f0
        /*0ba0*/ 	.word	0x00000004
        /*0ba4*/ 	.word	0x0002e860
        /*0ba8*/ 	.short	0x010a
        /*0baa*/ 	.byte	0x3f
	.zero		1


	//   ....[67]....
        /*0bac*/ 	.word	0x0001f640
        /*0bb0*/ 	.word	0x00000003
        /*0bb4*/ 	.word	0x0002e860
        /*0bb8*/ 	.short	0x010a
        /*0bba*/ 	.byte	0x3f
	.zero		1


	//   ....[68]....
        /*0bbc*/ 	.word	0x0001f680
        /*0bc0*/ 	.word	0x00000004
        /*0bc4*/ 	.word	0x0002e880
        /*0bc8*/ 	.short	0x010a
        /*0bca*/ 	.byte	0x3f
	.zero		1


	//   ....[69]....
        /*0bcc*/ 	.word	0x0001f6a0
        /*0bd0*/ 	.word	0x00000003
        /*0bd4*/ 	.word	0x0002e880
        /*0bd8*/ 	.short	0x010a
        /*0bda*/ 	.byte	0x3f
	.zero		1


	//   ....[70]....
        /*0bdc*/ 	.word	0x0001f710
        /*0be0*/ 	.word	0x00000003
        /*0be4*/ 	.word	0x0002e800
        /*0be8*/ 	.short	0x010a
        /*0bea*/ 	.byte	0x3f
	.zero		1


	//   ....[71]....
        /*0bec*/ 	.word	0x0001f760
        /*0bf0*/ 	.word	0x00000005
        /*0bf4*/ 	.word	0x0002e830
        /*0bf8*/ 	.short	0x010a
        /*0bfa*/ 	.byte	0x3f
	.zero		1


	//   ....[72]....
        /*0bfc*/ 	.word	0x0001f7c0
        /*0c00*/ 	.word	0x00000009
        /*0c04*/ 	.word	0x0002e830
        /*0c08*/ 	.short	0x010a
        /*0c0a*/ 	.byte	0x3f
	.zero		1


	//   ....[73]....
        /*0c0c*/ 	.word	0x0001f820
        /*0c10*/ 	.word	0x00000009
        /*0c14*/ 	.word	0x0002e850
        /*0c18*/ 	.short	0x010a
        /*0c1a*/ 	.byte	0x3f
	.zero		1


	//   ....[74]....
        /*0c1c*/ 	.word	0x0001f880
        /*0c20*/ 	.word	0x00000003
        /*0c24*/ 	.word	0x0002e830
        /*0c28*/ 	.short	0x010a
        /*0c2a*/ 	.byte	0x3f
	.zero		1


	//   ....[75]....
        /*0c2c*/ 	.word	0x0001f8e0
        /*0c30*/ 	.word	0x00000003
        /*0c34*/ 	.word	0x0002e850
        /*0c38*/ 	.short	0x010a
        /*0c3a*/ 	.byte	0x3f
	.zero		1


	//   ....[76]....
        /*0c3c*/ 	.word	0x0001f940
        /*0c40*/ 	.word	0x00000003
        /*0c44*/ 	.word	0x0002e830
        /*0c48*/ 	.short	0x010a
        /*0c4a*/ 	.byte	0x3f
	.zero		1


	//   ....[77]....
        /*0c4c*/ 	.word	0x0001f9a0
        /*0c50*/ 	.word	0x00000003
        /*0c54*/ 	.word	0x0002e850
        /*0c58*/ 	.short	0x010a
        /*0c5a*/ 	.byte	0x3f
	.zero		1


	//   ....[78]....
        /*0c5c*/ 	.word	0x0001fa00
        /*0c60*/ 	.word	0x00000007
        /*0c64*/ 	.word	0x0002e850
        /*0c68*/ 	.short	0x010a
        /*0c6a*/ 	.byte	0x3f
	.zero		1


	//   ....[79]....
        /*0c6c*/ 	.word	0x0001fb50
        /*0c70*/ 	.word	0x00000004
        /*0c74*/ 	.word	0x0002e880
        /*0c78*/ 	.short	0x010a
        /*0c7a*/ 	.byte	0x3f
	.zero		1


	//   ....[80]....
        /*0c7c*/ 	.word	0x0001fba0
        /*0c80*/ 	.word	0x00000004
        /*0c84*/ 	.word	0x0002e840
        /*0c88*/ 	.short	0x010a
        /*0c8a*/ 	.byte	0x3f
	.zero		1


	//   ....[81]....
        /*0c8c*/ 	.word	0x000205c0
        /*0c90*/ 	.word	0x00000013
        /*0c94*/ 	.word	0x0002e820
        /*0c98*/ 	.short	0x010a
        /*0c9a*/ 	.byte	0x3f
	.zero		1


	//   ....[82]....
        /*0c9c*/ 	.word	0x00020610
        /*0ca0*/ 	.word	0x00000004
        /*0ca4*/ 	.word	0x0002e880
        /*0ca8*/ 	.short	0x010a
        /*0caa*/ 	.byte	0x3f
	.zero		1


	//   ....[83]....
        /*0cac*/ 	.word	0x00020660
        /*0cb0*/ 	.word	0x00000004
        /*0cb4*/ 	.word	0x0002e840
        /*0cb8*/ 	.short	0x010a
        /*0cba*/ 	.byte	0x3f
	.zero		1


	//   ....[84]....
        /*0cbc*/ 	.word	0x000206b0
        /*0cc0*/ 	.word	0x00000014
        /*0cc4*/ 	.word	0x0002e870
        /*0cc8*/ 	.short	0x010a
        /*0cca*/ 	.byte	0x3f
	.zero		1


	//   ....[85]....
        /*0ccc*/ 	.word	0x00020700
        /*0cd0*/ 	.word	0x00000014
        /*0cd4*/ 	.word	0x0002e860
        /*0cd8*/ 	.short	0x010a
        /*0cda*/ 	.byte	0x3f
	.zero		1


	//   ....[86]....
        /*0cdc*/ 	.word	0x00020750
        /*0ce0*/ 	.word	0x00000011
        /*0ce4*/ 	.word	0x0002e870
        /*0ce8*/ 	.short	0x010a
        /*0cea*/ 	.byte	0x3f
	.zero		1


	//   ....[87]....
        /*0cec*/ 	.word	0x000207a0
        /*0cf0*/ 	.word	0x00000011
        /*0cf4*/ 	.word	0x0002e860
        /*0cf8*/ 	.short	0x010a
        /*0cfa*/ 	.byte	0x3f
	.zero		1


	//   ....[88]....
        /*0cfc*/ 	.word	0x000207f0
        /*0d00*/ 	.word	0x00000000
        /*0d04*/ 	.word	0x0002e820
        /*0d08*/ 	.short	0x010a
        /*0d0a*/ 	.byte	0x3f
	.zero		1


	//   ....[89]....
        /*0d0c*/ 	.word	0x00020990
        /*0d10*/ 	.word	0x00000006
        /*0d14*/ 	.word	0x00000000
        /*0d18*/ 	.short	0x010a
        /*0d1a*/ 	.byte	0x3f
	.zero		1


	//   ....[90]....
        /*0d1c*/ 	.word	0x000209e0
        /*0d20*/ 	.word	0x00000007
        /*0d24*/ 	.word	0x00000000
        /*0d28*/ 	.short	0x010a
        /*0d2a*/ 	.byte	0x3f
	.zero		1


	//   ....[91]....
        /*0d2c*/ 	.word	0x00020a30
        /*0d30*/ 	.word	0x00000004
        /*0d34*/ 	.word	0x0002e860
        /*0d38*/ 	.short	0x010a
        /*0d3a*/ 	.byte	0x3f
	.zero		1


	//   ....[92]....
        /*0d3c*/ 	.word	0x00020a80
        /*0d40*/ 	.word	0x00000003
        /*0d44*/ 	.word	0x0002e860
        /*0d48*/ 	.short	0x010a
        /*0d4a*/ 	.byte	0x3f
	.zero		1


	//   ....[93]....
        /*0d4c*/ 	.word	0x00020ad0
        /*0d50*/ 	.word	0x00000004
        /*0d54*/ 	.word	0x0002e880
        /*0d58*/ 	.short	0x010a
        /*0d5a*/ 	.byte	0x3f
	.zero		1


	//----- nvinfo : EIATTR_NUM_MBARRIERS
	.align		4
.L_209:
        /*0d5c*/ 	.byte	0x03, 0x38
        /*0d5e*/ 	.short	0x0016


	//----- nvinfo : EIATTR_EXIT_INSTR_OFFSETS
	.align		4
        /*0d60*/ 	.byte	0x04, 0x1c
        /*0d62*/ 	.short	(.L_211 - .L_210)


	//   ....[0]....
.L_210:
        /*0d64*/ 	.word	0x00000a80


	//   ....[1]....
        /*0d68*/ 	.word	0x000199c0


	//   ....[2]....
        /*0d6c*/ 	.word	0x0001f6f0


	//----- nvinfo : EIATTR_MAX_THREADS
	.align		4
.L_211:
        /*0d70*/ 	.byte	0x04, 0x05
        /*0d72*/ 	.short	(.L_213 - .L_212)
.L_212:
        /*0d74*/ 	.word	0x00000180
        /*0d78*/ 	.word	0x00000001
        /*0d7c*/ 	.word	0x00000001


	//----- nvinfo : EIATTR_CRS_STACK_SIZE
	.align		4
.L_213:
        /*0d80*/ 	.byte	0x04, 0x1e
        /*0d82*/ 	.short	(.L_215 - .L_214)
.L_214:
        /*0d84*/ 	.word	0x00000000


	//----- nvinfo : EIATTR_CBANK_PARAM_SIZE
	.align		4
.L_215:
        /*0d88*/ 	.byte	0x03, 0x19
        /*0d8a*/ 	.short	0x0af0


	//----- nvinfo : EIATTR_PARAM_CBANK
	.align		4
        /*0d8c*/ 	.byte	0x04, 0x0a
        /*0d8e*/ 	.short	(.L_217 - .L_216)
	.align		4
.L_216:
        /*0d90*/ 	.word	index@(.nv.constant0._ZN7cutlass13device_kernelIN5flash11enable_sm90INS1_16FlashAttnFwdSm90INS1_25CollectiveMainloopFwdSm90ILi2EN4cute5tupleIJNS5_1CILi1EEES8_S8_EEENS6_IJNS7_ILi128EEENS7_ILi224EEESA_EEELi128ENS_12float_e4m3_tEfNS_4arch4Sm90ELb0ELb1ELb0ELb1ELb0ELb0ELb0ELb1ELb1ELb1ELb0ELb0EEENS1_21CollectiveEpilogueFwdINS6_IJSA_SA_SB_EEES9_NS_10bfloat16_tESF_Li256ELb1ELb1ELb0ELb1EEENS1_36VarlenDynamicPersistentTileSchedulerILi128ELi224ELi256ELi128ELb0ELb1ELb1ELb1ELb0ELb1EEEEEEEEEvNT_6ParamsE)
        /*0d94*/ 	.short	0x0210
        /*0d96*/ 	.short	0x0af0


	//----- nvinfo : EIATTR_SW_WAR
	.align		4
.L_217:
        /*0d98*/ 	.byte	0x04, 0x36
        /*0d9a*/ 	.short	(.L_219 - .L_218)
.L_218:
        /*0d9c*/ 	.word	0x00000008
.L_219:


//--------------------- .nv.info._ZN7cutlass13device_kernelIN5flash11enable_sm90INS1_16FlashAttnFwdSm90INS1_25CollectiveMainloopFwdSm90ILi2EN4cute5tupleIJNS5_1CILi1EEES8_S8_EEENS6_IJNS7_ILi128EEENS7_ILi224EEESA_EEELi128ENS_12float_e4m3_tEfNS_4arch4Sm90ELb0ELb1ELb0ELb1ELb0ELb1ELb0ELb1ELb1ELb1ELb0ELb0EEENS1_21CollectiveEpilogueFwdINS6_IJSA_SA_SB_EEES9_NS_10bfloat16_tESF_Li256ELb1ELb1ELb0ELb1EEENS1_36VarlenDynamicPersistentTileSchedulerILi128ELi224ELi256ELi128ELb0ELb1ELb1ELb1ELb0ELb1EEEEEEEEEvNT_6ParamsE --------------------------
	.section	.nv.info._ZN7cutlass13device_kernelIN5flash11enable_sm90INS1_16FlashAttnFwdSm90INS1_25CollectiveMainloopFwdSm90ILi2EN4cute5tupleIJNS5_1CILi1EEES8_S8_EEENS6_IJNS7_ILi128EEENS7_ILi224EEESA_EEELi128ENS_12float_e4m3_tEfNS_4arch4Sm90ELb0ELb1ELb0ELb1ELb0ELb1ELb0ELb1ELb1ELb1ELb0ELb0EEENS1_21CollectiveEpilogueFwdINS6_IJSA_SA_SB_EEES9_NS_10bfloat16_tESF_Li256ELb1ELb1ELb0ELb1EEENS1_36VarlenDynamicPersistentTileSchedulerILi128ELi224ELi256ELi128ELb0ELb1ELb1ELb1ELb0ELb1EEEEEEEEEvNT_6ParamsE,"",@"SHT_CUDA_INFO"
	.sectionflags	@""
	.align	4


	//----- nvinfo : EIATTR_CUDA_API_VERSION
	.align		4
        /*0000*/ 	.byte	0x04, 0x37
        /*0002*/ 	.short	(.L_221 - .L_220)
.L_220:
        /*0004*/ 	.word	0x00000082


	//----- nvinfo : EIATTR_KPARAM_INFO
	.align		4
.L_221:
        /*0008*/ 	.byte	0x04, 0x17
        /*000a*/ 	.short	(.L_223 - .L_222)
.L_222:
        /*000c*/ 	.word	0x00000000
        /*0010*/ 	.short	0x0000
        /*0012*/ 	.short	0x0070
        /*0014*/ 	.byte	0x00, 0xf0, 0x01, 0x2a


	//----- nvinfo : EIATTR_SPARSE_MMA_MASK
	.align		4
.L_223:
        /*0018*/ 	.byte	0x03, 0x50
        /*001a*/ 	.short	0x0000


	//----- nvinfo : EIATTR_MAXREG_COUNT
	.align		4
        /*001c*/ 	.byte	0x03, 0x1b
        /*001e*/ 	.short	0x00a8


	//----- nvinfo : EIATTR_NUM_BARRIERS
	.align		4
        /*0020*/ 	.byte	0x02, 0x4c
        /*0022*/ 	.byte	0x10
	.zero		1


	//----- nvinfo : EIATTR_EXTERNS
	.align		4
        /*0024*/ 	.byte	0x04, 0x0f
        /*0026*/ 	.short	(.L_225 - .L_224)


	//   ....[0]....
	.align		4
.L_224:
        /*0028*/ 	.word	index@(__assertfail)


	//----- nvinfo : EIATTR_ANNOTATIONS
	.align		4
.L_225:
        /*002c*/ 	.byte	0x04, 0x55
        /*002e*/ 	.short	(.L_227 - .L_226)


	//   ....[0]....
.L_226:
        /* <DEDUP_REMOVED lines=156> */


	//----- nvinfo : EIATTR_MERCURY_ISA_VERSION
	.align		4
.L_227:
        /*09e0*/ 	.byte	0x03, 0x5f
        /*09e2*/ 	.short	0x0101


	//----- nvinfo : EIATTR_UNUSED_LOAD_BYTE_OFFSET
	.align		4
        /*09e4*/ 	.byte	0x04, 0x44
        /*09e6*/ 	.short	(.L_229 - .L_228)


	//   ....[0]....
.L_228:
        /*09e8*/ 	.word	0x00000b20
        /*09ec*/ 	.word	0x0000fff0


	//   ....[1]....
        /*09f0*/ 	.word	0x0002a0e0
        /*09f4*/ 	.word	0x0000fff0


	//----- nvinfo : EIATTR_INT_WARP_WIDE_INSTR_OFFSETS
	.align		4
.L_229:
        /*09f8*/ 	.byte	0x04, 0x31
        /*09fa*/ 	.short	(.L_231 - .L_230)


	//   ....[0]....
.L_230:
        /*09fc*/ 	.word	0x00000190


	//   ....[1]....
        /*0a00*/ 	.word	0x000001d0


	//   ....[2]....
        /*0a04*/ 	.word	0x00000240


	//   ....[3]....
        /*0a08*/ 	.word	0x0002f720


	//   ....[4]....
        /*0a0c*/ 	.word	0x0002f7c0


	//   ....[5]....
        /*0a10*/ 	.word	0x00032200


	//   ....[6]....
        /*0a14*/ 	.word	0x000322a0


	//----- nvinfo : EIATTR_COOP_GROUP_MASK_REGIDS
	.align		4
.L_231:
        /*0a18*/ 	.byte	0x04, 0x29
        /*0a1a*/ 	.short	(.L_233 - .L_232)


	//   ....[0]....
.L_232:
        /*0a1c*/ 	.word	0xffffffff


	//   ....[1]....
        /*0a20*/ 	.word	0xffffffff


	//   ....[2]....
        /*0a24*/ 	.word	0xffffffff


	//   ....[3]....
        /*0a28*/ 	.word	0xffffffff


	//   ....[4]....
        /*0a2c*/ 	.word	0xffffffff


	//   ....[5]....
        /*0a30*/ 	.word	0xffffffff


	//   ....[6]....
        /*0a34*/ 	.word	0xffffffff


	//   ....[7]....
        /*0a38*/ 	.word	0xffffffff


	//   ....[8]....
        /*0a3c*/ 	.word	0xffffffff


	//   ....[9]....
        /*0a40*/ 	.word	0xffffffff


	//   ....[10]....
        /*0a44*/ 	.word	0xffffffff


	//   ....[11]....
        /*0a48*/ 	.word	0xffffffff


	//   ....[12]....
        /*0a4c*/ 	.word	0xffffffff


	//   ....[13]....
        /*0a50*/ 	.word	0xffffffff


	//   ....[14]....
        /*0a54*/ 	.word	0xffffffff


	//   ....[15]....
        /*0a58*/ 	.word	0xffffffff


	//   ....[16]....
        /*0a5c*/ 	.word	0xffffffff


	//   ....[17]....
        /*0a60*/ 	.word	0xffffffff


	//   ....[18]....
        /*0a64*/ 	.word	0xffffffff


	//   ....[19]....
        /*0a68*/ 	.word	0xffffffff


	//   ....[20]....
        /*0a6c*/ 	.word	0xffffffff


	//   ....[21]....
        /*0a70*/ 	.word	0xffffffff


	//   ....[22]....
        /*0a74*/ 	.word	0xffffffff


	//   ....[23]....
        /*0a78*/ 	.word	0xffffffff


	//   ....[24]....
        /*0a7c*/ 	.word	0xffffffff


	//   ....[25]....
        /*0a80*/ 	.word	0xffffffff


	//   ....[26]....
        /*0a84*/ 	.word	0xffffffff


	//   ....[27]....
        /*0a88*/ 	.word	0xffffffff


	//   ....[28]....
        /*0a8c*/ 	.word	0xffffffff


	//   ....[29]....
        /*0a90*/ 	.word	0xffffffff


	//   ....[30]....
        /*0a94*/ 	.word	0xffffffff


	//   ....[31]....
        /*0a98*/ 	.word	0xffffffff


	//   ....[32]....
        /*0a9c*/ 	.word	0xffffffff


	//   ....[33]....
        /*0aa0*/ 	.word	0xffffffff


	//   ....[34]....
        /*0aa4*/ 	.word	0xffffffff


	//   ....[35]....
        /*0aa8*/ 	.word	0xffffffff


	//   ....[36]....
        /*0aac*/ 	.word	0xffffffff


	//   ....[37]....
        /*0ab0*/ 	.word	0xffffffff


	//   ....[38]....
        /*0ab4*/ 	.word	0xffffffff


	//   ....[39]....
        /*0ab8*/ 	.word	0xffffffff


	//   ....[40]....
        /*0abc*/ 	.word	0xffffffff


	//   ....[41]....
        /*0ac0*/ 	.word	0xffffffff


	//   ....[42]....
        /*0ac4*/ 	.word	0xffffffff


	//   ....[43]....
        /*0ac8*/ 	.word	0xffffffff


	//   ....[44]....
        /*0acc*/ 	.word	0xffffffff


	//   ....[45]....
        /*0ad0*/ 	.word	0xffffffff


	//   ....[46]....
        /*0ad4*/ 	.word	0xffffffff


	//   ....[47]....
        /*0ad8*/ 	.word	0xffffffff


	//   ....[48]....
        /*0adc*/ 	.word	0xffffffff


	//   ....[49]....
        /*0ae0*/ 	.word	0xffffffff


	//   ....[50]....
        /*0ae4*/ 	.word	0xffffffff


	//   ....[51]....
        /*0ae8*/ 	.word	0xffffffff


	//   ....[52]....
        /*0aec*/ 	.word	0xffffffff


	//   ....[53]....
        /*0af0*/ 	.word	0xffffffff


	//   ....[54]....
        /*0af4*/ 	.word	0xffffffff


	//   ....[55]....
        /*0af8*/ 	.word	0xffffffff


	//   ....[56]....
        /*0afc*/ 	.word	0xffffffff


	//   ....[57]....
        /*0b00*/ 	.word	0xffffffff


	//   ....[58]....
        /*0b04*/ 	.word	0xffffffff


	//   ....[59]....
        /*0b08*/ 	.word	0xffffffff


	//   ....[60]....
        /*0b0c*/ 	.word	0xffffffff


	//   ....[61]....
        /*0b10*/ 	.word	0xffffffff


	//   ....[62]....
        /*0b14*/ 	.word	0xffffffff


	//   ....[63]....
        /*0b18*/ 	.word	0xffffffff


	//   ....[64]....
        /*0b1c*/ 	.word	0xffffffff


	//   ....[65]....
        /*0b20*/ 	.word	0xffffffff


	//   ....[66]....
        /*0b24*/ 	.word	0xffffffff


	//   ....[67]....
        /*0b28*/ 	.word	0xffffffff


	//   ....[68]....
        /*0b2c*/ 	.word	0xffffffff


	//   ....[69]....
        /*0b30*/ 	.word	0xffffffff


	//   ....[70]....
        /*0b34*/ 	.word	0xffffffff


	//   ....[71]....
        /*0b38*/ 	.word	0xffffffff


	//   ....[72]....
        /*0b3c*/ 	.word	0xffffffff


	//   ....[73]....
        /*0b40*/ 	.word	0xffffffff


	//   ....[74]....
        /*0b44*/ 	.word	0xffffffff


	//   ....[75]....
        /*0b48*/ 	.word	0xffffffff


	//   ....[76]....
        /*0b4c*/ 	.word	0xffffffff


	//   ....[77]....
        /*0b50*/ 	.word	0xffffffff


	//   ....[78]....
        /*0b54*/ 	.word	0xffffffff


	//   ....[79]....
        /*0b58*/ 	.word	0xffffffff


	//   ....[80]....
        /*0b5c*/ 	.word	0xffffffff


	//   ....[81]....
        /*0b60*/ 	.word	0xffffffff


	//   ....[82]....
        /*0b64*/ 	.word	0xffffffff


	//   ....[83]....
        /*0b68*/ 	.word	0xffffffff


	//   ....[84]....
        /*0b6c*/ 	.word	0xffffffff


	//   ....[85]....
        /*0b70*/ 	.word	0xffffffff


	//   ....[86]....
        /*0b74*/ 	.word	0xffffffff


	//   ....[87]....
        /*0b78*/ 	.word	0xffffffff


	//   ....[88]....
        /*0b7c*/ 	.word	0xffffffff


	//   ....[89]....
        /*0b80*/ 	.word	0xffffffff


	//   ....[90]....
        /*0b84*/ 	.word	0xffffffff


	//   ....[91]....
        /*0b88*/ 	.word	0xffffffff


	//   ....[92]....
        /*0b8c*/ 	.word	0xffffffff


	//   ....[93]....
        /*0b90*/ 	.word	0xffffffff


	//   ....[94]....
        /*0b94*/ 	.word	0xffffffff


	//   ....[95]....
        /*0b98*/ 	.word	0xffffffff


	//   ....[96]....
        /*0b9c*/ 	.word	0xffffffff


	//   ....[97]....
        /*0ba0*/ 	.word	0xffffffff


	//   ....[98]....
        /*0ba4*/ 	.word	0xffffffff


	//   ....[99]....
        /*0ba8*/ 	.word	0xffffffff


	//   ....[100]....
        /*0bac*/ 	.word	0xffffffff


	//   ....[101]....
        /*0bb0*/ 	.word	0xffffffff


	//   ....[102]....
        /*0bb4*/ 	.word	0xffffffff


	//   ....[103]....
        /*0bb8*/ 	.word	0xffffffff


	//   ....[104]....
        /*0bbc*/ 	.word	0xffffffff


	//   ....[105]....
        /*0bc0*/ 	.word	0xffffffff


	//   ....[106]....
        /*0bc4*/ 	.word	0xffffffff


	//   ....[107]....
        /*0bc8*/ 	.word	0xffffffff


	//   ....[108]....
        /*0bcc*/ 	.word	0xffffffff


	//   ....[109]....
        /*0bd0*/ 	.word	0xffffffff


	//   ....[110]....
        /*0bd4*/ 	.word	0xffffffff


	//   ....[111]....
        /*0bd8*/ 	.word	0xffffffff


	//   ....[112]....
        /*0bdc*/ 	.word	0xffffffff


	//   ....[113]....
        /*0be0*/ 	.word	0xffffffff


	//   ....[114]....
        /*0be4*/ 	.word	0xffffffff


	//   ....[115]....
        /*0be8*/ 	.word	0xffffffff


	//   ....[116]....
        /*0bec*/ 	.word	0xffffffff


	//   ....[117]....
        /*0bf0*/ 	.word	0xffffffff


	//   ....[118]....
        /*0bf4*/ 	.word	0xffffffff


	//   ....[119]....
        /*0bf8*/ 	.word	0xffffffff


	//   ....[120]....
        /*0bfc*/ 	.word	0xffffffff


	//   ....[121]....
        /*0c00*/ 	.word	0xffffffff


	//   ....[122]....
        /*0c04*/ 	.word	0xffffffff


	//   ....[123]....
        /*0c08*/ 	.word	0xffffffff


	//   ....[124]....
        /*0c0c*/ 	.word	0xffffffff


	//   ....[125]....
        /*0c10*/ 	.word	0xffffffff


	//   ....[126]....
        /*0c14*/ 	.word	0xffffffff


	//   ....[127]....
        /*0c18*/ 	.word	0xffffffff


	//   ....[128]....
        /*0c1c*/ 	.word	0xffffffff


	//   ....[129]....
        /*0c20*/ 	.word	0xffffffff


	//   ....[130]....
        /*0c24*/ 	.word	0xffffffff


	//   ....[131]....
        /*0c28*/ 	.word	0xffffffff


	//   ....[132]....
        /*0c2c*/ 	.word	0xffffffff


	//   ....[133]....
        /*0c30*/ 	.word	0xffffffff


	//   ....[134]....
        /*0c34*/ 	.word	0xffffffff


	//   ....[135]....
        /*0c38*/ 	.word	0xffffffff


	//   ....[136]....
        /*0c3c*/ 	.word	0xffffffff


	//   ....[137]....
        /*0c40*/ 	.word	0xffffffff


	//   ....[138]....
        /*0c44*/ 	.word	0xffffffff


	//   ....[139]....
        /*0c48*/ 	.word	0xffffffff


	//   ....[140]....
        /*0c4c*/ 	.word	0xffffffff


	//   ....[141]....
        /*0c50*/ 	.word	0xffffffff


	//   ....[142]....
        /*0c54*/ 	.word	0xffffffff


	//   ....[143]....
        /*0c58*/ 	.word	0xffffffff


	//   ....[144]....
        /*0c5c*/ 	.word	0xffffffff


	//   ....[145]....
        /*0c60*/ 	.word	0xffffffff


	//   ....[146]....
        /*0c64*/ 	.word	0xffffffff


	//   ....[147]....
        /*0c68*/ 	.word	0xffffffff


	//   ....[148]....
        /*0c6c*/ 	.word	0xffffffff


	//   ....[149]....
        /*0c70*/ 	.word	0xffffffff


	//   ....[150]....
        /*0c74*/ 	.word	0xffffffff


	//   ....[151]....
        /*0c78*/ 	.word	0xffffffff


	//   ....[152]....
        /*0c7c*/ 	.word	0xffffffff


	//   ....[153]....
        /*0c80*/ 	.word	0xffffffff


	//   ....[154]....
        /*0c84*/ 	.word	0x0500000f


	//   ....[155]....
        /*0c88*/ 	.word	0x0500000f


	//   ....[156]....
        /*0c8c*/ 	.word	0x0500000f


	//   ....[157]....
        /*0c90*/ 	.word	0x0500000f


	//   ....[158]....
        /*0c94*/ 	.word	0x0500000f


	//   ....[159]....
        /*0c98*/ 	.word	0x0500000f


	//   ....[160]....
        /*0c9c*/ 	.word	0x0500000f


	//   ....[161]....
        /*0ca0*/ 	.word	0x0500000f


	//   ....[162]....
        /*0ca4*/ 	.word	0x0500000f


	//   ....[163]....
        /*0ca8*/ 	.word	0x0500000f


	//   ....[164]....
        /*0cac*/ 	.word	0x0500000f


	//   ....[165]....
        /*0cb0*/ 	.word	0x0500000f


	//   ....[166]....
        /*0cb4*/ 	.word	0x0500000f


	//   ....[167]....
        /*0cb8*/ 	.word	0x0500000f


	//   ....[168]....
        /*0cbc*/ 	.word	0x0500000f


	//   ....[169]....
        /*0cc0*/ 	.word	0x0500000f


	//   ....[170]....
        /*0cc4*/ 	.word	0x0500000f


	//   ....[171]....
        /*0cc8*/ 	.word	0x0500000f


	//   ....[172]....
        /*0ccc*/ 	.word	0x0500000f


	//   ....[173]....
        /*0cd0*/ 	.word	0x0500000f


	//   ....[174]....
        /*0cd4*/ 	.word	0x0500000f


	//   ....[175]....
        /*0cd8*/ 	.word	0x0500000f


	//   ....[176]....
        /*0cdc*/ 	.word	0x0500000f


	//   ....[177]....
        /*0ce0*/ 	.word	0x0500000f


	//   ....[178]....
        /*0ce4*/ 	.word	0x0500000f


	//   ....[179]....
        /*0ce8*/ 	.word	0x0500000f


	//   ....[180]....
        /*0cec*/ 	.word	0x0500000f


	//   ....[181]....
        /*0cf0*/ 	.word	0x0500000f


	//   ....[182]....
        /*0cf4*/ 	.word	0x0500000f


	//   ....[183]....
        /*0cf8*/ 	.word	0x0500000f


	//   ....[184]....
        /*0cfc*/ 	.word	0x0500000f


	//   ....[185]....
        /*0d00*/ 	.word	0x0500000f


	//   ....[186]....
        /*0d04*/ 	.word	0x0500000f


	//   ....[187]....
        /*0d08*/ 	.word	0x0500000f


	//   ....[188]....
        /*0d0c*/ 	.word	0x0500000f


	//   ....[189]....
        /*0d10*/ 	.word	0x0500000f


	//   ....[190]....
        /*0d14*/ 	.word	0x0500000f


	//   ....[191]....
        /*0d18*/ 	.word	0x0500000f


	//   ....[192]....
        /*0d1c*/ 	.word	0x0500000f


	//   ....[193]....
        /*0d20*/ 	.word	0x0500000f


	//   ....[194]....
        /*0d24*/ 	.word	0x0500000f


	//   ....[195]....
        /*0d28*/ 	.word	0x0500000f


	//   ....[196]....
        /*0d2c*/ 	.word	0x0500000f


	//   ....[197]....
        /*0d30*/ 	.word	0x0500000f


	//   ....[198]....
        /*0d34*/ 	.word	0x0500000f


	//   ....[199]....
        /*0d38*/ 	.word	0x0500000f


	//   ....[200]....
        /*0d3c*/ 	.word	0x0500000f


	//   ....[201]....
        /*0d40*/ 	.word	0x0500000f


	//   ....[202]....
        /*0d44*/ 	.word	0x0500000f


	//   ....[203]....
        /*0d48*/ 	.word	0x0500000f


	//   ....[204]....
        /*0d4c*/ 	.word	0x0500000f


	//   ....[205]....
        /*0d50*/ 	.word	0x0500000f


	//   ....[206]....
        /*0d54*/ 	.word	0x0500000f


	//   ....[207]....
        /*0d58*/ 	.word	0x0500000f


	//   ....[208]....
        /*0d5c*/ 	.word	0x0500000f


	//   ....[209]....
        /*0d60*/ 	.word	0x0500000f


	//   ....[210]....
        /*0d64*/ 	.word	0x0500000f


	//   ....[211]....
        /*0d68*/ 	.word	0x0500000f


	//   ....[212]....
        /*0d6c*/ 	.word	0x0500000f


	//   ....[213]....
        /*0d70*/ 	.word	0x0500000f


	//   ....[214]....
        /*0d74*/ 	.word	0x0500000f


	//   ....[215]....
        /*0d78*/ 	.word	0x0500000f


	//   ....[216]....
        /*0d7c*/ 	.word	0x0500000f


	//   ....[217]....
        /*0d80*/ 	.word	0x0500000f


	//   ....[218]....
        /*0d84*/ 	.word	0x0500000f


	//   ....[219]....
        /*0d88*/ 	.word	0x0500000f


	//   ....[220]....
        /*0d8c*/ 	.word	0x0500000f


	//   ....[221]....
        /*0d90*/ 	.word	0x0500000f


	//   ....[222]....
        /*0d94*/ 	.word	0x0500000f


	//   ....[223]....
        /*0d98*/ 	.word	0x0500000f


	//   ....[224]....
        /*0d9c*/ 	.word	0x0500000f


	//   ....[225]....
        /*0da0*/ 	.word	0x0500000f


	//   ....[226]....
        /*0da4*/ 	.word	0x0500000f


	//   ....[227]....
        /*0da8*/ 	.word	0x0500000f


	//   ....[228]....
        /*0dac*/ 	.word	0x0500000f


	//   ....[229]....
        /*0db0*/ 	.word	0x0500000f


	//   ....[230]....
        /*0db4*/ 	.word	0x0500000f


	//   ....[231]....
        /*0db8*/ 	.word	0x0500000f


	//   ....[232]....
        /*0dbc*/ 	.word	0x0500000f


	//   ....[233]....
        /*0dc0*/ 	.word	0x0500000f


	//   ....[234]....
        /*0dc4*/ 	.word	0x0500000f


	//   ....[235]....
        /*0dc8*/ 	.word	0x0500000f


	//   ....[236]....
        /*0dcc*/ 	.word	0x0500000f


	//   ....[237]....
        /*0dd0*/ 	.word	0x0500000f


	//   ....[238]....
        /*0dd4*/ 	.word	0x0500000f


	//   ....[239]....
        /*0dd8*/ 	.word	0x0500000f


	//   ....[240]....
        /*0ddc*/ 	.word	0x0500000f


	//   ....[241]....
        /*0de0*/ 	.word	0x0500000f


	//   ....[242]....
        /*0de4*/ 	.word	0x0500000f


	//   ....[243]....
        /*0de8*/ 	.word	0x0500000f


	//   ....[244]....
        /*0dec*/ 	.word	0x0500000f


	//   ....[245]....
        /*0df0*/ 	.word	0x0500000f


	//   ....[246]....
        /*0df4*/ 	.word	0x0500000f


	//----- nvinfo : EIATTR_COOP_GROUP_INSTR_OFFSETS
	.align		4
.L_233:
        /*0df8*/ 	.byte	0x04, 0x28
        /*0dfa*/ 	.short	(.L_235 - .L_234)


	//   ....[0]....
.L_234:
        /*0dfc*/ 	.word	0x00000070


	//   ....[1]....
        /*0e00*/ 	.word	0x000001a0


	//   ....[2]....
        /*0e04*/ 	.word	0x000001f0


	//   ....[3]....
        /*0e08*/ 	.word	0x00000420


	//   ....[4]....
        /*0e0c*/ 	.word	0x00000580


	//   ....[5]....
        /*0e10*/ 	.word	0x000006a0


	//   ....[6]....
        /*0e14*/ 	.word	0x00000800


	//   ....[7]....
        /*0e18*/ 	.word	0x0000d3a0


	//   ....[8]....
        /*0e1c*/ 	.word	0x0000db30


	//   ....[9]....
        /*0e20*/ 	.word	0x0000db40


	//   ....[10]....
        /*0e24*/ 	.word	0x0000db50


	//   ....[11]....
        /*0e28*/ 	.word	0x0000db60


	//   ....[12]....
        /*0e2c*/ 	.word	0x0000dd80


	//   ....[13]....
        /*0e30*/ 	.word	0x0000dd90


	//   ....[14]....
        /*0e34*/ 	.word	0x0000dda0


	//   ....[15]....
        /*0e38*/ 	.word	0x0000ddb0


	//   ....[16]....
        /*0e3c*/ 	.word	0x00010240


	//   ....[17]....
        /*0e40*/ 	.word	0x00010250


	//   ....[18]....
        /*0e44*/ 	.word	0x00010260


	//   ....[19]....
        /*0e48*/ 	.word	0x00010270


	//   ....[20]....
        /*0e4c*/ 	.word	0x00010370


	//   ....[21]....
        /*0e50*/ 	.word	0x00010390


	//   ....[22]....
        /*0e54*/ 	.word	0x000103a0


	//   ....[23]....
        /*0e58*/ 	.word	0x000103b0


	//   ....[24]....
        /*0e5c*/ 	.word	0x00013930


	//   ....[25]....
        /*0e60*/ 	.word	0x00013bf0


	//   ....[26]....
        /*0e64*/ 	.word	0x00015de0


	//   ....[27]....
        /*0e68*/ 	.word	0x00015eb0


	//   ....[28]....
        /*0e6c*/ 	.word	0x000168d0


	//   ....[29]....
        /*0e70*/ 	.word	0x00016930


	//   ....[30]....
        /*0e74*/ 	.word	0x00019b70


	//   ....[31]....
        /*0e78*/ 	.word	0x00019e20


	//   ....[32]....
        /*0e7c*/ 	.word	0x0001c390


	//   ....[33]....
        /*0e80*/ 	.word	0x0001c440


	//   ....[34]....
        /*0e84*/ 	.word	0x0001ca10


	//   ....[35]....
        /*0e88*/ 	.word	0x0001ca30


	//   ....[36]....
        /*0e8c*/ 	.word	0x000209c0


	//   ....[37]....
        /*0e90*/ 	.word	0x00020ab0


	//   ....[38]....
        /*0e94*/ 	.word	0x00020ad0


	//   ....[39]....
        /*0e98*/ 	.word	0x00020b40


	//   ....[40]....
        /*0e9c*/ 	.word	0x000246a0


	//   ....[41]....
        /*0ea0*/ 	.word	0x00024900


	//   ....[42]....
        /*0ea4*/ 	.word	0x00026ea0


	//   ....[43]....
        /*0ea8*/ 	.word	0x00026f40


	//   ....[44]....
        /*0eac*/ 	.word	0x000274f0


	//   ....[45]....
        /*0eb0*/ 	.word	0x00027520


	//   ....[46]....
        /*0eb4*/ 	.word	0x00029800


	//   ....[47]....
        /*0eb8*/ 	.word	0x00029860


	//   ....[48]....
        /*0ebc*/ 	.word	0x00029880


	//   ....[49]....
        /*0ec0*/ 	.word	0x000298a0


	//   ....[50]....
        /*0ec4*/ 	.word	0x0002a7e0


	//   ....[51]....
        /*0ec8*/ 	.word	0x0002a810


	//   ....[52]....
        /*0ecc*/ 	.word	0x0002a840


	//   ....[53]....
        /*0ed0*/ 	.word	0x0002a880


	//   ....[54]....
        /*0ed4*/ 	.word	0x0002a8b0


	//   ....[55]....
        /*0ed8*/ 	.word	0x0002a8e0


	//   ....[56]....
        /*0edc*/ 	.word	0x0002a910


	//   ....[57]....
        /*0ee0*/ 	.word	0x0002a940


	//   ....[58]....
        /*0ee4*/ 	.word	0x0002a970


	//   ....[59]....
        /*0ee8*/ 	.word	0x0002a9a0


	//   ....[60]....
        /*0eec*/ 	.word	0x0002a9d0


	//   ....[61]....
        /*0ef0*/ 	.word	0x0002aa00


	//   ....[62]....
        /*0ef4*/ 	.word	0x0002aa30


	//   ....[63]....
        /*0ef8*/ 	.word	0x0002aa60


	//   ....[64]....
        /*0efc*/ 	.word	0x0002aa90


	//   ....[65]....
        /*0f00*/ 	.word	0x0002aac0


	//   ....[66]....
        /*0f04*/ 	.word	0x0002aaf0


	//   ....[67]....
        /*0f08*/ 	.word	0x0002ab20


	//   ....[68]....
        /*0f0c*/ 	.word	0x0002ab50


	//   ....[69]....
        /*0f10*/ 	.word	0x0002ab80


	//   ....[70]....
        /*0f14*/ 	.word	0x0002abb0


	//   ....[71]....
        /*0f18*/ 	.word	0x0002abe0


	//   ....[72]....
        /*0f1c*/ 	.word	0x0002ac10


	//   ....[73]....
        /*0f20*/ 	.word	0x0002ac20


	//   ....[74]....
        /*0f24*/ 	.word	0x0002ac30


	//   ....[75]....
        /*0f28*/ 	.word	0x0002ac40


	//   ....[76]....
        /*0f2c*/ 	.word	0x0002ac50


	//   ....[77]....
        /*0f30*/ 	.word	0x0002ac60


	//   ....[78]....
        /*0f34*/ 	.word	0x0002ac70


	//   ....[79]....
        /*0f38*/ 	.word	0x0002ac80


	//   ....[80]....
        /*0f3c*/ 	.word	0x0002acb0


	//   ....[81]....
        /*0f40*/ 	.word	0x0002ace0


	//   ....[82]....
        /*0f44*/ 	.word	0x0002b3e0


	//   ....[83]....
        /*0f48*/ 	.word	0x0002b410


	//   ....[84]....
        /*0f4c*/ 	.word	0x0002b450


	//   ....[85]....
        /*0f50*/ 	.word	0x0002b490


	//   ....[86]....
        /*0f54*/ 	.word	0x0002baa0


	//   ....[87]....
        /*0f58*/ 	.word	0x0002bab0


	//   ....[88]....
        /*0f5c*/ 	.word	0x0002bb80


	//   ....[89]....
        /*0f60*/ 	.word	0x0002bba0


	//   ....[90]....
        /*0f64*/ 	.word	0x0002bc70


	//   ....[91]....
        /*0f68*/ 	.word	0x0002bc90


	//   ....[92]....
        /*0f6c*/ 	.word	0x0002bd70


	//   ....[93]....
        /*0f70*/ 	.word	0x0002bd90


	//   ....[94]....
        /*0f74*/ 	.word	0x0002c5c0


	//   ....[95]....
        /*0f78*/ 	.word	0x0002c5d0


	//   ....[96]....
        /*0f7c*/ 	.word	0x0002c700


	//   ....[97]....
        /*0f80*/ 	.word	0x0002c710


	//   ....[98]....
        /*0f84*/ 	.word	0x0002c830


	//   ....[99]....
        /*0f88*/ 	.word	0x0002c840


	//   ....[100]....
        /*0f8c*/ 	.word	0x0002c960


	//   ....[101]....
        /*0f90*/ 	.word	0x0002c970


	//   ....[102]....
        /*0f94*/ 	.word	0x0002cb00


	//   ....[103]....
        /*0f98*/ 	.word	0x0002ccf0


	//   ....[104]....
        /*0f9c*/ 	.word	0x0002cd20


	//   ....[105]....
        /*0fa0*/ 	.word	0x0002cd50


	//   ....[106]....
        /*0fa4*/ 	.word	0x0002cd80


	//   ....[107]....
        /*0fa8*/ 	.word	0x0002cdb0


	//   ....[108]....
        /*0fac*/ 	.word	0x0002cde0


	//   ....[109]....
        /*0fb0*/ 	.word	0x0002cf60


	//   ....[110]....
        /*0fb4*/ 	.word	0x0002cf90


	//   ....[111]....
        /*0fb8*/ 	.word	0x0002cfc0


	//   ....[112]....
        /*0fbc*/ 	.word	0x0002cff0


	//   ....[113]....
        /*0fc0*/ 	.word	0x0002d020


	//   ....[114]....
        /*0fc4*/ 	.word	0x0002d050


	//   ....[115]....
        /*0fc8*/ 	.word	0x0002d100


	//   ....[116]....
        /*0fcc*/ 	.word	0x0002d160


	//   ....[117]....
        /*0fd0*/ 	.word	0x0002d1f0


	//   ....[118]....
        /*0fd4*/ 	.word	0x0002e4f0


	//   ....[119]....
        /*0fd8*/ 	.word	0x0002fee0


	//   ....[120]....
        /*0fdc*/ 	.word	0x00030b40


	//   ....[121]....
        /*0fe0*/ 	.word	0x00030b60


	//   ....[122]....
        /*0fe4*/ 	.word	0x00030c10


	//   ....[123]....
        /*0fe8*/ 	.word	0x00030c20


	//   ....[124]....
        /*0fec*/ 	.word	0x00030ca0


	//   ....[125]....
        /*0ff0*/ 	.word	0x00030cb0


	//   ....[126]....
        /*0ff4*/ 	.word	0x00030d30


	//   ....[127]....
        /*0ff8*/ 	.word	0x00030d40


	//   ....[128]....
        /*0ffc*/ 	.word	0x00030dc0


	//   ....[129]....
        /*1000*/ 	.word	0x00030dd0


	//   ....[130]....
        /*1004*/ 	.word	0x00030e50


	//   ....[131]....
        /*1008*/ 	.word	0x00030e60


	//   ....[132]....
        /*100c*/ 	.word	0x00030ee0


	//   ....[133]....
        /*1010*/ 	.word	0x00030ef0


	//   ....[134]....
        /*1014*/ 	.word	0x00030f40


	//   ....[135]....
        /*1018*/ 	.word	0x00030f60


	//   ....[136]....
        /*101c*/ 	.word	0x00032d30


	//   ....[137]....
        /*1020*/ 	.word	0x00032d60


	//   ....[138]....
        /*1024*/ 	.word	0x00032da0


	//   ....[139]....
        /*1028*/ 	.word	0x00032dd0


	//   ....[140]....
        /*102c*/ 	.word	0x00032e00


	//   ....[141]....
        /*1030*/ 	.word	0x00032e30


	//   ....[142]....
        /*1034*/ 	.word	0x00032e60


	//   ....[143]....
        /*1038*/ 	.word	0x00032e90


	//   ....[144]....
        /*103c*/ 	.word	0x00033020


	//   ....[145]....
        /*1040*/ 	.word	0x00033050


	//   ....[146]....
        /*1044*/ 	.word	0x00033080


	//   ....[147]....
        /*1048*/ 	.word	0x000330b0


	//   ....[148]....
        /*104c*/ 	.word	0x000330e0


	//   ....[149]....
        /*1050*/ 	.word	0x00033110


	//   ....[150]....
        /*1054*/ 	.word	0x000331d0


	//   ....[151]....
        /*1058*/ 	.word	0x000331f0


	//   ....[152]....
        /*105c*/ 	.word	0x00033260


	//   ....[153]....
        /*1060*/ 	.word	0x00033940


	//   ....[154]....
        /*1064*/ 	.word	0x00033e00


	//   ....[155]....
        /*1068*/ 	.word	0x00033eb0


	//   ....[156]....
        /*106c*/ 	.word	0x00033f40


	//   ....[157]....
        /*1070*/ 	.word	0x00033f90


	//   ....[158]....
        /*1074*/ 	.word	0x00033fe0


	//   ....[159]....
        /*1078*/ 	.word	0x00034070


	//   ....[160]....
        /*107c*/ 	.word	0x00034100


	//   ....[161]....
        /*1080*/ 	.word	0x00034150


	//   ....[162]....
        /*1084*/ 	.word	0x000341a0


	//   ....[163]....
        /*1088*/ 	.word	0x00034290


	//   ....[164]....
        /*108c*/ 	.word	0x00034340


	//   ....[165]....
        /*1090*/ 	.word	0x00034390


	//   ....[166]....
        /*1094*/ 	.word	0x000343e0


	//   ....[167]....
        /*1098*/ 	.word	0x00034530


	//   ....[168]....
        /*109c*/ 	.word	0x00034580


	//   ....[169]....
        /*10a0*/ 	.word	0x000345d0


	//   ....[170]....
        /*10a4*/ 	.word	0x00034620


	//   ....[171]....
        /*10a8*/ 	.word	0x00034a30


	//   ....[172]....
        /*10ac*/ 	.word	0x00034b60


	//   ....[173]....
        /*10b0*/ 	.word	0x00034c90


	//   ....[174]....
        /*10b4*/ 	.word	0x00034d10


	//   ....[175]....
        /*10b8*/ 	.word	0x00034d70


	//   ....[176]....
        /*10bc*/ 	.word	0x00034df0


	//   ....[177]....
        /*10c0*/ 	.word	0x00034e50


	//   ....[178]....
        /*10c4*/ 	.word	0x00034ed0


	//   ....[179]....
        /*10c8*/ 	.word	0x00034f30


	//   ....[180]....
        /*10cc*/ 	.word	0x00034fb0


	//   ....[181]....
        /*10d0*/ 	.word	0x00035010


	//   ....[182]....
        /*10d4*/ 	.word	0x00035090


	//   ....[183]....
        /*10d8*/ 	.word	0x000350f0


	//   ....[184]....
        /*10dc*/ 	.word	0x00035170


	//   ....[185]....
        /*10e0*/ 	.word	0x000351d0


	//   ....[186]....
        /*10e4*/ 	.word	0x00035230


	//   ....[187]....
        /*10e8*/ 	.word	0x00035290


	//   ....[188]....
        /*10ec*/ 	.word	0x00035310


	//   ....[189]....
        /*10f0*/ 	.word	0x00035370


	//   ....[190]....
        /*10f4*/ 	.word	0x000353f0


	//   ....[191]....
        /*10f8*/ 	.word	0x00035450


	//   ....[192]....
        /*10fc*/ 	.word	0x000354c0


	//   ....[193]....
        /*1100*/ 	.word	0x00035520


	//   ....[194]....
        /*1104*/ 	.word	0x000355a0


	//   ....[195]....
        /*1108*/ 	.word	0x00035600


	//   ....[196]....
        /*110c*/ 	.word	0x00035680


	//   ....[197]....
        /*1110*/ 	.word	0x000356e0


	//   ....[198]....
        /*1114*/ 	.word	0x00035760


	//   ....[199]....
        /*1118*/ 	.word	0x000357c0


	//   ....[200]....
        /*111c*/ 	.word	0x00035830


	//   ....[201]....
        /*1120*/ 	.word	0x00035890


	//   ....[202]....
        /*1124*/ 	.word	0x00035900


	//   ....[203]....
        /*1128*/ 	.word	0x000359f0


	//   ....[204]....
        /*112c*/ 	.word	0x00035a40


	//   ....[205]....
        /*1130*/ 	.word	0x00035ad0


	//   ....[206]....
        /*1134*/ 	.word	0x00035b60


	//   ....[207]....
        /*1138*/ 	.word	0x00035bf0


	//   ....[208]....
        /*113c*/ 	.word	0x00035c80


	//   ....[209]....
        /*1140*/ 	.word	0x00035d10


	//   ....[210]....
        /*1144*/ 	.word	0x00035da0


	//   ....[211]....
        /*1148*/ 	.word	0x00035e60


	//   ....[212]....
        /*114c*/ 	.word	0x00036150


	//   ....[213]....
        /*1150*/ 	.word	0x00036360


	//   ....[214]....
        /*1154*/ 	.word	0x000363b0


	//   ....[215]....
        /*1158*/ 	.word	0x000364c0


	//   ....[216]....
        /*115c*/ 	.word	0x00036510


	//   ....[217]....
        /*1160*/ 	.word	0x00036620


	//   ....[218]....
        /*1164*/ 	.word	0x00036670


	//   ....[219]....
        /*1168*/ 	.word	0x00036780


	//   ....[220]....
        /*116c*/ 	.word	0x000367d0


	//   ....[221]....
        /*1170*/ 	.word	0x000368e0


	//   ....[222]....
        /*1174*/ 	.word	0x00036930


	//   ....[223]....
        /*1178*/ 	.word	0x00036a40


	//   ....[224]....
        /*117c*/ 	.word	0x00036a90


	//   ....[225]....
        /*1180*/ 	.word	0x00036b80


	//   ....[226]....
        /*1184*/ 	.word	0x00036bf0


	//   ....[227]....
        /*1188*/ 	.word	0x00036ce0


	//   ....[228]....
        /*118c*/ 	.word	0x00036d30


	//   ....[229]....
        /*1190*/ 	.word	0x00037010


	//   ....[230]....
        /*1194*/ 	.word	0x000370b0


	//   ....[231]....
        /*1198*/ 	.word	0x000371e0


	//   ....[232]....
        /*119c*/ 	.word	0x00037260


	//   ....[233]....
        /*11a0*/ 	.word	0x000372e0


	//   ....[234]....
        /*11a4*/ 	.word	0x00037360


	//   ....[235]....
        /*11a8*/ 	.word	0x000373e0


	//   ....[236]....
        /*11ac*/ 	.word	0x00037470


	//   ....[237]....
        /*11b0*/ 	.word	0x00037510


	//   ....[238]....
        /*11b4*/ 	.word	0x000375c0


	//   ....[239]....
        /*11b8*/ 	.word	0x00037640


	//   ....[240]....
        /*11bc*/ 	.word	0x000376c0


	//   ....[241]....
        /*11c0*/ 	.word	0x00037740


	//   ....[242]....
        /*11c4*/ 	.word	0x000377d0


	//   ....[243]....
        /*11c8*/ 	.word	0x00037850


	//   ....[244]....
        /*11cc*/ 	.word	0x000378f0


	//   ....[245]....
        /*11d0*/ 	.word	0x00037980


	//   ....[246]....
        /*11d4*/ 	.word	0x00037ab0


	//----- nvinfo : EIATTR_REG_RECONFIG
	.align		4
.L_235:
        /*11d8*/ 	.byte	0x01, 0x54
	.zero		2


	//----- nvinfo : EIATTR_SYSCALL_OFFSETS
	.align		4
        /*11dc*/ 	.byte	0x04, 0x46
        /*11de*/ 	.short	(.L_237 - .L_236)


	//   ....[0]....
.L_236:
        /*11e0*/ 	.word	0x00001d10


	//   ....[1]....
        /*11e4*/ 	.word	0x00001e60


	//   ....[2]....
        /*11e8*/ 	.word	0x0000d560


	//   ....[3]....
        /*11ec*/ 	.word	0x0000d8a0


	//   ....[4]....
        /*11f0*/ 	.word	0x0002f930


	//   ....[5]....
        /*11f4*/ 	.word	0x0002fad0


	//   ....[6]....
        /*11f8*/ 	.word	0x0002fc30


	//   ....[7]....
        /*11fc*/ 	.word	0x0002fd70


	//   ....[8]....
        /*1200*/ 	.word	0x00030710


	//----- nvinfo : EIATTR_MBARRIER_INSTR_OFFSETS
	.align		4
.L_237:
        /*1204*/ 	.byte	0x04, 0x39
        /*1206*/ 	.short	(.L_239 - .L_238)


	//   ....[0]....
.L_238:
        /*1208*/ 	.word	0x000002d0
        /*120c*/ 	.word	0x000000ff
        /*1210*/ 	.word	0x0002e800
        /*1214*/ 	.short	0x0100
        /*1216*/ 	.byte	0x08
	.zero		1


	//   ....[1]....
        /*1218*/ 	.word	0x000002e0
        /*121c*/ 	.word	0x000000ff
        /*1220*/ 	.word	0x0002e820
        /*1224*/ 	.short	0x0100
        /*1226*/ 	.byte	0x08
	.zero		1


	//   ....[2]....
        /*1228*/ 	.word	0x000003d0
        /*122c*/ 	.word	0x000000ff
        /*1230*/ 	.word	0x0002e830
        /*1234*/ 	.short	0x0100
        /*1236*/ 	.byte	0x08
	.zero		1


	//   ....[3]....
        /*1238*/ 	.word	0x000003e0
        /*123c*/ 	.word	0x000000ff
        /*1240*/ 	.word	0x0002e840
        /*1244*/ 	.short	0x0100
        /*1246*/ 	.byte	0x08
	.zero		1


	//   ....[4]....
        /*1248*/ 	.word	0x000003f0
        /*124c*/ 	.word	0x000000ff
        /*1250*/ 	.word	0x0002e838
        /*1254*/ 	.short	0x0100
        /*1256*/ 	.byte	0x08
	.zero		1


	//   ....[5]....
        /*1258*/ 	.word	0x00000400
        /*125c*/ 	.word	0x000000ff
        /*1260*/ 	.word	0x0002e848
        /*1264*/ 	.short	0x0100
        /*1266*/ 	.byte	0x08
	.zero		1


	//   ....[6]....
        /*1268*/ 	.word	0x00000530
        /*126c*/ 	.word	0x000000ff
        /*1270*/ 	.word	0x0002e850
        /*1274*/ 	.short	0x0100
        /*1276*/ 	.byte	0x08
	.zero		1


	//   ....[7]....
        /*1278*/ 	.word	0x00000540
        /*127c*/ 	.word	0x000000ff
        /*1280*/ 	.word	0x0002e860
        /*1284*/ 	.short	0x0100
        /*1286*/ 	.byte	0x08
	.zero		1


	//   ....[8]....
        /*1288*/ 	.word	0x00000550
        /*128c*/ 	.word	0x000000ff
        /*1290*/ 	.word	0x0002e858
        /*1294*/ 	.short	0x0100
        /*1296*/ 	.byte	0x08
	.zero		1


	//   ....[9]....
        /*1298*/ 	.word	0x00000560
        /*129c*/ 	.word	0x000000ff
        /*12a0*/ 	.word	0x0002e868
        /*12a4*/ 	.short	0x0100
        /*12a6*/ 	.byte	0x08
	.zero		1


	//   ....[10]....
        /*12a8*/ 	.word	0x00000650
        /*12ac*/ 	.word	0x000000ff
        /*12b0*/ 	.word	0x0002e870
        /*12b4*/ 	.short	0x0100
        /*12b6*/ 	.byte	0x06
	.zero		1


	//   ....[11]....
        /*12b8*/ 	.word	0x00000660
        /*12bc*/ 	.word	0x000000ff
        /*12c0*/ 	.word	0x0002e880
        /*12c4*/ 	.short	0x0100
        /*12c6*/ 	.byte	0x06
	.zero		1


	//   ....[12]....
        /*12c8*/ 	.word	0x00000670
        /*12cc*/ 	.word	0x000000ff
        /*12d0*/ 	.word	0x0002e878
        /*12d4*/ 	.short	0x0100
        /*12d6*/ 	.byte	0x06
	.zero		1


	//   ....[13]....
        /*12d8*/ 	.word	0x00000680
        /*12dc*/ 	.word	0x000000ff
        /*12e0*/ 	.word	0x0002e888
        /*12e4*/ 	.short	0x0100
        /*12e6*/ 	.byte	0x06
	.zero		1


	//   ....[14]....
        /*12e8*/ 	.word	0x000007b0
        /*12ec*/ 	.word	0x000000ff
        /*12f0*/ 	.word	0x0002e890
        /*12f4*/ 	.short	0x0100
        /*12f6*/ 	.byte	0x08
	.zero		1


	//   ....[15]....
        /*12f8*/ 	.word	0x000007c0
        /*12fc*/ 	.word	0x000000ff
        /*1300*/ 	.word	0x0002e8a0
        /*1304*/ 	.short	0x0100
        /*1306*/ 	.byte	0x08
	.zero		1


	//   ....[16]....
        /*1308*/ 	.word	0x000007d0
        /*130c*/ 	.word	0x000000ff
        /*1310*/ 	.word	0x0002e898
        /*1314*/ 	.short	0x0100
        /*1316*/ 	.byte	0x08
	.zero		1


	//   ....[17]....
        /*1318*/ 	.word	0x000007e0
        /*131c*/ 	.word	0x000000ff
        /*1320*/ 	.word	0x0002e8a8
        /*1324*/ 	.short	0x0100
        /*1326*/ 	.byte	0x08
	.zero		1


	//   ....[18]....
        /*1328*/ 	.word	0x00000910
        /*132c*/ 	.word	0x000000ff
        /*1330*/ 	.word	0x0002e8b0
        /*1334*/ 	.short	0x0100
        /*1336*/ 	.byte	0x08
	.zero		1


	//   ....[19]....
        /*1338*/ 	.word	0x00000920
        /*133c*/ 	.word	0x000000ff
        /*1340*/ 	.word	0x0002e8c0
        /*1344*/ 	.short	0x0100
        /*1346*/ 	.byte	0x08
	.zero		1


	//   ....[20]....
        /*1348*/ 	.word	0x00000930
        /*134c*/ 	.word	0x000000ff
        /*1350*/ 	.word	0x0002e8b8
        /*1354*/ 	.short	0x0100
        /*1356*/ 	.byte	0x08
	.zero		1


	//   ....[21]....
        /*1358*/ 	.word	0x00000940
        /*135c*/ 	.word	0x000000ff
        /*1360*/ 	.word	0x0002e8c8
        /*1364*/ 	.short	0x0100
        /*1366*/ 	.byte	0x08
	.zero		1


	//   ....[22]....
        /*1368*/ 	.word	0x00003460
        /*136c*/ 	.word	0x00000068
        /*1370*/ 	.word	0x0002e890
        /*1374*/ 	.short	0x010a
        /*1376*/ 	.byte	0x3f
	.zero		1


	//   ....[23]....
        /*1378*/ 	.word	0x00007780
        /*137c*/ 	.word	0x00000068
        /*1380*/ 	.word	0x0002e890
        /*1384*/ 	.short	0x010a
        /*1386*/ 	.byte	0x3f
	.zero		1


	//   ....[24]....
        /*1388*/ 	.word	0x0000b7f0
        /*138c*/ 	.word	0x00000068
        /*1390*/ 	.word	0x0002e890
        /*1394*/ 	.short	0x010a
        /*1396*/ 	.byte	0x3f
	.zero		1


	//   ....[25]....
        /*1398*/ 	.word	0x0000bf70
        /*139c*/ 	.word	0x0000002c
        /*13a0*/ 	.word	0x00000000
        /*13a4*/ 	.short	0x0101
        /*13a6*/ 	.byte	0x3f
	.zero		1


	//   ....[26]....
        /*13a8*/ 	.word	0x0000bfb0
        /*13ac*/ 	.word	0x00000068
        /*13b0*/ 	.word	0x0002e8b0
        /*13b4*/ 	.short	0x010a
        /*13b6*/ 	.byte	0x3f
	.zero		1


	//   ....[27]....
        /*13b8*/ 	.word	0x0000c890
        /*13bc*/ 	.word	0x00000068
        /*13c0*/ 	.word	0x00000000
        /*13c4*/ 	.short	0x0101
        /*13c6*/ 	.byte	0x3f
	.zero		1


	//   ....[28]....
        /*13c8*/ 	.word	0x0000d620
        /*13cc*/ 	.word	0x00000011
        /*13d0*/ 	.word	0x0002e800
        /*13d4*/ 	.short	0x010a
        /*13d6*/ 	.byte	0x3f
	.zero		1


	//   ....[29]....
        /*13d8*/ 	.word	0x0000d670
        /*13dc*/ 	.word	0x00000011
        /*13e0*/ 	.word	0x0002e800
        /*13e4*/ 	.short	0x010a
        /*13e6*/ 	.byte	0x3f
	.zero		1


	//   ....[30]....
        /*13e8*/ 	.word	0x0000e0c0
        /*13ec*/ 	.word	0x00000011
        /*13f0*/ 	.word	0x0002e800
        /*13f4*/ 	.short	0x010a
        /*13f6*/ 	.byte	0x3f
	.zero		1


	//   ....[31]....
        /*13f8*/ 	.word	0x00010650
        /*13fc*/ 	.word	0x00000011
        /*1400*/ 	.word	0x0002e800
        /*1404*/ 	.short	0x010a
        /*1406*/ 	.byte	0x3f
	.zero		1


	//   ....[32]....
        /*1408*/ 	.word	0x00012750
        /*140c*/ 	.word	0x00000000
        /*1410*/ 	.word	0x0002e830
        /*1414*/ 	.short	0x010a
        /*1416*/ 	.byte	0x3f
	.zero		1


	//   ....[33]....
        /*1418*/ 	.word	0x000127f0
        /*141c*/ 	.word	0x00000000
        /*1420*/ 	.word	0x0002e830
        /*1424*/ 	.short	0x010a
        /*1426*/ 	.byte	0x3f
	.zero		1


	//   ....[34]....
        /*1428*/ 	.word	0x00013a20
        /*142c*/ 	.word	0x00000000
        /*1430*/ 	.word	0x00000000
        /*1434*/ 	.short	0x0101
        /*1436*/ 	.byte	0x3f
	.zero		1


	//   ....[35]....
        /*1438*/ 	.word	0x000181e0
        /*143c*/ 	.word	0x0000000f
        /*1440*/ 	.word	0x0002e830
        /*1444*/ 	.short	0x010a
        /*1446*/ 	.byte	0x3f
	.zero		1


	//   ....[36]....
        /*1448*/ 	.word	0x00018230
        /*144c*/ 	.word	0x0000000f
        /*1450*/ 	.word	0x0002e830
        /*1454*/ 	.short	0x010a
        /*1456*/ 	.byte	0x3f
	.zero		1


	//   ....[37]....
        /*1458*/ 	.word	0x00019680
        /*145c*/ 	.word	0x0000000f
        /*1460*/ 	.word	0x0002e850
        /*1464*/ 	.short	0x010a
        /*1466*/ 	.byte	0x3f
	.zero		1


	//   ....[38]....
        /*1468*/ 	.word	0x000196c0
        /*146c*/ 	.word	0x0000000f
        /*1470*/ 	.word	0x0002e850
        /*1474*/ 	.short	0x010a
        /*1476*/ 	.byte	0x3f
	.zero		1


	//   ....[39]....
        /*1478*/ 	.word	0x00019bd0
        /*147c*/ 	.word	0x00000014
        /*1480*/ 	.word	0x00000000
        /*1484*/ 	.short	0x0101
        /*1486*/ 	.byte	0x3f
	.zero		1


	//   ....[40]....
        /*1488*/ 	.word	0x0001e7e0
        /*148c*/ 	.word	0x00000000
        /*1490*/ 	.word	0x00000000
        /*1494*/ 	.short	0x0101
        /*1496*/ 	.byte	0x3f
	.zero		1


	//   ....[41]....
        /*1498*/ 	.word	0x0001ec80
        /*149c*/ 	.word	0x00000000
        /*14a0*/ 	.word	0x0002e830
        /*14a4*/ 	.short	0x010a
        /*14a6*/ 	.byte	0x3f
	.zero		1


	//   ....[42]....
        /*14a8*/ 	.word	0x0001ecd0
        /*14ac*/ 	.word	0x00000000
        /*14b0*/ 	.word	0x0002e830
        /*14b4*/ 	.short	0x010a
        /*14b6*/ 	.byte	0x3f
	.zero		1


	//   ....[43]....
        /*14b8*/ 	.word	0x00020130
        /*14bc*/ 	.word	0x00000003
        /*14c0*/ 	.word	0x0002e850
        /*14c4*/ 	.short	0x010a
        /*14c6*/ 	.byte	0x3f
	.zero		1


	//   ....[44]....
        /*14c8*/ 	.word	0x00020170
        /*14cc*/ 	.word	0x00000003
        /*14d0*/ 	.word	0x0002e850
        /*14d4*/ 	.short	0x010a
        /*14d6*/ 	.byte	0x3f
	.zero		1


	//   ....[45]....
        /*14d8*/ 	.word	0x00021d60
        /*14dc*/ 	.word	0x00000076
        /*14e0*/ 	.word	0x00000000
        /*14e4*/ 	.short	0x0101
        /*14e6*/ 	.byte	0x3f
	.zero		1


	//   ....[46]....
        /*14e8*/ 	.word	0x00022430
        /*14ec*/ 	.word	0x00000014
        /*14f0*/ 	.word	0x00000000
        /*14f4*/ 	.short	0x0101
        /*14f6*/ 	.byte	0x3f
	.zero		1


	//   ....[47]....
        /*14f8*/ 	.word	0x00022c90
        /*14fc*/ 	.word	0x00000000
        /*1500*/ 	.word	0x0002e830
        /*1504*/ 	.short	0x010a
        /*1506*/ 	.byte	0x3f
	.zero		1


	//   ....[48]....
        /*1508*/ 	.word	0x00022ce0
        /*150c*/ 	.word	0x00000000
        /*1510*/ 	.word	0x0002e830
        /*1514*/ 	.short	0x010a
        /*1516*/ 	.byte	0x3f
	.zero		1


	//   ....[49]....
        /*1518*/ 	.word	0x00024160
        /*151c*/ 	.word	0x00000003
        /*1520*/ 	.word	0x0002e850
        /*1524*/ 	.short	0x010a
        /*1526*/ 	.byte	0x3f
	.zero		1


	//   ....[50]....
        /*1528*/ 	.word	0x000241a0
        /*152c*/ 	.word	0x00000003
        /*1530*/ 	.word	0x0002e850
        /*1534*/ 	.short	0x010a
        /*1536*/ 	.byte	0x3f
	.zero		1


	//   ....[51]....
        /*1538*/ 	.word	0x000246e0
        /*153c*/ 	.word	0x0000000e
        /*1540*/ 	.word	0x00000000
        /*1544*/ 	.short	0x0101
        /*1546*/ 	.byte	0x3f
	.zero		1


	//   ....[52]....
        /*1548*/ 	.word	0x00028c10
        /*154c*/ 	.word	0x0000000d
        /*1550*/ 	.word	0x00000000
        /*1554*/ 	.short	0x0101
        /*1556*/ 	.byte	0x3f
	.zero		1


	//   ....[53]....
        /*1558*/ 	.word	0x00029360
        /*155c*/ 	.word	0x0000000d
        /*1560*/ 	.word	0x0002e850
        /*1564*/ 	.short	0x010a
        /*1566*/ 	.byte	0x3f
	.zero		1


	//   ....[54]....
        /*1568*/ 	.word	0x000293e0
        /*156c*/ 	.word	0x0000000d
        /*1570*/ 	.word	0x0002e850
        /*1574*/ 	.short	0x010a
        /*1576*/ 	.byte	0x3f
	.zero		1


	//   ....[55]....
        /*1578*/ 	.word	0x00029f40
        /*157c*/ 	.word	0x00000000
        /*1580*/ 	.word	0x00000000
        /*1584*/ 	.short	0x0101
        /*1586*/ 	.byte	0x3f
	.zero		1


	//   ....[56]....
        /*1588*/ 	.word	0x0002ba90
        /*158c*/ 	.word	0x00000000
        /*1590*/ 	.word	0x00000000
        /*1594*/ 	.short	0x0101
        /*1596*/ 	.byte	0x3f
	.zero		1


	//   ....[57]....
        /*1598*/ 	.word	0x0002e5e0
        /*159c*/ 	.word	0x00000006
        /*15a0*/ 	.word	0x0002e820
        /*15a4*/ 	.short	0x010a
        /*15a6*/ 	.byte	0x3f
	.zero		1


	//   ....[58]....
        /*15a8*/ 	.word	0x0002e6d0
        /*15ac*/ 	.word	0x00000004
        /*15b0*/ 	.word	0x0002e8a0
        /*15b4*/ 	.short	0x010a
        /*15b6*/ 	.byte	0x3f
	.zero		1


	//   ....[59]....
        /*15b8*/ 	.word	0x0002e920
        /*15bc*/ 	.word	0x00000004
        /*15c0*/ 	.word	0x0002e8c0
        /*15c4*/ 	.short	0x010a
        /*15c6*/ 	.byte	0x3f
	.zero		1


	//   ....[60]....
        /*15c8*/ 	.word	0x0002ece0
        /*15cc*/ 	.word	0x00000005
        /*15d0*/ 	.word	0x0002e8a0
        /*15d4*/ 	.short	0x010a
        /*15d6*/ 	.byte	0x3f
	.zero		1


	//   ....[61]....
        /*15d8*/ 	.word	0x0002ef20
        /*15dc*/ 	.word	0x00000005
        /*15e0*/ 	.word	0x0002e8c0
        /*15e4*/ 	.short	0x010a
        /*15e6*/ 	.byte	0x3f
	.zero		1


	//   ....[62]....
        /*15e8*/ 	.word	0x00030190
        /*15ec*/ 	.word	0x00000002
        /*15f0*/ 	.word	0x0002e880
        /*15f4*/ 	.short	0x010a
        /*15f6*/ 	.byte	0x3f
	.zero		1


	//   ....[63]....
        /*15f8*/ 	.word	0x00030350
        /*15fc*/ 	.word	0x00000002
        /*1600*/ 	.word	0x0002e840
        /*1604*/ 	.short	0x010a
        /*1606*/ 	.byte	0x3f
	.zero		1


	//   ....[64]....
        /*1608*/ 	.word	0x00031020
        /*160c*/ 	.word	0x00000008
        /*1610*/ 	.word	0x0002e800
        /*1614*/ 	.short	0x0107
        /*1616*/ 	.byte	0x3f
	.zero		1


	//   ....[65]....
        /*1618*/ 	.word	0x00031120
        /*161c*/ 	.word	0x00000002
        /*1620*/ 	.word	0x0002e800
        /*1624*/ 	.short	0x0101
        /*1626*/ 	.byte	0x3f
	.zero		1


	//   ....[66]....
        /*1628*/ 	.word	0x00031140
        /*162c*/ 	.word	0x00000002
        /*1630*/ 	.word	0x0002e820
        /*1634*/ 	.short	0x010a
        /*1636*/ 	.byte	0x3f
	.zero		1


	//   ....[67]....
        /*1638*/ 	.word	0x000314a0
        /*163c*/ 	.word	0x00000006
        /*1640*/ 	.word	0x0002e880
        /*1644*/ 	.short	0x010a
        /*1646*/ 	.byte	0x3f
	.zero		1


	//   ....[68]....
        /*1648*/ 	.word	0x000316f0
        /*164c*/ 	.word	0x00000006
        /*1650*/ 	.word	0x0002e840
        /*1654*/ 	.short	0x010a
        /*1656*/ 	.byte	0x3f
	.zero		1


	//   ....[69]....
        /*1658*/ 	.word	0x000319d0
        /*165c*/ 	.word	0x00000014
        /*1660*/ 	.word	0x0002e870
        /*1664*/ 	.short	0x010a
        /*1666*/ 	.byte	0x3f
	.zero		1


	//   ....[70]....
        /*1668*/ 	.word	0x00031a40
        /*166c*/ 	.word	0x00000014
        /*1670*/ 	.word	0x0002e860
        /*1674*/ 	.short	0x010a
        /*1676*/ 	.byte	0x3f
	.zero		1


	//   ....[71]....
        /*1678*/ 	.word	0x000320d0
        /*167c*/ 	.word	0x00000014
        /*1680*/ 	.word	0x0002e850
        /*1684*/ 	.short	0x0101
        /*1686*/ 	.byte	0x3f
	.zero		1


	//   ....[72]....
        /*1688*/ 	.word	0x00032150
        /*168c*/ 	.word	0x00000014
        /*1690*/ 	.word	0x00000000
        /*1694*/ 	.short	0x0101
        /*1696*/ 	.byte	0x3f
	.zero		1


	//   ....[73]....
        /*1698*/ 	.word	0x000323a0
        /*169c*/ 	.word	0x00000011
        /*16a0*/ 	.word	0x0002e870
        /*16a4*/ 	.short	0x010a
        /*16a6*/ 	.byte	0x3f
	.zero		1


	//   ....[74]....
        /*16a8*/ 	.word	0x00032410
        /*16ac*/ 	.word	0x00000011
        /*16b0*/ 	.word	0x0002e860
        /*16b4*/ 	.short	0x010a
        /*16b6*/ 	.byte	0x3f
	.zero		1


	//   ....[75]....
        /*16b8*/ 	.word	0x00032ac0
        /*16bc*/ 	.word	0x00000011
        /*16c0*/ 	.word	0x0002e850
        /*16c4*/ 	.short	0x0101
        /*16c6*/ 	.byte	0x3f
	.zero		1


	//   ....[76]....
        /*16c8*/ 	.word	0x00032b10
        /*16cc*/ 	.word	0x00000011
        /*16d0*/ 	.word	0x00000000
        /*16d4*/ 	.short	0x0101
        /*16d6*/ 	.byte	0x3f
	.zero		1


	//   ....[77]....
        /*16d8*/ 	.word	0x000338c0
        /*16dc*/ 	.word	0x00000000
        /*16e0*/ 	.word	0x0002e820
        /*16e4*/ 	.short	0x010a
        /*16e6*/ 	.byte	0x3f
	.zero		1


	//   ....[78]....
        /*16e8*/ 	.word	0x00033a90
        /*16ec*/ 	.word	0x00000006
        /*16f0*/ 	.word	0x00000000
        /*16f4*/ 	.short	0x010a
        /*16f6*/ 	.byte	0x3f
	.zero		1


	//   ....[79]....
        /*16f8*/ 	.word	0x00033b00
        /*16fc*/ 	.word	0x00000007
        /*1700*/ 	.word	0x00000000
        /*1704*/ 	.short	0x010a
        /*1706*/ 	.byte	0x3f
	.zero		1


	//   ....[80]....
        /*1708*/ 	.word	0x00033b60
        /*170c*/ 	.word	0x00000004
        /*1710*/ 	.word	0x0002e860
        /*1714*/ 	.short	0x010a
        /*1716*/ 	.byte	0x3f
	.zero		1


	//   ....[81]....
        /*1718*/ 	.word	0x00033bb0
        /*171c*/ 	.word	0x00000003
        /*1720*/ 	.word	0x0002e860
        /*1724*/ 	.short	0x010a
        /*1726*/ 	.byte	0x3f
	.zero		1


	//   ....[82]....
        /*1728*/ 	.word	0x00033bf0
        /*172c*/ 	.word	0x00000004
        /*1730*/ 	.word	0x0002e880
        /*1734*/ 	.short	0x010a
        /*1736*/ 	.byte	0x3f
	.zero		1


	//   ....[83]....
        /*1738*/ 	.word	0x00033c10
        /*173c*/ 	.word	0x00000003
        /*1740*/ 	.word	0x0002e880
        /*1744*/ 	.short	0x010a
        /*1746*/ 	.byte	0x3f
	.zero		1


	//   ....[84]....
        /*1748*/ 	.word	0x00033c70
        /*174c*/ 	.word	0x00000068
        /*1750*/ 	.word	0x0002e890
        /*1754*/ 	.short	0x010a
        /*1756*/ 	.byte	0x3f
	.zero		1


	//   ....[85]....
        /*1758*/ 	.word	0x00033cc0
        /*175c*/ 	.word	0x00000068
        /*1760*/ 	.word	0x0002e890
        /*1764*/ 	.short	0x010a
        /*1766*/ 	.byte	0x3f
	.zero		1


	//   ....[86]....
        /*1768*/ 	.word	0x00033d10
        /*176c*/ 	.word	0x00000068
        /*1770*/ 	.word	0x0002e890
        /*1774*/ 	.short	0x010a
        /*1776*/ 	.byte	0x3f
	.zero		1


	//   ....[87]....
        /*1778*/ 	.word	0x00033d60
        /*177c*/ 	.word	0x00000068
        /*1780*/ 	.word	0x0002e8b0
        /*1784*/ 	.short	0x010a
        /*1786*/ 	.byte	0x3f
	.zero		1


	//   ....[88]....
        /*1788*/ 	.word	0x000341d0
        /*178c*/ 	.word	0x00000011
        /*1790*/ 	.word	0x0002e800
        /*1794*/ 	.short	0x010a
        /*1796*/ 	.byte	0x3f
	.zero		1


	//   ....[89]....
        /*1798*/ 	.word	0x000346e0
        /*179c*/ 	.word	0x00000011
        /*17a0*/ 	.word	0x0002e800
        /*17a4*/ 	.short	0x010a
        /*17a6*/ 	.byte	0x3f
	.zero		1


	//   ....[90]....
        /*17a8*/ 	.word	0x00034730
        /*17ac*/ 	.word	0x00000000
        /*17b0*/ 	.word	0x0002e830
        /*17b4*/ 	.short	0x010a
        /*17b6*/ 	.byte	0x3f
	.zero		1


	//   ....[91]....
        /*17b8*/ 	.word	0x00034780
        /*17bc*/ 	.word	0x0000000f
        /*17c0*/ 	.word	0x0002e830
        /*17c4*/ 	.short	0x010a
        /*17c6*/ 	.byte	0x3f
	.zero		1


	//   ....[92]....
        /*17c8*/ 	.word	0x000347d0
        /*17cc*/ 	.word	0x0000000f
        /*17d0*/ 	.word	0x0002e850
        /*17d4*/ 	.short	0x010a
        /*17d6*/ 	.byte	0x3f
	.zero		1


	//   ....[93]....
        /*17d8*/ 	.word	0x00034820
        /*17dc*/ 	.word	0x00000000
        /*17e0*/ 	.word	0x0002e830
        /*17e4*/ 	.short	0x010a
        /*17e6*/ 	.byte	0x3f
	.zero		1


	//   ....[94]....
        /*17e8*/ 	.word	0x00034870
        /*17ec*/ 	.word	0x00000003
        /*17f0*/ 	.word	0x0002e850
        /*17f4*/ 	.short	0x010a
        /*17f6*/ 	.byte	0x3f
	.zero		1


	//   ....[95]....
        /*17f8*/ 	.word	0x000348c0
        /*17fc*/ 	.word	0x00000000
        /*1800*/ 	.word	0x0002e830
        /*1804*/ 	.short	0x010a
        /*1806*/ 	.byte	0x3f
	.zero		1


	//   ....[96]....
        /*1808*/ 	.word	0x00034910
        /*180c*/ 	.word	0x00000003
        /*1810*/ 	.word	0x0002e850
        /*1814*/ 	.short	0x010a
        /*1816*/ 	.byte	0x3f
	.zero		1


	//   ....[97]....
        /*1818*/ 	.word	0x00034960
        /*181c*/ 	.word	0x0000000d
        /*1820*/ 	.word	0x0002e850
        /*1824*/ 	.short	0x010a
        /*1826*/ 	.byte	0x3f
	.zero		1


	//   ....[98]....
        /*1828*/ 	.word	0x00035f30
        /*182c*/ 	.word	0x00000005
        /*1830*/ 	.word	0x0002e820
        /*1834*/ 	.short	0x010a
        /*1836*/ 	.byte	0x3f
	.zero		1


	//   ....[99]....
        /*1838*/ 	.word	0x00035f80
        /*183c*/ 	.word	0x00000004
        /*1840*/ 	.word	0x0002e8a0
        /*1844*/ 	.short	0x010a
        /*1846*/ 	.byte	0x3f
	.zero		1


	//   ....[100]....
        /*1848*/ 	.word	0x00035fd0
        /*184c*/ 	.word	0x00000004
        /*1850*/ 	.word	0x0002e8c0
        /*1854*/ 	.short	0x010a
        /*1856*/ 	.byte	0x3f
	.zero		1


	//   ....[101]....
        /*1858*/ 	.word	0x00036020
        /*185c*/ 	.word	0x00000005
        /*1860*/ 	.word	0x0002e8a0
        /*1864*/ 	.short	0x010a
        /*1866*/ 	.byte	0x3f
	.zero		1


	//   ....[102]....
        /*1868*/ 	.word	0x00036070
        /*186c*/ 	.word	0x00000005
        /*1870*/ 	.word	0x0002e8c0
        /*1874*/ 	.short	0x010a
        /*1876*/ 	.byte	0x3f
	.zero		1


	//   ....[103]....
        /*1878*/ 	.word	0x00036210
        /*187c*/ 	.word	0x00000002
        /*1880*/ 	.word	0x0002e880
        /*1884*/ 	.short	0x010a
        /*1886*/ 	.byte	0x3f
	.zero		1


	//   ....[104]....
        /*1888*/ 	.word	0x00036260
        /*188c*/ 	.word	0x00000002
        /*1890*/ 	.word	0x0002e840
        /*1894*/ 	.short	0x010a
        /*1896*/ 	.byte	0x3f
	.zero		1


	//   ....[105]....
        /*1898*/ 	.word	0x00036d80
        /*189c*/ 	.word	0x00000002
        /*18a0*/ 	.word	0x0002e820
        /*18a4*/ 	.short	0x010a
        /*18a6*/ 	.byte	0x3f
	.zero		1


	//   ....[106]....
        /*18a8*/ 	.word	0x00036dd0
        /*18ac*/ 	.word	0x00000006
        /*18b0*/ 	.word	0x0002e880
        /*18b4*/ 	.short	0x010a
        /*18b6*/ 	.byte	0x3f
	.zero		1


	//   ....[107]....
        /*18b8*/ 	.word	0x00036e20
        /*18bc*/ 	.word	0x00000006
        /*18c0*/ 	.word	0x0002e840
        /*18c4*/ 	.short	0x010a
        /*18c6*/ 	.byte	0x3f
	.zero		1


	//   ....[108]....
        /*18c8*/ 	.word	0x00036e70
        /*18cc*/ 	.word	0x00000014
        /*18d0*/ 	.word	0x0002e870
        /*18d4*/ 	.short	0x010a
        /*18d6*/ 	.byte	0x3f
	.zero		1


	//   ....[109]....
        /*18d8*/ 	.word	0x00036ec0
        /*18dc*/ 	.word	0x00000014
        /*18e0*/ 	.word	0x0002e860
        /*18e4*/ 	.short	0x010a
        /*18e6*/ 	.byte	0x3f
	.zero		1


	//   ....[110]....
        /*18e8*/ 	.word	0x00036f10
        /*18ec*/ 	.word	0x00000011
        /*18f0*/ 	.word	0x0002e870
        /*18f4*/ 	.short	0x010a
        /*18f6*/ 	.byte	0x3f
	.zero		1


	//   ....[111]....
        /*18f8*/ 	.word	0x00036f60
        /*18fc*/ 	.word	0x00000011
        /*1900*/ 	.word	0x0002e860
        /*1904*/ 	.short	0x010a
        /*1906*/ 	.byte	0x3f
	.zero		1


	//   ....[112]....
        /*1908*/ 	.word	0x000379d0
        /*190c*/ 	.word	0x00000000
        /*1910*/ 	.word	0x0002e820
        /*1914*/ 	.short	0x010a
        /*1916*/ 	.byte	0x3f
	.zero		1


	//   ....[113]....
        /*1918*/ 	.word	0x00037b70
        /*191c*/ 	.word	0x00000006
        /*1920*/ 	.word	0x00000000
        /*1924*/ 	.short	0x010a
        /*1926*/ 	.byte	0x3f
	.zero		1


	//   ....[114]....
        /*1928*/ 	.word	0x00037bc0
        /*192c*/ 	.word	0x00000007
        /*1930*/ 	.word	0x00000000
        /*1934*/ 	.short	0x010a
        /*1936*/ 	.byte	0x3f
	.zero		1


	//   ....[115]....
        /*1938*/ 	.word	0x00037c10
        /*193c*/ 	.word	0x00000004
        /*1940*/ 	.word	0x0002e860
        /*1944*/ 	.short	0x010a
        /*1946*/ 	.byte	0x3f
	.zero		1


	//   ....[116]....
        /*1948*/ 	.word	0x00037c60
        /*194c*/ 	.word	0x00000003
        /*1950*/ 	.word	0x0002e860
        /*1954*/ 	.short	0x010a
        /*1956*/ 	.byte	0x3f
	.zero		1


	//   ....[117]....
        /*1958*/ 	.word	0x00037cb0
        /*195c*/ 	.word	0x00000004
        /*1960*/ 	.word	0x0002e880
        /*1964*/ 	.short	0x010a
        /*1966*/ 	.byte	0x3f
	.zero		1


	//----- nvinfo : EIATTR_NUM_MBARRIERS
	.align		4
.L_239:
        /*1968*/ 	.byte	0x03, 0x38
        /*196a*/ 	.short	0x0016


	//----- nvinfo : EIATTR_EXIT_INSTR_OFFSETS
	.align		4
        /*196c*/ 	.byte	0x04, 0x1c
        /*196e*/ 	.short	(.L_241 - .L_240)


	//   ....[0]....
.L_240:
        /*1970*/ 	.word	0x00033c60


	//----- nvinfo : EIATTR_MAX_THREADS
	.align		4
.L_241:
        /*1974*/ 	.byte	0x04, 0x05
        /*1976*/ 	.short	(.L_243 - .L_242)
.L_242:
        /*1978*/ 	.word	0x00000180
        /*197c*/ 	.word	0x00000001
        /*1980*/ 	.word	0x00000001


	//----- nvinfo : EIATTR_CRS_STACK_SIZE
	.align		4
.L_243:
        /*1984*/ 	.byte	0x04, 0x1e
        /*1986*/ 	.short	(.L_245 - .L_244)
.L_244:
        /*1988*/ 	.word	0x00000000


	//----- nvinfo : EIATTR_CBANK_PARAM_SIZE
	.align		4
.L_245:
        /*198c*/ 	.byte	0x03, 0x19
        /*198e*/ 	.short	0x0af0


	//----- nvinfo : EIATTR_PARAM_CBANK
	.align		4
        /*1990*/ 	.byte	0x04, 0x0a
        /*1992*/ 	.short	(.L_247 - .L_246)
	.align		4
.L_246:
        /*1994*/ 	.word	index@(.nv.constant0._ZN7cutlass13device_kernelIN5flash11enable_sm90INS1_16FlashAttnFwdSm90INS1_25CollectiveMainloopFwdSm90ILi2EN4cute5tupleIJNS5_1CILi1EEES8_S8_EEENS6_IJNS7_ILi128EEENS7_ILi224EEESA_EEELi128ENS_12float_e4m3_tEfNS_4arch4Sm90ELb0ELb1ELb0ELb1ELb0ELb1ELb0ELb1ELb1ELb1ELb0ELb0EEENS1_21CollectiveEpilogueFwdINS6_IJSA_SA_SB_EEES9_NS_10bfloat16_tESF_Li256ELb1ELb1ELb0ELb1EEENS1_36VarlenDynamicPersistentTileSchedulerILi128ELi224ELi256ELi128ELb0ELb1ELb1ELb1ELb0ELb1EEEEEEEEEvNT_6ParamsE)
        /*1998*/ 	.short	0x0210
        /*199a*/ 	.short	0x0af0


	//----- nvinfo : EIATTR_SW_WAR
	.align		4
.L_247:
        /*199c*/ 	.byte	0x04, 0x36
        /*199e*/ 	.short	(.L_249 - .L_248)
.L_248:
        /*19a0*/ 	.word	0x00000008
.L_249:


//--------------------- .nv.info._ZN7cutlass13device_kernelIN5flash11enable_sm90INS1_16FlashAttnFwdSm90INS1_25CollectiveMainloopFwdSm90ILi2EN4cute5tupleIJNS5_1CILi1EEES8_S8_EEENS6_IJNS7_ILi128EEENS7_ILi224EEESA_EEELi128ENS_12float_e4m3_tEfNS_4arch4Sm90ELb1ELb0ELb0ELb0ELb0ELb0ELb0ELb1ELb1ELb1ELb0ELb0EEENS1_21CollectiveEpilogueFwdINS6_IJSA_SA_SB_EEES9_NS_10bfloat16_tESF_Li256ELb0ELb1ELb0ELb1EEENS1_30DynamicPersistentTileSchedulerILi256ELi128ELb0ELb1ELb1EEEEEEEEEvNT_6ParamsE --------------------------
	.section	.nv.info._ZN7cutlass13device_kernelIN5flash11enable_sm90INS1_16FlashAttnFwdSm90INS1_25CollectiveMainloopFwdSm90ILi2EN4cute5tupleIJNS5_1CILi1EEES8_S8_EEENS6_IJNS7_ILi128EEENS7_ILi224EEESA_EEELi128ENS_12float_e4m3_tEfNS_4arch4Sm90ELb1ELb0ELb0ELb0ELb0ELb0ELb0ELb1ELb1ELb1ELb0ELb0EEENS1_21CollectiveEpilogueFwdINS6_IJSA_SA_SB_EEES9_NS_10bfloat16_tESF_Li256ELb0ELb1ELb0ELb1EEENS1_30DynamicPersistentTileSchedulerILi256ELi128ELb0ELb1ELb1EEEEEEEEEvNT_6ParamsE,"",@"SHT_CUDA_INFO"
	.sectionflags	@""
	.align	4


	//----- nvinfo : EIATTR_CUDA_API_VERSION
	.align		4
        /*0000*/ 	.byte	0x04, 0x37
        /*0002*/ 	.short	(.L_251 - .L_250)
.L_250:
        /*0004*/ 	.word	0x00000082


	//----- nvinfo : EIATTR_KPARAM_INFO
	.align		4
.L_251:
        /*0008*/ 	.byte	0x04, 0x17
        /*000a*/ 	.short	(.L_253 - .L_252)
.L_252:
        /*000c*/ 	.word	0x00000000
        /*0010*/ 	.short	0x0000
        /*0012*/ 	.short	0x0070
        /*0014*/ 	.byte	0x00, 0xf0, 0x01, 0x2a


	//----- nvinfo : EIATTR_SPARSE_MMA_MASK
	.align		4
.L_253:
        /*0018*/ 	.byte	0x03, 0x50
        /*001a*/ 	.short	0x0000


	//----- nvinfo : EIATTR_MAXREG_COUNT
	.align		4
        /*001c*/ 	.byte	0x03, 0x1b
        /*001e*/ 	.short	0x00a8


	//----- nvinfo : EIATTR_NUM_BARRIERS
	.align		4
        /*0020*/ 	.byte	0x02, 0x4c
        /*0022*/ 	.byte	0x10
	.zero		1


	//----- nvinfo : EIATTR_EXTERNS
	.align		4
        /*0024*/ 	.byte	0x04, 0x0f
        /*0026*/ 	.short	(.L_255 - .L_254)


	//   ....[0]....
	.align		4
.L_254:
        /*0028*/ 	.word	index@(__assertfail)


	//----- nvinfo : EIATTR_ANNOTATIONS
	.align		4
.L_255:
        /*002c*/ 	.byte	0x04, 0x55
        /*002e*/ 	.short	(.L_257 - .L_256)


	//   ....[0]....
.L_256:
        /* <DEDUP_REMOVED lines=31> */


	//----- nvinfo : EIATTR_MERCURY_ISA_VERSION
	.align		4
.L_257:
        /*0208*/ 	.byte	0x03, 0x5f
        /*020a*/ 	.short	0x0101


	//----- nvinfo : EIATTR_INT_WARP_WIDE_INSTR_OFFSETS
	.align		4
        /*020c*/ 	.byte	0x04, 0x31
        /*020e*/ 	.short	(.L_259 - .L_258)


	//   ....[0]....
.L_258:
        /*0210*/ 	.word	0x00000130


	//   ....[1]....
        /*0214*/ 	.word	0x00000170


	//   ....[2]....
        /*0218*/ 	.word	0x000001e0


	//   ....[3]....
        /*021c*/ 	.word	0x00010cf0


	//   ....[4]....
        /*0220*/ 	.word	0x00010d80


	//   ....[5]....
        /*0224*/ 	.word	0x00013570


	//   ....[6]....
        /*0228*/ 	.word	0x00013600


	//----- nvinfo : EIATTR_COOP_GROUP_MASK_REGIDS
	.align		4
.L_259:
        /*022c*/ 	.byte	0x04, 0x29
        /*022e*/ 	.short	(.L_261 - .L_260)


	//   ....[0]....
.L_260:
        /*0230*/ 	.word	0xffffffff


	//   ....[1]....
        /*0234*/ 	.word	0xffffffff


	//   ....[2]....
        /*0238*/ 	.word	0xffffffff


	//   ....[3]....
        /*023c*/ 	.word	0xffffffff


	//   ....[4]....
        /*0240*/ 	.word	0xffffffff


	//   ....[5]....
        /*0244*/ 	.word	0xffffffff


	//   ....[6]....
        /*0248*/ 	.word	0xffffffff


	//   ....[7]....
        /*024c*/ 	.word	0xffffffff


	//   ....[8]....
        /*0250*/ 	.word	0xffffffff


	//   ....[9]....
        /*0254*/ 	.word	0xffffffff


	//   ....[10]....
        /*0258*/ 	.word	0xffffffff


	//   ....[11]....
        /*025c*/ 	.word	0xffffffff


	//   ....[12]....
        /*0260*/ 	.word	0xffffffff


	//   ....[13]....
        /*0264*/ 	.word	0xffffffff


	//   ....[14]....
        /*0268*/ 	.word	0xffffffff


	//   ....[15]....
        /*026c*/ 	.word	0xffffffff


	//   ....[16]....
        /*0270*/ 	.word	0xffffffff


	//   ....[17]....
        /*0274*/ 	.word	0xffffffff


	//   ....[18]....
        /*0278*/ 	.word	0xffffffff


	//   ....[19]....
        /*027c*/ 	.word	0xffffffff


	//   ....[20]....
        /*0280*/ 	.word	0xffffffff


	//   ....[21]....
        /*0284*/ 	.word	0xffffffff


	//   ....[22]....
        /*0288*/ 	.word	0xffffffff


	//   ....[23]....
        /*028c*/ 	.word	0xffffffff


	//   ....[24]....
        /*0290*/ 	.word	0xffffffff


	//   ....[25]....
        /*0294*/ 	.word	0xffffffff


	//   ....[26]....
        /*0298*/ 	.word	0xffffffff


	//   ....[27]....
        /*029c*/ 	.word	0xffffffff


	//   ....[28]....
        /*02a0*/ 	.word	0xffffffff


	//   ....[29]....
        /*02a4*/ 	.word	0xffffffff


	//   ....[30]....
        /*02a8*/ 	.word	0xffffffff


	//   ....[31]....
        /*02ac*/ 	.word	0xffffffff


	//   ....[32]....
        /*02b0*/ 	.word	0xffffffff


	//   ....[33]....
        /*02b4*/ 	.word	0xffffffff


	//   ....[34]....
        /*02b8*/ 	.word	0xffffffff


	//   ....[35]....
        /*02bc*/ 	.word	0xffffffff


	//   ....[36]....
        /*02c0*/ 	.word	0xffffffff


	//   ....[37]....
        /*02c4*/ 	.word	0xffffffff


	//   ....[38]....
        /*02c8*/ 	.word	0xffffffff


	//   ....[39]....
        /*02cc*/ 	.word	0xffffffff


	//   ....[40]....
        /*02d0*/ 	.word	0xffffffff


	//   ....[41]....
        /*02d4*/ 	.word	0xffffffff


	//   ....[42]....
        /*02d8*/ 	.word	0xffffffff


	//   ....[43]....
        /*02dc*/ 	.word	0xffffffff


	//   ....[44]....
        /*02e0*/ 	.word	0xffffffff


	//   ....[45]....
        /*02e4*/ 	.word	0xffffffff


	//   ....[46]....
        /*02e8*/ 	.word	0xffffffff


	//   ....[47]....
        /*02ec*/ 	.word	0xffffffff


	//   ....[48]....
        /*02f0*/ 	.word	0xffffffff


	//   ....[49]....
        /*02f4*/ 	.word	0xffffffff


	//   ....[50]....
        /*02f8*/ 	.word	0xffffffff


	//   ....[51]....
        /*02fc*/ 	.word	0xffffffff


	//   ....[52]....
        /*0300*/ 	.word	0xffffffff


	//   ....[53]....
        /*0304*/ 	.word	0xffffffff


	//   ....[54]....
        /*0308*/ 	.word	0xffffffff


	//   ....[55]....
        /*030c*/ 	.word	0xffffffff


	//   ....[56]....
        /*0310*/ 	.word	0xffffffff


	//   ....[57]....
        /*0314*/ 	.word	0xffffffff


	//   ....[58]....
        /*0318*/ 	.word	0xffffffff


	//   ....[59]....
        /*031c*/ 	.word	0xffffffff


	//   ....[60]....
        /*0320*/ 	.word	0xffffffff


	//   ....[61]....
        /*0324*/ 	.word	0xffffffff


	//   ....[62]....
        /*0328*/ 	.word	0xffffffff


	//   ....[63]....
        /*032c*/ 	.word	0xffffffff


	//   ....[64]....
        /*0330*/ 	.word	0xffffffff


	//   ....[65]....
        /*0334*/ 	.word	0xffffffff


	//   ....[66]....
        /*0338*/ 	.word	0xffffffff


	//   ....[67]....
        /*033c*/ 	.word	0xffffffff


	//   ....[68]....
        /*0340*/ 	.word	0xffffffff


	//   ....[69]....
        /*0344*/ 	.word	0xffffffff


	//   ....[70]....
        /*0348*/ 	.word	0xffffffff


	//   ....[71]....
        /*034c*/ 	.word	0xffffffff


	//   ....[72]....
        /*0350*/ 	.word	0xffffffff


	//   ....[73]....
        /*0354*/ 	.word	0xffffffff


	//   ....[74]....
        /*0358*/ 	.word	0xffffffff


	//   ....[75]....
        /*035c*/ 	.word	0xffffffff


	//   ....[76]....
        /*0360*/ 	.word	0xffffffff


	//   ....[77]....
        /*0364*/ 	.word	0xffffffff


	//   ....[78]....
        /*0368*/ 	.word	0xffffffff


	//   ....[79]....
        /*036c*/ 	.word	0xffffffff


	//   ....[80]....
        /*0370*/ 	.word	0xffffffff


	//   ....[81]....
        /*0374*/ 	.word	0xffffffff


	//   ....[82]....
        /*0378*/ 	.word	0xffffffff


	//   ....[83]....
        /*037c*/ 	.word	0xffffffff


	//   ....[84]....
        /*0380*/ 	.word	0xffffffff


	//   ....[85]....
        /*0384*/ 	.word	0xffffffff


	//   ....[86]....
        /*0388*/ 	.word	0xffffffff


	//   ....[87]....
        /*038c*/ 	.word	0xffffffff


	//   ....[88]....
        /*0390*/ 	.word	0xffffffff


	//   ....[89]....
        /*0394*/ 	.word	0xffffffff


	//   ....[90]....
        /*0398*/ 	.word	0xffffffff


	//   ....[91]....
        /*039c*/ 	.word	0xffffffff


	//   ....[92]....
        /*03a0*/ 	.word	0xffffffff


	//   ....[93]....
        /*03a4*/ 	.word	0xffffffff


	//   ....[94]....
        /*03a8*/ 	.word	0xffffffff


	//   ....[95]....
        /*03ac*/ 	.word	0xffffffff


	//   ....[96]....
        /*03b0*/ 	.word	0xffffffff


	//   ....[97]....
        /*03b4*/ 	.word	0xffffffff


	//   ....[98]....
        /*03b8*/ 	.word	0xffffffff


	//   ....[99]....
        /*03bc*/ 	.word	0xffffffff


	//   ....[100]....
        /*03c0*/ 	.word	0x0500000f


	//   ....[101]....
        /*03c4*/ 	.word	0x0500000f


	//   ....[102]....
        /*03c8*/ 	.word	0x0500000f


	//   ....[103]....
        /*03cc*/ 	.word	0x0500000f


	//   ....[104]....
        /*03d0*/ 	.word	0x0500000f


	//   ....[105]....
        /*03d4*/ 	.word	0x0500000f


	//   ....[106]....
        /*03d8*/ 	.word	0x0500000f


	//   ....[107]....
        /*03dc*/ 	.word	0x0500000f


	//   ....[108]....
        /*03e0*/ 	.word	0x0500000f


	//   ....[109]....
        /*03e4*/ 	.word	0x0500000f


	//   ....[110]....
        /*03e8*/ 	.word	0x0500000f


	//   ....[111]....
        /*03ec*/ 	.word	0x0500000f


	//   ....[112]....
        /*03f0*/ 	.word	0x0500000f


	//   ....[113]....
        /*03f4*/ 	.word	0x0500000f


	//   ....[114]....
        /*03f8*/ 	.word	0x0500000f


	//   ....[115]....
        /*03fc*/ 	.word	0x0500000f


	//   ....[116]....
        /*0400*/ 	.word	0x0500000f


	//   ....[117]....
        /*0404*/ 	.word	0x0500000f


	//----- nvinfo : EIATTR_COOP_GROUP_INSTR_OFFSETS
	.align		4
.L_261:
        /*0408*/ 	.byte	0x04, 0x28
        /*040a*/ 	.short	(.L_263 - .L_262)


	//   ....[0]....
.L_262:
        /*040c*/ 	.word	0x00000070


	//   ....[1]....
        /*0410*/ 	.word	0x00000140


	//   ....[2]....
        /*0414*/ 	.word	0x00000190


	//   ....[3]....
        /*0418*/ 	.word	0x000003c0


	//   ....[4]....
        /*041c*/ 	.word	0x00000520


	//   ....[5]....
        /*0420*/ 	.word	0x00000640


	//   ....[6]....
        /*0424*/ 	.word	0x000007a0


	//   ....[7]....
        /*0428*/ 	.word	0x00001780


	//   ....[8]....
        /*042c*/ 	.word	0x000023e0


	//   ....[9]....
        /*0430*/ 	.word	0x00002dc0


	//   ....[10]....
        /*0434*/ 	.word	0x00003320


	//   ....[11]....
        /*0438*/ 	.word	0x000033e0


	//   ....[12]....
        /*043c*/ 	.word	0x000042f0


	//   ....[13]....
        /*0440*/ 	.word	0x000043b0


	//   ....[14]....
        /*0444*/ 	.word	0x000067f0


	//   ....[15]....
        /*0448*/ 	.word	0x00006830


	//   ....[16]....
        /*044c*/ 	.word	0x000073b0


	//   ....[17]....
        /*0450*/ 	.word	0x00007480


	//   ....[18]....
        /*0454*/ 	.word	0x00008440


	//   ....[19]....
        /*0458*/ 	.word	0x000084f0


	//   ....[20]....
        /*045c*/ 	.word	0x0000b480


	//   ....[21]....
        /*0460*/ 	.word	0x0000b490


	//   ....[22]....
        /*0464*/ 	.word	0x0000b4d0


	//   ....[23]....
        /*0468*/ 	.word	0x0000b4e0


	//   ....[24]....
        /*046c*/ 	.word	0x0000d900


	//   ....[25]....
        /*0470*/ 	.word	0x0000d920


	//   ....[26]....
        /*0474*/ 	.word	0x0000d980


	//   ....[27]....
        /*0478*/ 	.word	0x0000d990


	//   ....[28]....
        /*047c*/ 	.word	0x0000ece0


	//   ....[29]....
        /*0480*/ 	.word	0x0000ecf0


	//   ....[30]....
        /*0484*/ 	.word	0x0000ed00


	//   ....[31]....
        /*0488*/ 	.word	0x0000ed10


	//   ....[32]....
        /*048c*/ 	.word	0x0000ed20


	//   ....[33]....
        /*0490*/ 	.word	0x0000ed30


	//   ....[34]....
        /*0494*/ 	.word	0x0000ed40


	//   ....[35]....
        /*0498*/ 	.word	0x0000ed50


	//   ....[36]....
        /*049c*/ 	.word	0x0000ed60


	//   ....[37]....
        /*04a0*/ 	.word	0x0000ed70


	//   ....[38]....
        /*04a4*/ 	.word	0x0000eda0


	//   ....[39]....
        /*04a8*/ 	.word	0x0000edb0


	//   ....[40]....
        /*04ac*/ 	.word	0x0000edc0


	//   ....[41]....
        /*04b0*/ 	.word	0x0000edd0


	//   ....[42]....
        /*04b4*/ 	.word	0x0000edf0


	//   ....[43]....
        /*04b8*/ 	.word	0x0000ee00


	//   ....[44]....
        /*04bc*/ 	.word	0x0000ee30


	//   ....[45]....
        /*04c0*/ 	.word	0x0000ee40


	//   ....[46]....
        /*04c4*/ 	.word	0x0000ee60


	//   ....[47]....
        /*04c8*/ 	.word	0x0000ee70


	//   ....[48]....
        /*04cc*/ 	.word	0x0000ee80


	//   ....[49]....
        /*04d0*/ 	.word	0x0000ee90


	//   ....[50]....
        /*04d4*/ 	.word	0x0000eea0


	//   ....[51]....
        /*04d8*/ 	.word	0x0000eeb0


	//   ....[52]....
        /*04dc*/ 	.word	0x0000eed0


	//   ....[53]....
        /*04e0*/ 	.word	0x0000ef00


	//   ....[54]....
        /*04e4*/ 	.word	0x0000ef40


	//   ....[55]....
        /*04e8*/ 	.word	0x0000ef80


	//   ....[56]....
        /*04ec*/ 	.word	0x0000efc0


	//   ....[57]....
        /*04f0*/ 	.word	0x0000f000


	//   ....[58]....
        /*04f4*/ 	.word	0x0000f010


	//   ....[59]....
        /*04f8*/ 	.word	0x0000f020


	//   ....[60]....
        /*04fc*/ 	.word	0x0000f110


	//   ....[61]....
        /*0500*/ 	.word	0x0000f140


	//   ....[62]....
        /*0504*/ 	.word	0x0000f170


	//   ....[63]....
        /*0508*/ 	.word	0x0000f1a0


	//   ....[64]....
        /*050c*/ 	.word	0x0000f680


	//   ....[65]....
        /*0510*/ 	.word	0x0000f690


	//   ....[66]....
        /*0514*/ 	.word	0x0000f750


	//   ....[67]....
        /*0518*/ 	.word	0x0000f770


	//   ....[68]....
        /*051c*/ 	.word	0x0000f830


	//   ....[69]....
        /*0520*/ 	.word	0x0000f850


	//   ....[70]....
        /*0524*/ 	.word	0x0000f920


	//   ....[71]....
        /*0528*/ 	.word	0x0000f940


	//   ....[72]....
        /*052c*/ 	.word	0x0000ffe0


	//   ....[73]....
        /*0530*/ 	.word	0x00010000


	//   ....[74]....
        /*0534*/ 	.word	0x000100c0


	//   ....[75]....
        /*0538*/ 	.word	0x000100e0


	//   ....[76]....
        /*053c*/ 	.word	0x000101a0


	//   ....[77]....
        /*0540*/ 	.word	0x000101c0


	//   ....[78]....
        /*0544*/ 	.word	0x00010290


	//   ....[79]....
        /*0548*/ 	.word	0x000102b0


	//   ....[80]....
        /*054c*/ 	.word	0x00010410


	//   ....[81]....
        /*0550*/ 	.word	0x000114d0


	//   ....[82]....
        /*0554*/ 	.word	0x00011fd0


	//   ....[83]....
        /*0558*/ 	.word	0x00012000


	//   ....[84]....
        /*055c*/ 	.word	0x00012030


	//   ....[85]....
        /*0560*/ 	.word	0x00012050


	//   ....[86]....
        /*0564*/ 	.word	0x000120f0


	//   ....[87]....
        /*0568*/ 	.word	0x00012100


	//   ....[88]....
        /*056c*/ 	.word	0x00012170


	//   ....[89]....
        /*0570*/ 	.word	0x00012180


	//   ....[90]....
        /*0574*/ 	.word	0x000121f0


	//   ....[91]....
        /*0578*/ 	.word	0x00012200


	//   ....[92]....
        /*057c*/ 	.word	0x00012270


	//   ....[93]....
        /*0580*/ 	.word	0x00012280


	//   ....[94]....
        /*0584*/ 	.word	0x000122f0


	//   ....[95]....
        /*0588*/ 	.word	0x00012300


	//   ....[96]....
        /*058c*/ 	.word	0x00012310


	//   ....[97]....
        /*0590*/ 	.word	0x00012320


	//   ....[98]....
        /*0594*/ 	.word	0x00014010


	//   ....[99]....
        /*0598*/ 	.word	0x000141b0


	//   ....[100]....
        /*059c*/ 	.word	0x000147b0


	//   ....[101]....
        /*05a0*/ 	.word	0x00014960


	//   ....[102]....
        /*05a4*/ 	.word	0x000149c0


	//   ....[103]....
        /*05a8*/ 	.word	0x00014a50


	//   ....[104]....
        /*05ac*/ 	.word	0x00014b40


	//   ....[105]....
        /*05b0*/ 	.word	0x00014ba0


	//   ....[106]....
        /*05b4*/ 	.word	0x00014c70


	//   ....[107]....
        /*05b8*/ 	.word	0x00014cd0


	//   ....[108]....
        /*05bc*/ 	.word	0x00014db0


	//   ....[109]....
        /*05c0*/ 	.word	0x00014e10


	//   ....[110]....
        /*05c4*/ 	.word	0x00014ef0


	//   ....[111]....
        /*05c8*/ 	.word	0x00014f50


	//   ....[112]....
        /*05cc*/ 	.word	0x00015030


	//   ....[113]....
        /*05d0*/ 	.word	0x00015090


	//   ....[114]....
        /*05d4*/ 	.word	0x00015160


	//   ....[115]....
        /*05d8*/ 	.word	0x000151c0


	//   ....[116]....
        /*05dc*/ 	.word	0x00015280


	//   ....[117]....
        /*05e0*/ 	.word	0x000155d0


	//----- nvinfo : EIATTR_REG_RECONFIG
	.align		4
.L_263:
        /*05e4*/ 	.byte	0x01, 0x54
	.zero		2


	//----- nvinfo : EIATTR_SYSCALL_OFFSETS
	.align		4
        /*05e8*/ 	.byte	0x04, 0x46
        /*05ea*/ 	.short	(.L_265 - .L_264)


	//   ....[0]....
.L_264:
        /*05ec*/ 	.word	0x00001960


	//   ....[1]....
        /*05f0*/ 	.word	0x00010ef0


	//   ....[2]....
        /*05f4*/ 	.word	0x00011080


	//   ....[3]....
        /*05f8*/ 	.word	0x000111d0


	//   ....[4]....
        /*05fc*/ 	.word	0x00011320


	//   ....[5]....
        /*0600*/ 	.word	0x00011c00


	//----- nvinfo : EIATTR_MBARRIER_INSTR_OFFSETS
	.align		4
.L_265:
        /*0604*/ 	.byte	0x04, 0x39
        /*0606*/ 	.short	(.L_267 - .L_266)


	//   ....[0]....
.L_266:
        /*0608*/ 	.word	0x00000270
        /*060c*/ 	.word	0x000000ff
        /*0610*/ 	.word	0x0002e800
        /*0614*/ 	.short	0x0100
        /*0616*/ 	.byte	0x08
	.zero		1


	//   ....[1]....
        /*0618*/ 	.word	0x00000280
        /*061c*/ 	.word	0x000000ff
        /*0620*/ 	.word	0x0002e820
        /*0624*/ 	.short	0x0100
        /*0626*/ 	.byte	0x08
	.zero		1


	//   ....[2]....
        /*0628*/ 	.word	0x00000370
        /*062c*/ 	.word	0x000000ff
        /*0630*/ 	.word	0x0002e830
        /*0634*/ 	.short	0x0100
        /*0636*/ 	.byte	0x08
	.zero		1


	//   ....[3]....
        /*0638*/ 	.word	0x00000380
        /*063c*/ 	.word	0x000000ff
        /*0640*/ 	.word	0x0002e840
        /*0644*/ 	.short	0x0100
        /*0646*/ 	.byte	0x08
	.zero		1


	//   ....[4]....
        /*0648*/ 	.word	0x00000390
        /*064c*/ 	.word	0x000000ff
        /*0650*/ 	.word	0x0002e838
        /*0654*/ 	.short	0x0100
        /*0656*/ 	.byte	0x08
	.zero		1


	//   ....[5]....
        /*0658*/ 	.word	0x000003a0
        /*065c*/ 	.word	0x000000ff
        /*0660*/ 	.word	0x0002e848
        /*0664*/ 	.short	0x0100
        /*0666*/ 	.byte	0x08
	.zero		1


	//   ....[6]....
        /*0668*/ 	.word	0x000004d0
        /*066c*/ 	.word	0x000000ff
        /*0670*/ 	.word	0x0002e850
        /*0674*/ 	.short	0x0100
        /*0676*/ 	.byte	0x08
	.zero		1


	//   ....[7]....
        /*0678*/ 	.word	0x000004e0
        /*067c*/ 	.word	0x000000ff
        /*0680*/ 	.word	0x0002e860
        /*0684*/ 	.short	0x0100
        /*0686*/ 	.byte	0x08
	.zero		1


	//   ....[8]....
        /*0688*/ 	.word	0x000004f0
        /*068c*/ 	.word	0x000000ff
        /*0690*/ 	.word	0x0002e858
        /*0694*/ 	.short	0x0100
        /*0696*/ 	.byte	0x08
	.zero		1


	//   ....[9]....
        /*0698*/ 	.word	0x00000500
        /*069c*/ 	.word	0x000000ff
        /*06a0*/ 	.word	0x0002e868
        /*06a4*/ 	.short	0x0100
        /*06a6*/ 	.byte	0x08
	.zero		1


	//   ....[10]....
        /*06a8*/ 	.word	0x000005f0
        /*06ac*/ 	.word	0x000000ff
        /*06b0*/ 	.word	0x0002e870
        /*06b4*/ 	.short	0x0100
        /*06b6*/ 	.byte	0x06
	.zero		1


	//   ....[11]....
        /*06b8*/ 	.word	0x00000600
        /*06bc*/ 	.word	0x000000ff
        /*06c0*/ 	.word	0x0002e880
        /*06c4*/ 	.short	0x0100
        /*06c6*/ 	.byte	0x06
	.zero		1


	//   ....[12]....
        /*06c8*/ 	.word	0x00000610
        /*06cc*/ 	.word	0x000000ff
        /*06d0*/ 	.word	0x0002e878
        /*06d4*/ 	.short	0x0100
        /*06d6*/ 	.byte	0x06
	.zero		1


	//   ....[13]....
        /*06d8*/ 	.word	0x00000620
        /*06dc*/ 	.word	0x000000ff
        /*06e0*/ 	.word	0x0002e888
        /*06e4*/ 	.short	0x0100
        /*06e6*/ 	.byte	0x06
	.zero		1


	//   ....[14]....
        /*06e8*/ 	.word	0x00000750
        /*06ec*/ 	.word	0x000000ff
        /*06f0*/ 	.word	0x0002e890
        /*06f4*/ 	.short	0x0100
        /*06f6*/ 	.byte	0x08
	.zero		1


	//   ....[15]....
        /*06f8*/ 	.word	0x00000760
        /*06fc*/ 	.word	0x000000ff
        /*0700*/ 	.word	0x0002e8a0
        /*0704*/ 	.short	0x0100
        /*0706*/ 	.byte	0x08
	.zero		1


	//   ....[16]....
        /*0708*/ 	.word	0x00000770
        /*070c*/ 	.word	0x000000ff
        /*0710*/ 	.word	0x0002e898
        /*0714*/ 	.short	0x0100
        /*0716*/ 	.byte	0x08
	.zero		1


	//   ....[17]....
        /*0718*/ 	.word	0x00000780
        /*071c*/ 	.word	0x000000ff
        /*0720*/ 	.word	0x0002e8a8
        /*0724*/ 	.short	0x0100
        /*0726*/ 	.byte	0x08
	.zero		1


	//   ....[18]....
        /*0728*/ 	.word	0x000008b0
        /*072c*/ 	.word	0x000000ff
        /*0730*/ 	.word	0x0002e8b0
        /*0734*/ 	.short	0x0100
        /*0736*/ 	.byte	0x08
	.zero		1


	//   ....[19]....
        /*0738*/ 	.word	0x000008c0
        /*073c*/ 	.word	0x000000ff
        /*0740*/ 	.word	0x0002e8c0
        /*0744*/ 	.short	0x0100
        /*0746*/ 	.byte	0x08
	.zero		1


	//   ....[20]....
        /*0748*/ 	.word	0x000008d0
        /*074c*/ 	.word	0x000000ff
        /*0750*/ 	.word	0x0002e8b8
        /*0754*/ 	.short	0x0100
        /*0756*/ 	.byte	0x08
	.zero		1


	//   ....[21]....
        /*0758*/ 	.word	0x000008e0
        /*075c*/ 	.word	0x000000ff
        /*0760*/ 	.word	0x0002e8c8
        /*0764*/ 	.short	0x0100
        /*0766*/ 	.byte	0x08
	.zero		1


	//   ....[22]....
        /*0768*/ 	.word	0x000019e0
        /*076c*/ 	.word	0x000000ff
        /*0770*/ 	.word	0x0002e800
        /*0774*/ 	.short	0x010a
        /*0776*/ 	.byte	0x29
	.zero		1


	//   ....[23]....
        /*0778*/ 	.word	0x00001a60
        /*077c*/ 	.word	0x00000002
        /*0780*/ 	.word	0x0002e830
        /*0784*/ 	.short	0x010a
        /*0786*/ 	.byte	0x3f
	.zero		1


	//   ....[24]....
        /*0788*/ 	.word	0x00001aa0
        /*078c*/ 	.word	0x00000002
        /*0790*/ 	.word	0x0002e830
        /*0794*/ 	.short	0x010a
        /*0796*/ 	.byte	0x3f
	.zero		1


	//   ....[25]....
        /*0798*/ 	.word	0x000046f0
        /*079c*/ 	.word	0x00000057
        /*07a0*/ 	.word	0x00000000
        /*07a4*/ 	.short	0x0101
        /*07a6*/ 	.byte	0x3f
	.zero		1


	//   ....[26]....
        /*07a8*/ 	.word	0x00005a00
        /*07ac*/ 	.word	0x000000ff
        /*07b0*/ 	.word	0x0002e830
        /*07b4*/ 	.short	0x010a
        /*07b6*/ 	.byte	0x06
	.zero		1


	//   ....[27]....
        /*07b8*/ 	.word	0x00005a40
        /*07bc*/ 	.word	0x000000ff
        /*07c0*/ 	.word	0x0002e830
        /*07c4*/ 	.short	0x010a
        /*07c6*/ 	.byte	0x06
	.zero		1


	//   ....[28]....
        /*07c8*/ 	.word	0x00006650
        /*07cc*/ 	.word	0x000000ff
        /*07d0*/ 	.word	0x0002e850
        /*07d4*/ 	.short	0x010a
        /*07d6*/ 	.byte	0x06
	.zero		1


	//   ....[29]....
        /*07d8*/ 	.word	0x00006690
        /*07dc*/ 	.word	0x000000ff
        /*07e0*/ 	.word	0x0002e850
        /*07e4*/ 	.short	0x010a
        /*07e6*/ 	.byte	0x06
	.zero		1


	//   ....[30]....
        /*07e8*/ 	.word	0x00009360
        /*07ec*/ 	.word	0x00000002
        /*07f0*/ 	.word	0x00000000
        /*07f4*/ 	.short	0x0101
        /*07f6*/ 	.byte	0x3f
	.zero		1


	//   ....[31]....
        /*07f8*/ 	.word	0x00009790
        /*07fc*/ 	.word	0x000000ff
        /*0800*/ 	.word	0x00000000
        /*0804*/ 	.short	0x0101
        /*0806*/ 	.byte	0x06
	.zero		1


	//   ....[32]....
        /*0808*/ 	.word	0x00009fe0
        /*080c*/ 	.word	0x000000ff
        /*0810*/ 	.word	0x0002e830
        /*0814*/ 	.short	0x010a
        /*0816*/ 	.byte	0x06
	.zero		1


	//   ....[33]....
        /*0818*/ 	.word	0x0000a020
        /*081c*/ 	.word	0x000000ff
        /*0820*/ 	.word	0x0002e830
        /*0824*/ 	.short	0x010a
        /*0826*/ 	.byte	0x06
	.zero		1


	//   ....[34]....
        /*0828*/ 	.word	0x0000ac00
        /*082c*/ 	.word	0x000000ff
        /*0830*/ 	.word	0x0002e850
        /*0834*/ 	.short	0x010a
        /*0836*/ 	.byte	0x06
	.zero		1


	//   ....[35]....
        /*0838*/ 	.word	0x0000ac40
        /*083c*/ 	.word	0x000000ff
        /*0840*/ 	.word	0x0002e850
        /*0844*/ 	.short	0x010a
        /*0846*/ 	.byte	0x06
	.zero		1


	//   ....[36]....
        /*0848*/ 	.word	0x0000cac0
        /*084c*/ 	.word	0x00000002
        /*0850*/ 	.word	0x00000000
        /*0854*/ 	.short	0x0101
        /*0856*/ 	.byte	0x3f
	.zero		1


	//   ....[37]....
        /*0858*/ 	.word	0x0000cdd0
        /*085c*/ 	.word	0x000000ff
        /*0860*/ 	.word	0x00000000
        /*0864*/ 	.short	0x0101
        /*0866*/ 	.byte	0x06
	.zero		1


	//   ....[38]....
        /*0868*/ 	.word	0x0000d550
        /*086c*/ 	.word	0x000000ff
        /*0870*/ 	.word	0x0002e850
        /*0874*/ 	.short	0x010a
        /*0876*/ 	.byte	0x04
	.zero		1


	//   ....[39]....
        /*0878*/ 	.word	0x0000d590
        /*087c*/ 	.word	0x000000ff
        /*0880*/ 	.word	0x0002e850
        /*0884*/ 	.short	0x010a
        /*0886*/ 	.byte	0x04
	.zero		1


	//   ....[40]....
        /*0888*/ 	.word	0x0000dc90
        /*088c*/ 	.word	0x000000ff
        /*0890*/ 	.word	0x00000000
        /*0894*/ 	.short	0x0101
        /*0896*/ 	.byte	0x04
	.zero		1


	//   ....[41]....
        /*0898*/ 	.word	0x0000f670
        /*089c*/ 	.word	0x00000000
        /*08a0*/ 	.word	0x00000000
        /*08a4*/ 	.short	0x0101
        /*08a6*/ 	.byte	0x3f
	.zero		1


	//   ....[42]....
        /*08a8*/ 	.word	0x00011750
        /*08ac*/ 	.word	0x00000004
        /*08b0*/ 	.word	0x0002e880
        /*08b4*/ 	.short	0x010a
        /*08b6*/ 	.byte	0x3f
	.zero		1


	//   ....[43]....
        /*08b8*/ 	.word	0x000118e0
        /*08bc*/ 	.word	0x00000004
        /*08c0*/ 	.word	0x0002e840
        /*08c4*/ 	.short	0x010a
        /*08c6*/ 	.byte	0x3f
	.zero		1


	//   ....[44]....
        /*08c8*/ 	.word	0x00012400
        /*08cc*/ 	.word	0x00000012
        /*08d0*/ 	.word	0x0002e800
        /*08d4*/ 	.short	0x0107
        /*08d6*/ 	.byte	0x3f
	.zero		1


	//   ....[45]....
        /*08d8*/ 	.word	0x000124f0
        /*08dc*/ 	.word	0x00000012
        /*08e0*/ 	.word	0x0002e800
        /*08e4*/ 	.short	0x0101
        /*08e6*/ 	.byte	0x3f
	.zero		1


	//   ....[46]....
        /*08e8*/ 	.word	0x00012510
        /*08ec*/ 	.word	0x00000012
        /*08f0*/ 	.word	0x0002e820
        /*08f4*/ 	.short	0x010a
        /*08f6*/ 	.byte	0x3f
	.zero		1


	//   ....[47]....
        /*08f8*/ 	.word	0x00012820
        /*08fc*/ 	.word	0x00000004
        /*0900*/ 	.word	0x0002e880
        /*0904*/ 	.short	0x010a
        /*0906*/ 	.byte	0x3f
	.zero		1


	//   ....[48]....
        /*0908*/ 	.word	0x00012a70
        /*090c*/ 	.word	0x00000004
        /*0910*/ 	.word	0x0002e840
        /*0914*/ 	.short	0x010a
        /*0916*/ 	.byte	0x3f
	.zero		1


	//   ....[49]....
        /*0918*/ 	.word	0x00012d40
        /*091c*/ 	.word	0x00000013
        /*0920*/ 	.word	0x0002e870
        /*0924*/ 	.short	0x010a
        /*0926*/ 	.byte	0x3f
	.zero		1


	//   ....[50]....
        /*0928*/ 	.word	0x00012db0
        /*092c*/ 	.word	0x00000013
        /*0930*/ 	.word	0x0002e860
        /*0934*/ 	.short	0x010a
        /*0936*/ 	.byte	0x3f
	.zero		1


	//   ....[51]....
        /*0938*/ 	.word	0x00013450
        /*093c*/ 	.word	0x00000013
        /*0940*/ 	.word	0x0002e850
        /*0944*/ 	.short	0x0101
        /*0946*/ 	.byte	0x3f
	.zero		1


	//   ....[52]....
        /*0948*/ 	.word	0x000134d0
        /*094c*/ 	.word	0x00000013
        /*0950*/ 	.word	0x00000000
        /*0954*/ 	.short	0x0101
        /*0956*/ 	.byte	0x3f
	.zero		1


	//   ....[53]....
        /*0958*/ 	.word	0x000136e0
        /*095c*/ 	.word	0x00000010
        /*0960*/ 	.word	0x0002e870
        /*0964*/ 	.short	0x010a
        /*0966*/ 	.byte	0x3f
	.zero		1


	//   ....[54]....
        /*0968*/ 	.word	0x00013770
        /*096c*/ 	.word	0x00000010
        /*0970*/ 	.word	0x0002e860
        /*0974*/ 	.short	0x010a
        /*0976*/ 	.byte	0x3f
	.zero		1


	//   ....[55]....
        /*0978*/ 	.word	0x00013e30
        /*097c*/ 	.word	0x00000010
        /*0980*/ 	.word	0x0002e850
        /*0984*/ 	.short	0x0101
        /*0986*/ 	.byte	0x3f
	.zero		1


	//   ....[56]....
        /*0988*/ 	.word	0x00013e70
        /*098c*/ 	.word	0x00000000
        /*0990*/ 	.word	0x00000000
        /*0994*/ 	.short	0x0101
        /*0996*/ 	.byte	0x3f
	.zero		1


	//   ....[57]....
        /*0998*/ 	.word	0x00014130
        /*099c*/ 	.word	0x00000000
        /*09a0*/ 	.word	0x0002e820
        /*09a4*/ 	.short	0x010a
        /*09a6*/ 	.byte	0x3f
	.zero		1


	//   ....[58]....
        /*09a8*/ 	.word	0x000142f0
        /*09ac*/ 	.word	0x00000006
        /*09b0*/ 	.word	0x00000000
        /*09b4*/ 	.short	0x010a
        /*09b6*/ 	.byte	0x3f
	.zero		1


	//   ....[59]....
        /*09b8*/ 	.word	0x00014360
        /*09bc*/ 	.word	0x00000007
        /*09c0*/ 	.word	0x00000000
        /*09c4*/ 	.short	0x010a
        /*09c6*/ 	.byte	0x3f
	.zero		1


	//   ....[60]....
        /*09c8*/ 	.word	0x000143c0
        /*09cc*/ 	.word	0x00000004
        /*09d0*/ 	.word	0x0002e860
        /*09d4*/ 	.short	0x010a
        /*09d6*/ 	.byte	0x3f
	.zero		1


	//   ....[61]....
        /*09d8*/ 	.word	0x00014410
        /*09dc*/ 	.word	0x00000003
        /*09e0*/ 	.word	0x0002e860
        /*09e4*/ 	.short	0x010a
        /*09e6*/ 	.byte	0x3f
	.zero		1


	//   ....[62]....
        /*09e8*/ 	.word	0x00014450
        /*09ec*/ 	.word	0x00000004
        /*09f0*/ 	.word	0x0002e880
        /*09f4*/ 	.short	0x010a
        /*09f6*/ 	.byte	0x3f
	.zero		1


	//   ....[63]....
        /*09f8*/ 	.word	0x00014470
        /*09fc*/ 	.word	0x00000003
        /*0a00*/ 	.word	0x0002e880
        /*0a04*/ 	.short	0x010a
        /*0a06*/ 	.byte	0x3f
	.zero		1


	//   ....[64]....
        /*0a08*/ 	.word	0x000144e0
        /*0a0c*/ 	.word	0x00000003
        /*0a10*/ 	.word	0x0002e800
        /*0a14*/ 	.short	0x010a
        /*0a16*/ 	.byte	0x3f
	.zero		1


	//   ....[65]....
        /*0a18*/ 	.word	0x00014530
        /*0a1c*/ 	.word	0x00000002
        /*0a20*/ 	.word	0x0002e830
        /*0a24*/ 	.short	0x010a
        /*0a26*/ 	.byte	0x3f
	.zero		1


	//   ....[66]....
        /*0a28*/ 	.word	0x00014590
        /*0a2c*/ 	.word	0x00000007
        /*0a30*/ 	.word	0x0002e830
        /*0a34*/ 	.short	0x010a
        /*0a36*/ 	.byte	0x3f
	.zero		1


	//   ....[67]....
        /*0a38*/ 	.word	0x000145f0
        /*0a3c*/ 	.word	0x00000007
        /*0a40*/ 	.word	0x0002e850
        /*0a44*/ 	.short	0x010a
        /*0a46*/ 	.byte	0x3f
	.zero		1


	//   ....[68]....
        /*0a48*/ 	.word	0x00014650
        /*0a4c*/ 	.word	0x00000007
        /*0a50*/ 	.word	0x0002e830
        /*0a54*/ 	.short	0x010a
        /*0a56*/ 	.byte	0x3f
	.zero		1


	//   ....[69]....
        /*0a58*/ 	.word	0x000146b0
        /*0a5c*/ 	.word	0x00000007
        /*0a60*/ 	.word	0x0002e850
        /*0a64*/ 	.short	0x010a
        /*0a66*/ 	.byte	0x3f
	.zero		1


	//   ....[70]....
        /*0a68*/ 	.word	0x00014710
        /*0a6c*/ 	.word	0x00000005
        /*0a70*/ 	.word	0x0002e850
        /*0a74*/ 	.short	0x010a
        /*0a76*/ 	.byte	0x3f
	.zero		1


	//   ....[71]....
        /*0a78*/ 	.word	0x00014860
        /*0a7c*/ 	.word	0x00000004
        /*0a80*/ 	.word	0x0002e880
        /*0a84*/ 	.short	0x010a
        /*0a86*/ 	.byte	0x3f
	.zero		1


	//   ....[72]....
        /*0a88*/ 	.word	0x000148b0
        /*0a8c*/ 	.word	0x00000004
        /*0a90*/ 	.word	0x0002e840
        /*0a94*/ 	.short	0x010a
        /*0a96*/ 	.byte	0x3f
	.zero		1


	//   ....[73]....
        /*0a98*/ 	.word	0x000152c0
        /*0a9c*/ 	.word	0x00000012
        /*0aa0*/ 	.word	0x0002e820
        /*0aa4*/ 	.short	0x010a
        /*0aa6*/ 	.byte	0x3f
	.zero		1


	//   ....[74]....
        /*0aa8*/ 	.word	0x00015310
        /*0aac*/ 	.word	0x00000004
        /*0ab0*/ 	.word	0x0002e880
        /*0ab4*/ 	.short	0x010a
        /*0ab6*/ 	.byte	0x3f
	.zero		1


	//   ....[75]....
        /*0ab8*/ 	.word	0x00015360
        /*0abc*/ 	.word	0x00000004
        /*0ac0*/ 	.word	0x0002e840
        /*0ac4*/ 	.short	0x010a
        /*0ac6*/ 	.byte	0x3f
	.zero		1


	//   ....[76]....
        /*0ac8*/ 	.word	0x000153b0
        /*0acc*/ 	.word	0x00000013
        /*0ad0*/ 	.word	0x0002e870
        /*0ad4*/ 	.short	0x010a
        /*0ad6*/ 	.byte	0x3f
	.zero		1


	//   ....[77]....
        /*0ad8*/ 	.word	0x00015400
        /*0adc*/ 	.word	0x00000013
        /*0ae0*/ 	.word	0x0002e860
        /*0ae4*/ 	.short	0x010a
        /*0ae6*/ 	.byte	0x3f
	.zero		1


	//   ....[78]....
        /*0ae8*/ 	.word	0x00015450
        /*0aec*/ 	.word	0x00000010
        /*0af0*/ 	.word	0x0002e870
        /*0af4*/ 	.short	0x010a
        /*0af6*/ 	.byte	0x3f
	.zero		1


	//   ....[79]....
        /*0af8*/ 	.word	0x000154a0
        /*0afc*/ 	.word	0x00000010
        /*0b00*/ 	.word	0x0002e860
        /*0b04*/ 	.short	0x010a
        /*0b06*/ 	.byte	0x3f
	.zero		1


	//   ....[80]....
        /*0b08*/ 	.word	0x000154f0
        /*0b0c*/ 	.word	0x00000000
        /*0b10*/ 	.word	0x0002e820
        /*0b14*/ 	.short	0x010a
        /*0b16*/ 	.byte	0x3f
	.zero		1


	//   ....[81]....
        /*0b18*/ 	.word	0x00015690
        /*0b1c*/ 	.word	0x00000006
        /*0b20*/ 	.word	0x00000000
        /*0b24*/ 	.short	0x010a
        /*0b26*/ 	.byte	0x3f
	.zero		1


	//   ....[82]....
        /*0b28*/ 	.word	0x000156e0
        /*0b2c*/ 	.word	0x00000007
        /*0b30*/ 	.word	0x00000000
        /*0b34*/ 	.short	0x010a
        /*0b36*/ 	.byte	0x3f
	.zero		1


	//   ....[83]....
        /*0b38*/ 	.word	0x00015730
        /*0b3c*/ 	.word	0x00000004
        /*0b40*/ 	.word	0x0002e860
        /*0b44*/ 	.short	0x010a
        /*0b46*/ 	.byte	0x3f
	.zero		1


	//   ....[84]....
        /*0b48*/ 	.word	0x00015780
        /*0b4c*/ 	.word	0x00000003
        /*0b50*/ 	.word	0x0002e860
        /*0b54*/ 	.short	0x010a
        /*0b56*/ 	.byte	0x3f
	.zero		1


	//   ....[85]....
        /*0b58*/ 	.word	0x000157d0
        /*0b5c*/ 	.word	0x00000004
        /*0b60*/ 	.word	0x0002e880
        /*0b64*/ 	.short	0x010a
        /*0b66*/ 	.byte	0x3f
	.zero		1


	//----- nvinfo : EIATTR_NUM_MBARRIERS
	.align		4
.L_267:
        /*0b68*/ 	.byte	0x03, 0x38
        /*0b6a*/ 	.short	0x0016


	//----- nvinfo : EIATTR_EXIT_INSTR_OFFSETS
	.align		4
        /*0b6c*/ 	.byte	0x04, 0x1c
        /*0b6e*/ 	.short	(.L_269 - .L_268)


	//   ....[0]....
.L_268:
        /*0b70*/ 	.word	0x00000a40


	//   ....[1]....
        /*0b74*/ 	.word	0x000103b0


	//   ....[2]....
        /*0b78*/ 	.word	0x000144c0


	//----- nvinfo : EIATTR_MAX_THREADS
	.align		4
.L_269:
        /*0b7c*/ 	.byte	0x04, 0x05
        /*0b7e*/ 	.short	(.L_271 - .L_270)
.L_270:
        /*0b80*/ 	.word	0x00000180
        /*0b84*/ 	.word	0x00000001
        /*0b88*/ 	.word	0x00000001


	//----- nvinfo : EIATTR_CRS_STACK_SIZE
	.align		4
.L_271:
        /*0b8c*/ 	.byte	0x04, 0x1e
        /*0b8e*/ 	.short	(.L_273 - .L_272)
.L_272:
        /*0b90*/ 	.word	0x00000000


	//----- nvinfo : EIATTR_CBANK_PARAM_SIZE
	.align		4
.L_273:
        /*0b94*/ 	.byte	0x03, 0x19
        /*0b96*/ 	.short	0x0af0


	//----- nvinfo : EIATTR_PARAM_CBANK
	.align		4
        /*0b98*/ 	.byte	0x04, 0x0a
        /*0b9a*/ 	.short	(.L_275 - .L_274)
	.align		4
.L_274:
        /*0b9c*/ 	.word	index@(.nv.constant0._ZN7cutlass13device_kernelIN5flash11enable_sm90INS1_16FlashAttnFwdSm90INS1_25CollectiveMainloopFwdSm90ILi2EN4cute5tupleIJNS5_1CILi1EEES8_S8_EEENS6_IJNS7_ILi128EEENS7_ILi224EEESA_EEELi128ENS_12float_e4m3_tEfNS_4arch4Sm90ELb1ELb0ELb0ELb0ELb0ELb0ELb0ELb1ELb1ELb1ELb0ELb0EEENS1_21CollectiveEpilogueFwdINS6_IJSA_SA_SB_EEES9_NS_10bfloat16_tESF_Li256ELb0ELb1ELb0ELb1EEENS1_30DynamicPersistentTileSchedulerILi256ELi128ELb0ELb1ELb1EEEEEEEEEvNT_6ParamsE)
        /*0ba0*/ 	.short	0x0210
        /*0ba2*/ 	.short	0x0af0


	//----- nvinfo : EIATTR_SW_WAR
	.align		4
.L_275:
        /*0ba4*/ 	.byte	0x04, 0x36
        /*0ba6*/ 	.short	(.L_277 - .L_276)
.L_276:
        /*0ba8*/ 	.word	0x00000008
.L_277:


//--------------------- .nv.info._ZN7cutlass13device_kernelIN5flash11enable_sm90INS1_16FlashAttnFwdSm90INS1_25CollectiveMainloopFwdSm90ILi2EN4cute5tupleIJNS5_1CILi1EEES8_S8_EEENS6_IJNS7_ILi128EEENS7_ILi224EEESA_EEELi128ENS_12float_e4m3_tEfNS_4arch4Sm90ELb1ELb0ELb0ELb1ELb0ELb0ELb0ELb1ELb1ELb1ELb0ELb0EEENS1_21CollectiveEpilogueFwdINS6_IJSA_SA_SB_EEES9_NS_10bfloat16_tESF_Li256ELb1ELb1ELb0ELb1EEENS1_36VarlenDynamicPersistentTileSchedulerILi128ELi224ELi256ELi128ELb0ELb1ELb1ELb1ELb1ELb1EEEEEEEEEvNT_6ParamsE --------------------------
	.section	.nv.info._ZN7cutlass13device_kernelIN5flash11enable_sm90INS1_16FlashAttnFwdSm90INS1_25CollectiveMainloopFwdSm90ILi2EN4cute5tupleIJNS5_1CILi1EEES8_S8_EEENS6_IJNS7_ILi128EEENS7_ILi224EEESA_EEELi128ENS_12float_e4m3_tEfNS_4arch4Sm90ELb1ELb0ELb0ELb1ELb0ELb0ELb0ELb1ELb1ELb1ELb0ELb0EEENS1_21CollectiveEpilogueFwdINS6_IJSA_SA_SB_EEES9_NS_10bfloat16_tESF_Li256ELb1ELb1ELb0ELb1EEENS1_36VarlenDynamicPersistentTileSchedulerILi128ELi224ELi256ELi128ELb0ELb1ELb1ELb1ELb1ELb1EEEEEEEEEvNT_6ParamsE,"",@"SHT_CUDA_INFO"
	.sectionflags	@""
	.align	4


	//----- nvinfo : EIATTR_CUDA_API_VERSION
	.align		4
        /*0000*/ 	.byte	0x04, 0x37
        /*0002*/ 	.short	(.L_279 - .L_278)
.L_278:
        /*0004*/ 	.word	0x00000082


	//----- nvinfo : EIATTR_KPARAM_INFO
	.align		4
.L_279:
        /*0008*/ 	.byte	0x04, 0x17
        /*000a*/ 	.short	(.L_281 - .L_280)
.L_280:
        /*000c*/ 	.word	0x00000000
        /*0010*/ 	.short	0x0000
        /*0012*/ 	.short	0x0070
        /*0014*/ 	.byte	0x00, 0xf0, 0x01, 0x2a


	//----- nvinfo : EIATTR_SPARSE_MMA_MASK
	.align		4
.L_281:
        /*0018*/ 	.byte	0x03, 0x50
        /*001a*/ 	.short	0x0000


	//----- nvinfo : EIATTR_MAXREG_COUNT
	.align		4
        /*001c*/ 	.byte	0x03, 0x1b
        /*001e*/ 	.short	0x00a8


	//----- nvinfo : EIATTR_NUM_BARRIERS
	.align		4
        /*0020*/ 	.byte	0x02, 0x4c
        /*0022*/ 	.byte	0x10
	.zero		1


	//----- nvinfo : EIATTR_EXTERNS
	.align		4
        /*0024*/ 	.byte	0x04, 0x0f
        /*0026*/ 	.short	(.L_283 - .L_282)


	//   ....[0]....
	.align		4
.L_282:
        /*0028*/ 	.word	index@(__assertfail)


	//----- nvinfo : EIATTR_ANNOTATIONS
	.align		4
.L_283:
        /*002c*/ 	.byte	0x04, 0x55
        /*002e*/ 	.short	(.L_285 - .L_284)


	//   ....[0]....
.L_284:
        /* <DEDUP_REMOVED lines=37> */


	//----- nvinfo : EIATTR_MERCURY_ISA_VERSION
	.align		4
.L_285:
        /*0270*/ 	.byte	0x03, 0x5f
        /*0272*/ 	.short	0x0101


	//----- nvinfo : EIATTR_UNUSED_LOAD_BYTE_OFFSET
	.align		4
        /*0274*/ 	.byte	0x04, 0x44
        /*0276*/ 	.short	(.L_287 - .L_286)


	//   ....[0]....
.L_286:
        /*0278*/ 	.word	0x00000a40
        /*027c*/ 	.word	0x0000fff0


	//   ....[1]....
        /*0280*/ 	.word	0x0000e1d0
        /*0284*/ 	.word	0x0000fff0


	//----- nvinfo : EIATTR_INT_WARP_WIDE_INSTR_OFFSETS
	.align		4
.L_287:
        /*0288*/ 	.byte	0x04, 0x31
        /*028a*/ 	.short	(.L_289 - .L_288)


	//   ....[0]....
.L_288:
        /*028c*/ 	.word	0x00000130


	//   ....[1]....
        /*0290*/ 	.word	0x00000170


	//   ....[2]....
        /*0294*/ 	.word	0x000001e0


	//   ....[3]....
        /*0298*/ 	.word	0x00011f90


	//   ....[4]....
        /*029c*/ 	.word	0x00012020


	//   ....[5]....
        /*02a0*/ 	.word	0x00014820


	//   ....[6]....
        /*02a4*/ 	.word	0x000148b0


	//----- nvinfo : EIATTR_COOP_GROUP_MASK_REGIDS
	.align		4
.L_289:
        /*02a8*/ 	.byte	0x04, 0x29
        /*02aa*/ 	.short	(.L_291 - .L_290)


	//   ....[0]....
.L_290:
        /*02ac*/ 	.word	0xffffffff


	//   ....[1]....
        /*02b0*/ 	.word	0xffffffff


	//   ....[2]....
        /*02b4*/ 	.word	0xffffffff


	//   ....[3]....
        /*02b8*/ 	.word	0xffffffff


	//   ....[4]....
        /*02bc*/ 	.word	0xffffffff


	//   ....[5]....
        /*02c0*/ 	.word	0xffffffff


	//   ....[6]....
        /*02c4*/ 	.word	0xffffffff


	//   ....[7]....
        /*02c8*/ 	.word	0xffffffff


	//   ....[8]....
        /*02cc*/ 	.word	0xffffffff


	//   ....[9]....
        /*02d0*/ 	.word	0xffffffff


	//   ....[10]....
        /*02d4*/ 	.word	0xffffffff


	//   ....[11]....
        /*02d8*/ 	.word	0xffffffff


	//   ....[12]....
        /*02dc*/ 	.word	0xffffffff


	//   ....[13]....
        /*02e0*/ 	.word	0xffffffff


	//   ....[14]....
        /*02e4*/ 	.word	0xffffffff


	//   ....[15]....
        /*02e8*/ 	.word	0xffffffff


	//   ....[16]....
        /*02ec*/ 	.word	0xffffffff


	//   ....[17]....
        /*02f0*/ 	.word	0xffffffff


	//   ....[18]....
        /*02f4*/ 	.word	0xffffffff


	//   ....[19]....
        /*02f8*/ 	.word	0xffffffff


	//   ....[20]....
        /*02fc*/ 	.word	0xffffffff


	//   ....[21]....
        /*0300*/ 	.word	0xffffffff


	//   ....[22]....
        /*0304*/ 	.word	0xffffffff


	//   ....[23]....
        /*0308*/ 	.word	0xffffffff


	//   ....[24]....
        /*030c*/ 	.word	0xffffffff


	//   ....[25]....
        /*0310*/ 	.word	0xffffffff


	//   ....[26]....
        /*0314*/ 	.word	0xffffffff


	//   ....[27]....
        /*0318*/ 	.word	0xffffffff


	//   ....[28]....
        /*031c*/ 	.word	0xffffffff


	//   ....[29]....
        /*0320*/ 	.word	0xffffffff


	//   ....[30]....
        /*0324*/ 	.word	0xffffffff


	//   ....[31]....
        /*0328*/ 	.word	0xffffffff


	//   ....[32]....
        /*032c*/ 	.word	0xffffffff


	//   ....[33]....
        /*0330*/ 	.word	0xffffffff


	//   ....[34]....
        /*0334*/ 	.word	0xffffffff


	//   ....[35]....
        /*0338*/ 	.word	0xffffffff


	//   ....[36]....
        /*033c*/ 	.word	0xffffffff


	//   ....[37]....
        /*0340*/ 	.word	0xffffffff


	//   ....[38]....
        /*0344*/ 	.word	0xffffffff


	//   ....[39]....
        /*0348*/ 	.word	0xffffffff


	//   ....[40]....
        /*034c*/ 	.word	0xffffffff


	//   ....[41]....
        /*0350*/ 	.word	0xffffffff


	//   ....[42]....
        /*0354*/ 	.word	0xffffffff


	//   ....[43]....
        /*0358*/ 	.word	0xffffffff


	//   ....[44]....
        /*035c*/ 	.word	0xffffffff


	//   ....[45]....
        /*0360*/ 	.word	0xffffffff


	//   ....[46]....
        /*0364*/ 	.word	0xffffffff


	//   ....[47]....
        /*0368*/ 	.word	0xffffffff


	//   ....[48]....
        /*036c*/ 	.word	0xffffffff


	//   ....[49]....
        /*0370*/ 	.word	0xffffffff


	//   ....[50]....
        /*0374*/ 	.word	0xffffffff


	//   ....[51]....
        /*0378*/ 	.word	0xffffffff


	//   ....[52]....
        /*037c*/ 	.word	0xffffffff


	//   ....[53]....
        /*0380*/ 	.word	0xffffffff


	//   ....[54]....
        /*0384*/ 	.word	0xffffffff


	//   ....[55]....
        /*0388*/ 	.word	0xffffffff


	//   ....[56]....
        /*038c*/ 	.word	0xffffffff


	//   ....[57]....
        /*0390*/ 	.word	0xffffffff


	//   ....[58]....
        /*0394*/ 	.word	0xffffffff


	//   ....[59]....
        /*0398*/ 	.word	0xffffffff


	//   ....[60]....
        /*039c*/ 	.word	0xffffffff


	//   ....[61]....
        /*03a0*/ 	.word	0xffffffff


	//   ....[62]....
        /*03a4*/ 	.word	0xffffffff


	//   ....[63]....
        /*03a8*/ 	.word	0xffffffff


	//   ....[64]....
        /*03ac*/ 	.word	0xffffffff


	//   ....[65]....
        /*03b0*/ 	.word	0xffffffff


	//   ....[66]....
        /*03b4*/ 	.word	0xffffffff


	//   ....[67]....
        /*03b8*/ 	.word	0xffffffff


	//   ....[68]....
        /*03bc*/ 	.word	0xffffffff


	//   ....[69]....
        /*03c0*/ 	.word	0xffffffff


	//   ....[70]....
        /*03c4*/ 	.word	0xffffffff


	//   ....[71]....
        /*03c8*/ 	.word	0xffffffff


	//   ....[72]....
        /*03cc*/ 	.word	0xffffffff


	//   ....[73]....
        /*03d0*/ 	.word	0xffffffff


	//   ....[74]....
        /*03d4*/ 	.word	0xffffffff


	//   ....[75]....
        /*03d8*/ 	.word	0xffffffff


	//   ....[76]....
        /*03dc*/ 	.word	0xffffffff


	//   ....[77]....
        /*03e0*/ 	.word	0xffffffff


	//   ....[78]....
        /*03e4*/ 	.word	0xffffffff


	//   ....[79]....
        /*03e8*/ 	.word	0xffffffff


	//   ....[80]....
        /*03ec*/ 	.word	0xffffffff


	//   ....[81]....
        /*03f0*/ 	.word	0xffffffff


	//   ....[82]....
        /*03f4*/ 	.word	0xffffffff


	//   ....[83]....
        /*03f8*/ 	.word	0xffffffff


	//   ....[84]....
        /*03fc*/ 	.word	0xffffffff


	//   ....[85]....
        /*0400*/ 	.word	0xffffffff


	//   ....[86]....
        /*0404*/ 	.word	0xffffffff


	//   ....[87]....
        /*0408*/ 	.word	0xffffffff


	//   ....[88]....
        /*040c*/ 	.word	0xffffffff


	//   ....[89]....
        /*0410*/ 	.word	0xffffffff


	//   ....[90]....
        /*0414*/ 	.word	0xffffffff


	//   ....[91]....
        /*0418*/ 	.word	0xffffffff


	//   ....[92]....
        /*041c*/ 	.word	0xffffffff


	//   ....[93]....
        /*0420*/ 	.word	0xffffffff


	//   ....[94]....
        /*0424*/ 	.word	0xffffffff


	//   ....[95]....
        /*0428*/ 	.word	0xffffffff


	//   ....[96]....
        /*042c*/ 	.word	0xffffffff


	//   ....[97]....
        /*0430*/ 	.word	0xffffffff


	//   ....[98]....
        /*0434*/ 	.word	0xffffffff


	//   ....[99]....
        /*0438*/ 	.word	0xffffffff


	//   ....[100]....
        /*043c*/ 	.word	0xffffffff


	//   ....[101]....
        /*0440*/ 	.word	0xffffffff


	//   ....[102]....
        /*0444*/ 	.word	0xffffffff


	//   ....[103]....
        /*0448*/ 	.word	0xffffffff


	//   ....[104]....
        /*044c*/ 	.word	0xffffffff


	//   ....[105]....
        /*0450*/ 	.word	0xffffffff


	//   ....[106]....
        /*0454*/ 	.word	0xffffffff


	//   ....[107]....
        /*0458*/ 	.word	0xffffffff


	//   ....[108]....
        /*045c*/ 	.word	0xffffffff


	//   ....[109]....
        /*0460*/ 	.word	0xffffffff


	//   ....[110]....
        /*0464*/ 	.word	0xffffffff


	//   ....[111]....
        /*0468*/ 	.word	0xffffffff


	//   ....[112]....
        /*046c*/ 	.word	0xffffffff


	//   ....[113]....
        /*0470*/ 	.word	0xffffffff


	//   ....[114]....
        /*0474*/ 	.word	0xffffffff


	//   ....[115]....
        /*0478*/ 	.word	0xffffffff


	//   ....[116]....
        /*047c*/ 	.word	0xffffffff


	//   ....[117]....
        /*0480*/ 	.word	0xffffffff


	//   ....[118]....
        /*0484*/ 	.word	0xffffffff


	//   ....[119]....
        /*0488*/ 	.word	0xffffffff


	//   ....[120]....
        /*048c*/ 	.word	0xffffffff


	//   ....[121]....
        /*0490*/ 	.word	0xffffffff


	//   ....[122]....
        /*0494*/ 	.word	0xffffffff


	//   ....[123]....
        /*0498*/ 	.word	0xffffffff


	//   ....[124]....
        /*049c*/ 	.word	0xffffffff


	//   ....[125]....
        /*04a0*/ 	.word	0xffffffff


	//   ....[126]....
        /*04a4*/ 	.word	0xffffffff


	//   ....[127]....
        /*04a8*/ 	.word	0xffffffff


	//   ....[128]....
        /*04ac*/ 	.word	0xffffffff


	//   ....[129]....
        /*04b0*/ 	.word	0xffffffff


	//   ....[130]....
        /*04b4*/ 	.word	0xffffffff


	//   ....[131]....
        /*04b8*/ 	.word	0x0500000f


	//   ....[132]....
        /*04bc*/ 	.word	0x0500000f


	//   ....[133]....
        /*04c0*/ 	.word	0x0500000f


	//   ....[134]....
        /*04c4*/ 	.word	0x0500000f


	//   ....[135]....
        /*04c8*/ 	.word	0x0500000f


	//   ....[136]....
        /*04cc*/ 	.word	0x0500000f


	//   ....[137]....
        /*04d0*/ 	.word	0x0500000f


	//   ....[138]....
        /*04d4*/ 	.word	0x0500000f


	//   ....[139]....
        /*04d8*/ 	.word	0x0500000f


	//   ....[140]....
        /*04dc*/ 	.word	0x0500000f


	//   ....[141]....
        /*04e0*/ 	.word	0x0500000f


	//   ....[142]....
        /*04e4*/ 	.word	0x0500000f


	//   ....[143]....
        /*04e8*/ 	.word	0x0500000f


	//   ....[144]....
        /*04ec*/ 	.word	0x0500000f


	//   ....[145]....
        /*04f0*/ 	.word	0x0500000f


	//   ....[146]....
        /*04f4*/ 	.word	0x0500000f


	//   ....[147]....
        /*04f8*/ 	.word	0x0500000f


	//   ....[148]....
        /*04fc*/ 	.word	0x0500000f


	//----- nvinfo : EIATTR_COOP_GROUP_INSTR_OFFSETS
	.align		4
.L_291:
        /*0500*/ 	.byte	0x04, 0x28
        /*0502*/ 	.short	(.L_293 - .L_292)


	//   ....[0]....
.L_292:
        /*0504*/ 	.word	0x00000070


	//   ....[1]....
        /*0508*/ 	.word	0x00000140


	//   ....[2]....
        /*050c*/ 	.word	0x00000190


	//   ....[3]....
        /*0510*/ 	.word	0x000003c0


	//   ....[4]....
        /*0514*/ 	.word	0x00000520


	//   ....[5]....
        /*0518*/ 	.word	0x00000640


	//   ....[6]....
        /*051c*/ 	.word	0x000007a0


	//   ....[7]....
        /*0520*/ 	.word	0x00001930


	//   ....[8]....
        /*0524*/ 	.word	0x00002580


	//   ....[9]....
        /*0528*/ 	.word	0x000025a0


	//   ....[10]....
        /*052c*/ 	.word	0x00003480


	//   ....[11]....
        /*0530*/ 	.word	0x00003540


	//   ....[12]....
        /*0534*/ 	.word	0x00004450


	//   ....[13]....
        /*0538*/ 	.word	0x00004510


	//   ....[14]....
        /*053c*/ 	.word	0x00006930


	//   ....[15]....
        /*0540*/ 	.word	0x00006980


	//   ....[16]....
        /*0544*/ 	.word	0x00007500


	//   ....[17]....
        /*0548*/ 	.word	0x000075d0


	//   ....[18]....
        /*054c*/ 	.word	0x00008590


	//   ....[19]....
        /*0550*/ 	.word	0x00008640


	//   ....[20]....
        /*0554*/ 	.word	0x0000b5c0


	//   ....[21]....
        /*0558*/ 	.word	0x0000b5d0


	//   ....[22]....
        /*055c*/ 	.word	0x0000b610


	//   ....[23]....
        /*0560*/ 	.word	0x0000b620


	//   ....[24]....
        /*0564*/ 	.word	0x0000da30


	//   ....[25]....
        /*0568*/ 	.word	0x0000da40


	//   ....[26]....
        /*056c*/ 	.word	0x0000dac0


	//   ....[27]....
        /*0570*/ 	.word	0x0000dad0


	//   ....[28]....
        /*0574*/ 	.word	0x0000ea50


	//   ....[29]....
        /*0578*/ 	.word	0x0000ea60


	//   ....[30]....
        /*057c*/ 	.word	0x0000ea70


	//   ....[31]....
        /*0580*/ 	.word	0x0000ea80


	//   ....[32]....
        /*0584*/ 	.word	0x0000ea90


	//   ....[33]....
        /*0588*/ 	.word	0x0000eaa0


	//   ....[34]....
        /*058c*/ 	.word	0x0000eab0


	//   ....[35]....
        /*0590*/ 	.word	0x0000eac0


	//   ....[36]....
        /*0594*/ 	.word	0x0000eaf0


	//   ....[37]....
        /*0598*/ 	.word	0x0000eb00


	//   ....[38]....
        /*059c*/ 	.word	0x0000eb30


	//   ....[39]....
        /*05a0*/ 	.word	0x0000eb40


	//   ....[40]....
        /*05a4*/ 	.word	0x0000eb70


	//   ....[41]....
        /*05a8*/ 	.word	0x0000eb80


	//   ....[42]....
        /*05ac*/ 	.word	0x0000ebb0


	//   ....[43]....
        /*05b0*/ 	.word	0x0000ebc0


	//   ....[44]....
        /*05b4*/ 	.word	0x0000ebf0


	//   ....[45]....
        /*05b8*/ 	.word	0x0000ec00


	//   ....[46]....
        /*05bc*/ 	.word	0x0000ec30


	//   ....[47]....
        /*05c0*/ 	.word	0x0000ec40


	//   ....[48]....
        /*05c4*/ 	.word	0x0000ec60


	//   ....[49]....
        /*05c8*/ 	.word	0x0000ec70


	//   ....[50]....
        /*05cc*/ 	.word	0x0000eca0


	//   ....[51]....
        /*05d0*/ 	.word	0x0000ecc0


	//   ....[52]....
        /*05d4*/ 	.word	0x0000ecd0


	//   ....[53]....
        /*05d8*/ 	.word	0x0000ed00


	//   ....[54]....
        /*05dc*/ 	.word	0x0000ed50


	//   ....[55]....
        /*05e0*/ 	.word	0x0000ed60


	//   ....[56]....
        /*05e4*/ 	.word	0x0000ed90


	//   ....[57]....
        /*05e8*/ 	.word	0x0000edc0


	//   ....[58]....
        /*05ec*/ 	.word	0x0000ede0


	//   ....[59]....
        /*05f0*/ 	.word	0x0000edf0


	//   ....[60]....
        /*05f4*/ 	.word	0x0000f380


	//   ....[61]....
        /*05f8*/ 	.word	0x0000f3c0


	//   ....[62]....
        /*05fc*/ 	.word	0x0000f400


	//   ....[63]....
        /*0600*/ 	.word	0x0000f440


	//   ....[64]....
        /*0604*/ 	.word	0x0000f9f0


	//   ....[65]....
        /*0608*/ 	.word	0x0000fa00


	//   ....[66]....
        /*060c*/ 	.word	0x0000fac0


	//   ....[67]....
        /*0610*/ 	.word	0x0000fae0


	//   ....[68]....
        /*0614*/ 	.word	0x0000fba0


	//   ....[69]....
        /*0618*/ 	.word	0x0000fbc0


	//   ....[70]....
        /*061c*/ 	.word	0x0000fc90


	//   ....[71]....
        /*0620*/ 	.word	0x0000fcb0


	//   ....[72]....
        /*0624*/ 	.word	0x00010570


	//   ....[73]....
        /*0628*/ 	.word	0x00010590


	//   ....[74]....
        /*062c*/ 	.word	0x00010650


	//   ....[75]....
        /*0630*/ 	.word	0x00010670


	//   ....[76]....
        /*0634*/ 	.word	0x00010730


	//   ....[77]....
        /*0638*/ 	.word	0x00010750


	//   ....[78]....
        /*063c*/ 	.word	0x00010820


	//   ....[79]....
        /*0640*/ 	.word	0x00010840


	//   ....[80]....
        /*0644*/ 	.word	0x00010980


	//   ....[81]....
        /*0648*/ 	.word	0x00010b60


	//   ....[82]....
        /*064c*/ 	.word	0x00010b90


	//   ....[83]....
        /*0650*/ 	.word	0x00010bc0


	//   ....[84]....
        /*0654*/ 	.word	0x00010c00


	//   ....[85]....
        /*0658*/ 	.word	0x00010c30


	//   ....[86]....
        /*065c*/ 	.word	0x00010c70


	//   ....[87]....
        /*0660*/ 	.word	0x00010e00


	//   ....[88]....
        /*0664*/ 	.word	0x00010e30


	//   ....[89]....
        /*0668*/ 	.word	0x00010e60


	//   ....[90]....
        /*066c*/ 	.word	0x00010e90


	//   ....[91]....
        /*0670*/ 	.word	0x00010ec0


	//   ....[92]....
        /*0674*/ 	.word	0x00010f00


	//   ....[93]....
        /*0678*/ 	.word	0x00010fa0


	//   ....[94]....
        /*067c*/ 	.word	0x00011030


	//   ....[95]....
        /*0680*/ 	.word	0x000110e0


	//   ....[96]....
        /*0684*/ 	.word	0x00012710


	//   ....[97]....
        /*0688*/ 	.word	0x00013250


	//   ....[98]....
        /*068c*/ 	.word	0x00013280


	//   ....[99]....
        /*0690*/ 	.word	0x00013320


	//   ....[100]....
        /*0694*/ 	.word	0x00013330


	//   ....[101]....
        /*0698*/ 	.word	0x000133a0


	//   ....[102]....
        /*069c*/ 	.word	0x000133b0


	//   ....[103]....
        /*06a0*/ 	.word	0x00013420


	//   ....[104]....
        /*06a4*/ 	.word	0x00013430


	//   ....[105]....
        /*06a8*/ 	.word	0x000134a0


	//   ....[106]....
        /*06ac*/ 	.word	0x000134b0


	//   ....[107]....
        /*06b0*/ 	.word	0x00013520


	//   ....[108]....
        /*06b4*/ 	.word	0x00013530


	//   ....[109]....
        /*06b8*/ 	.word	0x000135a0


	//   ....[110]....
        /*06bc*/ 	.word	0x000135b0


	//   ....[111]....
        /*06c0*/ 	.word	0x000135c0


	//   ....[112]....
        /*06c4*/ 	.word	0x000135d0


	//   ....[113]....
        /*06c8*/ 	.word	0x000153e0


	//   ....[114]....
        /*06cc*/ 	.word	0x00015410


	//   ....[115]....
        /*06d0*/ 	.word	0x00015440


	//   ....[116]....
        /*06d4*/ 	.word	0x00015470


	//   ....[117]....
        /*06d8*/ 	.word	0x000154a0


	//   ....[118]....
        /*06dc*/ 	.word	0x000154b0


	//   ....[119]....
        /*06e0*/ 	.word	0x000154e0


	//   ....[120]....
        /*06e4*/ 	.word	0x000154f0


	//   ....[121]....
        /*06e8*/ 	.word	0x00015630


	//   ....[122]....
        /*06ec*/ 	.word	0x00015670


	//   ....[123]....
        /*06f0*/ 	.word	0x000156a0


	//   ....[124]....
        /*06f4*/ 	.word	0x000156d0


	//   ....[125]....
        /*06f8*/ 	.word	0x00015700


	//   ....[126]....
        /*06fc*/ 	.word	0x00015730


	//   ....[127]....
        /*0700*/ 	.word	0x000157c0


	//   ....[128]....
        /*0704*/ 	.word	0x00015850


	//   ....[129]....
        /*0708*/ 	.word	0x000158c0


	//   ....[130]....
        /*070c*/ 	.word	0x00015f50


	//   ....[131]....
        /*0710*/ 	.word	0x00016550


	//   ....[132]....
        /*0714*/ 	.word	0x00016730


	//   ....[133]....
        /*0718*/ 	.word	0x000167a0


	//   ....[134]....
        /*071c*/ 	.word	0x00016800


	//   ....[135]....
        /*0720*/ 	.word	0x000168e0


	//   ....[136]....
        /*0724*/ 	.word	0x00016940


	//   ....[137]....
        /*0728*/ 	.word	0x00016a20


	//   ....[138]....
        /*072c*/ 	.word	0x00016a80


	//   ....[139]....
        /*0730*/ 	.word	0x00016b60


	//   ....[140]....
        /*0734*/ 	.word	0x00016bc0


	//   ....[141]....
        /*0738*/ 	.word	0x00016ca0


	//   ....[142]....
        /*073c*/ 	.word	0x00016d00


	//   ....[143]....
        /*0740*/ 	.word	0x00016de0


	//   ....[144]....
        /*0744*/ 	.word	0x00016e40


	//   ....[145]....
        /*0748*/ 	.word	0x00016f10


	//   ....[146]....
        /*074c*/ 	.word	0x00016f70


	//   ....[147]....
        /*0750*/ 	.word	0x00017030


	//   ....[148]....
        /*0754*/ 	.word	0x00017380


	//----- nvinfo : EIATTR_REG_RECONFIG
	.align		4
.L_293:
        /*0758*/ 	.byte	0x01, 0x54
	.zero		2


	//----- nvinfo : EIATTR_SYSCALL_OFFSETS
	.align		4
        /*075c*/ 	.byte	0x04, 0x46
        /*075e*/ 	.short	(.L_295 - .L_294)


	//   ....[0]....
.L_294:
        /*0760*/ 	.word	0x00001b10


	//   ....[1]....
        /*0764*/ 	.word	0x00012190


	//   ....[2]....
        /*0768*/ 	.word	0x000122f0


	//   ....[3]....
        /*076c*/ 	.word	0x00012440


	//   ....[4]....
        /*0770*/ 	.word	0x00012580


	//   ....[5]....
        /*0774*/ 	.word	0x00012ed0


	//----- nvinfo : EIATTR_MBARRIER_INSTR_OFFSETS
	.align		4
.L_295:
        /*0778*/ 	.byte	0x04, 0x39
        /*077a*/ 	.short	(.L_297 - .L_296)


	//   ....[0]....
.L_296:
        /*077c*/ 	.word	0x00000270
        /*0780*/ 	.word	0x000000ff
        /*0784*/ 	.word	0x0002e800
        /*0788*/ 	.short	0x0100
        /*078a*/ 	.byte	0x08
	.zero		1


	//   ....[1]....
        /*078c*/ 	.word	0x00000280
        /*0790*/ 	.word	0x000000ff
        /*0794*/ 	.word	0x0002e820
        /*0798*/ 	.short	0x0100
        /*079a*/ 	.byte	0x08
	.zero		1


	//   ....[2]....
        /*079c*/ 	.word	0x00000370
        /*07a0*/ 	.word	0x000000ff
        /*07a4*/ 	.word	0x0002e830
        /*07a8*/ 	.short	0x0100
        /*07aa*/ 	.byte	0x08
	.zero		1


	//   ....[3]....
        /*07ac*/ 	.word	0x00000380
        /*07b0*/ 	.word	0x000000ff
        /*07b4*/ 	.word	0x0002e840
        /*07b8*/ 	.short	0x0100
        /*07ba*/ 	.byte	0x08
	.zero		1


	//   ....[4]....
        /*07bc*/ 	.word	0x00000390
        /*07c0*/ 	.word	0x000000ff
        /*07c4*/ 	.word	0x0002e838
        /*07c8*/ 	.short	0x0100
        /*07ca*/ 	.byte	0x08
	.zero		1


	//   ....[5]....
        /*07cc*/ 	.word	0x000003a0
        /*07d0*/ 	.word	0x000000ff
        /*07d4*/ 	.word	0x0002e848
        /*07d8*/ 	.short	0x0100
        /*07da*/ 	.byte	0x08
	.zero		1


	//   ....[6]....
        /*07dc*/ 	.word	0x000004d0
        /*07e0*/ 	.word	0x000000ff
        /*07e4*/ 	.word	0x0002e850
        /*07e8*/ 	.short	0x0100
        /*07ea*/ 	.byte	0x08
	.zero		1


	//   ....[7]....
        /*07ec*/ 	.word	0x000004e0
        /*07f0*/ 	.word	0x000000ff
        /*07f4*/ 	.word	0x0002e860
        /*07f8*/ 	.short	0x0100
        /*07fa*/ 	.byte	0x08
	.zero		1


	//   ....[8]....
        /*07fc*/ 	.word	0x000004f0
        /*0800*/ 	.word	0x000000ff
        /*0804*/ 	.word	0x0002e858
        /*0808*/ 	.short	0x0100
        /*080a*/ 	.byte	0x08
	.zero		1


	//   ....[9]....
        /*080c*/ 	.word	0x00000500
        /*0810*/ 	.word	0x000000ff
        /*0814*/ 	.word	0x0002e868
        /*0818*/ 	.short	0x0100
        /*081a*/ 	.byte	0x08
	.zero		1


	//   ....[10]....
        /*081c*/ 	.word	0x000005f0
        /*0820*/ 	.word	0x000000ff
        /*0824*/ 	.word	0x0002e870
        /*0828*/ 	.short	0x0100
        /*082a*/ 	.byte	0x06
	.zero		1


	//   ....[11]....
        /*082c*/ 	.word	0x00000600
        /*0830*/ 	.word	0x000000ff
        /*0834*/ 	.word	0x0002e880
        /*0838*/ 	.short	0x0100
        /*083a*/ 	.byte	0x06
	.zero		1


	//   ....[12]....
        /*083c*/ 	.word	0x00000610
        /*0840*/ 	.word	0x000000ff
        /*0844*/ 	.word	0x0002e878
        /*0848*/ 	.short	0x0100
        /*084a*/ 	.byte	0x06
	.zero		1


	//   ....[13]....
        /*084c*/ 	.word	0x00000620
        /*0850*/ 	.word	0x000000ff
        /*0854*/ 	.word	0x0002e888
        /*0858*/ 	.short	0x0100
        /*085a*/ 	.byte	0x06
	.zero		1


	//   ....[14]....
        /*085c*/ 	.word	0x00000750
        /*0860*/ 	.word	0x000000ff
        /*0864*/ 	.word	0x0002e890
        /*0868*/ 	.short	0x0100
        /*086a*/ 	.byte	0x08
	.zero		1


	//   ....[15]....
        /*086c*/ 	.word	0x00000760
        /*0870*/ 	.word	0x000000ff
        /*0874*/ 	.word	0x0002e8a0
        /*0878*/ 	.short	0x0100
        /*087a*/ 	.byte	0x08
	.zero		1


	//   ....[16]....
        /*087c*/ 	.word	0x00000770
        /*0880*/ 	.word	0x000000ff
        /*0884*/ 	.word	0x0002e898
        /*0888*/ 	.short	0x0100
        /*088a*/ 	.byte	0x08
	.zero		1


	//   ....[17]....
        /*088c*/ 	.word	0x00000780
        /*0890*/ 	.word	0x000000ff
        /*0894*/ 	.word	0x0002e8a8
        /*0898*/ 	.short	0x0100
        /*089a*/ 	.byte	0x08
	.zero		1


	//   ....[18]....
        /*089c*/ 	.word	0x000008b0
        /*08a0*/ 	.word	0x000000ff
        /*08a4*/ 	.word	0x0002e8b0
        /*08a8*/ 	.short	0x0100
        /*08aa*/ 	.byte	0x08
	.zero		1


	//   ....[19]....
        /*08ac*/ 	.word	0x000008c0
        /*08b0*/ 	.word	0x000000ff
        /*08b4*/ 	.word	0x0002e8c0
        /*08b8*/ 	.short	0x0100
        /*08ba*/ 	.byte	0x08
	.zero		1


	//   ....[20]....
        /*08bc*/ 	.word	0x000008d0
        /*08c0*/ 	.word	0x000000ff
        /*08c4*/ 	.word	0x0002e8b8
        /*08c8*/ 	.short	0x0100
        /*08ca*/ 	.byte	0x08
	.zero		1


	//   ....[21]....
        /*08cc*/ 	.word	0x000008e0
        /*08d0*/ 	.word	0x000000ff
        /*08d4*/ 	.word	0x0002e8c8
        /*08d8*/ 	.short	0x0100
        /*08da*/ 	.byte	0x08
	.zero		1


	//   ....[22]....
        /*08dc*/ 	.word	0x00001b90
        /*08e0*/ 	.word	0x000000ff
        /*08e4*/ 	.word	0x0002e800
        /*08e8*/ 	.short	0x010a
        /*08ea*/ 	.byte	0x29
	.zero		1


	//   ....[23]....
        /*08ec*/ 	.word	0x00001c10
        /*08f0*/ 	.word	0x00000002
        /*08f4*/ 	.word	0x0002e830
        /*08f8*/ 	.short	0x010a
        /*08fa*/ 	.byte	0x3f
	.zero		1


	//   ....[24]....
        /*08fc*/ 	.word	0x00001c50
        /*0900*/ 	.word	0x00000002
        /*0904*/ 	.word	0x0002e830
        /*0908*/ 	.short	0x010a
        /*090a*/ 	.byte	0x3f
	.zero		1


	//   ....[25]....
        /*090c*/ 	.word	0x00004850
        /*0910*/ 	.word	0x00000057
        /*0914*/ 	.word	0x00000000
        /*0918*/ 	.short	0x0101
        /*091a*/ 	.byte	0x3f
	.zero		1


	//   ....[26]....
        /*091c*/ 	.word	0x00005b50
        /*0920*/ 	.word	0x000000ff
        /*0924*/ 	.word	0x0002e830
        /*0928*/ 	.short	0x010a
        /*092a*/ 	.byte	0x06
	.zero		1


	//   ....[27]....
        /*092c*/ 	.word	0x00005b90
        /*0930*/ 	.word	0x000000ff
        /*0934*/ 	.word	0x0002e830
        /*0938*/ 	.short	0x010a
        /*093a*/ 	.byte	0x06
	.zero		1


	//   ....[28]....
        /*093c*/ 	.word	0x000067a0
        /*0940*/ 	.word	0x000000ff
        /*0944*/ 	.word	0x0002e850
        /*0948*/ 	.short	0x010a
        /*094a*/ 	.byte	0x06
	.zero		1


	//   ....[29]....
        /*094c*/ 	.word	0x000067e0
        /*0950*/ 	.word	0x000000ff
        /*0954*/ 	.word	0x0002e850
        /*0958*/ 	.short	0x010a
        /*095a*/ 	.byte	0x06
	.zero		1


	//   ....[30]....
        /*095c*/ 	.word	0x000094b0
        /*0960*/ 	.word	0x00000002
        /*0964*/ 	.word	0x00000000
        /*0968*/ 	.short	0x0101
        /*096a*/ 	.byte	0x3f
	.zero		1


	//   ....[31]....
        /*096c*/ 	.word	0x000098e0
        /*0970*/ 	.word	0x000000ff
        /*0974*/ 	.word	0x00000000
        /*0978*/ 	.short	0x0101
        /*097a*/ 	.byte	0x06
	.zero		1


	//   ....[32]....
        /*097c*/ 	.word	0x0000a120
        /*0980*/ 	.word	0x000000ff
        /*0984*/ 	.word	0x0002e830
        /*0988*/ 	.short	0x010a
        /*098a*/ 	.byte	0x06
	.zero		1


	//   ....[33]....
        /*098c*/ 	.word	0x0000a160
        /*0990*/ 	.word	0x000000ff
        /*0994*/ 	.word	0x0002e830
        /*0998*/ 	.short	0x010a
        /*099a*/ 	.byte	0x06
	.zero		1


	//   ....[34]....
        /*099c*/ 	.word	0x0000ad40
        /*09a0*/ 	.word	0x000000ff
        /*09a4*/ 	.word	0x0002e850
        /*09a8*/ 	.short	0x010a
        /*09aa*/ 	.byte	0x06
	.zero		1


	//   ....[35]....
        /*09ac*/ 	.word	0x0000ad80
        /*09b0*/ 	.word	0x000000ff
        /*09b4*/ 	.word	0x0002e850
        /*09b8*/ 	.short	0x010a
        /*09ba*/ 	.byte	0x06
	.zero		1


	//   ....[36]....
        /*09bc*/ 	.word	0x0000cc00
        /*09c0*/ 	.word	0x00000002
        /*09c4*/ 	.word	0x00000000
        /*09c8*/ 	.short	0x0101
        /*09ca*/ 	.byte	0x3f
	.zero		1


	//   ....[37]....
        /*09cc*/ 	.word	0x0000cf10
        /*09d0*/ 	.word	0x000000ff
        /*09d4*/ 	.word	0x00000000
        /*09d8*/ 	.short	0x0101
        /*09da*/ 	.byte	0x06
	.zero		1


	//   ....[38]....
        /*09dc*/ 	.word	0x0000d690
        /*09e0*/ 	.word	0x000000ff
        /*09e4*/ 	.word	0x0002e850
        /*09e8*/ 	.short	0x010a
        /*09ea*/ 	.byte	0x04
	.zero		1


	//   ....[39]....
        /*09ec*/ 	.word	0x0000d6d0
        /*09f0*/ 	.word	0x000000ff
        /*09f4*/ 	.word	0x0002e850
        /*09f8*/ 	.short	0x010a
        /*09fa*/ 	.byte	0x04
	.zero		1


	//   ....[40]....
        /*09fc*/ 	.word	0x0000ddb0
        /*0a00*/ 	.word	0x000000ff
        /*0a04*/ 	.word	0x00000000
        /*0a08*/ 	.short	0x0101
        /*0a0a*/ 	.byte	0x04
	.zero		1


	//   ....[41]....
        /*0a0c*/ 	.word	0x0000f9e0
        /*0a10*/ 	.word	0x00000000
        /*0a14*/ 	.word	0x00000000
        /*0a18*/ 	.short	0x0101
        /*0a1a*/ 	.byte	0x3f
	.zero		1


	//   ....[42]....
        /*0a1c*/ 	.word	0x00012970
        /*0a20*/ 	.word	0x00000004
        /*0a24*/ 	.word	0x0002e880
        /*0a28*/ 	.short	0x010a
        /*0a2a*/ 	.byte	0x3f
	.zero		1


	//   ....[43]....
        /*0a2c*/ 	.word	0x00012b10
        /*0a30*/ 	.word	0x00000004
        /*0a34*/ 	.word	0x0002e840
        /*0a38*/ 	.short	0x010a
        /*0a3a*/ 	.byte	0x3f
	.zero		1


	//   ....[44]....
        /*0a3c*/ 	.word	0x000136b0
        /*0a40*/ 	.word	0x00000012
        /*0a44*/ 	.word	0x0002e800
        /*0a48*/ 	.short	0x0107
        /*0a4a*/ 	.byte	0x3f
	.zero		1


	//   ....[45]....
        /*0a4c*/ 	.word	0x000137a0
        /*0a50*/ 	.word	0x00000012
        /*0a54*/ 	.word	0x0002e800
        /*0a58*/ 	.short	0x0101
        /*0a5a*/ 	.byte	0x3f
	.zero		1


	//   ....[46]....
        /*0a5c*/ 	.word	0x000137c0
        /*0a60*/ 	.word	0x00000012
        /*0a64*/ 	.word	0x0002e820
        /*0a68*/ 	.short	0x010a
        /*0a6a*/ 	.byte	0x3f
	.zero		1


	//   ....[47]....
        /*0a6c*/ 	.word	0x00013ac0
        /*0a70*/ 	.word	0x00000004
        /*0a74*/ 	.word	0x0002e880
        /*0a78*/ 	.short	0x010a
        /*0a7a*/ 	.byte	0x3f
	.zero		1


	//   ....[48]....
        /*0a7c*/ 	.word	0x00013d20
        /*0a80*/ 	.word	0x00000004
        /*0a84*/ 	.word	0x0002e840
        /*0a88*/ 	.short	0x010a
        /*0a8a*/ 	.byte	0x3f
	.zero		1


	//   ....[49]....
        /*0a8c*/ 	.word	0x00013ff0
        /*0a90*/ 	.word	0x00000013
        /*0a94*/ 	.word	0x0002e870
        /*0a98*/ 	.short	0x010a
        /*0a9a*/ 	.byte	0x3f
	.zero		1


	//   ....[50]....
        /*0a9c*/ 	.word	0x00014060
        /*0aa0*/ 	.word	0x00000013
        /*0aa4*/ 	.word	0x0002e860
        /*0aa8*/ 	.short	0x010a
        /*0aaa*/ 	.byte	0x3f
	.zero		1


	//   ....[51]....
        /*0aac*/ 	.word	0x00014700
        /*0ab0*/ 	.word	0x00000013
        /*0ab4*/ 	.word	0x0002e850
        /*0ab8*/ 	.short	0x0101
        /*0aba*/ 	.byte	0x3f
	.zero		1


	//   ....[52]....
        /*0abc*/ 	.word	0x00014780
        /*0ac0*/ 	.word	0x00000013
        /*0ac4*/ 	.word	0x00000000
        /*0ac8*/ 	.short	0x0101
        /*0aca*/ 	.byte	0x3f
	.zero		1


	//   ....[53]....
        /*0acc*/ 	.word	0x00014990
        /*0ad0*/ 	.word	0x00000010
        /*0ad4*/ 	.word	0x0002e870
        /*0ad8*/ 	.short	0x010a
        /*0ada*/ 	.byte	0x3f
	.zero		1


	//   ....[54]....
        /*0adc*/ 	.word	0x00014a20
        /*0ae0*/ 	.word	0x00000010
        /*0ae4*/ 	.word	0x0002e860
        /*0ae8*/ 	.short	0x010a
        /*0aea*/ 	.byte	0x3f
	.zero		1


	//   ....[55]....
        /*0aec*/ 	.word	0x000150e0
        /*0af0*/ 	.word	0x00000010
        /*0af4*/ 	.word	0x0002e850
        /*0af8*/ 	.short	0x0101
        /*0afa*/ 	.byte	0x3f
	.zero		1


	//   ....[56]....
        /*0afc*/ 	.word	0x00015120
        /*0b00*/ 	.word	0x00000000
        /*0b04*/ 	.word	0x00000000
        /*0b08*/ 	.short	0x0101
        /*0b0a*/ 	.byte	0x3f
	.zero		1


	//   ....[57]....
        /*0b0c*/ 	.word	0x00015ed0
        /*0b10*/ 	.word	0x00000000
        /*0b14*/ 	.word	0x0002e820
        /*0b18*/ 	.short	0x010a
        /*0b1a*/ 	.byte	0x3f
	.zero		1


	//   ....[58]....
        /*0b1c*/ 	.word	0x00016090
        /*0b20*/ 	.word	0x00000006
        /*0b24*/ 	.word	0x00000000
        /*0b28*/ 	.short	0x010a
        /*0b2a*/ 	.byte	0x3f
	.zero		1


	//   ....[59]....
        /*0b2c*/ 	.word	0x00016100
        /*0b30*/ 	.word	0x00000007
        /*0b34*/ 	.word	0x00000000
        /*0b38*/ 	.short	0x010a
        /*0b3a*/ 	.byte	0x3f
	.zero		1


	//   ....[60]....
        /*0b3c*/ 	.word	0x00016160
        /*0b40*/ 	.word	0x00000004
        /*0b44*/ 	.word	0x0002e860
        /*0b48*/ 	.short	0x010a
        /*0b4a*/ 	.byte	0x3f
	.zero		1


	//   ....[61]....
        /*0b4c*/ 	.word	0x000161b0
        /*0b50*/ 	.word	0x00000003
        /*0b54*/ 	.word	0x0002e860
        /*0b58*/ 	.short	0x010a
        /*0b5a*/ 	.byte	0x3f
	.zero		1


	//   ....[62]....
        /*0b5c*/ 	.word	0x000161f0
        /*0b60*/ 	.word	0x00000004
        /*0b64*/ 	.word	0x0002e880
        /*0b68*/ 	.short	0x010a
        /*0b6a*/ 	.byte	0x3f
	.zero		1


	//   ....[63]....
        /*0b6c*/ 	.word	0x00016210
        /*0b70*/ 	.word	0x00000003
        /*0b74*/ 	.word	0x0002e880
        /*0b78*/ 	.short	0x010a
        /*0b7a*/ 	.byte	0x3f
	.zero		1


	//   ....[64]....
        /*0b7c*/ 	.word	0x00016280
        /*0b80*/ 	.word	0x00000003
        /*0b84*/ 	.word	0x0002e800
        /*0b88*/ 	.short	0x010a
        /*0b8a*/ 	.byte	0x3f
	.zero		1


	//   ....[65]....
        /*0b8c*/ 	.word	0x000162d0
        /*0b90*/ 	.word	0x00000002
        /*0b94*/ 	.word	0x0002e830
        /*0b98*/ 	.short	0x010a
        /*0b9a*/ 	.byte	0x3f
	.zero		1


	//   ....[66]....
        /*0b9c*/ 	.word	0x00016330
        /*0ba0*/ 	.word	0x00000007
        /*0ba4*/ 	.word	0x0002e830
        /*0ba8*/ 	.short	0x010a
        /*0baa*/ 	.byte	0x3f
	.zero		1


	//   ....[67]....
        /*0bac*/ 	.word	0x00016390
        /*0bb0*/ 	.word	0x00000007
        /*0bb4*/ 	.word	0x0002e850
        /*0bb8*/ 	.short	0x010a
        /*0bba*/ 	.byte	0x3f
	.zero		1


	//   ....[68]....
        /*0bbc*/ 	.word	0x000163f0
        /*0bc0*/ 	.word	0x00000007
        /*0bc4*/ 	.word	0x0002e830
        /*0bc8*/ 	.short	0x010a
        /*0bca*/ 	.byte	0x3f
	.zero		1


	//   ....[69]....
        /*0bcc*/ 	.word	0x00016450
        /*0bd0*/ 	.word	0x00000007
        /*0bd4*/ 	.word	0x0002e850
        /*0bd8*/ 	.short	0x010a
        /*0bda*/ 	.byte	0x3f
	.zero		1


	//   ....[70]....
        /*0bdc*/ 	.word	0x000164b0
        /*0be0*/ 	.word	0x00000005
        /*0be4*/ 	.word	0x0002e850
        /*0be8*/ 	.short	0x010a
        /*0bea*/ 	.byte	0x3f
	.zero		1


	//   ....[71]....
        /*0bec*/ 	.word	0x00016600
        /*0bf0*/ 	.word	0x00000004
        /*0bf4*/ 	.word	0x0002e880
        /*0bf8*/ 	.short	0x010a
        /*0bfa*/ 	.byte	0x3f
	.zero		1


	//   ....[72]....
        /*0bfc*/ 	.word	0x00016650
        /*0c00*/ 	.word	0x00000004
        /*0c04*/ 	.word	0x0002e840
        /*0c08*/ 	.short	0x010a
        /*0c0a*/ 	.byte	0x3f
	.zero		1


	//   ....[73]....
        /*0c0c*/ 	.word	0x00017070
        /*0c10*/ 	.word	0x00000012
        /*0c14*/ 	.word	0x0002e820
        /*0c18*/ 	.short	0x010a
        /*0c1a*/ 	.byte	0x3f
	.zero		1


	//   ....[74]....
        /*0c1c*/ 	.word	0x000170c0
        /*0c20*/ 	.word	0x00000004
        /*0c24*/ 	.word	0x0002e880
        /*0c28*/ 	.short	0x010a
        /*0c2a*/ 	.byte	0x3f
	.zero		1


	//   ....[75]....
        /*0c2c*/ 	.word	0x00017110
        /*0c30*/ 	.word	0x00000004
        /*0c34*/ 	.word	0x0002e840
        /*0c38*/ 	.short	0x010a
        /*0c3a*/ 	.byte	0x3f
	.zero		1


	//   ....[76]....
        /*0c3c*/ 	.word	0x00017160
        /*0c40*/ 	.word	0x00000013
        /*0c44*/ 	.word	0x0002e870
        /*0c48*/ 	.short	0x010a
        /*0c4a*/ 	.byte	0x3f
	.zero		1


	//   ....[77]....
        /*0c4c*/ 	.word	0x000171b0
        /*0c50*/ 	.word	0x00000013
        /*0c54*/ 	.word	0x0002e860
        /*0c58*/ 	.short	0x010a
        /*0c5a*/ 	.byte	0x3f
	.zero		1


	//   ....[78]....
        /*0c5c*/ 	.word	0x00017200
        /*0c60*/ 	.word	0x00000010
        /*0c64*/ 	.word	0x0002e870
        /*0c68*/ 	.short	0x010a
        /*0c6a*/ 	.byte	0x3f
	.zero		1


	//   ....[79]....
        /*0c6c*/ 	.word	0x00017250
        /*0c70*/ 	.word	0x00000010
        /*0c74*/ 	.word	0x0002e860
        /*0c78*/ 	.short	0x010a
        /*0c7a*/ 	.byte	0x3f
	.zero		1


	//   ....[80]....
        /*0c7c*/ 	.word	0x000172a0
        /*0c80*/ 	.word	0x00000000
        /*0c84*/ 	.word	0x0002e820
        /*0c88*/ 	.short	0x010a
        /*0c8a*/ 	.byte	0x3f
	.zero		1


	//   ....[81]....
        /*0c8c*/ 	.word	0x00017440
        /*0c90*/ 	.word	0x00000006
        /*0c94*/ 	.word	0x00000000
        /*0c98*/ 	.short	0x010a
        /*0c9a*/ 	.byte	0x3f
	.zero		1


	//   ....[82]....
        /*0c9c*/ 	.word	0x00017490
        /*0ca0*/ 	.word	0x00000007
        /*0ca4*/ 	.word	0x00000000
        /*0ca8*/ 	.short	0x010a
        /*0caa*/ 	.byte	0x3f
	.zero		1


	//   ....[83]....
        /*0cac*/ 	.word	0x000174e0
        /*0cb0*/ 	.word	0x00000004
        /*0cb4*/ 	.word	0x0002e860
        /*0cb8*/ 	.short	0x010a
        /*0cba*/ 	.byte	0x3f
	.zero		1


	//   ....[84]....
        /*0cbc*/ 	.word	0x00017530
        /*0cc0*/ 	.word	0x00000003
        /*0cc4*/ 	.word	0x0002e860
        /*0cc8*/ 	.short	0x010a
        /*0cca*/ 	.byte	0x3f
	.zero		1


	//   ....[85]....
        /*0ccc*/ 	.word	0x00017580
        /*0cd0*/ 	.word	0x00000004
        /*0cd4*/ 	.word	0x0002e880
        /*0cd8*/ 	.short	0x010a
        /*0cda*/ 	.byte	0x3f
	.zero		1


	//----- nvinfo : EIATTR_NUM_MBARRIERS
	.align		4
.L_297:
        /*0cdc*/ 	.byte	0x03, 0x38
        /*0cde*/ 	.short	0x0016


	//----- nvinfo : EIATTR_EXIT_INSTR_OFFSETS
	.align		4
        /*0ce0*/ 	.byte	0x04, 0x1c
        /*0ce2*/ 	.short	(.L_299 - .L_298)


	//   ....[0]....
.L_298:
        /*0ce4*/ 	.word	0x00000a80


	//   ....[1]....
        /*0ce8*/ 	.word	0x00010930


	//   ....[2]....
        /*0cec*/ 	.word	0x00016260


	//----- nvinfo : EIATTR_MAX_THREADS
	.align		4
.L_299:
        /*0cf0*/ 	.byte	0x04, 0x05
        /*0cf2*/ 	.short	(.L_301 - .L_300)
.L_300:
        /*0cf4*/ 	.word	0x00000180
        /*0cf8*/ 	.word	0x00000001
        /*0cfc*/ 	.word	0x00000001


	//----- nvinfo : EIATTR_CRS_STACK_SIZE
	.align		4
.L_301:
        /*0d00*/ 	.byte	0x04, 0x1e
        /*0d02*/ 	.short	(.L_303 - .L_302)
.L_302:
        /*0d04*/ 	.word	0x00000000


	//----- nvinfo : EIATTR_CBANK_PARAM_SIZE
	.align		4
.L_303:
        /*0d08*/ 	.byte	0x03, 0x19
        /*0d0a*/ 	.short	0x0af0


	//----- nvinfo : EIATTR_PARAM_CBANK
	.align		4
        /*0d0c*/ 	.byte	0x04, 0x0a
        /*0d0e*/ 	.short	(.L_305 - .L_304)
	.align		4
.L_304:
        /*0d10*/ 	.word	index@(.nv.constant0._ZN7cutlass13device_kernelIN5flash11enable_sm90INS1_16FlashAttnFwdSm90INS1_25CollectiveMainloopFwdSm90ILi2EN4cute5tupleIJNS5_1CILi1EEES8_S8_EEENS6_IJNS7_ILi128EEENS7_ILi224EEESA_EEELi128ENS_12float_e4m3_tEfNS_4arch4Sm90ELb1ELb0ELb0ELb1ELb0ELb0ELb0ELb1ELb1ELb1ELb0ELb0EEENS1_21CollectiveEpilogueFwdINS6_IJSA_SA_SB_EEES9_NS_10bfloat16_tESF_Li256ELb1ELb1ELb0ELb1EEENS1_36VarlenDynamicPersistentTileSchedulerILi128ELi224ELi256ELi128ELb0ELb1ELb1ELb1ELb1ELb1EEEEEEEEEvNT_6ParamsE)
        /*0d14*/ 	.short	0x0210
        /*0d16*/ 	.short	0x0af0


	//----- nvinfo : EIATTR_SW_WAR
	.align		4
.L_305:
        /*0d18*/ 	.byte	0x04, 0x36
        /*0d1a*/ 	.short	(.L_307 - .L_306)
.L_306:
        /*0d1c*/ 	.word	0x00000008
.L_307:


//--------------------- .nv.info._ZN7cutlass13device_kernelIN5flash11enable_sm90INS1_16FlashAttnFwdSm90INS1_25CollectiveMainloopFwdSm90ILi2EN4cute5tupleIJNS5_1CILi1EEES8_S8_EEENS6_IJNS7_ILi128EEENS7_ILi224EEESA_EEELi128ENS_12float_e4m3_tEfNS_4arch4Sm90ELb1ELb0ELb0ELb1ELb0ELb1ELb0ELb1ELb1ELb1ELb0ELb0EEENS1_21CollectiveEpilogueFwdINS6_IJSA_SA_SB_EEES9_NS_10bfloat16_tESF_Li256ELb1ELb1ELb0ELb1EEENS1_36VarlenDynamicPersistentTileSchedulerILi128ELi224ELi256ELi128ELb0ELb1ELb1ELb1ELb1ELb1EEEEEEEEEvNT_6ParamsE --------------------------
	.section	.nv.info._ZN7cutlass13device_kernelIN5flash11enable_sm90INS1_16FlashAttnFwdSm90INS1_25CollectiveMainloopFwdSm90ILi2EN4cute5tupleIJNS5_1CILi1EEES8_S8_EEENS6_IJNS7_ILi128EEENS7_ILi224EEESA_EEELi128ENS_12float_e4m3_tEfNS_4arch4Sm90ELb1ELb0ELb0ELb1ELb0ELb1ELb0ELb1ELb1ELb1ELb0ELb0EEENS1_21CollectiveEpilogueFwdINS6_IJSA_SA_SB_EEES9_NS_10bfloat16_tESF_Li256ELb1ELb1ELb0ELb1EEENS1_36VarlenDynamicPersistentTileSchedulerILi128ELi224ELi256ELi128ELb0ELb1ELb1ELb1ELb1ELb1EEEEEEEEEvNT_6ParamsE,"",@"SHT_CUDA_INFO"
	.sectionflags	@""
	.align	4


	//----- nvinfo : EIATTR_CUDA_API_VERSION
	.align		4
        /*0000*/ 	.byte	0x04, 0x37
        /*0002*/ 	.short	(.L_309 - .L_308)
.L_308:
        /*0004*/ 	.word	0x00000082


	//----- nvinfo : EIATTR_KPARAM_INFO
	.align		4
.L_309:
        /*0008*/ 	.byte	0x04, 0x17
        /*000a*/ 	.short	(.L_311 - .L_310)
.L_310:
        /*000c*/ 	.word	0x00000000
        /*0010*/ 	.short	0x0000
        /*0012*/ 	.short	0x0070
        /*0014*/ 	.byte	0x00, 0xf0, 0x01, 0x2a


	//----- nvinfo : EIATTR_SPARSE_MMA_MASK
	.align		4
.L_311:
        /*0018*/ 	.byte	0x03, 0x50
        /*001a*/ 	.short	0x0000


	//----- nvinfo : EIATTR_MAXREG_COUNT
	.align		4
        /*001c*/ 	.byte	0x03, 0x1b
        /*001e*/ 	.short	0x00a8


	//----- nvinfo : EIATTR_NUM_BARRIERS
	.align		4
        /*0020*/ 	.byte	0x02, 0x4c
        /*0022*/ 	.byte	0x10
	.zero		1


	//----- nvinfo : EIATTR_EXTERNS
	.align		4
        /*0024*/ 	.byte	0x04, 0x0f
        /*0026*/ 	.short	(.L_313 - .L_312)


	//   ....[0]....
	.align		4
.L_312:
        /*0028*/ 	.word	index@(__assertfail)


	//----- nvinfo : EIATTR_ANNOTATIONS
	.align		4
.L_313:
        /*002c*/ 	.byte	0x04, 0x55
        /*002e*/ 	.short	(.L_315 - .L_314)


	//   ....[0]....
.L_314:
        /* <DEDUP_REMOVED lines=153> */


	//----- nvinfo : EIATTR_MERCURY_ISA_VERSION
	.align		4
.L_315:
        /*09b0*/ 	.byte	0x03, 0x5f
        /*09b2*/ 	.short	0x0101


	//----- nvinfo : EIATTR_UNUSED_LOAD_BYTE_OFFSET
	.align		4
        /*09b4*/ 	.byte	0x04, 0x44
        /*09b6*/ 	.short	(.L_317 - .L_316)


	//   ....[0]....
.L_316:
        /*09b8*/ 	.word	0x00000ae0
        /*09bc*/ 	.word	0x0000fff0


	//   ....[1]....
        /*09c0*/ 	.word	0x00020510
        /*09c4*/ 	.word	0x0000fff0


	//----- nvinfo : EIATTR_INT_WARP_WIDE_INSTR_OFFSETS
	.align		4
.L_317:
        /*09c8*/ 	.byte	0x04, 0x31
        /*09ca*/ 	.short	(.L_319 - .L_318)


	//   ....[0]....
.L_318:
        /*09cc*/ 	.word	0x00000190


	//   ....[1]....
        /*09d0*/ 	.word	0x000001d0


	//   ....[2]....
        /*09d4*/ 	.word	0x00000240


	//   ....[3]....
        /*09d8*/ 	.word	0x000255c0


	//   ....[4]....
        /*09dc*/ 	.word	0x00025660


	//   ....[5]....
        /*09e0*/ 	.word	0x000281f0


	//   ....[6]....
        /*09e4*/ 	.word	0x00028290


	//----- nvinfo : EIATTR_COOP_GROUP_MASK_REGIDS
	.align		4
.L_319:
        /*09e8*/ 	.byte	0x04, 0x29
        /*09ea*/ 	.short	(.L_321 - .L_320)


	//   ....[0]....
.L_320:
        /*09ec*/ 	.word	0xffffffff


	//   ....[1]....
        /*09f0*/ 	.word	0xffffffff


	//   ....[2]....
        /*09f4*/ 	.word	0xffffffff


	//   ....[3]....
        /*09f8*/ 	.word	0xffffffff


	//   ....[4]....
        /*09fc*/ 	.word	0xffffffff


	//   ....[5]....
        /*0a00*/ 	.word	0xffffffff


	//   ....[6]....
        /*0a04*/ 	.word	0xffffffff


	//   ....[7]....
        /*0a08*/ 	.word	0xffffffff


	//   ....[8]....
        /*0a0c*/ 	.word	0xffffffff


	//   ....[9]....
        /*0a10*/ 	.word	0xffffffff


	//   ....[10]....
        /*0a14*/ 	.word	0xffffffff


	//   ....[11]....
        /*0a18*/ 	.word	0xffffffff


	//   ....[12]....
        /*0a1c*/ 	.word	0xffffffff


	//   ....[13]....
        /*0a20*/ 	.word	0xffffffff


	//   ....[14]....
        /*0a24*/ 	.word	0xffffffff


	//   ....[15]....
        /*0a28*/ 	.word	0xffffffff


	//   ....[16]....
        /*0a2c*/ 	.word	0xffffffff


	//   ....[17]....
        /*0a30*/ 	.word	0xffffffff


	//   ....[18]....
        /*0a34*/ 	.word	0xffffffff


	//   ....[19]....
        /*0a38*/ 	.word	0xffffffff


	//   ....[20]....
        /*0a3c*/ 	.word	0xffffffff


	//   ....[21]....
        /*0a40*/ 	.word	0xffffffff


	//   ....[22]....
        /*0a44*/ 	.word	0xffffffff


	//   ....[23]....
        /*0a48*/ 	.word	0xffffffff


	//   ....[24]....
        /*0a4c*/ 	.word	0xffffffff


	//   ....[25]....
        /*0a50*/ 	.word	0xffffffff


	//   ....[26]....
        /*0a54*/ 	.word	0xffffffff


	//   ....[27]....
        /*0a58*/ 	.word	0xffffffff


	//   ....[28]....
        /*0a5c*/ 	.word	0xffffffff


	//   ....[29]....
        /*0a60*/ 	.word	0xffffffff


	//   ....[30]....
        /*0a64*/ 	.word	0xffffffff


	//   ....[31]....
        /*0a68*/ 	.word	0xffffffff


	//   ....[32]....
        /*0a6c*/ 	.word	0xffffffff


	//   ....[33]....
        /*0a70*/ 	.word	0xffffffff


	//   ....[34]....
        /*0a74*/ 	.word	0xffffffff


	//   ....[35]....
        /*0a78*/ 	.word	0xffffffff


	//   ....[36]....
        /*0a7c*/ 	.word	0xffffffff


	//   ....[37]....
        /*0a80*/ 	.word	0xffffffff


	//   ....[38]....
        /*0a84*/ 	.word	0xffffffff


	//   ....[39]....
        /*0a88*/ 	.word	0xffffffff


	//   ....[40]....
        /*0a8c*/ 	.word	0xffffffff


	//   ....[41]....
        /*0a90*/ 	.word	0xffffffff


	//   ....[42]....
        /*0a94*/ 	.word	0xffffffff


	//   ....[43]....
        /*0a98*/ 	.word	0xffffffff


	//   ....[44]....
        /*0a9c*/ 	.word	0xffffffff


	//   ....[45]....
        /*0aa0*/ 	.word	0xffffffff


	//   ....[46]....
        /*0aa4*/ 	.word	0xffffffff


	//   ....[47]....
        /*0aa8*/ 	.word	0xffffffff


	//   ....[48]....
        /*0aac*/ 	.word	0xffffffff


	//   ....[49]....
        /*0ab0*/ 	.word	0xffffffff


	//   ....[50]....
        /*0ab4*/ 	.word	0xffffffff


	//   ....[51]....
        /*0ab8*/ 	.word	0xffffffff


	//   ....[52]....
        /*0abc*/ 	.word	0xffffffff


	//   ....[53]....
        /*0ac0*/ 	.word	0xffffffff


	//   ....[54]....
        /*0ac4*/ 	.word	0xffffffff


	//   ....[55]....
        /*0ac8*/ 	.word	0xffffffff


	//   ....[56]....
        /*0acc*/ 	.word	0xffffffff


	//   ....[57]....
        /*0ad0*/ 	.word	0xffffffff


	//   ....[58]....
        /*0ad4*/ 	.word	0xffffffff


	//   ....[59]....
        /*0ad8*/ 	.word	0xffffffff


	//   ....[60]....
        /*0adc*/ 	.word	0xffffffff


	//   ....[61]....
        /*0ae0*/ 	.word	0xffffffff


	//   ....[62]....
        /*0ae4*/ 	.word	0xffffffff


	//   ....[63]....
        /*0ae8*/ 	.word	0xffffffff


	//   ....[64]....
        /*0aec*/ 	.word	0xffffffff


	//   ....[65]....
        /*0af0*/ 	.word	0xffffffff


	//   ....[66]....
        /*0af4*/ 	.word	0xffffffff


	//   ....[67]....
        /*0af8*/ 	.word	0xffffffff


	//   ....[68]....
        /*0afc*/ 	.word	0xffffffff


	//   ....[69]....
        /*0b00*/ 	.word	0xffffffff


	//   ....[70]....
        /*0b04*/ 	.word	0xffffffff


	//   ....[71]....
        /*0b08*/ 	.word	0xffffffff


	//   ....[72]....
        /*0b0c*/ 	.word	0xffffffff


	//   ....[73]....
        /*0b10*/ 	.word	0xffffffff


	//   ....[74]....
        /*0b14*/ 	.word	0xffffffff


	//   ....[75]....
        /*0b18*/ 	.word	0xffffffff


	//   ....[76]....
        /*0b1c*/ 	.word	0xffffffff


	//   ....[77]....
        /*0b20*/ 	.word	0xffffffff


	//   ....[78]....
        /*0b24*/ 	.word	0xffffffff


	//   ....[79]....
        /*0b28*/ 	.word	0xffffffff


	//   ....[80]....
        /*0b2c*/ 	.word	0xffffffff


	//   ....[81]....
        /*0b30*/ 	.word	0xffffffff


	//   ....[82]....
        /*0b34*/ 	.word	0xffffffff


	//   ....[83]....
        /*0b38*/ 	.word	0xffffffff


	//   ....[84]....
        /*0b3c*/ 	.word	0xffffffff


	//   ....[85]....
        /*0b40*/ 	.word	0xffffffff


	//   ....[86]....
        /*0b44*/ 	.word	0xffffffff


	//   ....[87]....
        /*0b48*/ 	.word	0xffffffff


	//   ....[88]....
        /*0b4c*/ 	.word	0xffffffff


	//   ....[89]....
        /*0b50*/ 	.word	0xffffffff


	//   ....[90]....
        /*0b54*/ 	.word	0xffffffff


	//   ....[91]....
        /*0b58*/ 	.word	0xffffffff


	//   ....[92]....
        /*0b5c*/ 	.word	0xffffffff


	//   ....[93]....
        /*0b60*/ 	.word	0xffffffff


	//   ....[94]....
        /*0b64*/ 	.word	0xffffffff


	//   ....[95]....
        /*0b68*/ 	.word	0xffffffff


	//   ....[96]....
        /*0b6c*/ 	.word	0xffffffff


	//   ....[97]....
        /*0b70*/ 	.word	0xffffffff


	//   ....[98]....
        /*0b74*/ 	.word	0xffffffff


	//   ....[99]....
        /*0b78*/ 	.word	0xffffffff


	//   ....[100]....
        /*0b7c*/ 	.word	0xffffffff


	//   ....[101]....
        /*0b80*/ 	.word	0xffffffff


	//   ....[102]....
        /*0b84*/ 	.word	0xffffffff


	//   ....[103]....
        /*0b88*/ 	.word	0xffffffff


	//   ....[104]....
        /*0b8c*/ 	.word	0xffffffff


	//   ....[105]....
        /*0b90*/ 	.word	0xffffffff


	//   ....[106]....
        /*0b94*/ 	.word	0xffffffff


	//   ....[107]....
        /*0b98*/ 	.word	0xffffffff


	//   ....[108]....
        /*0b9c*/ 	.word	0xffffffff


	//   ....[109]....
        /*0ba0*/ 	.word	0xffffffff


	//   ....[110]....
        /*0ba4*/ 	.word	0xffffffff


	//   ....[111]....
        /*0ba8*/ 	.word	0xffffffff


	//   ....[112]....
        /*0bac*/ 	.word	0xffffffff


	//   ....[113]....
        /*0bb0*/ 	.word	0xffffffff


	//   ....[114]....
        /*0bb4*/ 	.word	0xffffffff


	//   ....[115]....
        /*0bb8*/ 	.word	0xffffffff


	//   ....[116]....
        /*0bbc*/ 	.word	0xffffffff


	//   ....[117]....
        /*0bc0*/ 	.word	0xffffffff


	//   ....[118]....
        /*0bc4*/ 	.word	0xffffffff


	//   ....[119]....
        /*0bc8*/ 	.word	0xffffffff


	//   ....[120]....
        /*0bcc*/ 	.word	0xffffffff


	//   ....[121]....
        /*0bd0*/ 	.word	0xffffffff


	//   ....[122]....
        /*0bd4*/ 	.word	0xffffffff


	//   ....[123]....
        /*0bd8*/ 	.word	0xffffffff


	//   ....[124]....
        /*0bdc*/ 	.word	0xffffffff


	//   ....[125]....
        /*0be0*/ 	.word	0xffffffff


	//   ....[126]....
        /*0be4*/ 	.word	0xffffffff


	//   ....[127]....
        /*0be8*/ 	.word	0xffffffff


	//   ....[128]....
        /*0bec*/ 	.word	0xffffffff


	//   ....[129]....
        /*0bf0*/ 	.word	0xffffffff


	//   ....[130]....
        /*0bf4*/ 	.word	0xffffffff


	//   ....[131]....
        /*0bf8*/ 	.word	0xffffffff


	//   ....[132]....
        /*0bfc*/ 	.word	0xffffffff


	//   ....[133]....
        /*0c00*/ 	.word	0xffffffff


	//   ....[134]....
        /*0c04*/ 	.word	0xffffffff


	//   ....[135]....
        /*0c08*/ 	.word	0xffffffff


	//   ....[136]....
        /*0c0c*/ 	.word	0xffffffff


	//   ....[137]....
        /*0c10*/ 	.word	0xffffffff


	//   ....[138]....
        /*0c14*/ 	.word	0xffffffff


	//   ....[139]....
        /*0c18*/ 	.word	0xffffffff


	//   ....[140]....
        /*0c1c*/ 	.word	0xffffffff


	//   ....[141]....
        /*0c20*/ 	.word	0xffffffff


	//   ....[142]....
        /*0c24*/ 	.word	0xffffffff


	//   ....[143]....
        /*0c28*/ 	.word	0xffffffff


	//   ....[144]....
        /*0c2c*/ 	.word	0xffffffff


	//   ....[145]....
        /*0c30*/ 	.word	0xffffffff


	//   ....[146]....
        /*0c34*/ 	.word	0xffffffff


	//   ....[147]....
        /*0c38*/ 	.word	0xffffffff


	//   ....[148]....
        /*0c3c*/ 	.word	0x0500000f


	//   ....[149]....
        /*0c40*/ 	.word	0x0500000f


	//   ....[150]....
        /*0c44*/ 	.word	0x0500000f


	//   ....[151]....
        /*0c48*/ 	.word	0x0500000f


	//   ....[152]....
        /*0c4c*/ 	.word	0x0500000f


	//   ....[153]....
        /*0c50*/ 	.word	0x0500000f


	//   ....[154]....
        /*0c54*/ 	.word	0x0500000f


	//   ....[155]....
        /*0c58*/ 	.word	0x0500000f


	//   ....[156]....
        /*0c5c*/ 	.word	0x0500000f


	//   ....[157]....
        /*0c60*/ 	.word	0x0500000f


	//   ....[158]....
        /*0c64*/ 	.word	0x0500000f


	//   ....[159]....
        /*0c68*/ 	.word	0x0500000f


	//   ....[160]....
        /*0c6c*/ 	.word	0x0500000f


	//   ....[161]....
        /*0c70*/ 	.word	0x0500000f


	//   ....[162]....
        /*0c74*/ 	.word	0x0500000f


	//   ....[163]....
        /*0c78*/ 	.word	0x0500000f


	//   ....[164]....
        /*0c7c*/ 	.word	0x0500000f


	//   ....[165]....
        /*0c80*/ 	.word	0x0500000f


	//   ....[166]....
        /*0c84*/ 	.word	0x0500000f


	//   ....[167]....
        /*0c88*/ 	.word	0x0500000f


	//   ....[168]....
        /*0c8c*/ 	.word	0x0500000f


	//   ....[169]....
        /*0c90*/ 	.word	0x0500000f


	//   ....[170]....
        /*0c94*/ 	.word	0x0500000f


	//   ....[171]....
        /*0c98*/ 	.word	0x0500000f


	//   ....[172]....
        /*0c9c*/ 	.word	0x0500000f


	//   ....[173]....
        /*0ca0*/ 	.word	0x0500000f


	//   ....[174]....
        /*0ca4*/ 	.word	0x0500000f


	//   ....[175]....
        /*0ca8*/ 	.word	0x0500000f


	//   ....[176]....
        /*0cac*/ 	.word	0x0500000f


	//   ....[177]....
        /*0cb0*/ 	.word	0x0500000f


	//   ....[178]....
        /*0cb4*/ 	.word	0x0500000f


	//   ....[179]....
        /*0cb8*/ 	.word	0x0500000f


	//   ....[180]....
        /*0cbc*/ 	.word	0x0500000f


	//   ....[181]....
        /*0cc0*/ 	.word	0x0500000f


	//   ....[182]....
        /*0cc4*/ 	.word	0x0500000f


	//   ....[183]....
        /*0cc8*/ 	.word	0x0500000f


	//   ....[184]....
        /*0ccc*/ 	.word	0x0500000f


	//   ....[185]....
        /*0cd0*/ 	.word	0x0500000f


	//   ....[186]....
        /*0cd4*/ 	.word	0x0500000f


	//   ....[187]....
        /*0cd8*/ 	.word	0x0500000f


	//   ....[188]....
        /*0cdc*/ 	.word	0x0500000f


	//   ....[189]....
        /*0ce0*/ 	.word	0x0500000f


	//   ....[190]....
        /*0ce4*/ 	.word	0x0500000f


	//   ....[191]....
        /*0ce8*/ 	.word	0x0500000f


	//   ....[192]....
        /*0cec*/ 	.word	0x0500000f


	//   ....[193]....
        /*0cf0*/ 	.word	0x0500000f


	//   ....[194]....
        /*0cf4*/ 	.word	0x0500000f


	//   ....[195]....
        /*0cf8*/ 	.word	0x0500000f


	//   ....[196]....
        /*0cfc*/ 	.word	0x0500000f


	//   ....[197]....
        /*0d00*/ 	.word	0x0500000f


	//   ....[198]....
        /*0d04*/ 	.word	0x0500000f


	//   ....[199]....
        /*0d08*/ 	.word	0x0500000f


	//   ....[200]....
        /*0d0c*/ 	.word	0x0500000f


	//   ....[201]....
        /*0d10*/ 	.word	0x0500000f


	//   ....[202]....
        /*0d14*/ 	.word	0x0500000f


	//   ....[203]....
        /*0d18*/ 	.word	0x0500000f


	//   ....[204]....
        /*0d1c*/ 	.word	0x0500000f


	//   ....[205]....
        /*0d20*/ 	.word	0x0500000f


	//   ....[206]....
        /*0d24*/ 	.word	0x0500000f


	//   ....[207]....
        /*0d28*/ 	.word	0x0500000f


	//   ....[208]....
        /*0d2c*/ 	.word	0x0500000f


	//   ....[209]....
        /*0d30*/ 	.word	0x0500000f


	//   ....[210]....
        /*0d34*/ 	.word	0x0500000f


	//   ....[211]....
        /*0d38*/ 	.word	0x0500000f


	//   ....[212]....
        /*0d3c*/ 	.word	0x0500000f


	//   ....[213]....
        /*0d40*/ 	.word	0x0500000f


	//   ....[214]....
        /*0d44*/ 	.word	0x0500000f


	//   ....[215]....
        /*0d48*/ 	.word	0x0500000f


	//   ....[216]....
        /*0d4c*/ 	.word	0x0500000f


	//   ....[217]....
        /*0d50*/ 	.word	0x0500000f


	//   ....[218]....
        /*0d54*/ 	.word	0x0500000f


	//   ....[219]....
        /*0d58*/ 	.word	0x0500000f


	//   ....[220]....
        /*0d5c*/ 	.word	0x0500000f


	//   ....[221]....
        /*0d60*/ 	.word	0x0500000f


	//   ....[222]....
        /*0d64*/ 	.word	0x0500000f


	//   ....[223]....
        /*0d68*/ 	.word	0x0500000f


	//   ....[224]....
        /*0d6c*/ 	.word	0x0500000f


	//   ....[225]....
        /*0d70*/ 	.word	0x0500000f


	//   ....[226]....
        /*0d74*/ 	.word	0x0500000f


	//   ....[227]....
        /*0d78*/ 	.word	0x0500000f


	//   ....[228]....
        /*0d7c*/ 	.word	0x0500000f


	//   ....[229]....
        /*0d80*/ 	.word	0x0500000f


	//   ....[230]....
        /*0d84*/ 	.word	0x0500000f


	//   ....[231]....
        /*0d88*/ 	.word	0x0500000f


	//   ....[232]....
        /*0d8c*/ 	.word	0x0500000f


	//   ....[233]....
        /*0d90*/ 	.word	0x0500000f


	//   ....[234]....
        /*0d94*/ 	.word	0x0500000f


	//   ....[235]....
        /*0d98*/ 	.word	0x0500000f


	//   ....[236]....
        /*0d9c*/ 	.word	0x0500000f


	//   ....[237]....
        /*0da0*/ 	.word	0x0500000f


	//   ....[238]....
        /*0da4*/ 	.word	0x0500000f


	//   ....[239]....
        /*0da8*/ 	.word	0x0500000f


	//   ....[240]....
        /*0dac*/ 	.word	0x0500000f


	//----- nvinfo : EIATTR_COOP_GROUP_INSTR_OFFSETS
	.align		4
.L_321:
        /*0db0*/ 	.byte	0x04, 0x28
        /*0db2*/ 	.short	(.L_323 - .L_322)


	//   ....[0]....
.L_322:
        /*0db4*/ 	.word	0x00000070


	//   ....[1]....
        /*0db8*/ 	.word	0x000001a0


	//   ....[2]....
        /*0dbc*/ 	.word	0x000001f0


	//   ....[3]....
        /*0dc0*/ 	.word	0x00000420


	//   ....[4]....
        /*0dc4*/ 	.word	0x00000580


	//   ....[5]....
        /*0dc8*/ 	.word	0x000006a0


	//   ....[6]....
        /*0dcc*/ 	.word	0x00000800


	//   ....[7]....
        /*0dd0*/ 	.word	0x0000ce20


	//   ....[8]....
        /*0dd4*/ 	.word	0x0000d5d0


	//   ....[9]....
        /*0dd8*/ 	.word	0x0000d5e0


	//   ....[10]....
        /*0ddc*/ 	.word	0x0000d5f0


	//   ....[11]....
        /*0de0*/ 	.word	0x0000d600


	//   ....[12]....
        /*0de4*/ 	.word	0x0000d820


	//   ....[13]....
        /*0de8*/ 	.word	0x0000d830


	//   ....[14]....
        /*0dec*/ 	.word	0x0000d840


	//   ....[15]....
        /*0df0*/ 	.word	0x0000d850


	//   ....[16]....
        /*0df4*/ 	.word	0x0000fd90


	//   ....[17]....
        /*0df8*/ 	.word	0x0000fda0


	//   ....[18]....
        /*0dfc*/ 	.word	0x0000fdb0


	//   ....[19]....
        /*0e00*/ 	.word	0x0000fdc0


	//   ....[20]....
        /*0e04*/ 	.word	0x0000fec0


	//   ....[21]....
        /*0e08*/ 	.word	0x0000fee0


	//   ....[22]....
        /*0e0c*/ 	.word	0x0000fef0


	//   ....[23]....
        /*0e10*/ 	.word	0x0000ff00


	//   ....[24]....
        /*0e14*/ 	.word	0x00013310


	//   ....[25]....
        /*0e18*/ 	.word	0x00013fd0


	//   ....[26]....
        /*0e1c*/ 	.word	0x00013fe0


	//   ....[27]....
        /*0e20*/ 	.word	0x00014000


	//   ....[28]....
        /*0e24*/ 	.word	0x00014cd0


	//   ....[29]....
        /*0e28*/ 	.word	0x00014d00


	//   ....[30]....
        /*0e2c*/ 	.word	0x00018010


	//   ....[31]....
        /*0e30*/ 	.word	0x00018c30


	//   ....[32]....
        /*0e34*/ 	.word	0x00018c60


	//   ....[33]....
        /*0e38*/ 	.word	0x00018d60


	//   ....[34]....
        /*0e3c*/ 	.word	0x00019da0


	//   ....[35]....
        /*0e40*/ 	.word	0x00019e10


	//   ....[36]....
        /*0e44*/ 	.word	0x0001d6e0


	//   ....[37]....
        /*0e48*/ 	.word	0x0001d710


	//   ....[38]....
        /*0e4c*/ 	.word	0x0001d7f0


	//   ....[39]....
        /*0e50*/ 	.word	0x0001d8d0


	//   ....[40]....
        /*0e54*/ 	.word	0x0001fcc0


	//   ....[41]....
        /*0e58*/ 	.word	0x0001fd20


	//   ....[42]....
        /*0e5c*/ 	.word	0x0001fd40


	//   ....[43]....
        /*0e60*/ 	.word	0x0001fd60


	//   ....[44]....
        /*0e64*/ 	.word	0x00020b90


	//   ....[45]....
        /*0e68*/ 	.word	0x00020bc0


	//   ....[46]....
        /*0e6c*/ 	.word	0x00020bf0


	//   ....[47]....
        /*0e70*/ 	.word	0x00020c20


	//   ....[48]....
        /*0e74*/ 	.word	0x00020c50


	//   ....[49]....
        /*0e78*/ 	.word	0x00020c80


	//   ....[50]....
        /*0e7c*/ 	.word	0x00020cb0


	//   ....[51]....
        /*0e80*/ 	.word	0x00020ce0


	//   ....[52]....
        /*0e84*/ 	.word	0x00020d10


	//   ....[53]....
        /*0e88*/ 	.word	0x00020d40


	//   ....[54]....
        /*0e8c*/ 	.word	0x00020d70


	//   ....[55]....
        /*0e90*/ 	.word	0x00020da0


	//   ....[56]....
        /*0e94*/ 	.word	0x00020dd0


	//   ....[57]....
        /*0e98*/ 	.word	0x00020e00


	//   ....[58]....
        /*0e9c*/ 	.word	0x00020e30


	//   ....[59]....
        /*0ea0*/ 	.word	0x00020e60


	//   ....[60]....
        /*0ea4*/ 	.word	0x00020e90


	//   ....[61]....
        /*0ea8*/ 	.word	0x00020ec0


	//   ....[62]....
        /*0eac*/ 	.word	0x00020ef0


	//   ....[63]....
        /*0eb0*/ 	.word	0x00020f20


	//   ....[64]....
        /*0eb4*/ 	.word	0x00020f50


	//   ....[65]....
        /*0eb8*/ 	.word	0x00020f80


	//   ....[66]....
        /*0ebc*/ 	.word	0x00020fb0


	//   ....[67]....
        /*0ec0*/ 	.word	0x00020fd0


	//   ....[68]....
        /*0ec4*/ 	.word	0x00020fe0


	//   ....[69]....
        /*0ec8*/ 	.word	0x00020ff0


	//   ....[70]....
        /*0ecc*/ 	.word	0x00021010


	//   ....[71]....
        /*0ed0*/ 	.word	0x00021020


	//   ....[72]....
        /*0ed4*/ 	.word	0x00021030


	//   ....[73]....
        /*0ed8*/ 	.word	0x00021040


	//   ....[74]....
        /*0edc*/ 	.word	0x00021070


	//   ....[75]....
        /*0ee0*/ 	.word	0x000210a0


	//   ....[76]....
        /*0ee4*/ 	.word	0x000216f0


	//   ....[77]....
        /*0ee8*/ 	.word	0x00021730


	//   ....[78]....
        /*0eec*/ 	.word	0x00021770


	//   ....[79]....
        /*0ef0*/ 	.word	0x000217b0


	//   ....[80]....
        /*0ef4*/ 	.word	0x00021e80


	//   ....[81]....
        /*0ef8*/ 	.word	0x00021e90


	//   ....[82]....
        /*0efc*/ 	.word	0x00021f60


	//   ....[83]....
        /*0f00*/ 	.word	0x00021f80


	//   ....[84]....
        /*0f04*/ 	.word	0x00022050


	//   ....[85]....
        /*0f08*/ 	.word	0x00022070


	//   ....[86]....
        /*0f0c*/ 	.word	0x00022150


	//   ....[87]....
        /*0f10*/ 	.word	0x00022170


	//   ....[88]....
        /*0f14*/ 	.word	0x00022a50


	//   ....[89]....
        /*0f18*/ 	.word	0x00022a60


	//   ....[90]....
        /*0f1c*/ 	.word	0x00022bb0


	//   ....[91]....
        /*0f20*/ 	.word	0x00022bc0


	//   ....[92]....
        /*0f24*/ 	.word	0x00022d00


	//   ....[93]....
        /*0f28*/ 	.word	0x00022d10


	//   ....[94]....
        /*0f2c*/ 	.word	0x00022e50


	//   ....[95]....
        /*0f30*/ 	.word	0x00022e60


	//   ....[96]....
        /*0f34*/ 	.word	0x00023010


	//   ....[97]....
        /*0f38*/ 	.word	0x00023200


	//   ....[98]....
        /*0f3c*/ 	.word	0x00023230


	//   ....[99]....
        /*0f40*/ 	.word	0x00023260


	//   ....[100]....
        /*0f44*/ 	.word	0x00023290


	//   ....[101]....
        /*0f48*/ 	.word	0x000232c0


	//   ....[102]....
        /*0f4c*/ 	.word	0x000232f0


	//   ....[103]....
        /*0f50*/ 	.word	0x00023470


	//   ....[104]....
        /*0f54*/ 	.word	0x000234a0


	//   ....[105]....
        /*0f58*/ 	.word	0x000234d0


	//   ....[106]....
        /*0f5c*/ 	.word	0x00023500


	//   ....[107]....
        /*0f60*/ 	.word	0x00023530


	//   ....[108]....
        /*0f64*/ 	.word	0x00023560


	//   ....[109]....
        /*0f68*/ 	.word	0x00023610


	//   ....[110]....
        /*0f6c*/ 	.word	0x00023670


	//   ....[111]....
        /*0f70*/ 	.word	0x00023700


	//   ....[112]....
        /*0f74*/ 	.word	0x00024720


	//   ....[113]....
        /*0f78*/ 	.word	0x00025db0


	//   ....[114]....
        /*0f7c*/ 	.word	0x00026ad0


	//   ....[115]....
        /*0f80*/ 	.word	0x00026ae0


	//   ....[116]....
        /*0f84*/ 	.word	0x00026b00


	//   ....[117]....
        /*0f88*/ 	.word	0x00026ba0


	//   ....[118]....
        /*0f8c*/ 	.word	0x00026bd0


	//   ....[119]....
        /*0f90*/ 	.word	0x00026c40


	//   ....[120]....
        /*0f94*/ 	.word	0x00026c70


	//   ....[121]....
        /*0f98*/ 	.word	0x00026ce0


	//   ....[122]....
        /*0f9c*/ 	.word	0x00026d10


	//   ....[123]....
        /*0fa0*/ 	.word	0x00026d80


	//   ....[124]....
        /*0fa4*/ 	.word	0x00026db0


	//   ....[125]....
        /*0fa8*/ 	.word	0x00026e20


	//   ....[126]....
        /*0fac*/ 	.word	0x00026e50


	//   ....[127]....
        /*0fb0*/ 	.word	0x00026e70


	//   ....[128]....
        /*0fb4*/ 	.word	0x00026ed0


	//   ....[129]....
        /*0fb8*/ 	.word	0x00026ee0


	//   ....[130]....
        /*0fbc*/ 	.word	0x00028d20


	//   ....[131]....
        /*0fc0*/ 	.word	0x00028d80


	//   ....[132]....
        /*0fc4*/ 	.word	0x00028db0


	//   ....[133]....
        /*0fc8*/ 	.word	0x00028dc0


	//   ....[134]....
        /*0fcc*/ 	.word	0x00028df0


	//   ....[135]....
        /*0fd0*/ 	.word	0x00028e20


	//   ....[136]....
        /*0fd4*/ 	.word	0x00028e50


	//   ....[137]....
        /*0fd8*/ 	.word	0x00028e80


	//   ....[138]....
        /*0fdc*/ 	.word	0x00029010


	//   ....[139]....
        /*0fe0*/ 	.word	0x00029040


	//   ....[140]....
        /*0fe4*/ 	.word	0x00029070


	//   ....[141]....
        /*0fe8*/ 	.word	0x000290a0


	//   ....[142]....
        /*0fec*/ 	.word	0x000290d0


	//   ....[143]....
        /*0ff0*/ 	.word	0x00029100


	//   ....[144]....
        /*0ff4*/ 	.word	0x000291c0


	//   ....[145]....
        /*0ff8*/ 	.word	0x000291e0


	//   ....[146]....
        /*0ffc*/ 	.word	0x00029250


	//   ....[147]....
        /*1000*/ 	.word	0x00029930


	//   ....[148]....
        /*1004*/ 	.word	0x00029e30


	//   ....[149]....
        /*1008*/ 	.word	0x00029ee0


	//   ....[150]....
        /*100c*/ 	.word	0x00029f70


	//   ....[151]....
        /*1010*/ 	.word	0x00029fc0


	//   ....[152]....
        /*1014*/ 	.word	0x0002a010


	//   ....[153]....
        /*1018*/ 	.word	0x0002a0a0


	//   ....[154]....
        /*101c*/ 	.word	0x0002a130


	//   ....[155]....
        /*1020*/ 	.word	0x0002a180


	//   ....[156]....
        /*1024*/ 	.word	0x0002a1d0


	//   ....[157]....
        /*1028*/ 	.word	0x0002a2c0


	//   ....[158]....
        /*102c*/ 	.word	0x0002a370


	//   ....[159]....
        /*1030*/ 	.word	0x0002a3c0


	//   ....[160]....
        /*1034*/ 	.word	0x0002a410


	//   ....[161]....
        /*1038*/ 	.word	0x0002a560


	//   ....[162]....
        /*103c*/ 	.word	0x0002a5b0


	//   ....[163]....
        /*1040*/ 	.word	0x0002a600


	//   ....[164]....
        /*1044*/ 	.word	0x0002a650


	//   ....[165]....
        /*1048*/ 	.word	0x0002a9d0


	//   ....[166]....
        /*104c*/ 	.word	0x0002aaf0


	//   ....[167]....
        /*1050*/ 	.word	0x0002ac20


	//   ....[168]....
        /*1054*/ 	.word	0x0002acb0


	//   ....[169]....
        /*1058*/ 	.word	0x0002ad10


	//   ....[170]....
        /*105c*/ 	.word	0x0002ad90


	//   ....[171]....
        /*1060*/ 	.word	0x0002adf0


	//   ....[172]....
        /*1064*/ 	.word	0x0002ae70


	//   ....[173]....
        /*1068*/ 	.word	0x0002aed0


	//   ....[174]....
        /*106c*/ 	.word	0x0002af50


	//   ....[175]....
        /*1070*/ 	.word	0x0002afb0


	//   ....[176]....
        /*1074*/ 	.word	0x0002b030


	//   ....[177]....
        /*1078*/ 	.word	0x0002b090


	//   ....[178]....
        /*107c*/ 	.word	0x0002b110


	//   ....[179]....
        /*1080*/ 	.word	0x0002b170


	//   ....[180]....
        /*1084*/ 	.word	0x0002b1d0


	//   ....[181]....
        /*1088*/ 	.word	0x0002b230


	//   ....[182]....
        /*108c*/ 	.word	0x0002b2c0


	//   ....[183]....
        /*1090*/ 	.word	0x0002b320


	//   ....[184]....
        /*1094*/ 	.word	0x0002b3a0


	//   ....[185]....
        /*1098*/ 	.word	0x0002b400


	//   ....[186]....
        /*109c*/ 	.word	0x0002b470


	//   ....[187]....
        /*10a0*/ 	.word	0x0002b4d0


	//   ....[188]....
        /*10a4*/ 	.word	0x0002b550


	//   ....[189]....
        /*10a8*/ 	.word	0x0002b5b0


	//   ....[190]....
        /*10ac*/ 	.word	0x0002b630


	//   ....[191]....
        /*10b0*/ 	.word	0x0002b690


	//   ....[192]....
        /*10b4*/ 	.word	0x0002b710


	//   ....[193]....
        /*10b8*/ 	.word	0x0002b770


	//   ....[194]....
        /*10bc*/ 	.word	0x0002b7e0


	//   ....[195]....
        /*10c0*/ 	.word	0x0002b840


	//   ....[196]....
        /*10c4*/ 	.word	0x0002b8a0


	//   ....[197]....
        /*10c8*/ 	.word	0x0002b990


	//   ....[198]....
        /*10cc*/ 	.word	0x0002b9e0


	//   ....[199]....
        /*10d0*/ 	.word	0x0002ba70


	//   ....[200]....
        /*10d4*/ 	.word	0x0002bb00


	//   ....[201]....
        /*10d8*/ 	.word	0x0002bb90


	//   ....[202]....
        /*10dc*/ 	.word	0x0002bc20


	//   ....[203]....
        /*10e0*/ 	.word	0x0002bcb0


	//   ....[204]....
        /*10e4*/ 	.word	0x0002bd40


	//   ....[205]....
        /*10e8*/ 	.word	0x0002be00


	//   ....[206]....
        /*10ec*/ 	.word	0x0002c0f0


	//   ....[207]....
        /*10f0*/ 	.word	0x0002c2e0


	//   ....[208]....
        /*10f4*/ 	.word	0x0002c330


	//   ....[209]....
        /*10f8*/ 	.word	0x0002c430


	//   ....[210]....
        /*10fc*/ 	.word	0x0002c4a0


	//   ....[211]....
        /*1100*/ 	.word	0x0002c5a0


	//   ....[212]....
        /*1104*/ 	.word	0x0002c610


	//   ....[213]....
        /*1108*/ 	.word	0x0002c710


	//   ....[214]....
        /*110c*/ 	.word	0x0002c780


	//   ....[215]....
        /*1110*/ 	.word	0x0002c880


	//   ....[216]....
        /*1114*/ 	.word	0x0002c8f0


	//   ....[217]....
        /*1118*/ 	.word	0x0002c9f0


	//   ....[218]....
        /*111c*/ 	.word	0x0002ca60


	//   ....[219]....
        /*1120*/ 	.word	0x0002cb60


	//   ....[220]....
        /*1124*/ 	.word	0x0002cbd0


	//   ....[221]....
        /*1128*/ 	.word	0x0002ccd0


	//   ....[222]....
        /*112c*/ 	.word	0x0002cd20


	//   ....[223]....
        /*1130*/ 	.word	0x0002d000


	//   ....[224]....
        /*1134*/ 	.word	0x0002d0a0


	//   ....[225]....
        /*1138*/ 	.word	0x0002d1d0


	//   ....[226]....
        /*113c*/ 	.word	0x0002d250


	//   ....[227]....
        /*1140*/ 	.word	0x0002d2d0


	//   ....[228]....
        /*1144*/ 	.word	0x0002d350


	//   ....[229]....
        /*1148*/ 	.word	0x0002d3d0


	//   ....[230]....
        /*114c*/ 	.word	0x0002d460


	//   ....[231]....
        /*1150*/ 	.word	0x0002d500


	//   ....[232]....
        /*1154*/ 	.word	0x0002d5b0


	//   ....[233]....
        /*1158*/ 	.word	0x0002d630


	//   ....[234]....
        /*115c*/ 	.word	0x0002d6b0


	//   ....[235]....
        /*1160*/ 	.word	0x0002d730


	//   ....[236]....
        /*1164*/ 	.word	0x0002d7c0


	//   ....[237]....
        /*1168*/ 	.word	0x0002d840


	//   ....[238]....
        /*116c*/ 	.word	0x0002d8e0


	//   ....[239]....
        /*1170*/ 	.word	0x0002d970


	//   ....[240]....
        /*1174*/ 	.word	0x0002daa0


	//----- nvinfo : EIATTR_REG_RECONFIG
	.align		4
.L_323:
        /*1178*/ 	.byte	0x01, 0x54
	.zero		2


	//----- nvinfo : EIATTR_SYSCALL_OFFSETS
	.align		4
        /*117c*/ 	.byte	0x04, 0x46
        /*117e*/ 	.short	(.L_325 - .L_324)


	//   ....[0]....
.L_324:
        /*1180*/ 	.word	0x00001b80


	//   ....[1]....
        /*1184*/ 	.word	0x00001cd0


	//   ....[2]....
        /*1188*/ 	.word	0x0000cfe0


	//   ....[3]....
        /*118c*/ 	.word	0x0000d320


	//   ....[4]....
        /*1190*/ 	.word	0x000257d0


	//   ....[5]....
        /*1194*/ 	.word	0x00025970


	//   ....[6]....
        /*1198*/ 	.word	0x00025ad0


	//   ....[7]....
        /*119c*/ 	.word	0x00025c20


	//   ....[8]....
        /*11a0*/ 	.word	0x000266d0


	//----- nvinfo : EIATTR_MBARRIER_INSTR_OFFSETS
	.align		4
.L_325:
        /*11a4*/ 	.byte	0x04, 0x39
        /*11a6*/ 	.short	(.L_327 - .L_326)


	//   ....[0]....
.L_326:
        /*11a8*/ 	.word	0x000002d0
        /*11ac*/ 	.word	0x000000ff
        /*11b0*/ 	.word	0x0002e800
        /*11b4*/ 	.short	0x0100
        /*11b6*/ 	.byte	0x08
	.zero		1


	//   ....[1]....
        /*11b8*/ 	.word	0x000002e0
        /*11bc*/ 	.word	0x000000ff
        /*11c0*/ 	.word	0x0002e820
        /*11c4*/ 	.short	0x0100
        /*11c6*/ 	.byte	0x08
	.zero		1


	//   ....[2]....
        /*11c8*/ 	.word	0x000003d0
        /*11cc*/ 	.word	0x000000ff
        /*11d0*/ 	.word	0x0002e830
        /*11d4*/ 	.short	0x0100
        /*11d6*/ 	.byte	0x08
	.zero		1


	//   ....[3]....
        /*11d8*/ 	.word	0x000003e0
        /*11dc*/ 	.word	0x000000ff
        /*11e0*/ 	.word	0x0002e840
        /*11e4*/ 	.short	0x0100
        /*11e6*/ 	.byte	0x08
	.zero		1


	//   ....[4]....
        /*11e8*/ 	.word	0x000003f0
        /*11ec*/ 	.word	0x000000ff
        /*11f0*/ 	.word	0x0002e838
        /*11f4*/ 	.short	0x0100
        /*11f6*/ 	.byte	0x08
	.zero		1


	//   ....[5]....
        /*11f8*/ 	.word	0x00000400
        /*11fc*/ 	.word	0x000000ff
        /*1200*/ 	.word	0x0002e848
        /*1204*/ 	.short	0x0100
        /*1206*/ 	.byte	0x08
	.zero		1


	//   ....[6]....
        /*1208*/ 	.word	0x00000530
        /*120c*/ 	.word	0x000000ff
        /*1210*/ 	.word	0x0002e850
        /*1214*/ 	.short	0x0100
        /*1216*/ 	.byte	0x08
	.zero		1


	//   ....[7]....
        /*1218*/ 	.word	0x00000540
        /*121c*/ 	.word	0x000000ff
        /*1220*/ 	.word	0x0002e860
        /*1224*/ 	.short	0x0100
        /*1226*/ 	.byte	0x08
	.zero		1


	//   ....[8]....
        /*1228*/ 	.word	0x00000550
        /*122c*/ 	.word	0x000000ff
        /*1230*/ 	.word	0x0002e858
        /*1234*/ 	.short	0x0100
        /*1236*/ 	.byte	0x08
	.zero		1


	//   ....[9]....
        /*1238*/ 	.word	0x00000560
        /*123c*/ 	.word	0x000000ff
        /*1240*/ 	.word	0x0002e868
        /*1244*/ 	.short	0x0100
        /*1246*/ 	.byte	0x08
	.zero		1


	//   ....[10]....
        /*1248*/ 	.word	0x00000650
        /*124c*/ 	.word	0x000000ff
        /*1250*/ 	.word	0x0002e870
        /*1254*/ 	.short	0x0100
        /*1256*/ 	.byte	0x06
	.zero		1


	//   ....[11]....
        /*1258*/ 	.word	0x00000660
        /*125c*/ 	.word	0x000000ff
        /*1260*/ 	.word	0x0002e880
        /*1264*/ 	.short	0x0100
        /*1266*/ 	.byte	0x06
	.zero		1


	//   ....[12]....
        /*1268*/ 	.word	0x00000670
        /*126c*/ 	.word	0x000000ff
        /*1270*/ 	.word	0x0002e878
        /*1274*/ 	.short	0x0100
        /*1276*/ 	.byte	0x06
	.zero		1


	//   ....[13]....
        /*1278*/ 	.word	0x00000680
        /*127c*/ 	.word	0x000000ff
        /*1280*/ 	.word	0x0002e888
        /*1284*/ 	.short	0x0100
        /*1286*/ 	.byte	0x06
	.zero		1


	//   ....[14]....
        /*1288*/ 	.word	0x000007b0
        /*128c*/ 	.word	0x000000ff
        /*1290*/ 	.word	0x0002e890
        /*1294*/ 	.short	0x0100
        /*1296*/ 	.byte	0x08
	.zero		1


	//   ....[15]....
        /*1298*/ 	.word	0x000007c0
        /*129c*/ 	.word	0x000000ff
        /*12a0*/ 	.word	0x0002e8a0
        /*12a4*/ 	.short	0x0100
        /*12a6*/ 	.byte	0x08
	.zero		1


	//   ....[16]....
        /*12a8*/ 	.word	0x000007d0
        /*12ac*/ 	.word	0x000000ff
        /*12b0*/ 	.word	0x0002e898
        /*12b4*/ 	.short	0x0100
        /*12b6*/ 	.byte	0x08
	.zero		1


	//   ....[17]....
        /*12b8*/ 	.word	0x000007e0
        /*12bc*/ 	.word	0x000000ff
        /*12c0*/ 	.word	0x0002e8a8
        /*12c4*/ 	.short	0x0100
        /*12c6*/ 	.byte	0x08
	.zero		1


	//   ....[18]....
        /*12c8*/ 	.word	0x00000910
        /*12cc*/ 	.word	0x000000ff
        /*12d0*/ 	.word	0x0002e8b0
        /*12d4*/ 	.short	0x0100
        /*12d6*/ 	.byte	0x08
	.zero		1


	//   ....[19]....
        /*12d8*/ 	.word	0x00000920
        /*12dc*/ 	.word	0x000000ff
        /*12e0*/ 	.word	0x0002e8c0
        /*12e4*/ 	.short	0x0100
        /*12e6*/ 	.byte	0x08
	.zero		1


	//   ....[20]....
        /*12e8*/ 	.word	0x00000930
        /*12ec*/ 	.word	0x000000ff
        /*12f0*/ 	.word	0x0002e8b8
        /*12f4*/ 	.short	0x0100
        /*12f6*/ 	.byte	0x08
	.zero		1


	//   ....[21]....
        /*12f8*/ 	.word	0x00000940
        /*12fc*/ 	.word	0x000000ff
        /*1300*/ 	.word	0x0002e8c8
        /*1304*/ 	.short	0x0100
        /*1306*/ 	.byte	0x08
	.zero		1


	//   ....[22]....
        /*1308*/ 	.word	0x00003310
        /*130c*/ 	.word	0x0000006e
        /*1310*/ 	.word	0x0002e890
        /*1314*/ 	.short	0x010a
        /*1316*/ 	.byte	0x3f
	.zero		1


	//   ....[23]....
        /*1318*/ 	.word	0x00007620
        /*131c*/ 	.word	0x0000006e
        /*1320*/ 	.word	0x0002e890
        /*1324*/ 	.short	0x010a
        /*1326*/ 	.byte	0x3f
	.zero		1


	//   ....[24]....
        /*1328*/ 	.word	0x0000b730
        /*132c*/ 	.word	0x0000006e
        /*1330*/ 	.word	0x0002e890
        /*1334*/ 	.short	0x010a
        /*1336*/ 	.byte	0x3f
	.zero		1


	//   ....[25]....
        /*1338*/ 	.word	0x0000bed0
        /*133c*/ 	.word	0x00000030
        /*1340*/ 	.word	0x00000000
        /*1344*/ 	.short	0x0101
        /*1346*/ 	.byte	0x3f
	.zero		1


	//   ....[26]....
        /*1348*/ 	.word	0x0000bf10
        /*134c*/ 	.word	0x0000006e
        /*1350*/ 	.word	0x0002e8b0
        /*1354*/ 	.short	0x010a
        /*1356*/ 	.byte	0x3f
	.zero		1


	//   ....[27]....
        /*1358*/ 	.word	0x0000c6d0
        /*135c*/ 	.word	0x0000006e
        /*1360*/ 	.word	0x00000000
        /*1364*/ 	.short	0x0101
        /*1366*/ 	.byte	0x3f
	.zero		1


	//   ....[28]....
        /*1368*/ 	.word	0x0000d0a0
        /*136c*/ 	.word	0x00000010
        /*1370*/ 	.word	0x0002e800
        /*1374*/ 	.short	0x010a
        /*1376*/ 	.byte	0x3f
	.zero		1


	//   ....[29]....
        /*1378*/ 	.word	0x0000d0f0
        /*137c*/ 	.word	0x00000010
        /*1380*/ 	.word	0x0002e800
        /*1384*/ 	.short	0x010a
        /*1386*/ 	.byte	0x3f
	.zero		1


	//   ....[30]....
        /*1388*/ 	.word	0x0000dbb0
        /*138c*/ 	.word	0x00000010
        /*1390*/ 	.word	0x0002e800
        /*1394*/ 	.short	0x010a
        /*1396*/ 	.byte	0x3f
	.zero		1


	//   ....[31]....
        /*1398*/ 	.word	0x000101a0
        /*139c*/ 	.word	0x00000010
        /*13a0*/ 	.word	0x0002e800
        /*13a4*/ 	.short	0x010a
        /*13a6*/ 	.byte	0x3f
	.zero		1


	//   ....[32]....
        /*13a8*/ 	.word	0x000122e0
        /*13ac*/ 	.word	0x00000088
        /*13b0*/ 	.word	0x0002e830
        /*13b4*/ 	.short	0x010a
        /*13b6*/ 	.byte	0x3f
	.zero		1


	//   ....[33]....
        /*13b8*/ 	.word	0x00012380
        /*13bc*/ 	.word	0x00000088
        /*13c0*/ 	.word	0x0002e830
        /*13c4*/ 	.short	0x010a
        /*13c6*/ 	.byte	0x3f
	.zero		1


	//   ....[34]....
        /*13c8*/ 	.word	0x000162e0
        /*13cc*/ 	.word	0x00000088
        /*13d0*/ 	.word	0x00000000
        /*13d4*/ 	.short	0x0101
        /*13d6*/ 	.byte	0x3f
	.zero		1


	//   ....[35]....
        /*13d8*/ 	.word	0x00016800
        /*13dc*/ 	.word	0x00000003
        /*13e0*/ 	.word	0x0002e830
        /*13e4*/ 	.short	0x010a
        /*13e6*/ 	.byte	0x3f
	.zero		1


	//   ....[36]....
        /*13e8*/ 	.word	0x00016850
        /*13ec*/ 	.word	0x00000003
        /*13f0*/ 	.word	0x0002e830
        /*13f4*/ 	.short	0x010a
        /*13f6*/ 	.byte	0x3f
	.zero		1


	//   ....[37]....
        /*13f8*/ 	.word	0x00017d70
        /*13fc*/ 	.word	0x00000003
        /*1400*/ 	.word	0x0002e850
        /*1404*/ 	.short	0x010a
        /*1406*/ 	.byte	0x3f
	.zero		1


	//   ....[38]....
        /*1408*/ 	.word	0x00017db0
        /*140c*/ 	.word	0x00000003
        /*1410*/ 	.word	0x0002e850
        /*1414*/ 	.short	0x010a
        /*1416*/ 	.byte	0x3f
	.zero		1


	//   ....[39]....
        /*1418*/ 	.word	0x0001ad20
        /*141c*/ 	.word	0x0000000e
        /*1420*/ 	.word	0x00000000
        /*1424*/ 	.short	0x0101
        /*1426*/ 	.byte	0x3f
	.zero		1


	//   ....[40]....
        /*1428*/ 	.word	0x0001b6e0
        /*142c*/ 	.word	0x00000069
        /*1430*/ 	.word	0x00000000
        /*1434*/ 	.short	0x0101
        /*1436*/ 	.byte	0x3f
	.zero		1


	//   ....[41]....
        /*1438*/ 	.word	0x0001b850
        /*143c*/ 	.word	0x00000000
        /*1440*/ 	.word	0x0002e830
        /*1444*/ 	.short	0x010a
        /*1446*/ 	.byte	0x3f
	.zero		1


	//   ....[42]....
        /*1448*/ 	.word	0x0001b8a0
        /*144c*/ 	.word	0x00000000
        /*1450*/ 	.word	0x0002e830
        /*1454*/ 	.short	0x010a
        /*1456*/ 	.byte	0x3f
	.zero		1


	//   ....[43]....
        /*1458*/ 	.word	0x0001cdc0
        /*145c*/ 	.word	0x00000003
        /*1460*/ 	.word	0x0002e850
        /*1464*/ 	.short	0x010a
        /*1466*/ 	.byte	0x3f
	.zero		1


	//   ....[44]....
        /*1468*/ 	.word	0x0001ce00
        /*146c*/ 	.word	0x00000003
        /*1470*/ 	.word	0x0002e850
        /*1474*/ 	.short	0x010a
        /*1476*/ 	.byte	0x3f
	.zero		1


	//   ....[45]....
        /*1478*/ 	.word	0x0001eca0
        /*147c*/ 	.word	0x0000000e
        /*1480*/ 	.word	0x00000000
        /*1484*/ 	.short	0x0101
        /*1486*/ 	.byte	0x3f
	.zero		1


	//   ....[46]....
        /*1488*/ 	.word	0x0001f7b0
        /*148c*/ 	.word	0x00000067
        /*1490*/ 	.word	0x00000000
        /*1494*/ 	.short	0x0101
        /*1496*/ 	.byte	0x3f
	.zero		1


	//   ....[47]....
        /*1498*/ 	.word	0x0001f830
        /*149c*/ 	.word	0x0000000d
        /*14a0*/ 	.word	0x0002e850
        /*14a4*/ 	.short	0x010a
        /*14a6*/ 	.byte	0x3f
	.zero		1


	//   ....[48]....
        /*14a8*/ 	.word	0x0001f8b0
        /*14ac*/ 	.word	0x0000000d
        /*14b0*/ 	.word	0x0002e850
        /*14b4*/ 	.short	0x010a
        /*14b6*/ 	.byte	0x3f
	.zero		1


	//   ....[49]....
        /*14b8*/ 	.word	0x00020410
        /*14bc*/ 	.word	0x00000000
        /*14c0*/ 	.word	0x00000000
        /*14c4*/ 	.short	0x0101
        /*14c6*/ 	.byte	0x3f
	.zero		1


	//   ....[50]....
        /*14c8*/ 	.word	0x00021e70
        /*14cc*/ 	.word	0x00000000
        /*14d0*/ 	.word	0x00000000
        /*14d4*/ 	.short	0x0101
        /*14d6*/ 	.byte	0x3f
	.zero		1


	//   ....[51]....
        /*14d8*/ 	.word	0x00024810
        /*14dc*/ 	.word	0x00000006
        /*14e0*/ 	.word	0x0002e820
        /*14e4*/ 	.short	0x010a
        /*14e6*/ 	.byte	0x3f
	.zero		1


	//   ....[52]....
        /*14e8*/ 	.word	0x00024900
        /*14ec*/ 	.word	0x00000007
        /*14f0*/ 	.word	0x0002e8a0
        /*14f4*/ 	.short	0x010a
        /*14f6*/ 	.byte	0x3f
	.zero		1


	//   ....[53]....
        /*14f8*/ 	.word	0x00024b50
        /*14fc*/ 	.word	0x00000007
        /*1500*/ 	.word	0x0002e8c0
        /*1504*/ 	.short	0x010a
        /*1506*/ 	.byte	0x3f
	.zero		1


	//   ....[54]....
        /*1508*/ 	.word	0x00024f10
        /*150c*/ 	.word	0x00000005
        /*1510*/ 	.word	0x0002e8a0
        /*1514*/ 	.short	0x010a
        /*1516*/ 	.byte	0x3f
	.zero		1


	//   ....[55]....
        /*1518*/ 	.word	0x00025150
        /*151c*/ 	.word	0x00000005
        /*1520*/ 	.word	0x0002e8c0
        /*1524*/ 	.short	0x010a
        /*1526*/ 	.byte	0x3f
	.zero		1


	//   ....[56]....
        /*1528*/ 	.word	0x00026080
        /*152c*/ 	.word	0x00000002
        /*1530*/ 	.word	0x0002e880
        /*1534*/ 	.short	0x010a
        /*1536*/ 	.byte	0x3f
	.zero		1


	//   ....[57]....
        /*1538*/ 	.word	0x00026250
        /*153c*/ 	.word	0x00000002
        /*1540*/ 	.word	0x0002e840
        /*1544*/ 	.short	0x010a
        /*1546*/ 	.byte	0x3f
	.zero		1


	//   ....[58]....
        /*1548*/ 	.word	0x00027000
        /*154c*/ 	.word	0x00000009
        /*1550*/ 	.word	0x0002e800
        /*1554*/ 	.short	0x0107
        /*1556*/ 	.byte	0x3f
	.zero		1


	//   ....[59]....
        /*1558*/ 	.word	0x00027100
        /*155c*/ 	.word	0x00000002
        /*1560*/ 	.word	0x0002e800
        /*1564*/ 	.short	0x0101
        /*1566*/ 	.byte	0x3f
	.zero		1


	//   ....[60]....
        /*1568*/ 	.word	0x00027120
        /*156c*/ 	.word	0x00000002
        /*1570*/ 	.word	0x0002e820
        /*1574*/ 	.short	0x010a
        /*1576*/ 	.byte	0x3f
	.zero		1


	//   ....[61]....
        /*1578*/ 	.word	0x00027480
        /*157c*/ 	.word	0x00000006
        /*1580*/ 	.word	0x0002e880
        /*1584*/ 	.short	0x010a
        /*1586*/ 	.byte	0x3f
	.zero		1


	//   ....[62]....
        /*1588*/ 	.word	0x000276e0
        /*158c*/ 	.word	0x00000006
        /*1590*/ 	.word	0x0002e840
        /*1594*/ 	.short	0x010a
        /*1596*/ 	.byte	0x3f
	.zero		1


	//   ....[63]....
        /*1598*/ 	.word	0x000279d0
        /*159c*/ 	.word	0x00000011
        /*15a0*/ 	.word	0x0002e870
        /*15a4*/ 	.short	0x010a
        /*15a6*/ 	.byte	0x3f
	.zero		1


	//   ....[64]....
        /*15a8*/ 	.word	0x00027a40
        /*15ac*/ 	.word	0x00000011
        /*15b0*/ 	.word	0x0002e860
        /*15b4*/ 	.short	0x010a
        /*15b6*/ 	.byte	0x3f
	.zero		1


	//   ....[65]....
        /*15b8*/ 	.word	0x000280d0
        /*15bc*/ 	.word	0x00000011
        /*15c0*/ 	.word	0x0002e850
        /*15c4*/ 	.short	0x0101
        /*15c6*/ 	.byte	0x3f
	.zero		1


	//   ....[66]....
        /*15c8*/ 	.word	0x00028150
        /*15cc*/ 	.word	0x00000011
        /*15d0*/ 	.word	0x00000000
        /*15d4*/ 	.short	0x0101
        /*15d6*/ 	.byte	0x3f
	.zero		1


	//   ....[67]....
        /*15d8*/ 	.word	0x00028390
        /*15dc*/ 	.word	0x00000011
        /*15e0*/ 	.word	0x0002e870
        /*15e4*/ 	.short	0x010a
        /*15e6*/ 	.byte	0x3f
	.zero		1


	//   ....[68]....
        /*15e8*/ 	.word	0x00028400
        /*15ec*/ 	.word	0x00000011
        /*15f0*/ 	.word	0x0002e860
        /*15f4*/ 	.short	0x010a
        /*15f6*/ 	.byte	0x3f
	.zero		1


	//   ....[69]....
        /*15f8*/ 	.word	0x00028ab0
        /*15fc*/ 	.word	0x00000011
        /*1600*/ 	.word	0x0002e850
        /*1604*/ 	.short	0x0101
        /*1606*/ 	.byte	0x3f
	.zero		1


	//   ....[70]....
        /*1608*/ 	.word	0x00028b00
        /*160c*/ 	.word	0x00000011
        /*1610*/ 	.word	0x00000000
        /*1614*/ 	.short	0x0101
        /*1616*/ 	.byte	0x3f
	.zero		1


	//   ....[71]....
        /*1618*/ 	.word	0x000298b0
        /*161c*/ 	.word	0x00000000
        /*1620*/ 	.word	0x0002e820
        /*1624*/ 	.short	0x010a
        /*1626*/ 	.byte	0x3f
	.zero		1


	//   ....[72]....
        /*1628*/ 	.word	0x00029a60
        /*162c*/ 	.word	0x00000006
        /*1630*/ 	.word	0x00000000
        /*1634*/ 	.short	0x010a
        /*1636*/ 	.byte	0x3f
	.zero		1


	//   ....[73]....
        /*1638*/ 	.word	0x00029ad0
        /*163c*/ 	.word	0x00000007
        /*1640*/ 	.word	0x00000000
        /*1644*/ 	.short	0x010a
        /*1646*/ 	.byte	0x3f
	.zero		1


	//   ....[74]....
        /*1648*/ 	.word	0x00029b30
        /*164c*/ 	.word	0x00000004
        /*1650*/ 	.word	0x0002e860
        /*1654*/ 	.short	0x010a
        /*1656*/ 	.byte	0x3f
	.zero		1


	//   ....[75]....
        /*1658*/ 	.word	0x00029b80
        /*165c*/ 	.word	0x00000003
        /*1660*/ 	.word	0x0002e860
        /*1664*/ 	.short	0x010a
        /*1666*/ 	.byte	0x3f
	.zero		1


	//   ....[76]....
        /*1668*/ 	.word	0x00029bc0
        /*166c*/ 	.word	0x00000004
        /*1670*/ 	.word	0x0002e880
        /*1674*/ 	.short	0x010a
        /*1676*/ 	.byte	0x3f
	.zero		1


	//   ....[77]....
        /*1678*/ 	.word	0x00029be0
        /*167c*/ 	.word	0x00000003
        /*1680*/ 	.word	0x0002e880
        /*1684*/ 	.short	0x010a
        /*1686*/ 	.byte	0x3f
	.zero		1


	//   ....[78]....
        /*1688*/ 	.word	0x00029c40
        /*168c*/ 	.word	0x0000006e
        /*1690*/ 	.word	0x0002e890
        /*1694*/ 	.short	0x010a
        /*1696*/ 	.byte	0x3f
	.zero		1


	//   ....[79]....
        /*1698*/ 	.word	0x00029c90
        /*169c*/ 	.word	0x0000006e
        /*16a0*/ 	.word	0x0002e890
        /*16a4*/ 	.short	0x010a
        /*16a6*/ 	.byte	0x3f
	.zero		1


	//   ....[80]....
        /*16a8*/ 	.word	0x00029ce0
        /*16ac*/ 	.word	0x0000006e
        /*16b0*/ 	.word	0x0002e890
        /*16b4*/ 	.short	0x010a
        /*16b6*/ 	.byte	0x3f
	.zero		1


	//   ....[81]....
        /*16b8*/ 	.word	0x00029d30
        /*16bc*/ 	.word	0x0000006e
        /*16c0*/ 	.word	0x0002e8b0
        /*16c4*/ 	.short	0x010a
        /*16c6*/ 	.byte	0x3f
	.zero		1


	//   ....[82]....
        /*16c8*/ 	.word	0x0002a200
        /*16cc*/ 	.word	0x00000010
        /*16d0*/ 	.word	0x0002e800
        /*16d4*/ 	.short	0x010a
        /*16d6*/ 	.byte	0x3f
	.zero		1


	//   ....[83]....
        /*16d8*/ 	.word	0x0002a720
        /*16dc*/ 	.word	0x00000010
        /*16e0*/ 	.word	0x0002e800
        /*16e4*/ 	.short	0x010a
        /*16e6*/ 	.byte	0x3f
	.zero		1


	//   ....[84]....
        /*16e8*/ 	.word	0x0002a770
        /*16ec*/ 	.word	0x00000088
        /*16f0*/ 	.word	0x0002e830
        /*16f4*/ 	.short	0x010a
        /*16f6*/ 	.byte	0x3f
	.zero		1


	//   ....[85]....
        /*16f8*/ 	.word	0x0002a7c0
        /*16fc*/ 	.word	0x00000003
        /*1700*/ 	.word	0x0002e830
        /*1704*/ 	.short	0x010a
        /*1706*/ 	.byte	0x3f
	.zero		1


	//   ....[86]....
        /*1708*/ 	.word	0x0002a810
        /*170c*/ 	.word	0x00000003
        /*1710*/ 	.word	0x0002e850
        /*1714*/ 	.short	0x010a
        /*1716*/ 	.byte	0x3f
	.zero		1


	//   ....[87]....
        /*1718*/ 	.word	0x0002a860
        /*171c*/ 	.word	0x00000000
        /*1720*/ 	.word	0x0002e830
        /*1724*/ 	.short	0x010a
        /*1726*/ 	.byte	0x3f
	.zero		1


	//   ....[88]....
        /*1728*/ 	.word	0x0002a8b0
        /*172c*/ 	.word	0x00000003
        /*1730*/ 	.word	0x0002e850
        /*1734*/ 	.short	0x010a
        /*1736*/ 	.byte	0x3f
	.zero		1


	//   ....[89]....
        /*1738*/ 	.word	0x0002a900
        /*173c*/ 	.word	0x0000000d
        /*1740*/ 	.word	0x0002e850
        /*1744*/ 	.short	0x010a
        /*1746*/ 	.byte	0x3f
	.zero		1


	//   ....[90]....
        /*1748*/ 	.word	0x0002bed0
        /*174c*/ 	.word	0x00000005
        /*1750*/ 	.word	0x0002e820
        /*1754*/ 	.short	0x010a
        /*1756*/ 	.byte	0x3f
	.zero		1


	//   ....[91]....
        /*1758*/ 	.word	0x0002bf20
        /*175c*/ 	.word	0x00000007
        /*1760*/ 	.word	0x0002e8a0
        /*1764*/ 	.short	0x010a
        /*1766*/ 	.byte	0x3f
	.zero		1


	//   ....[92]....
        /*1768*/ 	.word	0x0002bf70
        /*176c*/ 	.word	0x00000007
        /*1770*/ 	.word	0x0002e8c0
        /*1774*/ 	.short	0x010a
        /*1776*/ 	.byte	0x3f
	.zero		1


	//   ....[93]....
        /*1778*/ 	.word	0x0002bfc0
        /*177c*/ 	.word	0x00000005
        /*1780*/ 	.word	0x0002e8a0
        /*1784*/ 	.short	0x010a
        /*1786*/ 	.byte	0x3f
	.zero		1


	//   ....[94]....
        /*1788*/ 	.word	0x0002c010
        /*178c*/ 	.word	0x00000005
        /*1790*/ 	.word	0x0002e8c0
        /*1794*/ 	.short	0x010a
        /*1796*/ 	.byte	0x3f
	.zero		1


	//   ....[95]....
        /*1798*/ 	.word	0x0002c1b0
        /*179c*/ 	.word	0x00000002
        /*17a0*/ 	.word	0x0002e880
        /*17a4*/ 	.short	0x010a
        /*17a6*/ 	.byte	0x3f
	.zero		1


	//   ....[96]....
        /*17a8*/ 	.word	0x0002c200
        /*17ac*/ 	.word	0x00000002
        /*17b0*/ 	.word	0x0002e840
        /*17b4*/ 	.short	0x010a
        /*17b6*/ 	.byte	0x3f
	.zero		1


	//   ....[97]....
        /*17b8*/ 	.word	0x0002cd70
        /*17bc*/ 	.word	0x00000002
        /*17c0*/ 	.word	0x0002e820
        /*17c4*/ 	.short	0x010a
        /*17c6*/ 	.byte	0x3f
	.zero		1


	//   ....[98]....
        /*17c8*/ 	.word	0x0002cdc0
        /*17cc*/ 	.word	0x00000006
        /*17d0*/ 	.word	0x0002e880
        /*17d4*/ 	.short	0x010a
        /*17d6*/ 	.byte	0x3f
	.zero		1


	//   ....[99]....
        /*17d8*/ 	.word	0x0002ce10
        /*17dc*/ 	.word	0x00000006
        /*17e0*/ 	.word	0x0002e840
        /*17e4*/ 	.short	0x010a
        /*17e6*/ 	.byte	0x3f
	.zero		1


	//   ....[100]....
        /*17e8*/ 	.word	0x0002ce60
        /*17ec*/ 	.word	0x00000011
        /*17f0*/ 	.word	0x0002e870
        /*17f4*/ 	.short	0x010a
        /*17f6*/ 	.byte	0x3f
	.zero		1


	//   ....[101]....
        /*17f8*/ 	.word	0x0002ceb0
        /*17fc*/ 	.word	0x00000011
        /*1800*/ 	.word	0x0002e860
        /*1804*/ 	.short	0x010a
        /*1806*/ 	.byte	0x3f
	.zero		1


	//   ....[102]....
        /*1808*/ 	.word	0x0002cf00
        /*180c*/ 	.word	0x00000011
        /*1810*/ 	.word	0x0002e870
        /*1814*/ 	.short	0x010a
        /*1816*/ 	.byte	0x3f
	.zero		1


	//   ....[103]....
        /*1818*/ 	.word	0x0002cf50
        /*181c*/ 	.word	0x00000011
        /*1820*/ 	.word	0x0002e860
        /*1824*/ 	.short	0x010a
        /*1826*/ 	.byte	0x3f
	.zero		1


	//   ....[104]....
        /*1828*/ 	.word	0x0002d9c0
        /*182c*/ 	.word	0x00000000
        /*1830*/ 	.word	0x0002e820
        /*1834*/ 	.short	0x010a
        /*1836*/ 	.byte	0x3f
	.zero		1


	//   ....[105]....
        /*1838*/ 	.word	0x0002db60
        /*183c*/ 	.word	0x00000006
        /*1840*/ 	.word	0x00000000
        /*1844*/ 	.short	0x010a
        /*1846*/ 	.byte	0x3f
	.zero		1


	//   ....[106]....
        /*1848*/ 	.word	0x0002dbb0
        /*184c*/ 	.word	0x00000007
        /*1850*/ 	.word	0x00000000
        /*1854*/ 	.short	0x010a
        /*1856*/ 	.byte	0x3f
	.zero		1


	//   ....[107]....
        /*1858*/ 	.word	0x0002dc00
        /*185c*/ 	.word	0x00000004
        /*1860*/ 	.word	0x0002e860
        /*1864*/ 	.short	0x010a
        /*1866*/ 	.byte	0x3f
	.zero		1


	//   ....[108]....
        /*1868*/ 	.word	0x0002dc50
        /*186c*/ 	.word	0x00000003
        /*1870*/ 	.word	0x0002e860
        /*1874*/ 	.short	0x010a
        /*1876*/ 	.byte	0x3f
	.zero		1


	//   ....[109]....
        /*1878*/ 	.word	0x0002dca0
        /*187c*/ 	.word	0x00000004
        /*1880*/ 	.word	0x0002e880
        /*1884*/ 	.short	0x010a
        /*1886*/ 	.byte	0x3f
	.zero		1


	//----- nvinfo : EIATTR_NUM_MBARRIERS
	.align		4
.L_327:
        /*1888*/ 	.byte	0x03, 0x38
        /*188a*/ 	.short	0x0016


	//----- nvinfo : EIATTR_EXIT_INSTR_OFFSETS
	.align		4
        /*188c*/ 	.byte	0x04, 0x1c
        /*188e*/ 	.short	(.L_329 - .L_328)


	//   ....[0]....
.L_328:
        /*1890*/ 	.word	0x00029c30


	//----- nvinfo : EIATTR_MAX_THREADS
	.align		4
.L_329:
        /*1894*/ 	.byte	0x04, 0x05
        /*1896*/ 	.short	(.L_331 - .L_330)
.L_330:
        /*1898*/ 	.word	0x00000180
        /*189c*/ 	.word	0x00000001
        /*18a0*/ 	.word	0x00000001


	//----- nvinfo : EIATTR_CRS_STACK_SIZE
	.align		4
.L_331:
        /*18a4*/ 	.byte	0x04, 0x1e
        /*18a6*/ 	.short	(.L_333 - .L_332)
.L_332:
        /*18a8*/ 	.word	0x00000000


	//----- nvinfo : EIATTR_CBANK_PARAM_SIZE
	.align		4
.L_333:
        /*18ac*/ 	.byte	0x03, 0x19
        /*18ae*/ 	.short	0x0af0


	//----- nvinfo : EIATTR_PARAM_CBANK
	.align		4
        /*18b0*/ 	.byte	0x04, 0x0a
        /*18b2*/ 	.short	(.L_335 - .L_334)
	.align		4
.L_334:
        /*18b4*/ 	.word	index@(.nv.constant0._ZN7cutlass13device_kernelIN5flash11enable_sm90INS1_16FlashAttnFwdSm90INS1_25CollectiveMainloopFwdSm90ILi2EN4cute5tupleIJNS5_1CILi1EEES8_S8_EEENS6_IJNS7_ILi128EEENS7_ILi224EEESA_EEELi128ENS_12float_e4m3_tEfNS_4arch4Sm90ELb1ELb0ELb0ELb1ELb0ELb1ELb0ELb1ELb1ELb1ELb0ELb0EEENS1_21CollectiveEpilogueFwdINS6_IJSA_SA_SB_EEES9_NS_10bfloat16_tESF_Li256ELb1ELb1ELb0ELb1EEENS1_36VarlenDynamicPersistentTileSchedulerILi128ELi224ELi256ELi128ELb0ELb1ELb1ELb1ELb1ELb1EEEEEEEEEvNT_6ParamsE)
        /*18b8*/ 	.short	0x0210
        /*18ba*/ 	.short	0x0af0


	//----- nvinfo : EIATTR_SW_WAR
	.align		4
.L_335:
        /*18bc*/ 	.byte	0x04, 0x36
        /*18be*/ 	.short	(.L_337 - .L_336)
.L_336:
        /*18c0*/ 	.word	0x00000008
.L_337:


//--------------------- .nv.callgraph             --------------------------
	.section	.nv.callgraph,"",@"SHT_CUDA_CALLGRAPH"
	.align	4
	.sectionentsize	8
	.align		4
        /*0000*/ 	.word	0x00000000
	.align		4
        /*0004*/ 	.word	0xffffffff
	.align		4
        /*0008*/ 	.word	index@(_ZN7cutlass13device_kernelIN5flash11enable_sm90INS1_16FlashAttnFwdSm90INS1_25CollectiveMainloopFwdSm90ILi2EN4cute5tupleIJNS5_1CILi1EEES8_S8_EEENS6_IJNS7_ILi128EEENS7_ILi224EEESA_EEELi128ENS_12float_e4m3_tEfNS_4arch4Sm90ELb0ELb0ELb0ELb0ELb0ELb0ELb0ELb1ELb1ELb1ELb0ELb0EEENS1_21CollectiveEpilogueFwdINS6_IJSA_SA_SB_EEES9_NS_10bfloat16_tESF_Li256ELb0ELb1ELb0ELb1EEENS1_29StaticPersistentTileSchedulerILb0EEEEEEEEEvNT_6ParamsE)
	.align		4
        /*000c*/ 	.word	index@(__assertfail)
	.align		4
        /*0010*/ 	.word	index@(_ZN7cutlass13device_kernelIN5flash11enable_sm90INS1_16FlashAttnFwdSm90INS1_25CollectiveMainloopFwdSm90ILi2EN4cute5tupleIJNS5_1CILi1EEES8_S8_EEENS6_IJNS7_ILi128EEENS7_ILi224EEESA_EEELi128ENS_12float_e4m3_tEfNS_4arch4Sm90ELb0ELb0ELb0ELb1ELb0ELb0ELb0ELb1ELb1ELb1ELb0ELb0EEENS1_21CollectiveEpilogueFwdINS6_IJSA_SA_SB_EEES9_NS_10bfloat16_tESF_Li256ELb1ELb1ELb0ELb1EEENS1_36VarlenDynamicPersistentTileSchedulerILi128ELi224ELi256ELi128ELb0ELb1ELb1ELb0ELb1ELb1EEEEEEEEEvNT_6ParamsE)
	.align		4
        /*0014*/ 	.word	index@(__assertfail)
	.align		4
        /*0018*/ 	.word	index@(_ZN7cutlass13device_kernelIN5flash11enable_sm90INS1_16FlashAttnFwdSm90INS1_25CollectiveMainloopFwdSm90ILi2EN4cute5tupleIJNS5_1CILi1EEES8_S8_EEENS6_IJNS7_ILi128EEENS7_ILi224EEESA_EEELi128ENS_12float_e4m3_tEfNS_4arch4Sm90ELb0ELb0ELb0ELb1ELb0ELb1ELb0ELb1ELb1ELb1ELb0ELb0EEENS1_21CollectiveEpilogueFwdINS6_IJSA_SA_SB_EEES9_NS_10bfloat16_tESF_Li256ELb1ELb1ELb0ELb1EEENS1_36VarlenDynamicPersistentTileSchedulerILi128ELi224ELi256ELi128ELb0ELb1ELb1ELb0ELb1ELb1EEEEEEEEEvNT_6ParamsE)
	.align		4
        /*001c*/ 	.word	index@(__assertfail)
	.align		4
        /*0020*/ 	.word	index@(_ZN7cutlass13device_kernelIN5flash11enable_sm90INS1_16FlashAttnFwdSm90INS1_25CollectiveMainloopFwdSm90ILi2EN4cute5tupleIJNS5_1CILi1EEES8_S8_EEENS6_IJNS7_ILi128EEENS7_ILi224EEESA_EEELi128ENS_12float_e4m3_tEfNS_4arch4Sm90ELb0ELb1ELb0ELb0ELb0ELb0ELb0ELb1ELb1ELb1ELb0ELb0EEENS1_21CollectiveEpilogueFwdINS6_IJSA_SA_SB_EEES9_NS_10bfloat16_tESF_Li256ELb0ELb1ELb0ELb1EEENS1_30DynamicPersistentTileSchedulerILi256ELi128ELb0ELb1ELb1EEEEEEEEEvNT_6ParamsE)
	.align		4
        /*0024*/ 	.word	index@(__assertfail)
	.align		4
        /*0028*/ 	.word	index@(_ZN7cutlass13device_kernelIN5flash11enable_sm90INS1_16FlashAttnFwdSm90INS1_25CollectiveMainloopFwdSm90ILi2EN4cute5tupleIJNS5_1CILi1EEES8_S8_EEENS6_IJNS7_ILi128EEENS7_ILi224EEESA_EEELi128ENS_12float_e4m3_tEfNS_4arch4Sm90ELb0ELb1ELb0ELb1ELb0ELb0ELb0ELb1ELb1ELb1ELb0ELb0EEENS1_21CollectiveEpilogueFwdINS6_IJSA_SA_SB_EEES9_NS_10bfloat16_tESF_Li256ELb1ELb1ELb0ELb1EEENS1_36VarlenDynamicPersistentTileSchedulerILi128ELi224ELi256ELi128ELb0ELb1ELb1ELb1ELb0ELb1EEEEEEEEEvNT_6ParamsE)
	.align		4
        /*002c*/ 	.word	index@(__assertfail)
	.align		4
        /*0030*/ 	.word	index@(_ZN7cutlass13device_kernelIN5flash11enable_sm90INS1_16FlashAttnFwdSm90INS1_25CollectiveMainloopFwdSm90ILi2EN4cute5tupleIJNS5_1CILi1EEES8_S8_EEENS6_IJNS7_ILi128EEENS7_ILi224EEESA_EEELi128ENS_12float_e4m3_tEfNS_4arch4Sm90ELb0ELb1ELb0ELb1ELb0ELb1ELb0ELb1ELb1ELb1ELb0ELb0EEENS1_21CollectiveEpilogueFwdINS6_IJSA_SA_SB_EEES9_NS_10bfloat16_tESF_Li256ELb1ELb1ELb0ELb1EEENS1_36VarlenDynamicPersistentTileSchedulerILi128ELi224ELi256ELi128ELb0ELb1ELb1ELb1ELb0ELb1EEEEEEEEEvNT_6ParamsE)
	.align		4
        /*0034*/ 	.word	index@(__assertfail)
	.align		4
        /*0038*/ 	.word	index@(_ZN7cutlass13device_kernelIN5flash11enable_sm90INS1_16FlashAttnFwdSm90INS1_25CollectiveMainloopFwdSm90ILi2EN4cute5tupleIJNS5_1CILi1EEES8_S8_EEENS6_IJNS7_ILi128EEENS7_ILi224EEESA_EEELi128ENS_12float_e4m3_tEfNS_4arch4Sm90ELb1ELb0ELb0ELb0ELb0ELb0ELb0ELb1ELb1ELb1ELb0ELb0EEENS1_21CollectiveEpilogueFwdINS6_IJSA_SA_SB_EEES9_NS_10bfloat16_tESF_Li256ELb0ELb1ELb0ELb1EEENS1_30DynamicPersistentTileSchedulerILi256ELi128ELb0ELb1ELb1EEEEEEEEEvNT_6ParamsE)
	.align		4
        /*003c*/ 	.word	index@(__assertfail)
	.align		4
        /*0040*/ 	.word	index@(_ZN7cutlass13device_kernelIN5flash11enable_sm90INS1_16FlashAttnFwdSm90INS1_25CollectiveMainloopFwdSm90ILi2EN4cute5tupleIJNS5_1CILi1EEES8_S8_EEENS6_IJNS7_ILi128EEENS7_ILi224EEESA_EEELi128ENS_12float_e4m3_tEfNS_4arch4Sm90ELb1ELb0ELb0ELb1ELb0ELb0ELb0ELb1ELb1ELb1ELb0ELb0EEENS1_21CollectiveEpilogueFwdINS6_IJSA_SA_SB_EEES9_NS_10bfloat16_tESF_Li256ELb1ELb1ELb0ELb1EEENS1_36VarlenDynamicPersistentTileSchedulerILi128ELi224ELi256ELi128ELb0ELb1ELb1ELb1ELb1ELb1EEEEEEEEEvNT_6ParamsE)
	.align		4
        /*0044*/ 	.word	index@(__assertfail)
	.align		4
        /*0048*/ 	.word	index@(_ZN7cutlass13device_kernelIN5flash11enable_sm90INS1_16FlashAttnFwdSm90INS1_25CollectiveMainloopFwdSm90ILi2EN4cute5tupleIJNS5_1CILi1EEES8_S8_EEENS6_IJNS7_ILi128EEENS7_ILi224EEESA_EEELi128ENS_12float_e4m3_tEfNS_4arch4Sm90ELb1ELb0ELb0ELb1ELb0ELb1ELb0ELb1ELb1ELb1ELb0ELb0EEENS1_21CollectiveEpilogueFwdINS6_IJSA_SA_SB_EEES9_NS_10bfloat16_tESF_Li256ELb1ELb1ELb0ELb1EEENS1_36VarlenDynamicPersistentTileSchedulerILi128ELi224ELi256ELi128ELb0ELb1ELb1ELb1ELb1ELb1EEEEEEEEEvNT_6ParamsE)
	.align		4
        /*004c*/ 	.word	index@(__assertfail)
	.align		4
        /*0050*/ 	.word	0x00000000
	.align		4
        /*0054*/ 	.word	0xfffffffe
	.align		4
        /*0058*/ 	.word	0x00000000
	.align		4
        /*005c*/ 	.word	0xfffffffd
	.align		4
        /*0060*/ 	.word	0x00000000
	.align		4
        /*0064*/ 	.word	0xfffffffc


//--------------------- .nv.constant4             --------------------------
	.section	.nv.constant4,"a",@progbits
	.align	8
	.align		8
.nv.constant4:
        /*0000*/ 	.dword	__assertfail
	.align		8
        /*0008*/ 	.dword	__unnamed_1
	.align		8
        /*0010*/ 	.dword	__unnamed_2
	.align		8
        /*0018*/ 	.dword	__unnamed_3
	.align		8
        /*0020*/ 	.dword	__unnamed_4
	.align		8
        /*0028*/ 	.dword	__unnamed_5
	.align		8
        /*0030*/ 	.dword	__unnamed_6
	.align		8
        /*0038*/ 	.dword	_ZZN5flash28permute_output_fp8_VcolmajorIN4cute6TensorINS1_11ArrayEngineIN7cutlass10bfloat16_tELm64EEENS1_6LayoutINS1_5tupleIJNS8_IJNS1_1CILi2EEESA_NS9_ILi16EEEEEENS9_ILi1EEESD_EEENS8_IJNS8_IJSD_SA_NS9_ILi4EEEEEENS9_ILi0EEESH_EEEEEEEEEvRT_E9upper_map
	.align		8
        /*0040*/ 	.dword	_ZN74_INTERNAL_0c112913_38_flash_fwd_hdim128_e4m3_packgqa_sm90_cu_2acf44d3_27984cuda3std3__45__cpo5beginE
	.align		8
        /*0048*/ 	.dword	_ZN74_INTERNAL_0c112913_38_flash_fwd_hdim128_e4m3_packgqa_sm90_cu_2acf44d3_27984cuda3std3__45__cpo3endE
	.align		8
        /*0050*/ 	.dword	_ZN74_INTERNAL_0c112913_38_flash_fwd_hdim128_e4m3_packgqa_sm90_cu_2acf44d3_27984cuda3std3__45__cpo6cbeginE
	.align		8
        /*0058*/ 	.dword	_ZN74_INTERNAL_0c112913_38_flash_fwd_hdim128_e4m3_packgqa_sm90_cu_2acf44d3_27984cuda3std3__45__cpo4cendE
	.align		8
        /*0060*/ 	.dword	_ZN74_INTERNAL_0c112913_38_flash_fwd_hdim128_e4m3_packgqa_sm90_cu_2acf44d3_27984cuda3std3__476_GLOBAL__N__0c112913_38_flash_fwd_hdim128_e4m3_packgqa_sm90_cu_2acf44d3_27986ignoreE
	.align		8
        /*0068*/ 	.dword	_ZN74_INTERNAL_0c112913_38_flash_fwd_hdim128_e4m3_packgqa_sm90_cu_2acf44d3_27984cuda3std3__419piecewise_constructE
	.align		8
        /*0070*/ 	.dword	_ZN74_INTERNAL_0c112913_38_flash_fwd_hdim128_e4m3_packgqa_sm90_cu_2acf44d3_27984cuda3std3__48in_placeE
	.align		8
        /*0078*/ 	.dword	_ZN74_INTERNAL_0c112913_38_flash_fwd_hdim128_e4m3_packgqa_sm90_cu_2acf44d3_27984cuda3std6ranges3__45__cpo4swapE
	.align		8
        /*0080*/ 	.dword	_ZN74_INTERNAL_0c112913_38_flash_fwd_hdim128_e4m3_packgqa_sm90_cu_2acf44d3_27984cuda3std6ranges3__45__cpo9iter_moveE
	.align		8
        /*0088*/ 	.dword	_ZN74_INTERNAL_0c112913_38_flash_fwd_hdim128_e4m3_packgqa_sm90_cu_2acf44d3_27984cute7productE
	.align		8
        /*0090*/ 	.dword	_ZN74_INTERNAL_0c112913_38_flash_fwd_hdim128_e4m3_packgqa_sm90_cu_2acf44d3_27984cute1_E
	.align		8
        /*0098*/ 	.dword	$str$23
	.align		8
        /*00a0*/ 	.dword	$str$24


//--------------------- .text._ZN7cutlass13device_kernelIN5flash11enable_sm90INS1_16FlashAttnFwdSm90INS1_25CollectiveMainloopFwdSm90ILi2EN4cute5tupleIJNS5_1CILi1EEES8_S8_EEENS6_IJNS7_ILi128EEENS7_ILi224EEESA_EEELi128ENS_12float_e4m3_tEfNS_4arch4Sm90ELb0ELb0ELb0ELb0ELb0ELb0ELb0ELb1ELb1ELb1ELb0ELb0EEENS1_21CollectiveEpilogueFwdINS6_IJSA_SA_SB_EEES9_NS_10bfloat16_tESF_Li256ELb0ELb1ELb0ELb1EEENS1_29StaticPersistentTileSchedulerILb0EEEEEEEEEvNT_6ParamsE --------------------------
	.section	.text._ZN7cutlass13device_kernelIN5flash11enable_sm90INS1_16FlashAttnFwdSm90INS1_25CollectiveMainloopFwdSm90ILi2EN4cute5tupleIJNS5_1CILi1EEES8_S8_EEENS6_IJNS7_ILi128EEENS7_ILi224EEESA_EEELi128ENS_12float_e4m3_tEfNS_4arch4Sm90ELb0ELb0ELb0ELb0ELb0ELb0ELb0ELb1ELb1ELb1ELb0ELb0EEENS1_21CollectiveEpilogueFwdINS6_IJSA_SA_SB_EEES9_NS_10bfloat16_tESF_Li256ELb0ELb1ELb0ELb1EEENS1_29StaticPersistentTileSchedulerILb0EEEEEEEEEvNT_6ParamsE,"ax",@progbits
	.align	128
.text._ZN7cutlass13device_kernelIN5flash11enable_sm90INS1_16FlashAttnFwdSm90INS1_25CollectiveMainloopFwdSm90ILi2EN4cute5tupleIJNS5_1CILi1EEES8_S8_EEENS6_IJNS7_ILi128EEENS7_ILi224EEESA_EEELi128ENS_12float_e4m3_tEfNS_4arch4Sm90ELb0ELb0ELb0ELb0ELb0ELb0ELb0ELb1ELb1ELb1ELb0ELb0EEENS1_21CollectiveEpilogueFwdINS6_IJSA_SA_SB_EEES9_NS_10bfloat16_tESF_Li256ELb0ELb1ELb0ELb1EEENS1_29StaticPersistentTileSchedulerILb0EEEEEEEEEvNT_6ParamsE:
        .type           _ZN7cutlass13device_kernelIN5flash11enable_sm90INS1_16FlashAttnFwdSm90INS1_25CollectiveMainloopFwdSm90ILi2EN4cute5tupleIJNS5_1CILi1EEES8_S8_EEENS6_IJNS7_ILi128EEENS7_ILi224EEESA_EEELi128ENS_12float_e4m3_tEfNS_4arch4Sm90ELb0ELb0ELb0ELb0ELb0ELb0ELb0ELb1ELb1ELb1ELb0ELb0EEENS1_21CollectiveEpilogueFwdINS6_IJSA_SA_SB_EEES9_NS_10bfloat16_tESF_Li256ELb0ELb1ELb0ELb1EEENS1_29StaticPersistentTileSchedulerILb0EEEEEEEEEvNT_6ParamsE,@function
        .size           _ZN7cutlass13device_kernelIN5flash11enable_sm90INS1_16FlashAttnFwdSm90INS1_25CollectiveMainloopFwdSm90ILi2EN4cute5tupleIJNS5_1CILi1EEES8_S8_EEENS6_IJNS7_ILi128EEENS7_ILi224EEESA_EEELi128ENS_12float_e4m3_tEfNS_4arch4Sm90ELb0ELb0ELb0ELb0ELb0ELb0ELb0ELb1ELb1ELb1ELb0ELb0EEENS1_21CollectiveEpilogueFwdINS6_IJSA_SA_SB_EEES9_NS_10bfloat16_tESF_Li256ELb0ELb1ELb0ELb1EEENS1_29StaticPersistentTileSchedulerILb0EEEEEEEEEvNT_6ParamsE,(.L_x_2694 - _ZN7cutlass13device_kernelIN5flash11enable_sm90INS1_16FlashAttnFwdSm90INS1_25CollectiveMainloopFwdSm90ILi2EN4cute5tupleIJNS5_1CILi1EEES8_S8_EEENS6_IJNS7_ILi128EEENS7_ILi224EEESA_EEELi128ENS_12float_e4m3_tEfNS_4arch4Sm90ELb0ELb0ELb0ELb0ELb0ELb0ELb0ELb1ELb1ELb1ELb0ELb0EEENS1_21CollectiveEpilogueFwdINS6_IJSA_SA_SB_EEES9_NS_10bfloat16_tESF_Li256ELb0ELb1ELb0ELb1EEENS1_29StaticPersistentTileSchedulerILb0EEEEEEEEEvNT_6ParamsE)
        .other          _ZN7cutlass13device_kernelIN5flash11enable_sm90INS1_16FlashAttnFwdSm90INS1_25CollectiveMainloopFwdSm90ILi2EN4cute5tupleIJNS5_1CILi1EEES8_S8_EEENS6_IJNS7_ILi128EEENS7_ILi224EEESA_EEELi128ENS_12float_e4m3_tEfNS_4arch4Sm90ELb0ELb0ELb0ELb0ELb0ELb0ELb0ELb1ELb1ELb1ELb0ELb0EEENS1_21CollectiveEpilogueFwdINS6_IJSA_SA_SB_EEES9_NS_10bfloat16_tESF_Li256ELb0ELb1ELb0ELb1EEENS1_29StaticPersistentTileSchedulerILb0EEEEEEEEEvNT_6ParamsE,@"STO_CUDA_ENTRY STV_DEFAULT"
_ZN7cutlass13device_kernelIN5flash11enable_sm90INS1_16FlashAttnFwdSm90INS1_25CollectiveMainloopFwdSm90ILi2EN4cute5tupleIJNS5_1CILi1EEES8_S8_EEENS6_IJNS7_ILi128EEENS7_ILi224EEESA_EEELi128ENS_12float_e4m3_tEfNS_4arch4Sm90ELb0ELb0ELb0ELb0ELb0ELb0ELb0ELb1ELb1ELb1ELb0ELb0EEENS1_21CollectiveEpilogueFwdINS6_IJSA_SA_SB_EEES9_NS_10bfloat16_tESF_Li256ELb0ELb1ELb0ELb1EEENS1_29StaticPersistentTileSchedulerILb0EEEEEEEEEvNT_6ParamsE:
[----:B------:R-:W0:Y:S02]  /*0000*/  LDC R1, c[0x0][0x28] ;  /* 0x00000a00ff017b82 */ /* 0x000e240000000800 */
[----:B0-----:R-:W-:Y:S01]  /*0010*/  VIADD R1, R1, 0xffffffe0 ;  /* 0xffffffe001017836 */ /* 0x001fe20000000000 */
[----:B------:R-:W0:Y:S01]  /*0020*/  S2R R3, SR_TID.X ;  /* 0x0000000000037919 */ /* 0x000e220000002100 */
[----:B------:R-:W-:Y:S01]  /*0030*/  ELECT P0, URZ, PT ;  /* 0x00000000003f782f */ /* 0x000fe20003800000 */
[----:B------:R-:W-:Y:S01]  /*0040*/  BSSY B0, `(.L_x_0) ;  /* 0x000000e000007945 */ /* 0x000fe20003800000 */
[--C-:B0-----:R-:W-:Y:S02]  /*0050*/  SHF.R.U32.HI R0, RZ, 0x5, R3.reuse ;  /* 0x00000005ff007819 */ /* 0x101fe40000011603 */
[----:B------:R-:W-:-:S03]  /*0060*/  SHF.R.U32.HI R22, RZ, 0x7, R3 ;  /* 0x00000007ff167819 */ /* 0x000fc60000011603 */
[----:B------:R-:W0:Y:S02]  /*0070*/  SHFL.IDX PT, R2, R0, RZ, 0x1f ;  /* 0x00001fff00027589 */ /* 0x000e2400000e0000 */
[----:B0-----:R-:W-:-:S13]  /*0080*/  ISETP.EQ.AND P0, PT, R2, RZ, P0 ;  /* 0x000000ff0200720c */ /* 0x001fda0000702270 */
[----:B------:R-:W-:Y:S05]  /*0090*/  @!P0 BRA `(.L_x_1) ;  /* 0x0000000000208947 */ /* 0x000fea0003800000 */
[----:B------:R-:W-:Y:S02]  /*00a0*/  ULDC.64 UR4, c[0x0][0x198] ;  /* 0x0000660000047ab9 */ /* 0x000fe40000000a00 */
[----:B------:R-:W-:Y:S02]  /*00b0*/  UIADD3 UR6, UP0, UR4, 0x370, URZ ;  /* 0x0000037004067890 */ /* 0x000fe4000ff1e03f */
[----:B------:R-:W-:Y:S02]  /*00c0*/  UIADD3 UR4, UP1, UR4, 0x470, URZ ;  /* 0x0000047004047890 */ /* 0x000fe4000ff3e03f */
[----:B------:R-:W-:Y:S02]  /*00d0*/  UIADD3.X UR7, URZ, UR5, URZ, UP0, !UPT ;  /* 0x000000053f077290 */ /* 0x000fe400087fe43f */
[----:B------:R-:W-:-:S07]  /*00e0*/  UIADD3.X UR5, URZ, UR5, URZ, UP1, !UPT ;  /* 0x000000053f057290 */ /* 0x000fce0008ffe43f */
[----:B------:R0:W-:Y:S02]  /*00f0*/  UTMACCTL.PF [UR6] ;  /* 0x00000000060079b9 */ /* 0x0001e40008040000 */
[----:B------:R0:W-:Y:S02]  /*0100*/  UTMACCTL.PF [UR4] ;  /* 0x00000000040079b9 */ /* 0x0001e40008040000 */
[----:B0-----:R-:W-:Y:S01]  /*0110*/  NOP ;  /* 0x0000000000007918 */ /* 0x001fe20000000000 */
.L_x_1:
[----:B------:R-:W-:Y:S05]  /*0120*/  BSYNC B0 ;  /* 0x0000000000007941 */ /* 0x000fea0003800000 */
.L_x_0:
[----:B------:R-:W-:Y:S01]  /*0130*/  VOTEU.ANY UP0, P0 ;  /* 0x00000000003f7886 */ /* 0x000fe20000000100 */
[----:B------:R-:W0:Y:S01]  /*0140*/  SHFL.IDX PT, R3, R22, RZ, 0x1f ;  /* 0x00001fff16037589 */ /* 0x000e2200000e0000 */
[----:B------:R-:W-:Y:S01]  /*0150*/  UMOV UR4, 0x80 ;  /* 0x0000008000047882 */ /* 0x000fe20000000000 */
[----:B------:R-:W-:Y:S01]  /*0160*/  UMOV UR7, 0x100 ;  /* 0x0000010000077882 */ /* 0x000fe20000000000 */
[----:B------:R-:W-:Y:S01]  /*0170*/  VOTEU.ANY UP1, P0 ;  /* 0x00000000003f7886 */ /* 0x000fe20000020100 */
[----:B------:R-:W1:Y:S01]  /*0180*/  @UP0 S2UR UR8, SR_CgaCtaId ;  /* 0x00000000000809c3 */ /* 0x000e620000008800 */
[----:B------:R-:W2:Y:S01]  /*0190*/  SHFL.IDX PT, R2, R0, RZ, 0x1f ;  /* 0x00001fff00027589 */ /* 0x000ea200000e0000 */
[----:B------:R-:W-:Y:S01]  /*01a0*/  @UP0 UMOV UR6, 0x400 ;  /* 0x0000040000060882 */ /* 0x000fe20000000000 */
[----:B------:R-:W-:-:S04]  /*01b0*/  @UP0 UIADD3 UR4, -UR4, 0x100000, URZ ;  /* 0x0010000004040890 */ /* 0x000fc8000fffe13f */
[----:B------:R-:W-:Y:S02]  /*01c0*/  @UP0 USHF.L.U32 UR5, UR4, 0xb, URZ ;  /* 0x0000000b04050899 */ /* 0x000fe4000800063f */
[----:B------:R-:W-:Y:S01]  /*01d0*/  @UP0 USHF.L.U32 UR4, UR4, 0x1, URZ ;  /* 0x0000000104040899 */ /* 0x000fe2000800063f */
[----:B------:R-:W-:Y:S01]  /*01e0*/  VOTEU.ANY UP2, P0 ;  /* 0x00000000003f7886 */ /* 0x000fe20000040100 */
[----:B0-----:R-:W-:Y:S01]  /*01f0*/  R2UR UR9, R3 ;  /* 0x00000000030972ca */ /* 0x001fe200000e0000 */
[----:B-1----:R-:W-:Y:S01]  /*0200*/  @UP0 ULEA UR8, UR8, UR6, 0x18 ;  /* 0x0000000608080291 */ /* 0x002fe2000f8ec03f */
[----:B--2---:R-:W-:Y:S01]  /*0210*/  ISETP.NE.AND P1, PT, R2, RZ, PT ;  /* 0x000000ff0200720c */ /* 0x004fe20003f25270 */
[----:B------:R-:W-:-:S04]  /*0220*/  @UP0 UIADD3 UR6, -UR7, 0x100000, URZ ;  /* 0x0010000007060890 */ /* 0x000fc8000fffe13f */
[----:B------:R-:W-:Y:S02]  /*0230*/  @UP0 USHF.L.U32 UR7, UR6, 0xb, URZ ;  /* 0x0000000b06070899 */ /* 0x000fe4000800063f */
[----:B------:R-:W-:-:S04]  /*0240*/  @UP0 USHF.L.U32 UR6, UR6, 0x1, URZ ;  /* 0x0000000106060899 */ /* 0x000fc8000800063f */
[----:B------:R-:W-:Y:S01]  /*0250*/  UISETP.NE.AND UP0, UPT, UR9, URZ, UPT ;  /* 0x0000003f0900728c */ /* 0x000fe2000bf05270 */
[----:B------:R-:W0:Y:S02]  /*0260*/  FENCE.VIEW.ASYNC.S ;  /* 0x00000000000073c6 */ /* 0x000e240000000000 */
[----:B0-----:R0:W1:Y:S05]  /*0270*/  @UP1 SYNCS.EXCH.64 URZ, [UR8+0x2e800], UR4 ;  /* 0x02e80004083f15b2 */ /* 0x00106a0008000100 */
[----:B------:R0:W2:Y:S01]  /*0280*/  @UP2 SYNCS.EXCH.64 URZ, [UR8+0x2e820], UR6 ;  /* 0x02e82006083f25b2 */ /* 0x0000a20008000100 */
[----:B------:R-:W-:Y:S05]  /*0290*/  @P1 BRA `(.L_x_2) ;  /* 0x0000000000481947 */ /* 0x000fea0003800000 */
[----:B0-----:R-:W0:Y:S01]  /*02a0*/  S2UR UR5, SR_CgaCtaId ;  /* 0x00000000000579c3 */ /* 0x001e220000008800 */
[----:B------:R-:W-:Y:S01]  /*02b0*/  UMOV UR4, 0x400 ;  /* 0x0000040000047882 */ /* 0x000fe20000000000 */
[----:B------:R-:W-:Y:S01]  /*02c0*/  UMOV UR6, 0x1 ;  /* 0x0000000100067882 */ /* 0x000fe20000000000 */
[----:B------:R-:W-:Y:S01]  /*02d0*/  UMOV UR7, 0x2 ;  /* 0x0000000200077882 */ /* 0x000fe20000000000 */
[----:B------:R-:W-:Y:S01]  /*02e0*/  ELECT P0, URZ, PT ;  /* 0x00000000003f782f */ /* 0x000fe20003800000 */
[----:B0-----:R-:W-:Y:S02]  /*02f0*/  ULEA UR8, UR5, UR4, 0x18 ;  /* 0x0000000405087291 */ /* 0x001fe4000f8ec03f */
[----:B------:R-:W-:-:S04]  /*0300*/  UIADD3 UR4, -UR6, 0x100000, URZ ;  /* 0x0010000006047890 */ /* 0x000fc8000fffe13f */
[----:B------:R-:W-:Y:S02]  /*0310*/  USHF.L.U32 UR5, UR4, 0xb, URZ ;  /* 0x0000000b04057899 */ /* 0x000fe4000800063f */
[----:B------:R-:W-:Y:S02]  /*0320*/  USHF.L.U32 UR4, UR4, 0x1, URZ ;  /* 0x0000000104047899 */ /* 0x000fe4000800063f */
[----:B------:R-:W-:-:S04]  /*0330*/  UIADD3 UR6, -UR7, 0x100000, URZ ;  /* 0x0010000007067890 */ /* 0x000fc8000fffe13f */
[----:B------:R-:W-:Y:S02]  /*0340*/  USHF.L.U32 UR7, UR6, 0xb, URZ ;  /* 0x0000000b06077899 */ /* 0x000fe4000800063f */
[----:B------:R-:W-:Y:S01]  /*0350*/  USHF.L.U32 UR6, UR6, 0x1, URZ ;  /* 0x0000000106067899 */ /* 0x000fe2000800063f */
[----:B------:R-:W0:Y:S03]  /*0360*/  FENCE.VIEW.ASYNC.S ;  /* 0x00000000000073c6 */ /* 0x000e260000000000 */
[----:B0-----:R3:W4:Y:S08]  /*0370*/  SYNCS.EXCH.64 URZ, [UR8+0x2e830], UR4 ;  /* 0x02e83004083f75b2 */ /* 0x0017300008000100 */
[----:B------:R3:W0:Y:S01]  /*0380*/  SYNCS.EXCH.64 URZ, [UR8+0x2e840], UR6 ;  /* 0x02e84006083f75b2 */ /* 0x0006220008000100 */
[----:B------:R3:W0:Y:S01]  /*0390*/  SYNCS.EXCH.64 URZ, [UR8+0x2e838], UR4 ;  /* 0x02e83804083f75b2 */ /* 0x0006220008000100 */
[----:B------:R3:W0:Y:S02]  /*03a0*/  SYNCS.EXCH.64 URZ, [UR8+0x2e848], UR6 ;  /* 0x02e84806083f75b2 */ /* 0x0006240008000100 */
[----:B---3--:R-:W-:Y:S01]  /*03b0*/  NOP ;  /* 0x0000000000007918 */ /* 0x008fe20000000000 */
.L_x_2:
[----:B------:R-:W3:Y:S01]  /*03c0*/  SHFL.IDX PT, R2, R0, RZ, 0x1f ;  /* 0x00001fff00027589 */ /* 0x000ee200000e0000 */
[----:B------:R-:W-:Y:S01]  /*03d0*/  NOP ;  /* 0x0000000000007918 */ /* 0x000fe20000000000 */
[----:B---3--:R-:W-:-:S13]  /*03e0*/  ISETP.NE.AND P0, PT, R2, RZ, PT ;  /* 0x000000ff0200720c */ /* 0x008fda0003f05270 */
        /* <DEDUP_REMOVED lines=14> */
[----:B0-----:R3:W0:Y:S08]  /*04d0*/  SYNCS.EXCH.64 URZ, [UR8+0x2e850], UR4 ;  /* 0x02e85004083f75b2 */ /* 0x0016300008000100 */
[----:B------:R3:W0:Y:S01]  /*04e0*/  SYNCS.EXCH.64 URZ, [UR8+0x2e860], UR6 ;  /* 0x02e86006083f75b2 */ /* 0x0006220008000100 */
[----:B------:R3:W0:Y:S01]  /*04f0*/  SYNCS.EXCH.64 URZ, [UR8+0x2e858], UR4 ;  /* 0x02e85804083f75b2 */ /* 0x0006220008000100 */
[----:B------:R3:W0:Y:S02]  /*0500*/  SYNCS.EXCH.64 URZ, [UR8+0x2e868], UR6 ;  /* 0x02e86806083f75b2 */ /* 0x0006240008000100 */
[----:B---3--:R-:W-:Y:S01]  /*0510*/  NOP ;  /* 0x0000000000007918 */ /* 0x008fe20000000000 */
.L_x_3:
[----:B------:R-:W3:Y:S01]  /*0520*/  SHFL.IDX PT, R2, R0, RZ, 0x1f ;  /* 0x00001fff00027589 */ /* 0x000ee200000e0000 */
[----:B------:R-:W-:Y:S01]  /*0530*/  NOP ;  /* 0x0000000000007918 */ /* 0x000fe20000000000 */
[----:B---3--:R-:W-:-:S13]  /*0540*/  ISETP.NE.AND P0, PT, R2, RZ, PT ;  /* 0x000000ff0200720c */ /* 0x008fda0003f05270 */
[----:B------:R-:W-:Y:S05]  /*0550*/  @P0 BRA `(.L_x_4) ;  /* 0x0000000000380947 */ /* 0x000fea0003800000 */
[----:B0-----:R-:W0:Y:S01]  /*0560*/  S2UR UR5, SR_CgaCtaId ;  /* 0x00000000000579c3 */ /* 0x001e220000008800 */
[----:B------:R-:W-:Y:S01]  /*0570*/  UMOV UR4, 0x400 ;  /* 0x0000040000047882 */ /* 0x000fe20000000000 */
[----:B------:R-:W-:Y:S01]  /*0580*/  UMOV UR7, 0x1 ;  /* 0x0000000100077882 */ /* 0x000fe20000000000 */
[----:B------:R-:W-:Y:S01]  /*0590*/  ELECT P0, URZ, PT ;  /* 0x00000000003f782f */ /* 0x000fe20003800000 */
[----:B0-----:R-:W-:Y:S02]  /*05a0*/  ULEA UR6, UR5, UR4, 0x18 ;  /* 0x0000000405067291 */ /* 0x001fe4000f8ec03f */
[----:B------:R-:W-:-:S04]  /*05b0*/  UIADD3 UR4, -UR7, 0x100000, URZ ;  /* 0x0010000007047890 */ /* 0x000fc8000fffe13f */
[----:B------:R-:W-:Y:S02]  /*05c0*/  USHF.L.U32 UR5, UR4, 0xb, URZ ;  /* 0x0000000b04057899 */ /* 0x000fe4000800063f */
[----:B------:R-:W-:Y:S01]  /*05d0*/  USHF.L.U32 UR4, UR4, 0x1, URZ ;  /* 0x0000000104047899 */ /* 0x000fe2000800063f */
[----:B------:R-:W0:Y:S11]  /*05e0*/  FENCE.VIEW.ASYNC.S ;  /* 0x00000000000073c6 */ /* 0x000e360000000000 */
[----:B0-----:R3:W0:Y:S01]  /*05f0*/  SYNCS.EXCH.64 URZ, [UR6+0x2e870], UR4 ;  /* 0x02e87004063f75b2 */ /* 0x0016220008000100 */
[----:B------:R3:W0:Y:S01]  /*0600*/  SYNCS.EXCH.64 URZ, [UR6+0x2e880], UR4 ;  /* 0x02e88004063f75b2 */ /* 0x0006220008000100 */
[----:B------:R3:W0:Y:S01]  /*0610*/  SYNCS.EXCH.64 URZ, [UR6+0x2e878], UR4 ;  /* 0x02e87804063f75b2 */ /* 0x0006220008000100 */
[----:B------:R3:W0:Y:S02]  /*0620*/  SYNCS.EXCH.64 URZ, [UR6+0x2e888], UR4 ;  /* 0x02e88804063f75b2 */ /* 0x0006240008000100 */
[----:B---3--:R-:W-:Y:S01]  /*0630*/  NOP ;  /* 0x0000000000007918 */ /* 0x008fe20000000000 */
.L_x_4:
        /* <DEDUP_REMOVED lines=22> */
.L_x_5:
        /* <DEDUP_REMOVED lines=22> */
.L_x_6:
[----:B------:R-:W-:Y:S01]  /*0900*/  PLOP3.LUT P0, PT, PT, PT, UP0, 0x80, 0x0 ;  /* 0x000000000000781c */ /* 0x000fe20003f0f008 */
[----:B------:R-:W-:Y:S01]  /*0910*/  UMOV UR38, 0x1 ;  /* 0x0000000100267882 */ /* 0x000fe20000000000 */
[----:B------:R-:W-:Y:S01]  /*0920*/  NOP ;  /* 0x0000000000007918 */ /* 0x000fe20000000000 */
[----:B------:R-:W-:Y:S01]  /*0930*/  USEL UR38, UR38, 0x2, !UP0 ;  /* 0x0000000226267887 */ /* 0x000fe2000c000000 */
[----:B------:R-:W-:Y:S01]  /*0940*/  ULDC.64 UR48, c[0x0][0x208] ;  /* 0x0000820000307ab9 */ /* 0x000fe20000000a00 */
[----:B012-4-:R-:W-:Y:S08]  /*0950*/  BAR.SYNC.DEFER_BLOCKING 0x0 ;  /* 0x0000000000007b1d */ /* 0x017ff00000010000 */
[----:B------:R-:W-:Y:S05]  /*0960*/  @!P0 BRA `(.L_x_7) ;  /* 0x000000a400408947 */ /* 0x000fea0003800000 */
.L_x_8:
[----:B------:R-:W-:-:S08]  /*0970*/  NOP ;  /* 0x0000000000007918 */ /* 0x000fd00000000000 */
[----:B------:R-:W0:Y:S02]  /*0980*/  USETMAXREG.TRY_ALLOC.CTAPOOL UP0, 0xf0 ;  /* 0x000000f0000079c8 */ /* 0x000e240008000600 */
[----:B0-----:R-:W-:-:S13]  /*0990*/  PLOP3.LUT P0, PT, PT, PT, UP0, 0x80, 0x0 ;  /* 0x000000000000781c */ /* 0x001fda0003f0f008 */
[----:B------:R-:W-:Y:S05]  /*09a0*/  @!P0 BRA `(.L_x_8) ;  /* 0xfffffffc00f08947 */ /* 0x000fea000383ffff */
[----:B------:R-:W0:Y:S01]  /*09b0*/  S2R R2, SR_TID.X ;  /* 0x0000000000027919 */ /* 0x000e220000002100 */
[----:B------:R-:W1:Y:S08]  /*09c0*/  S2UR UR41, SR_CTAID.X ;  /* 0x00000000002979c3 */ /* 0x000e700000002500 */
[----:B------:R-:W-:Y:S06]  /*09d0*/  BAR.ARV 0x8, 0x180 ;  /* 0x0206000000007b1d */ /* 0x000fec0000002000 */
[----:B0-----:R-:W-:-:S04]  /*09e0*/  LOP3.LUT R0, R2, 0xffffff80, RZ, 0xc0, !PT ;  /* 0xffffff8002007812 */ /* 0x001fc800078ec0ff */
[----:B------:R-:W-:Y:S02]  /*09f0*/  ISETP.NE.AND P0, PT, R0, 0x80, PT ;  /* 0x000000800000780c */ /* 0x000fe40003f05270 */
[----:B------:R-:W1:Y:S11]  /*0a00*/  LDC R0, c[0x0][0xc34] ;  /* 0x00030d00ff007b82 */ /* 0x000e760000000800 */
[----:B------:R-:W-:Y:S06]  /*0a10*/  @!P0 BAR.ARV 0x9, 0x100 ;  /* 0x0244000000008b1d */ /* 0x000fec0000002000 */
[----:B-1----:R-:W-:-:S13]  /*0a20*/  ISETP.LE.AND P0, PT, R0, UR41, PT ;  /* 0x0000002900007c0c */ /* 0x002fda000bf03270 */
[----:B------:R-:W-:Y:S05]  /*0a30*/  @P0 EXIT ;  /* 0x000000000000094d */ /* 0x000fea0003800000 */
[----:B------:R-:W-:Y:S01]  /*0a40*/  VIADD R17, R2, 0xffffff80 ;  /* 0xffffff8002117836 */ /* 0x000fe20000000000 */
[----:B------:R-:W-:Y:S01]  /*0a50*/  ULOP3.LUT UR46, UR38, 0x1, URZ, 0xfc, !UPT ;  /* 0x00000001262e7892 */ /* 0x000fe2000f8efc3f */
[----:B------:R-:W-:Y:S01]  /*0a60*/  IMAD.MOV.U32 R231, RZ, RZ, -0x2 ;  /* 0xfffffffeffe77424 */ /* 0x000fe200078e00ff */
[----:B------:R-:W-:Y:S01]  /*0a70*/  UMOV UR45, URZ ;  /* 0x0000003f002d7c82 */ /* 0x000fe20008000000 */
[----:B------:R-:W-:Y:S01]  /*0a80*/  UMOV UR44, URZ ;  /* 0x0000003f002c7c82 */ /* 0x000fe20008000000 */
[----:B------:R-:W-:Y:S01]  /*0a90*/  SHF.R.S32.HI R0, RZ, 0x1f, R17 ;  /* 0x0000001fff007819 */ /* 0x000fe20000011411 */
[----:B------:R-:W-:-:S03]  /*0aa0*/  UMOV UR51, URZ ;  /* 0x0000003f00337c82 */ /* 0x000fc60008000000 */
[CC--:B------:R-:W-:Y:S02]  /*0ab0*/  LEA.HI R2, R0.reuse, R17.reuse, RZ, 0x7 ;  /* 0x0000001100027211 */ /* 0x0c0fe400078f38ff */
[-C--:B------:R-:W-:Y:S02]  /*0ac0*/  LEA.HI R3, R0, R17.reuse, RZ, 0x5 ;  /* 0x0000001100037211 */ /* 0x080fe400078f28ff */
[----:B------:R-:W-:Y:S02]  /*0ad0*/  LOP3.LUT R4, R2, 0xffffff80, RZ, 0xc0, !PT ;  /* 0xffffff8002047812 */ /* 0x000fe400078ec0ff */
[CC--:B------:R-:W-:Y:S01]  /*0ae0*/  LEA.HI R5, R0.reuse, R17.reuse, RZ, 0x4 ;  /* 0x0000001100057211 */ /* 0x0c0fe200078f20ff */
[----:B------:R-:W-:Y:S01]  /*0af0*/  IMAD.SHL.U32 R3, R3, 0x20, RZ ;  /* 0x0000002003037824 */ /* 0x000fe200078e00ff */
[----:B------:R-:W-:Y:S01]  /*0b00*/  LEA.HI R9, R0, R17, RZ, 0x2 ;  /* 0x0000001100097211 */ /* 0x000fe200078f10ff */
[----:B------:R-:W-:Y:S01]  /*0b10*/  IMAD.IADD R19, R17, 0x1, -R4 ;  /* 0x0000000111137824 */ /* 0x000fe200078e0a04 */
[----:B------:R-:W-:-:S02]  /*0b20*/  LOP3.LUT R6, R5, 0x3fffff0, RZ, 0xc0, !PT ;  /* 0x03fffff005067812 */ /* 0x000fc400078ec0ff */
[----:B------:R-:W-:Y:S02]  /*0b30*/  SHF.R.S32.HI R8, RZ, 0x4, R5 ;  /* 0x00000004ff087819 */ /* 0x000fe40000011405 */
[----:B------:R-:W-:Y:S01]  /*0b40*/  SHF.R.S32.HI R4, RZ, 0x1f, R19 ;  /* 0x0000001fff047819 */ /* 0x000fe20000011413 */
[----:B------:R-:W-:Y:S01]  /*0b50*/  IMAD.IADD R6, R17, 0x1, -R6 ;  /* 0x0000000111067824 */ /* 0x000fe200078e0a06 */
[----:B------:R-:W-:Y:S02]  /*0b60*/  LOP3.LUT R7, R3, 0xfffffc00, RZ, 0xc0, !PT ;  /* 0xfffffc0003077812 */ /* 0x000fe400078ec0ff */
[----:B------:R-:W-:Y:S02]  /*0b70*/  LEA.HI R3, R4, R19, RZ, 0x2 ;  /* 0x0000001304037211 */ /* 0x000fe400078f10ff */
[----:B------:R-:W-:Y:S01]  /*0b80*/  LEA.HI R5, R5, R8, RZ, 0x1 ;  /* 0x0000000805057211 */ /* 0x000fe200078f08ff */
[----:B------:R-:W-:Y:S01]  /*0b90*/  IMAD R6, R6, 0x40, R7 ;  /* 0x0000004006067824 */ /* 0x000fe200078e0207 */
[----:B------:R-:W-:-:S02]  /*0ba0*/  SHF.R.S32.HI R7, RZ, 0x2, R3 ;  /* 0x00000002ff077819 */ /* 0x000fc40000011403 */
[----:B------:R-:W-:Y:S02]  /*0bb0*/  SHF.R.S32.HI R10, RZ, 0x1f, R3 ;  /* 0x0000001fff0a7819 */ /* 0x000fe40000011403 */
[----:B------:R-:W-:Y:S02]  /*0bc0*/  LEA.HI R18, R0, R17, RZ, 0x3 ;  /* 0x0000001100127211 */ /* 0x000fe400078f18ff */
[----:B------:R-:W-:Y:S02]  /*0bd0*/  LOP3.LUT R5, R5, 0x1ffffffe, RZ, 0xc0, !PT ;  /* 0x1ffffffe05057812 */ /* 0x000fe400078ec0ff */
[----:B------:R-:W-:Y:S02]  /*0be0*/  LOP3.LUT R0, R9, 0xfffffffc, RZ, 0xc0, !PT ;  /* 0xfffffffc09007812 */ /* 0x000fe400078ec0ff */
[----:B------:R-:W-:Y:S01]  /*0bf0*/  SHF.R.S32.HI R23, RZ, 0x7, R2 ;  /* 0x00000007ff177819 */ /* 0x000fe20000011402 */
[----:B------:R-:W-:Y:S01]  /*0c00*/  IMAD.IADD R5, R8, 0x1, -R5 ;  /* 0x0000000108057824 */ /* 0x000fe200078e0a05 */
[----:B------:R-:W-:Y:S01]  /*0c10*/  LEA.HI R10, R10, R7, RZ, 0x3 ;  /* 0x000000070a0a7211 */ /* 0x000fe200078f18ff */
[----:B------:R-:W-:Y:S01]  /*0c20*/  IMAD.IADD R8, R17, 0x1, -R0 ;  /* 0x0000000111087824 */ /* 0x000fe200078e0a00 */
[----:B------:R-:W-:Y:S01]  /*0c30*/  LEA.HI R2, R2, R23, RZ, 0x1 ;  /* 0x0000001702027211 */ /* 0x000fe200078f08ff */
[----:B------:R-:W-:Y:S01]  /*0c40*/  IMAD R230, R5, 0x8, R6 ;  /* 0x0000000805e67824 */ /* 0x000fe200078e0206 */
[----:B------:R-:W-:-:S02]  /*0c50*/  LOP3.LUT R12, R18, 0xfffffff8, RZ, 0xc0, !PT ;  /* 0xfffffff8120c7812 */ /* 0x000fc400078ec0ff */
[----:B------:R-:W-:Y:S02]  /*0c60*/  LOP3.LUT R10, R10, 0xfffffff8, RZ, 0xc0, !PT ;  /* 0xfffffff80a0a7812 */ /* 0x000fe400078ec0ff */
[----:B------:R-:W-:Y:S01]  /*0c70*/  LEA.HI R4, R4, R19, RZ, 0x5 ;  /* 0x0000001304047211 */ /* 0x000fe200078f28ff */
[----:B------:R-:W-:Y:S01]  /*0c80*/  IMAD.IADD R17, R17, 0x1, -R12 ;  /* 0x0000000111117824 */ /* 0x000fe200078e0a0c */
[----:B------:R-:W-:Y:S01]  /*0c90*/  LOP3.LUT R2, R2, 0x3fffffe, RZ, 0xc0, !PT ;  /* 0x03fffffe02027812 */ /* 0x000fe200078ec0ff */
[----:B------:R-:W-:Y:S01]  /*0ca0*/  IMAD.IADD R7, R7, 0x1, -R10 ;  /* 0x0000000107077824 */ /* 0x000fe200078e0a0a */
[----:B------:R-:W-:Y:S02]  /*0cb0*/  LEA.HI R5, R8, R8, RZ, 0x1 ;  /* 0x0000000808057211 */ /* 0x000fe400078f08ff */
[----:B------:R-:W-:Y:S01]  /*0cc0*/  SHF.R.S32.HI R4, RZ, 0x5, R4 ;  /* 0x00000005ff047819 */ /* 0x000fe20000011404 */
[----:B------:R-:W-:Y:S01]  /*0cd0*/  IMAD.IADD R228, R23, 0x1, -R2 ;  /* 0x0000000117e47824 */ /* 0x000fe200078e0a02 */
[----:B------:R-:W-:Y:S01]  /*0ce0*/  LOP3.LUT R0, R3, 0x7ffffffc, RZ, 0xc0, !PT ;  /* 0x7ffffffc03007812 */ /* 0x000fe200078ec0ff */
[----:B------:R-:W-:Y:S01]  /*0cf0*/  IMAD.SHL.U32 R2, R17, 0x8, RZ ;  /* 0x0000000811027824 */ /* 0x000fe200078e00ff */
[----:B------:R-:W-:Y:S01]  /*0d00*/  LOP3.LUT R5, R5, 0x1ffffffe, RZ, 0xc0, !PT ;  /* 0x1ffffffe05057812 */ /* 0x000fe200078ec0ff */
[----:B------:R-:W-:Y:S01]  /*0d10*/  IMAD R7, R4, 0x10, R7 ;  /* 0x0000001004077824 */ /* 0x000fe200078e0207 */
[----:B------:R-:W-:Y:S01]  /*0d20*/  SHF.R.S32.HI R18, RZ, 0x3, R18 ;  /* 0x00000003ff127819 */ /* 0x000fe20000011412 */
[----:B------:R-:W-:-:S02]  /*0d30*/  VIADD R16, R2, 0x40 ;  /* 0x0000004002107836 */ /* 0x000fc40000000000 */
[----:B------:R-:W-:Y:S02]  /*0d40*/  IMAD.IADD R0, R19, 0x1, -R0 ;  /* 0x0000000113007824 */ /* 0x000fe400078e0a00 */
[----:B------:R-:W-:Y:S01]  /*0d50*/  IMAD.IADD R5, R8, 0x1, -R5 ;  /* 0x0000000108057824 */ /* 0x000fe200078e0a05 */
[----:B------:R-:W-:Y:S01]  /*0d60*/  SHF.R.S32.HI R232, RZ, 0x1f, R16 ;  /* 0x0000001fffe87819 */ /* 0x000fe20000011410 */
[----:B------:R-:W-:Y:S02]  /*0d70*/  IMAD R228, R228, 0x40, R7 ;  /* 0x00000040e4e47824 */ /* 0x000fe400078e0207 */
[----:B------:R-:W-:Y:S02]  /*0d80*/  IMAD R231, R0, R231, 0xe0 ;  /* 0x000000e000e77424 */ /* 0x000fe400078e02e7 */
[----:B------:R-:W-:-:S07]  /*0d90*/  IMAD R229, R5, 0x8, R228 ;  /* 0x0000000805e57824 */ /* 0x000fce00078e02e4 */
.L_x_39:
[----:B------:R-:W-:Y:S01]  /*0da0*/  ULDC UR4, c[0x0][0xc38] ;  /* 0x00030e0000047ab9 */ /* 0x000fe20000000800 */
[----:B------:R-:W-:Y:S01]  /*0db0*/  ULDC UR15, c[0x0][0xc44] ;  /* 0x00031100000f7ab9 */ /* 0x000fe20000000800 */
[----:B------:R-:W-:Y:S01]  /*0dc0*/  UISETP.NE.AND UP3, UPT, UR4, 0x1, UPT ;  /* 0x000000010400788c */ /* 0x000fe2000bf65270 */
[----:B------:R-:W-:Y:S01]  /*0dd0*/  IMAD.MOV.U32 R3, RZ, RZ, 0x3f800000 ;  /* 0x3f800000ff037424 */ /* 0x000fe200078e00ff */
[----:B------:R-:W-:Y:S01]  /*0de0*/  UISETP.NE.AND UP2, UPT, UR15, 0x1, UPT ;  /* 0x000000010f00788c */ /* 0x000fe2000bf45270 */
[----:B------:R-:W-:Y:S01]  /*0df0*/  IMAD.MOV.U32 R0, RZ, RZ, 0x3f800000 ;  /* 0x3f800000ff007424 */ /* 0x000fe200078e00ff */
[----:B------:R-:W-:Y:S01]  /*0e00*/  ULDC.64 UR6, c[0x0][0x990] ;  /* 0x0002640000067ab9 */ /* 0x000fe20000000a00 */
[----:B------:R-:W-:Y:S01]  /*0e10*/  ULDC.64 UR4, c[0x0][0x998] ;  /* 0x0002660000047ab9 */ /* 0x000fe20000000a00 */
[----:B------:R-:W-:Y:S02]  /*0e20*/  UISETP.NE.U32.AND UP0, UPT, UR6, URZ, UPT ;  /* 0x0000003f0600728c */ /* 0x000fe4000bf05070 */
[----:B------:R-:W-:Y:S01]  /*0e30*/  UISETP.NE.U32.AND UP1, UPT, UR4, URZ, UPT ;  /* 0x0000003f0400728c */ /* 0x000fe2000bf25070 */
[----:B------:R-:W-:-:S02]  /*0e40*/  UMOV UR43, UR41 ;  /* 0x00000029002b7c82 */ /* 0x000fc40008000000 */
[----:B------:R-:W-:Y:S01]  /*0e50*/  @UP3 ULDC UR8, c[0x0][0xc3c] ;  /* 0x00030f0000083ab9 */ /* 0x000fe20000000800 */
[----:B------:R-:W-:Y:S01]  /*0e60*/  @UP3 ULDC UR10, c[0x0][0xc40] ;  /* 0x00031000000a3ab9 */ /* 0x000fe20000000800 */
[----:B------:R-:W-:Y:S02]  /*0e70*/  UIMAD.WIDE.U32 UR8, UR41, UR8, URZ ;  /* 0x00000008290872a5 */ /* 0x000fe4000f8e003f */
[----:B------:R-:W-:Y:S02]  /*0e80*/  UISETP.NE.AND.EX UP0, UPT, UR7, URZ, UPT, UP0 ;  /* 0x0000003f0700728c */ /* 0x000fe4000bf05300 */
[----:B------:R-:W-:Y:S02]  /*0e90*/  @UP3 USHF.R.U32.HI UR43, URZ, UR10, UR9 ;  /* 0x0000000a3f2b3299 */ /* 0x000fe40008011609 */
[----:B------:R-:W-:Y:S01]  /*0ea0*/  UISETP.NE.AND.EX UP1, UPT, UR5, URZ, UPT, UP1 ;  /* 0x0000003f0500728c */ /* 0x000fe2000bf25310 */
[----:B------:R-:W-:Y:S01]  /*0eb0*/  @UP2 ULDC.64 UR10, c[0x0][0xc48] ;  /* 0x00031200000a2ab9 */ /* 0x000fe20000000a00 */
[----:B------:R-:W-:Y:S01]  /*0ec0*/  PLOP3.LUT P0, PT, PT, PT, UP0, 0x80, 0x0 ;  /* 0x000000000000781c */ /* 0x000fe20003f0f008 */
[----:B------:R-:W-:-:S02]  /*0ed0*/  UIMAD.WIDE.U32 UR8, UR43, UR10, URZ ;  /* 0x0000000a2b0872a5 */ /* 0x000fc4000f8e003f */
[----:B------:R-:W-:Y:S02]  /*0ee0*/  UMOV UR42, UR43 ;  /* 0x0000002b002a7c82 */ /* 0x000fe40008000000 */
[----:B------:R-:W-:Y:S01]  /*0ef0*/  @UP0 ULDC.64 UR12, c[0x0][0x9a8] ;  /* 0x00026a00000c0ab9 */ /* 0x000fe20000000a00 */
[----:B------:R-:W-:Y:S01]  /*0f00*/  @UP2 USHF.R.U32.HI UR42, URZ, UR11, UR9 ;  /* 0x0000000b3f2a2299 */ /* 0x000fe20008011609 */
[----:B------:R-:W-:Y:S01]  /*0f10*/  PLOP3.LUT P1, PT, PT, PT, UP1, 0x80, 0x0 ;  /* 0x000000000000781c */ /* 0x000fe20003f2f018 */
[----:B0-----:R-:W0:Y:S01]  /*0f20*/  SHFL.IDX PT, R8, R23, RZ, 0x1f ;  /* 0x00001fff17087589 */ /* 0x001e2200000e0000 */
[----:B------:R-:W-:Y:S01]  /*0f30*/  @UP1 ULDC.64 UR18, c[0x0][0x9b8] ;  /* 0x00026e0000121ab9 */ /* 0x000fe20000000a00 */
[----:B------:R-:W-:Y:S02]  /*0f40*/  @UP0 USHF.R.S32.HI UR10, URZ, 0x1f, UR42 ;  /* 0x0000001f3f0a0899 */ /* 0x000fe4000801142a */
[----:B------:R-:W-:Y:S02]  /*0f50*/  @UP1 USHF.R.S32.HI UR11, URZ, 0x1f, UR42 ;  /* 0x0000001f3f0b1899 */ /* 0x000fe4000801142a */
[----:B------:R-:W-:-:S02]  /*0f60*/  @UP0 UIADD3 UR14, -UR42, URZ, URZ ;  /* 0x0000003f2a0e0290 */ /* 0x000fc4000fffe13f */
[----:B------:R-:W-:Y:S02]  /*0f70*/  @UP1 UIADD3 UR20, -UR42, URZ, URZ ;  /* 0x0000003f2a141290 */ /* 0x000fe4000fffe13f */
[----:B------:R-:W-:Y:S02]  /*0f80*/  @UP0 UIMAD.WIDE.U32 UR8, UR42, UR12, URZ ;  /* 0x0000000c2a0802a5 */ /* 0x000fe4000f8e003f */
[----:B------:R-:W-:Y:S02]  /*0f90*/  @UP0 UIMAD UR10, UR10, UR12, URZ ;  /* 0x0000000c0a0a02a4 */ /* 0x000fe4000f8e023f */
[----:B------:R-:W-:Y:S02]  /*0fa0*/  @UP1 UIMAD UR12, UR11, UR18, URZ ;  /* 0x000000120b0c12a4 */ /* 0x000fe4000f8e023f */
[----:B------:R-:W-:Y:S02]  /*0fb0*/  @UP0 UIMAD UR14, UR15, UR14, UR43 ;  /* 0x0000000e0f0e02a4 */ /* 0x000fe4000f8e022b */
[----:B------:R-:W-:-:S02]  /*0fc0*/  @UP1 UIMAD UR20, UR15, UR20, UR43 ;  /* 0x000000140f1412a4 */ /* 0x000fc4000f8e022b */
[----:B------:R-:W-:Y:S02]  /*0fd0*/  @UP0 UIMAD UR16, UR42, UR13, UR10 ;  /* 0x0000000d2a1002a4 */ /* 0x000fe4000f8e020a */
[----:B------:R-:W-:Y:S02]  /*0fe0*/  @UP0 USHF.R.S32.HI UR15, URZ, 0x1f, UR14 ;  /* 0x0000001f3f0f0899 */ /* 0x000fe4000801140e */
[----:B------:R-:W-:Y:S02]  /*0ff0*/  @UP1 USHF.R.S32.HI UR21, URZ, 0x1f, UR20 ;  /* 0x0000001f3f151899 */ /* 0x000fe40008011414 */
[----:B------:R-:W-:Y:S02]  /*1000*/  @UP1 UIMAD.WIDE.U32 UR10, UR42, UR18, URZ ;  /* 0x000000122a0a12a5 */ /* 0x000fe4000f8e003f */
[----:B------:R-:W-:Y:S02]  /*1010*/  @UP1 UIMAD UR17, UR42, UR19, UR12 ;  /* 0x000000132a1112a4 */ /* 0x000fe4000f8e020c */
[----:B------:R-:W-:Y:S01]  /*1020*/  @UP0 UIADD3 UR9, UR9, UR16, URZ ;  /* 0x0000001009090290 */ /* 0x000fe2000fffe03f */
[----:B------:R-:W-:Y:S01]  /*1030*/  @UP0 ULDC.64 UR18, c[0x0][0x9b0] ;  /* 0x00026c0000120ab9 */ /* 0x000fe20000000a00 */
[----:B------:R-:W-:Y:S01]  /*1040*/  @UP1 ULDC.64 UR12, c[0x0][0x9c0] ;  /* 0x00027000000c1ab9 */ /* 0x000fe20000000a00 */
[----:B------:R-:W-:-:S02]  /*1050*/  @UP0 UIMAD UR15, UR15, UR18, URZ ;  /* 0x000000120f0f02a4 */ /* 0x000fc4000f8e023f */
[----:B------:R-:W-:Y:S02]  /*1060*/  @UP1 UIMAD UR16, UR21, UR12, URZ ;  /* 0x0000000c151012a4 */ /* 0x000fe4000f8e023f */
[----:B------:R-:W-:Y:S02]  /*1070*/  @UP1 UIADD3 UR11, UR11, UR17, URZ ;  /* 0x000000110b0b1290 */ /* 0x000fe4000fffe03f */
[----:B------:R-:W-:Y:S02]  /*1080*/  @UP0 UIMAD UR15, UR14, UR19, UR15 ;  /* 0x000000130e0f02a4 */ /* 0x000fe4000f8e020f */
[----:B------:R-:W-:Y:S02]  /*1090*/  @UP0 UIMAD.WIDE.U32 UR8, UR14, UR18, UR8 ;  /* 0x000000120e0802a5 */ /* 0x000fe4000f8e0008 */
[----:B------:R-:W-:Y:S02]  /*10a0*/  @UP1 UIMAD UR16, UR20, UR13, UR16 ;  /* 0x0000000d141012a4 */ /* 0x000fe4000f8e0210 */
[----:B------:R-:W-:-:S02]  /*10b0*/  @UP1 UIMAD.WIDE.U32 UR12, UR20, UR12, UR10 ;  /* 0x0000000c140c12a5 */ /* 0x000fc4000f8e000a */
[----:B------:R-:W-:Y:S02]  /*10c0*/  @UP0 UIADD3 UR10, UR9, UR15, URZ ;  /* 0x0000000f090a0290 */ /* 0x000fe4000fffe03f */
[----:B------:R-:W-:Y:S02]  /*10d0*/  @UP0 ULEA UR6, UP2, UR8, UR6, 0x2 ;  /* 0x0000000608060291 */ /* 0x000fe4000f84103f */
[----:B------:R-:W-:Y:S02]  /*10e0*/  @UP1 UIADD3 UR9, UR13, UR16, URZ ;  /* 0x000000100d091290 */ /* 0x000fe4000fffe03f */
[----:B------:R-:W-:Y:S02]  /*10f0*/  @UP1 ULEA UR4, UP3, UR12, UR4, 0x2 ;  /* 0x000000040c041291 */ /* 0x000fe4000f86103f */
[----:B------:R-:W-:Y:S01]  /*1100*/  @UP0 ULEA.HI.X UR7, UR8, UR7, UR10, 0x2, UP2 ;  /* 0x0000000708070291 */ /* 0x000fe200090f140a */
[----:B-1-3--:R-:W-:Y:S01]  /*1110*/  IMAD.U32 R4, RZ, RZ, UR6 ;  /* 0x00000006ff047e24 */ /* 0x00afe2000f8e00ff */
[----:B------:R-:W-:-:S02]  /*1120*/  @UP1 ULEA.HI.X UR5, UR12, UR5, UR9, 0x2, UP3 ;  /* 0x000000050c051291 */ /* 0x000fc400098f1409 */
[----:B------:R-:W-:Y:S01]  /*1130*/  IMAD.U32 R6, RZ, RZ, UR4 ;  /* 0x00000004ff067e24 */ /* 0x000fe2000f8e00ff */
[----:B------:R-:W1:Y:S01]  /*1140*/  S2UR UR36, SR_CgaCtaId ;  /* 0x00000000002479c3 */ /* 0x000e620000008800 */
[----:B------:R-:W-:Y:S01]  /*1150*/  IMAD.U32 R5, RZ, RZ, UR7 ;  /* 0x00000007ff057e24 */ /* 0x000fe2000f8e00ff */
[----:B0-----:R-:W-:Y:S01]  /*1160*/  R2UR UR37, R8 ;  /* 0x00000000082572ca */ /* 0x001fe200000e0000 */
[----:B------:R-:W-:Y:S01]  /*1170*/  IMAD.U32 R7, RZ, RZ, UR5 ;  /* 0x00000005ff077e24 */ /* 0x000fe2000f8e00ff */
[----:B------:R-:W-:Y:S01]  /*1180*/  ULDC.64 UR4, c[0x0][0x418] ;  /* 0x0001060000047ab9 */ /* 0x000fe20000000a00 */
[----:B------:R-:W-:Y:S01]  /*1190*/  UMOV UR39, 0x400 ;  /* 0x0000040000277882 */ /* 0x000fe20000000000 */
[----:B------:R-:W2:Y:S01]  /*11a0*/  @P0 LDG.E R3, desc[UR48][R4.64] ;  /* 0x0000003004030981 */ /* 0x000ea2000c1e1900 */
[----:B------:R-:W-:Y:S01]  /*11b0*/  ULDC UR50, c[0x0][0x424] ;  /* 0x0001090000327ab9 */ /* 0x000fe20000000800 */
[----:B------:R-:W-:Y:S02]  /*11c0*/  ULDC UR8, c[0x0][0x988] ;  /* 0x0002620000087ab9 */ /* 0x000fe40000000800 */
[----:B------:R-:W2:Y:S01]  /*11d0*/  @P1 LDG.E R0, desc[UR48][R6.64] ;  /* 0x0000003006001981 */ /* 0x000ea2000c1e1900 */
[----:B------:R-:W-:-:S04]  /*11e0*/  UISETP.NE.U32.AND UP0, UPT, UR4, URZ, UPT ;  /* 0x0000003f0400728c */ /* 0x000fc8000bf05070 */
[----:B------:R-:W-:Y:S02]  /*11f0*/  ULEA.HI UR4, UR37, UR37, URZ, 0x1 ;  /* 0x0000002525047291 */ /* 0x000fe4000f8f083f */
[----:B------:R-:W-:Y:S02]  /*1200*/  UISETP.NE.AND.EX UP0, UPT, UR5, URZ, UPT, UP0 ;  /* 0x0000003f0500728c */ /* 0x000fe4000bf05300 */
[----:B------:R-:W-:Y:S02]  /*1210*/  ULOP3.LUT UR4, UR4, 0x1e, URZ, 0xc0, !UPT ;  /* 0x0000001e04047892 */ /* 0x000fe4000f8ec03f */
[----:B------:R-:W-:Y:S01]  /*1220*/  USEL UR50, UR50, 0x1, UP0 ;  /* 0x0000000132327887 */ /* 0x000fe20008000000 */
[----:B------:R-:W-:Y:S01]  /*1230*/  ULDC UR5, c[0x0][0x2f0] ;  /* 0x0000bc0000057ab9 */ /* 0x000fe20000000800 */
[----:B-1----:R-:W-:Y:S02]  /*1240*/  ULEA UR39, UR36, UR39, 0x18 ;  /* 0x0000002724277291 */ /* 0x002fe4000f8ec03f */
[----:B------:R-:W-:-:S02]  /*1250*/  UIADD3 UR4, UR37, -UR4, URZ ;  /* 0x8000000425047290 */ /* 0x000fc4000fffe03f */
[----:B------:R-:W-:Y:S02]  /*1260*/  UIADD3 UR7, UR39, 0x1c400, URZ ;  /* 0x0001c40027077890 */ /* 0x000fe4000fffe03f */
[----:B------:R-:W-:Y:S02]  /*1270*/  UIMAD UR50, UR50, UR5, URZ ;  /* 0x00000005323272a4 */ /* 0x000fe4000f8e023f */
[----:B------:R-:W-:Y:S02]  /*1280*/  ULOP3.LUT UP0, URZ, UR7, 0x9f, URZ, 0xc0, !UPT ;  /* 0x0000009f073f7892 */ /* 0x000fe4000f80c03f */
[----:B------:R-:W-:Y:S02]  /*1290*/  UIADD3 UR5, UR50, 0xdf, URZ ;  /* 0x000000df32057890 */ /* 0x000fe4000fffe03f */
[----:B------:R-:W-:Y:S02]  /*12a0*/  ULEA UR6, UR4, UR7, 0xd ;  /* 0x0000000704067291 */ /* 0x000fe4000f8e683f */
[----:B------:R-:W-:Y:S01]  /*12b0*/  PLOP3.LUT P0, PT, PT, PT, UP0, 0x80, 0x0 ;  /* 0x000000000000781c */ /* 0x000fe20003f0f008 */
[----:B------:R-:W-:Y:S01]  /*12c0*/  UMOV UR4, URZ ;  /* 0x0000003f00047c82 */ /* 0x000fe20008000000 */
[----:B------:R-:W-:-:S02]  /*12d0*/  USHF.R.U32.HI UR6, URZ, 0x4, UR6 ;  /* 0x000000043f067899 */ /* 0x000fc40008011606 */
[----:B------:R-:W-:Y:S02]  /*12e0*/  UIMAD.WIDE UR4, UR5, -0x6db6db6d, UR4 ;  /* 0x92492493050478a5 */ /* 0x000fe4000f8e0204 */
[----:B------:R-:W-:Y:S02]  /*12f0*/  ULOP3.LUT UR52, UR6, 0x3fff, URZ, 0xc0, !UPT ;  /* 0x00003fff06347892 */ /* 0x000fe4000f8ec03f */
[----:B------:R-:W-:-:S04]  /*1300*/  USHF.R.U32.HI UR47, URZ, 0x1f, UR5 ;  /* 0x0000001f3f2f7899 */ /* 0x000fc80008011605 */
[----:B------:R-:W-:Y:S01]  /*1310*/  ULEA.HI.SX32 UR47, UR5, UR47, 0x19 ;  /* 0x0000002f052f7291 */ /* 0x000fe2000f8fca3f */
[----:B--2---:R-:W-:-:S04]  /*1320*/  FMUL.FTZ R0, R3, R0 ;  /* 0x0000000003007220 */ /* 0x004fc80000410000 */
[----:B------:R-:W-:-:S05]  /*1330*/  FMUL.FTZ R0, R0, UR8 ;  /* 0x0000000800007c20 */ /* 0x000fca0008410000 */
[----:B------:R-:W-:Y:S01]  /*1340*/  R2UR UR40, R0 ;  /* 0x00000000002872ca */ /* 0x000fe200000e0000 */
[----:B-----5:R-:W-:-:S14]  /*1350*/  @!P0 BRA `(.L_x_9) ;  /* 0x0000000000408947 */ /* 0x020fdc0003800000 */
[----:B------:R-:W-:Y:S01]  /*1360*/  MOV R0, 0x0 ;  /* 0x0000000000007802 */ /* 0x000fe20000000f00 */
[----:B------:R-:W-:Y:S01]  /*1370*/  ULDC.64 UR4, c[0x4][0x98] ;  /* 0x0100260000047ab9 */ /* 0x000fe20000000a00 */
[----:B------:R-:W-:Y:S01]  /*1380*/  ULDC.64 UR6, c[0x4][0x30] ;  /* 0x01000c0000067ab9 */ /* 0x000fe20000000a00 */
[----:B------:R-:W-:Y:S01]  /*1390*/  IMAD.U32 R4, RZ, RZ, UR4 ;  /* 0x00000004ff047e24 */ /* 0x000fe2000f8e00ff */
[----:B------:R0:W1:Y:S01]  /*13a0*/  LDC.64 R14, c[0x4][R0] ;  /* 0x01000000000e7b82 */ /* 0x0000620000000a00 */
[----:B------:R-:W-:Y:S01]  /*13b0*/  IMAD.U32 R5, RZ, RZ, UR5 ;  /* 0x00000005ff057e24 */ /* 0x000fe2000f8e00ff */
[----:B------:R-:W-:Y:S01]  /*13c0*/  ULDC.64 UR4, c[0x4][0xa0] ;  /* 0x0100280000047ab9 */ /* 0x000fe20000000a00 */
[----:B------:R-:W-:Y:S02]  /*13d0*/  IMAD.U32 R10, RZ, RZ, UR6 ;  /* 0x00000006ff0a7e24 */ /* 0x000fe4000f8e00ff */
[----:B------:R-:W-:Y:S02]  /*13e0*/  IMAD.U32 R6, RZ, RZ, UR4 ;  /* 0x00000004ff067e24 */ /* 0x000fe4000f8e00ff */
[----:B------:R-:W-:-:S02]  /*13f0*/  IMAD.U32 R7, RZ, RZ, UR5 ;  /* 0x00000005ff077e24 */ /* 0x000fc4000f8e00ff */
[----:B------:R-:W-:Y:S02]  /*1400*/  IMAD.U32 R11, RZ, RZ, UR7 ;  /* 0x00000007ff0b7e24 */ /* 0x000fe4000f8e00ff */
[----:B------:R-:W-:Y:S02]  /*1410*/  IMAD.MOV.U32 R8, RZ, RZ, 0x70 ;  /* 0x00000070ff087424 */ /* 0x000fe400078e00ff */
[----:B------:R-:W-:Y:S02]  /*1420*/  IMAD.MOV.U32 R12, RZ, RZ, 0x1 ;  /* 0x00000001ff0c7424 */ /* 0x000fe400078e00ff */
[----:B0-----:R-:W-:-:S07]  /*1430*/  IMAD.MOV.U32 R13, RZ, RZ, RZ ;  /* 0x000000ffff0d7224 */ /* 0x001fce00078e00ff */
[----:B------:R-:W-:-:S07]  /*1440*/  LEPC R20, `(.L_x_9) ;  /* 0x000000001014794e */ /* 0x000fce0000000000 */
[----:B-1----:R-:W-:Y:S05]  /*1450*/  CALL.ABS.NOINC R14 ;  /* 0x000000000e007343 */ /* 0x002fea0003c00000 */
.L_x_9:
[----:B------:R-:W-:Y:S01]  /*1460*/  ULOP3.LUT UR4, UR45, 0x1, URZ, 0xc0, !UPT ;  /* 0x000000012d047892 */ /* 0x000fe2000f8ec03f */
[----:B------:R-:W-:-:S05]  /*1470*/  IMAD.U32 R3, RZ, RZ, UR46 ;  /* 0x0000002eff037e24 */ /* 0x000fca000f8e00ff */
[----:B------:R-:W-:Y:S01]  /*1480*/  IMAD.U32 R0, RZ, RZ, UR4 ;  /* 0x00000004ff007e24 */ /* 0x000fe2000f8e00ff */
[----:B------:R-:W-:-:S04]  /*1490*/  ISETP.NE.AND P0, PT, R3, 0x3, PT ;  /* 0x000000030300780c */ /* 0x000fc80003f05270 */
[----:B------:R-:W-:-:S04]  /*14a0*/  SHF.L.U32 R0, R0, 0x1f, RZ ;  /* 0x0000001f00007819 */ /* 0x000fc800000006ff */
[----:B------:R-:W0:Y:S02]  /*14b0*/  SYNCS.PHASECHK.TRANS64.TRYWAIT P1, [UR39+0x2e800], R0 ;  /* 0x02e80000ff0075a7 */ /* 0x000e240008020167 */
[----:B0-----:R-:W-:Y:S05]  /*14c0*/  @!P1 BRA `(.L_x_10) ;  /* 0x000000d000549947 */ /* 0x001fea0003800000 */
.L_x_97:
[----:B------:R-:W-:Y:S05]  /*14d0*/  @!P0 BRA `(.L_x_11) ;  /* 0x0000000000048947 */ /* 0x000fea0003800000 */
[----:B------:R-:W-:Y:S01]  /*14e0*/  BPT.TRAP 0x1 ;  /* 0x000000040000795c */ /* 0x000fe20000300000 */
.L_x_11:
[----:B------:R-:W-:Y:S02]  /*14f0*/  IMAD.U32 R4, RZ, RZ, UR51 ;  /* 0x00000033ff047e24 */ /* 0x000fe4000f8e00ff */
[----:B0-----:R-:W-:-:S03]  /*1500*/  IMAD.U32 R3, RZ, RZ, UR44 ;  /* 0x0000002cff037e24 */ /* 0x001fc6000f8e00ff */
[----:B------:R-:W-:Y:S02]  /*1510*/  LEA R4, R4, UR39, 0x3 ;  /* 0x0000002704047c11 */ /* 0x000fe4000f8e18ff */
[----:B------:R-:W-:-:S04]  /*1520*/  SHF.L.U32 R3, R3, 0x1f, RZ ;  /* 0x0000001f03037819 */ /* 0x000fc800000006ff */
[----:B------:R0:W1:Y:S01]  /*1530*/  SYNCS.PHASECHK.TRANS64.TRYWAIT P1, [R4+URZ+0x2e830], R3 ;  /* 0x02e83003040075a7 */ /* 0x000062000802017f */
[----:B------:R-:W-:Y:S05]  /*1540*/  @!P0 BRA `(.L_x_12) ;  /* 0x0000000000048947 */ /* 0x000fea0003800000 */
[----:B------:R-:W-:Y:S01]  /*1550*/  BPT.TRAP 0x1 ;  /* 0x000000040000795c */ /* 0x000fe20000300000 */
.L_x_12:
[----:B-1----:R-:W-:Y:S05]  /*1560*/  @P1 BRA `(.L_x_13) ;  /* 0x0000000000081947 */ /* 0x002fea0003800000 */
[----:B------:R-:W1:Y:S02]  /*1570*/  SYNCS.PHASECHK.TRANS64.TRYWAIT P1, [R4+URZ+0x2e830], R3 ;  /* 0x02e83003040075a7 */ /* 0x000e64000802017f */
[----:B-1----:R-:W-:Y:S05]  /*1580*/  @!P1 BRA `(.L_x_14) ;  /* 0x000000d0003c9947 */ /* 0x002fea0003800000 */
.L_x_13:
[----:B------:R-:W2:Y:S01]  /*1590*/  S2R R152, SR_TID.X ;  /* 0x0000000000987919 */ /* 0x000ea20000002100 */
[----:B------:R-:W-:Y:S01]  /*15a0*/  UIADD3 UR4, UR39, 0x20400, URZ ;  /* 0x0002040027047890 */ /* 0x000fe2000fffe03f */
[----:B------:R-:W-:-:S03]  /*15b0*/  IMAD.MOV.U32 R87, RZ, RZ, RZ ;  /* 0x000000ffff577224 */ /* 0x000fc600078e00ff */
[----:B------:R-:W-:-:S04]  /*15c0*/  USHF.R.U32.HI UR4, URZ, 0x4, UR4 ;  /* 0x000000043f047899 */ /* 0x000fc80008011604 */
[----:B------:R-:W-:-:S06]  /*15d0*/  ULOP3.LUT UR4, UR4, 0x3fff, URZ, 0xc0, !UPT ;  /* 0x00003fff04047892 */ /* 0x000fcc000f8ec03f */
[----:B------:R-:W-:Y:S01]  /*15e0*/  IMAD.U32 R0, RZ, RZ, UR4 ;  /* 0x00000004ff007e24 */ /* 0x000fe2000f8e00ff */
[----:B------:R-:W-:Y:S05]  /*15f0*/  WARPSYNC.ALL ;  /* 0x0000000000007948 */ /* 0x000fea0003800000 */
[----:B------:R-:W-:Y:S02]  /*1600*/  LOP3.LUT R0, R0, 0x10000, RZ, 0xfc, !PT ;  /* 0x0001000000007812 */ /* 0x000fe400078efcff */
[----:B--2---:R-:W-:Y:S02]  /*1610*/  LOP3.LUT P1, RZ, R152, 0x7f, RZ, 0xc0, !PT ;  /* 0x0000007f98ff7812 */ /* 0x004fe4000782c0ff */
[----:B------:R-:W-:Y:S01]  /*1620*/  R2UR UR20, R0 ;  /* 0x00000000001472ca */ /* 0x000fe200000e0000 */
[----:B------:R-:W-:Y:S01]  /*1630*/  ULOP3.LUT UR12, UR52, 0x10000, URZ, 0xfc, !UPT ;  /* 0x00010000340c7892 */ /* 0x000fe2000f8efc3f */
[----:B------:R-:W-:Y:S01]  /*1640*/  WARPGROUP.ARRIVE ;  /* 0x00000000000079c5 */ /* 0x000fe20000000000 */
[----:B------:R-:W-:Y:S01]  /*1650*/  UMOV UR17, 0x40000040 ;  /* 0x4000004000117882 */ /* 0x000fe20000000000 */
[----:B------:R-:W-:Y:S01]  /*1660*/  UMOV UR19, 0x40000040 ;  /* 0x4000004000137882 */ /* 0x000fe20000000000 */
[----:B------:R-:W-:Y:S01]  /*1670*/  UIADD3 UR7, UR12, 0x2, URZ ;  /* 0x000000020c077890 */ /* 0x000fe2000fffe03f */
[----:B------:R-:W-:Y:S01]  /*1680*/  VIADD R5, R231, UR50 ;  /* 0x00000032e7057c36 */ /* 0x000fe20008000000 */
[----:B------:R-:W-:Y:S01]  /*1690*/  UIADD3 UR11, UR12, 0x4, URZ ;  /* 0x000000040c0b7890 */ /* 0x000fe2000fffe03f */
[----:B------:R-:W-:Y:S01]  /*16a0*/  IMAD.U32 R6, RZ, RZ, UR47 ;  /* 0x0000002fff067e24 */ /* 0x000fe2000f8e00ff */
[----:B------:R-:W-:Y:S01]  /*16b0*/  UMOV UR16, UR12 ;  /* 0x0000000c00107c82 */ /* 0x000fe20008000000 */
[----:B------:R-:W-:Y:S01]  /*16c0*/  UIADD3 UR14, UR12, 0x6, URZ ;  /* 0x000000060c0e7890 */ /* 0x000fe2000fffe03f */
[----:B------:R-:W-:Y:S01]  /*16d0*/  P2R R7, PR, RZ, 0x1 ;  /* 0x00000001ff077803 */ /* 0x000fe20000000000 */
[----:B------:R-:W-:Y:S01]  /*16e0*/  UMOV UR15, 0x40000040 ;  /* 0x40000040000f7882 */ /* 0x000fe20000000000 */
[----:B------:R-:W-:Y:S01]  /*16f0*/  UIMAD UR20, UR51, 0x700, UR20 ;  /* 0x00000700331478a4 */ /* 0x000fe2000f8e0214 */
[----:B------:R-:W-:Y:S01]  /*1700*/  IMAD R5, R6, -0xe0, R5 ;  /* 0xffffff2006057824 */ /* 0x000fe200078e0205 */
[----:B------:R-:W-:Y:S01]  /*1710*/  UISETP.GE.AND UP0, UPT, UR50, 0xe1, UPT ;  /* 0x000000e13200788c */ /* 0x000fe2000bf06270 */
[----:B------:R-:W-:Y:S01]  /*1720*/  IMAD.U32 R82, RZ, RZ, UR40 ;  /* 0x00000028ff527e24 */ /* 0x000fe2000f8e00ff */
[----:B------:R-:W-:-:S02]  /*1730*/  UIADD3 UR4, UR20, 0x300, URZ ;  /* 0x0000030014047890 */ /* 0x000fc4000fffe03f */
[----:B------:R-:W-:Y:S01]  /*1740*/  UIADD3 UR5, UR20, 0x400, URZ ;  /* 0x0000040014057890 */ /* 0x000fe2000fffe03f */
[C---:B------:R-:W-:Y:S01]  /*1750*/  ISETP.GT.AND P2, PT, R5.reuse, RZ, PT ;  /* 0x000000ff0500720c */ /* 0x040fe20003f44270 */
[----:B------:R-:W-:Y:S01]  /*1760*/  UMOV UR18, UR20 ;  /* 0x0000001400127c82 */ /* 0x000fe20008000000 */
[----:B------:R-:W-:Y:S01]  /*1770*/  UIADD3 UR6, UR20, 0x500, URZ ;  /* 0x0000050014067890 */ /* 0x000fe2000fffe03f */
[----:B------:R-:W-:Y:S01]  /*1780*/  QGMMA.64x32x32.F32.E4M3.E4M3 R136, gdesc[UR16], RZ, !UPT, gsb0 ;  /* 0x00600000108879f3 */ /* 0x000fe2000c0008ff */
[----:B------:R-:W-:Y:S01]  /*1790*/  UIADD3 UR18, UR20, 0x100, URZ ;  /* 0x0000010014127890 */ /* 0x000fe2000fffe03f */
[C---:B------:R-:W-:Y:S01]  /*17a0*/  ISETP.GT.AND P5, PT, R5.reuse, 0x1, PT ;  /* 0x000000010500780c */ /* 0x040fe20003fa4270 */
[----:B------:R-:W-:Y:S01]  /*17b0*/  UMOV UR19, 0x40000040 ;  /* 0x4000004000137882 */ /* 0x000fe20000000000 */
[----:B------:R-:W-:Y:S01]  /*17c0*/  UIADD3 UR8, UR20, 0x2, URZ ;  /* 0x0000000214087890 */ /* 0x000fe2000fffe03f */
[C---:B------:R-:W-:Y:S01]  /*17d0*/  ISETP.GT.AND P4, PT, R5.reuse, 0x8, PT ;  /* 0x000000080500780c */ /* 0x040fe20003f84270 */
[----:B------:R-:W-:Y:S01]  /*17e0*/  UIADD3 UR9, UR20, 0x402, URZ ;  /* 0x0000040214097890 */ /* 0x000fe2000fffe03f */
[C---:B------:R-:W-:Y:S01]  /*17f0*/  ISETP.GT.AND P1, PT, R5.reuse, 0x9, PT ;  /* 0x000000090500780c */ /* 0x040fe20003f24270 */
[----:B------:R-:W-:Y:S01]  /*1800*/  UIADD3 UR10, UR20, 0x502, URZ ;  /* 0x00000502140a7890 */ /* 0x000fe2000fffe03f */
[C---:B------:R-:W-:Y:S01]  /*1810*/  ISETP.GT.AND P3, PT, R5.reuse, 0x10, PT ;  /* 0x000000100500780c */ /* 0x040fe20003f64270 */
[----:B------:R-:W-:Y:S01]  /*1820*/  UIADD3 UR13, UR20, 0x4, URZ ;  /* 0x00000004140d7890 */ /* 0x000fe2000fffe03f */
[C---:B------:R-:W-:Y:S01]  /*1830*/  ISETP.GT.AND P0, PT, R5.reuse, 0xb9, PT ;  /* 0x000000b90500780c */ /* 0x040fe20003f04270 */
[----:B------:R-:W-:Y:S01]  /*1840*/  UIADD3 UR12, UR20, 0x504, URZ ;  /* 0x00000504140c7890 */ /* 0x000fe2000fffe03f */
[----:B------:R-:W-:Y:S01]  /*1850*/  ISETP.GT.AND P6, PT, R5, 0xc0, PT ;  /* 0x000000c00500780c */ /* 0x000fe20003fc4270 */
[----:B------:R-:W-:-:S02]  /*1860*/  WARPGROUP.DEPBAR.LE gsb0, 0x0 ;  /* 0x00008000000079c5 */ /* 0x000fc40000010000 */
[----:B------:R-:W-:-:S06]  /*1870*/  WARPGROUP.ARRIVE ;  /* 0x00000000000079c5 */ /* 0x000fcc0000000000 */
[----:B------:R-:W-:Y:S01]  /*1880*/  QGMMA.64x32x32.F32.E4M3.E4M3 R120, gdesc[UR16], RZ, !UPT, gsb0 ;  /* 0x00600000107879f3 */ /* 0x000fe2000c0008ff */
[----:B------:R-:W-:Y:S01]  /*1890*/  UIADD3 UR18, UR20, 0x200, URZ ;  /* 0x0000020014127890 */ /* 0x000fe2000fffe03f */
[----:B------:R-:W-:Y:S01]  /*18a0*/  UMOV UR19, 0x40000040 ;  /* 0x4000004000137882 */ /* 0x000fe20000000000 */
[----:B------:R-:W-:Y:S02]  /*18b0*/  WARPGROUP.DEPBAR.LE gsb0, 0x0 ;  /* 0x00008000000079c5 */ /* 0x000fe40000010000 */
[----:B------:R-:W-:-:S06]  /*18c0*/  WARPGROUP.ARRIVE ;  /* 0x00000000000079c5 */ /* 0x000fcc0000000000 */
[----:B------:R-:W-:Y:S01]  /*18d0*/  QGMMA.64x32x32.F32.E4M3.E4M3 R104, gdesc[UR16], RZ, !UPT, gsb0 ;  /* 0x00600000106879f3 */ /* 0x000fe2000c0008ff */
[----:B------:R-:W-:Y:S01]  /*18e0*/  UMOV UR18, UR4 ;  /* 0x0000000400127c82 */ /* 0x000fe20008000000 */
[----:B------:R-:W-:Y:S01]  /*18f0*/  UMOV UR19, 0x40000040 ;  /* 0x4000004000137882 */ /* 0x000fe20000000000 */
[----:B------:R-:W-:Y:S01]  /*1900*/  UIADD3 UR4, UR20, 0x600, URZ ;  /* 0x0000060014047890 */ /* 0x000fe2000fffe03f */
[----:B------:R-:W-:Y:S02]  /*1910*/  WARPGROUP.DEPBAR.LE gsb0, 0x0 ;  /* 0x00008000000079c5 */ /* 0x000fe40000010000 */
[----:B------:R-:W-:-:S06]  /*1920*/  WARPGROUP.ARRIVE ;  /* 0x00000000000079c5 */ /* 0x000fcc0000000000 */
[----:B------:R-:W-:Y:S01]  /*1930*/  QGMMA.64x32x32.F32.E4M3.E4M3 R88, gdesc[UR16], RZ, !UPT, gsb0 ;  /* 0x00600000105879f3 */ /* 0x000fe2000c0008ff */
[----:B------:R-:W-:Y:S01]  /*1940*/  UMOV UR18, UR5 ;  /* 0x0000000500127c82 */ /* 0x000fe20008000000 */
[----:B------:R-:W-:Y:S01]  /*1950*/  UMOV UR19, 0x40000040 ;  /* 0x4000004000137882 */ /* 0x000fe20000000000 */
[----:B------:R-:W-:Y:S01]  /*1960*/  UMOV UR5, 0x40000040 ;  /* 0x4000004000057882 */ /* 0x000fe20000000000 */
[----:B------:R-:W-:Y:S02]  /*1970*/  WARPGROUP.DEPBAR.LE gsb0, 0x0 ;  /* 0x00008000000079c5 */ /* 0x000fe40000010000 */
[----:B------:R-:W-:-:S06]  /*1980*/  WARPGROUP.ARRIVE ;  /* 0x00000000000079c5 */ /* 0x000fcc0000000000 */
[----:B------:R-:W-:Y:S01]  /*1990*/  QGMMA.64x32x32.F32.E4M3.E4M3 R56, gdesc[UR16], RZ, !UPT, gsb0 ;  /* 0x00600000103879f3 */ /* 0x000fe2000c0008ff */
[----:B------:R-:W-:Y:S01]  /*19a0*/  UMOV UR18, UR6 ;  /* 0x0000000600127c82 */ /* 0x000fe20008000000 */
[----:B------:R-:W-:Y:S01]  /*19b0*/  UMOV UR19, 0x40000040 ;  /* 0x4000004000137882 */ /* 0x000fe20000000000 */
[----:B------:R-:W-:Y:S01]  /*19c0*/  UMOV UR6, UR8 ;  /* 0x0000000800067c82 */ /* 0x000fe20008000000 */
[----:B------:R-:W-:Y:S01]  /*19d0*/  UIADD3 UR8, UR20, 0x302, URZ ;  /* 0x0000030214087890 */ /* 0x000fe2000fffe03f */
[----:B------:R-:W-:Y:S02]  /*19e0*/  WARPGROUP.DEPBAR.LE gsb0, 0x0 ;  /* 0x00008000000079c5 */ /* 0x000fe40000010000 */
[----:B------:R-:W-:-:S06]  /*19f0*/  WARPGROUP.ARRIVE ;  /* 0x00000000000079c5 */ /* 0x000fcc0000000000 */
[----:B------:R-:W-:Y:S01]  /*1a00*/  QGMMA.64x32x32.F32.E4M3.E4M3 R40, gdesc[UR16], RZ, !UPT, gsb0 ;  /* 0x00600000102879f3 */ /* 0x000fe2000c0008ff */
[----:B------:R-:W-:Y:S01]  /*1a10*/  UMOV UR18, UR4 ;  /* 0x0000000400127c82 */ /* 0x000fe20008000000 */
[----:B------:R-:W-:Y:S01]  /*1a20*/  UMOV UR19, 0x40000040 ;  /* 0x4000004000137882 */ /* 0x000fe20000000000 */
[----:B------:R-:W-:Y:S01]  /*1a30*/  UMOV UR4, UR7 ;  /* 0x0000000700047c82 */ /* 0x000fe20008000000 */
[----:B------:R-:W-:Y:S01]  /*1a40*/  UMOV UR7, 0x40000040 ;  /* 0x4000004000077882 */ /* 0x000fe20000000000 */
[----:B------:R-:W-:Y:S02]  /*1a50*/  WARPGROUP.DEPBAR.LE gsb0, 0x0 ;  /* 0x00008000000079c5 */ /* 0x000fe40000010000 */
[----:B------:R-:W-:-:S06]  /*1a60*/  WARPGROUP.ARRIVE ;  /* 0x00000000000079c5 */ /* 0x000fcc0000000000 */
[----:B------:R-:W-:Y:S03]  /*1a70*/  QGMMA.64x32x32.F32.E4M3.E4M3 R24, gdesc[UR16], RZ, !UPT, gsb0 ;  /* 0x00600000101879f3 */ /* 0x000fe6000c0008ff */
[----:B------:R-:W-:Y:S02]  /*1a80*/  WARPGROUP.DEPBAR.LE gsb0, 0x0 ;  /* 0x00008000000079c5 */ /* 0x000fe40000010000 */
[----:B------:R-:W-:-:S06]  /*1a90*/  WARPGROUP.ARRIVE ;  /* 0x00000000000079c5 */ /* 0x000fcc0000000000 */
[----:B------:R-:W-:Y:S01]  /*1aa0*/  QGMMA.64x32x32.F32.E4M3.E4M3 R136, gdesc[UR4], R136, gsb0 ;  /* 0x00600000048879f3 */ /* 0x000fe20008000888 */
[----:B------:R-:W-:Y:S01]  /*1ab0*/  UIADD3 UR6, UR20, 0x102, URZ ;  /* 0x0000010214067890 */ /* 0x000fe2000fffe03f */
[----:B------:R-:W-:Y:S01]  /*1ac0*/  UMOV UR7, 0x40000040 ;  /* 0x4000004000077882 */ /* 0x000fe20000000000 */
        /* <DEDUP_REMOVED lines=8> */
[----:B------:R-:W-:Y:S01]  /*1b50*/  UMOV UR6, UR8 ;  /* 0x0000000800067c82 */ /* 0x000fe20008000000 */
[----:B------:R-:W-:Y:S01]  /*1b60*/  UMOV UR7, 0x40000040 ;  /* 0x4000004000077882 */ /* 0x000fe20000000000 */
[----:B------:R-:W-:Y:S01]  /*1b70*/  UIADD3 UR8, UR20, 0x602, URZ ;  /* 0x0000060214087890 */ /* 0x000fe2000fffe03f */
[----:B------:R-:W-:Y:S02]  /*1b80*/  WARPGROUP.DEPBAR.LE gsb0, 0x0 ;  /* 0x00008000000079c5 */ /* 0x000fe40000010000 */
[----:B------:R-:W-:-:S06]  /*1b90*/  WARPGROUP.ARRIVE ;  /* 0x00000000000079c5 */ /* 0x000fcc0000000000 */
[----:B------:R-:W-:Y:S01]  /*1ba0*/  QGMMA.64x32x32.F32.E4M3.E4M3 R88, gdesc[UR4], R88, gsb0 ;  /* 0x00600000045879f3 */ /* 0x000fe20008000858 */
[----:B------:R-:W-:Y:S01]  /*1bb0*/  UMOV UR6, UR9 ;  /* 0x0000000900067c82 */ /* 0x000fe20008000000 */
[----:B------:R-:W-:Y:S01]  /*1bc0*/  UMOV UR7, 0x40000040 ;  /* 0x4000004000077882 */ /* 0x000fe20000000000 */
[----:B------:R-:W-:Y:S01]  /*1bd0*/  UMOV UR9, 0x40000040 ;  /* 0x4000004000097882 */ /* 0x000fe20000000000 */
[----:B------:R-:W-:Y:S02]  /*1be0*/  WARPGROUP.DEPBAR.LE gsb0, 0x0 ;  /* 0x00008000000079c5 */ /* 0x000fe40000010000 */
[----:B------:R-:W-:-:S06]  /*1bf0*/  WARPGROUP.ARRIVE ;  /* 0x00000000000079c5 */ /* 0x000fcc0000000000 */
[----:B------:R-:W-:Y:S01]  /*1c00*/  QGMMA.64x32x32.F32.E4M3.E4M3 R56, gdesc[UR4], R56, gsb0 ;  /* 0x00600000043879f3 */ /* 0x000fe20008000838 */
[----:B------:R-:W-:Y:S01]  /*1c10*/  UMOV UR6, UR10 ;  /* 0x0000000a00067c82 */ /* 0x000fe20008000000 */
[----:B------:R-:W-:Y:S01]  /*1c20*/  UMOV UR7, 0x40000040 ;  /* 0x4000004000077882 */ /* 0x000fe20000000000 */
[----:B------:R-:W-:Y:S01]  /*1c30*/  UMOV UR10, UR13 ;  /* 0x0000000d000a7c82 */ /* 0x000fe20008000000 */
        /* <DEDUP_REMOVED lines=11> */
[----:B------:R-:W-:Y:S02]  /*1cf0*/  UIADD3 UR6, UR20, 0x304, URZ ;  /* 0x0000030414067890 */ /* 0x000fe4000fffe03f */
[----:B------:R-:W-:Y:S01]  /*1d00*/  UIADD3 UR7, UR20, 0x404, URZ ;  /* 0x0000040414077890 */ /* 0x000fe2000fffe03f */
        /* <DEDUP_REMOVED lines=27> */
[----:B------:R-:W-:Y:S01]  /*1ec0*/  UMOV UR12, UR14 ;  /* 0x0000000e000c7c82 */ /* 0x000fe20008000000 */
[----:B------:R-:W-:Y:S01]  /*1ed0*/  UMOV UR14, UR7 ;  /* 0x00000007000e7c82 */ /* 0x000fe20008000000 */
        /* <DEDUP_REMOVED lines=9> */
[----:B------:R-:W-:Y:S03]  /*1f70*/  QGMMA.64x32x32.F32.E4M3.E4M3 R24, gdesc[UR8], R24, gsb0 ;  /* 0x00600000081879f3 */ /* 0x000fe60008000818 */
[----:B------:R-:W-:Y:S02]  /*1f80*/  WARPGROUP.DEPBAR.LE gsb0, 0x0 ;  /* 0x00008000000079c5 */ /* 0x000fe40000010000 */
[----:B------:R-:W-:-:S06]  /*1f90*/  WARPGROUP.ARRIVE ;  /* 0x00000000000079c5 */ /* 0x000fcc0000000000 */
[----:B------:R-:W-:Y:S01]  /*1fa0*/  QGMMA.64x32x32.F32.E4M3.E4M3 R136, gdesc[UR12], R136, gsb0 ;  /* 0x006000000c8879f3 */ /* 0x000fe20008000888 */
[----:B------:R-:W-:Y:S01]  /*1fb0*/  UIADD3 UR14, UR20, 0x106, URZ ;  /* 0x00000106140e7890 */ /* 0x000fe2000fffe03f */
[----:B------:R-:W-:Y:S01]  /*1fc0*/  UMOV UR15, 0x40000040 ;  /* 0x40000040000f7882 */ /* 0x000fe20000000000 */
[----:B------:R-:W-:Y:S02]  /*1fd0*/  WARPGROUP.DEPBAR.LE gsb0, 0x0 ;  /* 0x00008000000079c5 */ /* 0x000fe40000010000 */
[----:B------:R-:W-:Y:S01]  /*1fe0*/  WARPGROUP.ARRIVE ;  /* 0x00000000000079c5 */ /* 0x000fe20000000000 */
[----:B------:R-:W-:Y:S02]  /*1ff0*/  FSEL R136, R136, -INF , P2 ;  /* 0xff80000088887808 */ /* 0x000fe40001000000 */
[----:B------:R-:W-:Y:S02]  /*2000*/  FSEL R137, R137, -INF , P5 ;  /* 0xff80000089897808 */ /* 0x000fe40002800000 */
[----:B------:R-:W-:Y:S01]  /*2010*/  FSEL R140, R140, -INF , P4 ;  /* 0xff8000008c8c7808 */ /* 0x000fe20002000000 */
[----:B------:R-:W-:Y:S01]  /*2020*/  QGMMA.64x32x32.F32.E4M3.E4M3 R120, gdesc[UR12], R120, gsb0 ;  /* 0x006000000c7879f3 */ /* 0x000fe20008000878 */
[----:B------:R-:W-:Y:S01]  /*2030*/  UIADD3 UR14, UR20, 0x206, URZ ;  /* 0x00000206140e7890 */ /* 0x000fe2000fffe03f */
[----:B01----:R-:W-:Y:S01]  /*2040*/  FMNMX.FTZ R3, R136, R137, !PT ;  /* 0x0000008988037209 */ /* 0x003fe20007810000 */
[----:B------:R-:W-:Y:S01]  /*2050*/  UMOV UR15, 0x40000040 ;  /* 0x40000040000f7882 */ /* 0x000fe20000000000 */
[----:B------:R-:W-:-:S02]  /*2060*/  FSEL R141, R141, -INF , P1 ;  /* 0xff8000008d8d7808 */ /* 0x000fc40000800000 */
[----:B------:R-:W-:Y:S02]  /*2070*/  FMNMX.FTZ R6, R140, R3, !PT ;  /* 0x000000038c067209 */ /* 0x000fe40007810000 */
[----:B------:R-:W-:Y:S02]  /*2080*/  FSEL R138, R138, -INF , P2 ;  /* 0xff8000008a8a7808 */ /* 0x000fe40001000000 */
[----:B------:R-:W-:Y:S02]  /*2090*/  ISETP.GT.AND P2, PT, R5, 0x11, PT ;  /* 0x000000110500780c */ /* 0x000fe40003f44270 */
[----:B------:R-:W-:Y:S02]  /*20a0*/  FSEL R144, R144, -INF , P3 ;  /* 0xff80000090907808 */ /* 0x000fe40001800000 */
[----:B------:R-:W-:Y:S02]  /*20b0*/  FMNMX.FTZ R3, R141, R6, !PT ;  /* 0x000000068d037209 */ /* 0x000fe40007810000 */
[----:B------:R-:W-:-:S02]  /*20c0*/  FSEL R139, R139, -INF , P5 ;  /* 0xff8000008b8b7808 */ /* 0x000fc40002800000 */
[----:B------:R-:W-:Y:S02]  /*20d0*/  ISETP.GT.AND P5, PT, R5, 0x18, PT ;  /* 0x000000180500780c */ /* 0x000fe40003fa4270 */
[----:B------:R-:W-:Y:S02]  /*20e0*/  FSEL R145, R145, -INF , P2 ;  /* 0xff80000091917808 */ /* 0x000fe40001000000 */
[----:B------:R-:W-:Y:S02]  /*20f0*/  FMNMX.FTZ R6, R144, R3, !PT ;  /* 0x0000000390067209 */ /* 0x000fe40007810000 */
[----:B------:R-:W-:Y:S02]  /*2100*/  FSEL R142, R142, -INF , P4 ;  /* 0xff8000008e8e7808 */ /* 0x000fe40002000000 */
[----:B------:R-:W-:Y:S02]  /*2110*/  ISETP.GT.AND P4, PT, R5, 0x19, PT ;  /* 0x000000190500780c */ /* 0x000fe40003f84270 */
[----:B------:R-:W-:-:S02]  /*2120*/  FSEL R148, R148, -INF , P5 ;  /* 0xff80000094947808 */ /* 0x000fc40002800000 */
[----:B------:R-:W-:Y:S02]  /*2130*/  FMNMX.FTZ R3, R145, R6, !PT ;  /* 0x0000000691037209 */ /* 0x000fe40007810000 */
[----:B------:R-:W-:Y:S02]  /*2140*/  FSEL R147, R147, -INF , P2 ;  /* 0xff80000093937808 */ /* 0x000fe40001000000 */
[----:B------:R-:W-:Y:S02]  /*2150*/  FSEL R149, R149, -INF , P4 ;  /* 0xff80000095957808 */ /* 0x000fe40002000000 */
[----:B------:R-:W-:Y:S02]  /*2160*/  ISETP.GT.AND P2, PT, R5, 0x20, PT ;  /* 0x000000200500780c */ /* 0x000fe40003f44270 */
[----:B------:R-:W-:Y:S02]  /*2170*/  FMNMX.FTZ R6, R148, R3, !PT ;  /* 0x0000000394067209 */ /* 0x000fe40007810000 */
[----:B------:R-:W-:-:S02]  /*2180*/  FSEL R150, R150, -INF , P5 ;  /* 0xff80000096967808 */ /* 0x000fc40002800000 */
[----:B------:R-:W-:Y:S02]  /*2190*/  ISETP.GT.AND P5, PT, R5, 0x21, PT ;  /* 0x000000210500780c */ /* 0x000fe40003fa4270 */
[----:B------:R-:W-:Y:S02]  /*21a0*/  FMNMX.FTZ R3, R149, R6, !PT ;  /* 0x0000000695037209 */ /* 0x000fe40007810000 */
[----:B------:R-:W-:Y:S02]  /*21b0*/  FSEL R151, R151, -INF , P4 ;  /* 0xff80000097977808 */ /* 0x000fe40002000000 */
[----:B------:R-:W-:Y:S02]  /*21c0*/  ISETP.GT.AND P4, PT, R5, 0x28, PT ;  /* 0x000000280500780c */ /* 0x000fe40003f84270 */
[----:B------:R-:W-:Y:S02]  /*21d0*/  FSEL R143, R143, -INF , P1 ;  /* 0xff8000008f8f7808 */ /* 0x000fe40000800000 */
[----:B------:R-:W-:-:S02]  /*21e0*/  ISETP.GT.AND P1, PT, R5, 0x29, PT ;  /* 0x000000290500780c */ /* 0x000fc40003f24270 */
[----:B------:R-:W-:Y:S02]  /*21f0*/  FSEL R146, R146, -INF , P3 ;  /* 0xff80000092927808 */ /* 0x000fe40001800000 */
[----:B------:R-:W-:Y:S01]  /*2200*/  ISETP.GT.AND P3, PT, R5, 0x30, PT ;  /* 0x000000300500780c */ /* 0x000fe20003f64270 */
[----:B------:R-:W-:Y:S02]  /*2210*/  WARPGROUP.DEPBAR.LE gsb0, 0x0 ;  /* 0x00008000000079c5 */ /* 0x000fe40000010000 */
[----:B------:R-:W-:Y:S01]  /*2220*/  WARPGROUP.ARRIVE ;  /* 0x00000000000079c5 */ /* 0x000fe20000000000 */
[----:B------:R-:W-:Y:S02]  /*2230*/  FSEL R120, R120, -INF , P2 ;  /* 0xff80000078787808 */ /* 0x000fe40001000000 */
[----:B------:R-:W-:Y:S02]  /*2240*/  FSEL R121, R121, -INF , P5 ;  /* 0xff80000079797808 */ /* 0x000fe40002800000 */
[----:B------:R-:W-:Y:S01]  /*2250*/  FMNMX.FTZ R6, R120, R3, !PT ;  /* 0x0000000378067209 */ /* 0x000fe20007810000 */
[----:B------:R-:W-:Y:S01]  /*2260*/  QGMMA.64x32x32.F32.E4M3.E4M3 R104, gdesc[UR12], R104, gsb0 ;  /* 0x006000000c6879f3 */ /* 0x000fe20008000868 */
[----:B------:R-:W-:Y:S01]  /*2270*/  UIADD3 UR14, UR20, 0x306, URZ ;  /* 0x00000306140e7890 */ /* 0x000fe2000fffe03f */
[----:B------:R-:W-:Y:S01]  /*2280*/  FSEL R124, R124, -INF , P4 ;  /* 0xff8000007c7c7808 */ /* 0x000fe20002000000 */
[----:B------:R-:W-:Y:S01]  /*2290*/  UMOV UR15, 0x40000040 ;  /* 0x40000040000f7882 */ /* 0x000fe20000000000 */
[----:B------:R-:W-:Y:S01]  /*22a0*/  FMNMX.FTZ R3, R121, R6, !PT ;  /* 0x0000000679037209 */ /* 0x000fe20007810000 */
[----:B------:R-:W-:Y:S01]  /*22b0*/  UIADD3 UR20, UR20, 0x606, URZ ;  /* 0x0000060614147890 */ /* 0x000fe2000fffe03f */
        /* <DEDUP_REMOVED lines=33> */
[----:B------:R-:W-:Y:S01]  /*24d0*/  UMOV UR14, UR6 ;  /* 0x00000006000e7c82 */ /* 0x000fe20008000000 */
[----:B------:R-:W-:Y:S01]  /*24e0*/  UMOV UR15, 0x40000040 ;  /* 0x40000040000f7882 */ /* 0x000fe20000000000 */
[----:B------:R-:W-:-:S02]  /*24f0*/  FSEL R108, R108, -INF , P4 ;  /* 0xff8000006c6c7808 */ /* 0x000fc40002000000 */
[----:B------:R-:W-:Y:S02]  /*2500*/  FMNMX.FTZ R3, R105, R6, !PT ;  /* 0x0000000669037209 */ /* 0x000fe40007810000 */
[----:B------:R-:W-:Y:S02]  /*2510*/  FSEL R109, R109, -INF , P1 ;  /* 0xff8000006d6d7808 */ /* 0x000fe40000800000 */
[----:B------:R-:W-:Y:S02]  /*2520*/  FMNMX.FTZ R6, R108, R3, !PT ;  /* 0x000000036c067209 */ /* 0x000fe40007810000 */
[----:B------:R-:W-:Y:S02]  /*2530*/  FSEL R106, R106, -INF , P2 ;  /* 0xff8000006a6a7808 */ /* 0x000fe40001000000 */
[----:B------:R-:W-:Y:S02]  /*2540*/  ISETP.GT.AND P2, PT, R5, 0x51, PT ;  /* 0x000000510500780c */ /* 0x000fe40003f44270 */
        /* <DEDUP_REMOVED lines=11> */
[----:B------:R-:W-:Y:S02]  /*2600*/  FSEL R117, R117, -INF , P4 ;  /* 0xff80000075757808 */ /* 0x000fe40002000000 */
[----:B------:R-:W-:-:S02]  /*2610*/  ISETP.GT.AND P3, PT, R5, 0x60, PT ;  /* 0x000000600500780c */ /* 0x000fc40003f64270 */
[----:B------:R-:W-:Y:S02]  /*2620*/  FMNMX.FTZ R6, R116, R3, !PT ;  /* 0x0000000374067209 */ /* 0x000fe40007810000 */
[----:B------:R-:W-:Y:S02]  /*2630*/  FSEL R111, R111, -INF , P1 ;  /* 0xff8000006f6f7808 */ /* 0x000fe40000800000 */
[----:B------:R-:W-:Y:S02]  /*2640*/  ISETP.GT.AND P1, PT, R5, 0x61, PT ;  /* 0x000000610500780c */ /* 0x000fe40003f24270 */
[----:B------:R-:W-:Y:S02]  /*2650*/  FMNMX.FTZ R3, R117, R6, !PT ;  /* 0x0000000675037209 */ /* 0x000fe40007810000 */
[----:B------:R-:W-:Y:S02]  /*2660*/  FSEL R115, R115, -INF , P2 ;  /* 0xff80000073737808 */ /* 0x000fe40001000000 */
[----:B------:R-:W-:-:S02]  /*2670*/  ISETP.GT.AND P2, PT, R5, 0x68, PT ;  /* 0x000000680500780c */ /* 0x000fc40003f44270 */
[----:B------:R-:W-:Y:S02]  /*2680*/  FSEL R118, R118, -INF , P5 ;  /* 0xff80000076767808 */ /* 0x000fe40002800000 */
[----:B------:R-:W-:Y:S02]  /*2690*/  ISETP.GT.AND P5, PT, R5, 0x69, PT ;  /* 0x000000690500780c */ /* 0x000fe40003fa4270 */
[----:B------:R-:W-:Y:S02]  /*26a0*/  FSEL R119, R119, -INF , P4 ;  /* 0xff80000077777808 */ /* 0x000fe40002000000 */
[----:B------:R-:W-:Y:S01]  /*26b0*/  ISETP.GT.AND P4, PT, R5, 0x70, PT ;  /* 0x000000700500780c */ /* 0x000fe20003f84270 */
[----:B------:R-:W-:Y:S02]  /*26c0*/  WARPGROUP.DEPBAR.LE gsb0, 0x0 ;  /* 0x00008000000079c5 */ /* 0x000fe40000010000 */
[----:B------:R-:W-:Y:S01]  /*26d0*/  WARPGROUP.ARRIVE ;  /* 0x00000000000079c5 */ /* 0x000fe20000000000 */
[----:B------:R-:W-:-:S02]  /*26e0*/  FSEL R88, R88, -INF , P3 ;  /* 0xff80000058587808 */ /* 0x000fc40001800000 */
[----:B------:R-:W-:Y:S02]  /*26f0*/  FSEL R89, R89, -INF , P1 ;  /* 0xff80000059597808 */ /* 0x000fe40000800000 */
[----:B------:R-:W-:Y:S01]  /*2700*/  FMNMX.FTZ R6, R88, R3, !PT ;  /* 0x0000000358067209 */ /* 0x000fe20007810000 */
[----:B------:R-:W-:Y:S01]  /*2710*/  QGMMA.64x32x32.F32.E4M3.E4M3 R56, gdesc[UR12], R56, gsb0 ;  /* 0x006000000c3879f3 */ /* 0x000fe20008000838 */
[----:B------:R-:W-:Y:S01]  /*2720*/  UMOV UR14, UR7 ;  /* 0x00000007000e7c82 */ /* 0x000fe20008000000 */
[----:B------:R-:W-:Y:S01]  /*2730*/  UMOV UR15, 0x40000040 ;  /* 0x40000040000f7882 */ /* 0x000fe20000000000 */
[----:B------:R-:W-:Y:S02]  /*2740*/  FSEL R92, R92, -INF , P2 ;  /* 0xff8000005c5c7808 */ /* 0x000fe40001000000 */
[----:B------:R-:W-:Y:S02]  /*2750*/  FMNMX.FTZ R3, R89, R6, !PT ;  /* 0x0000000659037209 */ /* 0x000fe40007810000 */
        /* <DEDUP_REMOVED lines=20> */
[----:B------:R-:W-:Y:S02]  /*28a0*/  FMNMX.FTZ R3, R101, R6, !PT ;  /* 0x0000000665037209 */ /* 0x000fe40007810000 */
[----:B------:R-:W-:Y:S02]  /*28b0*/  FSEL R99, R99, -INF , P3 ;  /* 0xff80000063637808 */ /* 0x000fe40001800000 */
[C---:B------:R-:W-:Y:S02]  /*28c0*/  ISETP.GT.AND P3, PT, R5.reuse, 0x88, PT ;  /* 0x000000880500780c */ /* 0x040fe40003f64270 */
        /* <DEDUP_REMOVED lines=47> */
[----:B------:R-:W-:Y:S02]  /*2bc0*/  FSEL R6, R44, -INF , P5 ;  /* 0xff8000002c067808 */ /* 0x000fe40002800000 */
[----:B------:R-:W-:Y:S02]  /*2bd0*/  FMNMX.FTZ R3, R41, R8, !PT ;  /* 0x0000000829037209 */ /* 0x000fe40007810000 */
[----:B------:R-:W-:Y:S02]  /*2be0*/  FSEL R45, R45, -INF , P4 ;  /* 0xff8000002d2d7808 */ /* 0x000fe40002000000 */
[----:B------:R-:W-:-:S02]  /*2bf0*/  FMNMX.FTZ R8, R6, R3, !PT ;  /* 0x0000000306087209 */ /* 0x000fc40007810000 */
[----:B------:R-:W-:Y:S02]  /*2c00*/  FSEL R42, R42, -INF , P1 ;  /* 0xff8000002a2a7808 */ /* 0x000fe40000800000 */
[----:B------:R-:W-:Y:S02]  /*2c10*/  ISETP.GT.AND P1, PT, R5, 0xb1, PT ;  /* 0x000000b10500780c */ /* 0x000fe40003f24270 */
[----:B------:R-:W-:Y:S02]  /*2c20*/  FSEL R48, R48, -INF , P3 ;  /* 0xff80000030307808 */ /* 0x000fe40001800000 */
[----:B------:R-:W-:Y:S02]  /*2c30*/  FMNMX.FTZ R3, R45, R8, !PT ;  /* 0x000000082d037209 */ /* 0x000fe40007810000 */
[----:B------:R-:W-:Y:S02]  /*2c40*/  FSEL R43, R43, -INF , P2 ;  /* 0xff8000002b2b7808 */ /* 0x000fe40001000000 */
[----:B------:R-:W-:-:S02]  /*2c50*/  ISETP.GT.AND P2, PT, R5, 0xb8, PT ;  /* 0x000000b80500780c */ /* 0x000fc40003f44270 */
[----:B------:R-:W-:Y:S02]  /*2c60*/  FSEL R73, R49, -INF , P1 ;  /* 0xff80000031497808 */ /* 0x000fe40000800000 */
[----:B------:R-:W-:Y:S02]  /*2c70*/  FMNMX.FTZ R8, R48, R3, !PT ;  /* 0x0000000330087209 */ /* 0x000fe40007810000 */
[----:B------:R-:W-:Y:S02]  /*2c80*/  FSEL R52, R52, -INF , P2 ;  /* 0xff80000034347808 */ /* 0x000fe40001000000 */
[----:B------:R-:W-:Y:S02]  /*2c90*/  FMNMX.FTZ R3, R73, R8, !PT ;  /* 0x0000000849037209 */ /* 0x000fe40007810000 */
[----:B------:R-:W-:Y:S02]  /*2ca0*/  FSEL R53, R53, -INF , P0 ;  /* 0xff80000035357808 */ /* 0x000fe40000000000 */
[----:B------:R-:W-:-:S02]  /*2cb0*/  FMNMX.FTZ R8, R52, R3, !PT ;  /* 0x0000000334087209 */ /* 0x000fc40007810000 */
[----:B------:R-:W-:Y:S02]  /*2cc0*/  ISETP.GT.AND P0, PT, R5, 0xc1, PT ;  /* 0x000000c10500780c */ /* 0x000fe40003f04270 */
[----:B------:R-:W-:Y:S02]  /*2cd0*/  FMNMX.FTZ R8, R53, R8, !PT ;  /* 0x0000000835087209 */ /* 0x000fe40007810000 */
[----:B------:R-:W-:Y:S02]  /*2ce0*/  FSEL R51, R51, -INF , P1 ;  /* 0xff80000033337808 */ /* 0x000fe40000800000 */
[C---:B------:R-:W-:Y:S02]  /*2cf0*/  ISETP.GT.AND P1, PT, R5.reuse, 0xc8, PT ;  /* 0x000000c80500780c */ /* 0x040fe40003f24270 */
[----:B------:R-:W-:Y:S02]  /*2d00*/  FSEL R54, R54, -INF , P2 ;  /* 0xff80000036367808 */ /* 0x000fe40001000000 */
[----:B------:R-:W-:-:S02]  /*2d10*/  ISETP.GT.AND P2, PT, R5, 0xc9, PT ;  /* 0x000000c90500780c */ /* 0x000fc40003f44270 */
[----:B------:R-:W-:Y:S02]  /*2d20*/  FSEL R50, R50, -INF , P3 ;  /* 0xff80000032327808 */ /* 0x000fe40001800000 */
[----:B------:R-:W-:Y:S02]  /*2d30*/  ISETP.GT.AND P3, PT, R5, 0xd0, PT ;  /* 0x000000d00500780c */ /* 0x000fe40003f64270 */
[----:B------:R-:W-:Y:S02]  /*2d40*/  FSEL R47, R47, -INF , P4 ;  /* 0xff8000002f2f7808 */ /* 0x000fe40002000000 */
[C---:B------:R-:W-:Y:S02]  /*2d50*/  ISETP.GT.AND P4, PT, R5.reuse, 0xd1, PT ;  /* 0x000000d10500780c */ /* 0x040fe40003f84270 */
[----:B------:R-:W-:Y:S02]  /*2d60*/  FSEL R46, R46, -INF , P5 ;  /* 0xff8000002e2e7808 */ /* 0x000fe40002800000 */
[----:B------:R-:W-:-:S02]  /*2d70*/  ISETP.GT.AND P5, PT, R5, 0xd8, PT ;  /* 0x000000d80500780c */ /* 0x000fc40003fa4270 */
[----:B------:R-:W-:Y:S02]  /*2d80*/  P2R R11, PR, RZ, 0x4 ;  /* 0x00000004ff0b7803 */ /* 0x000fe40000000000 */
[----:B------:R-:W-:Y:S01]  /*2d90*/  P2R R12, PR, RZ, 0x2 ;  /* 0x00000002ff0c7803 */ /* 0x000fe20000000000 */
[----:B------:R-:W-:Y:S02]  /*2da0*/  WARPGROUP.DEPBAR.LE gsb0, 0x0 ;  /* 0x00008000000079c5 */ /* 0x000fe40000010000 */
[----:B------:R-:W-:Y:S02]  /*2db0*/  FSEL R75, R24, -INF , P6 ;  /* 0xff800000184b7808 */ /* 0x000fe40003000000 */
[----:B------:R-:W-:Y:S02]  /*2dc0*/  FSEL R79, R25, -INF , P0 ;  /* 0xff800000194f7808 */ /* 0x000fe40000000000 */
[----:B------:R-:W-:Y:S02]  /*2dd0*/  FMNMX.FTZ R8, R75, R8, !PT ;  /* 0x000000084b087209 */ /* 0x000fe40007810000 */
[----:B------:R-:W-:-:S02]  /*2de0*/  FSEL R83, R28, -INF , P1 ;  /* 0xff8000001c537808 */ /* 0x000fc40000800000 */
[----:B------:R-:W-:Y:S02]  /*2df0*/  FMNMX.FTZ R8, R79, R8, !PT ;  /* 0x000000084f087209 */ /* 0x000fe40007810000 */
[----:B------:R-:W-:Y:S02]  /*2e00*/  FSEL R81, R29, -INF , P2 ;  /* 0xff8000001d517808 */ /* 0x000fe40001000000 */
[----:B------:R-:W-:Y:S02]  /*2e10*/  FMNMX.FTZ R8, R83, R8, !PT ;  /* 0x0000000853087209 */ /* 0x000fe40007810000 */
[----:B------:R-:W-:Y:S02]  /*2e20*/  FSEL R85, R32, -INF , P3 ;  /* 0xff80000020557808 */ /* 0x000fe40001800000 */
[----:B------:R-:W-:Y:S02]  /*2e30*/  FMNMX.FTZ R8, R81, R8, !PT ;  /* 0x0000000851087209 */ /* 0x000fe40007810000 */
[----:B------:R-:W-:-:S02]  /*2e40*/  FSEL R77, R33, -INF , P4 ;  /* 0xff800000214d7808 */ /* 0x000fc40002000000 */
[----:B------:R-:W-:Y:S02]  /*2e50*/  FMNMX.FTZ R8, R85, R8, !PT ;  /* 0x0000000855087209 */ /* 0x000fe40007810000 */
[----:B------:R-:W-:Y:S02]  /*2e60*/  FSEL R78, R36, -INF , P5 ;  /* 0xff800000244e7808 */ /* 0x000fe40002800000 */
[----:B------:R-:W-:Y:S02]  /*2e70*/  FMNMX.FTZ R3, R77, R8, !PT ;  /* 0x000000084d037209 */ /* 0x000fe40007810000 */
[----:B------:R-:W-:Y:S02]  /*2e80*/  ISETP.GT.AND P6, PT, R5, 0xd9, PT ;  /* 0x000000d90500780c */ /* 0x000fe40003fc4270 */
[----:B------:R-:W-:Y:S02]  /*2e90*/  FMNMX.FTZ R29, R138, R139, !PT ;  /* 0x0000008b8a1d7209 */ /* 0x000fe40007810000 */
[----:B------:R-:W-:-:S02]  /*2ea0*/  FSEL R80, R37, -INF , P6 ;  /* 0xff80000025507808 */ /* 0x000fc40003000000 */
[----:B------:R-:W-:Y:S02]  /*2eb0*/  FMNMX.FTZ R3, R78, R3, !PT ;  /* 0x000000034e037209 */ /* 0x000fe40007810000 */
[----:B------:R-:W-:Y:S02]  /*2ec0*/  FMNMX.FTZ R36, R142, R29, !PT ;  /* 0x0000001d8e247209 */ /* 0x000fe40007810000 */
[----:B------:R-:W-:Y:S02]  /*2ed0*/  FMNMX.FTZ R8, R80, R3, !PT ;  /* 0x0000000350087209 */ /* 0x000fe40007810000 */
[----:B------:R-:W-:Y:S02]  /*2ee0*/  FMNMX.FTZ R29, R143, R36, !PT ;  /* 0x000000248f1d7209 */ /* 0x000fe40007810000 */
[----:B------:R-:W-:Y:S01]  /*2ef0*/  ISETP.GT.AND P1, PT, R5, 0xb9, PT ;  /* 0x000000b90500780c */ /* 0x000fe20003f24270 */
[----:B------:R-:W0:Y:S01]  /*2f00*/  SHFL.BFLY PT, R3, R8, 0x2, 0x1f ;  /* 0x0c401f0008037f89 */ /* 0x000e2200000e0000 */
[----:B------:R-:W-:-:S02]  /*2f10*/  FMNMX.FTZ R36, R146, R29, !PT ;  /* 0x0000001d92247209 */ /* 0x000fc40007810000 */
[----:B------:R-:W-:Y:S02]  /*2f20*/  P2R R13, PR, RZ, 0x1 ;  /* 0x00000001ff0d7803 */ /* 0x000fe40000000000 */
[----:B------:R-:W-:Y:S02]  /*2f30*/  FMNMX.FTZ R33, R147, R36, !PT ;  /* 0x0000002493217209 */ /* 0x000fe40007810000 */
[----:B------:R-:W-:Y:S02]  /*2f40*/  ISETP.GT.AND P0, PT, R5, 0xc0, PT ;  /* 0x000000c00500780c */ /* 0x000fe40003f04270 */
[----:B------:R-:W-:Y:S02]  /*2f50*/  FMNMX.FTZ R40, R150, R33, !PT ;  /* 0x0000002196287209 */ /* 0x000fe40007810000 */
[----:B------:R-:W-:Y:S02]  /*2f60*/  FSEL R55, R55, -INF , P1 ;  /* 0xff80000037377808 */ /* 0x000fe40000800000 */
[----:B------:R-:W-:-:S02]  /*2f70*/  FMNMX.FTZ R33, R151, R40, !PT ;  /* 0x0000002897217209 */ /* 0x000fc40007810000 */
[----:B------:R-:W-:Y:S02]  /*2f80*/  FSEL R26, R26, -INF , P0 ;  /* 0xff8000001a1a7808 */ /* 0x000fe40000000000 */
[----:B------:R-:W-:Y:S02]  /*2f90*/  FMNMX.FTZ R40, R122, R33, !PT ;  /* 0x000000217a287209 */ /* 0x000fe40007810000 */
[----:B------:R-:W-:Y:S02]  /*2fa0*/  ISETP.NE.AND P0, PT, R13, RZ, PT ;  /* 0x000000ff0d00720c */ /* 0x000fe40003f05270 */
[----:B------:R-:W-:Y:S02]  /*2fb0*/  FMNMX.FTZ R33, R123, R40, !PT ;  /* 0x000000287b217209 */ /* 0x000fe40007810000 */
[----:B------:R-:W-:Y:S02]  /*2fc0*/  ISETP.NE.AND P1, PT, R12, RZ, PT ;  /* 0x000000ff0c00720c */ /* 0x000fe40003f25270 */
[----:B0-----:R-:W-:-:S02]  /*2fd0*/  FMNMX.FTZ R9, R8, R3, !PT ;  /* 0x0000000308097209 */ /* 0x001fc40007810000 */
[----:B------:R-:W-:Y:S02]  /*2fe0*/  FMNMX.FTZ R40, R126, R33, !PT ;  /* 0x000000217e287209 */ /* 0x000fe40007810000 */
[----:B------:R-:W-:Y:S01]  /*2ff0*/  FSEL R27, R27, -INF , P0 ;  /* 0xff8000001b1b7808 */ /* 0x000fe20000000000 */
[----:B------:R-:W0:Y:S01]  /*3000*/  SHFL.BFLY PT, R10, R9, 0x1, 0x1f ;  /* 0x0c201f00090a7f89 */ /* 0x000e2200000e0000 */
[----:B------:R-:W-:Y:S02]  /*3010*/  FMNMX.FTZ R33, R127, R40, !PT ;  /* 0x000000287f217209 */ /* 0x000fe40007810000 */
[----:B------:R-:W-:Y:S02]  /*3020*/  FSEL R30, R30, -INF , P1 ;  /* 0xff8000001e1e7808 */ /* 0x000fe40000800000 */
[----:B------:R-:W-:Y:S02]  /*3030*/  FMNMX.FTZ R40, R130, R33, !PT ;  /* 0x0000002182287209 */ /* 0x000fe40007810000 */
[----:B------:R-:W-:-:S02]  /*3040*/  ISETP.NE.AND P0, PT, R7, RZ, PT ;  /* 0x000000ff0700720c */ /* 0x000fc40003f05270 */
[----:B------:R-:W-:-:S04]  /*3050*/  FMNMX.FTZ R49, R131, R40, !PT ;  /* 0x0000002883317209 */ /* 0x000fc80007810000 */
[----:B------:R-:W-:-:S04]  /*3060*/  FMNMX.FTZ R74, R134, R49, !PT ;  /* 0x00000031864a7209 */ /* 0x000fc80007810000 */
[----:B------:R-:W-:-:S04]  /*3070*/  FMNMX.FTZ R49, R135, R74, !PT ;  /* 0x0000004a87317209 */ /* 0x000fc80007810000 */
[----:B------:R-:W-:Y:S02]  /*3080*/  FMNMX.FTZ R76, R106, R49, !PT ;  /* 0x000000316a4c7209 */ /* 0x000fe40007810000 */
[----:B0-----:R-:W-:Y:S02]  /*3090*/  FMNMX.FTZ R3, R9, R10, !PT ;  /* 0x0000000a09037209 */ /* 0x001fe40007810000 */
[----:B------:R-:W-:Y:S02]  /*30a0*/  FMNMX.FTZ R49, R107, R76, !PT ;  /* 0x0000004c6b317209 */ /* 0x000fe40007810000 */
[C---:B------:R-:W-:Y:S01]  /*30b0*/  FSETP.NEU.FTZ.AND P2, PT, R3.reuse, -INF , PT ;  /* 0xff8000000300780b */ /* 0x040fe20003f5d000 */
[----:B------:R-:W-:-:S01]  /*30c0*/  FFMA.FTZ R82, R3, R82, -8 ;  /* 0xc100000003527423 */ /* 0x000fc20000010052 */
[----:B------:R-:W-:-:S04]  /*30d0*/  FMNMX.FTZ R76, R110, R49, !PT ;  /* 0x000000316e4c7209 */ /* 0x000fc80007810000 */
[----:B------:R-:W-:Y:S02]  /*30e0*/  FMNMX.FTZ R49, R111, R76, !PT ;  /* 0x0000004c6f317209 */ /* 0x000fe40007810000 */
[----:B------:R-:W-:Y:S02]  /*30f0*/  FSEL R82, R82, RZ, P2 ;  /* 0x000000ff52527208 */ /* 0x000fe40001000000 */
[----:B------:R-:W-:Y:S02]  /*3100*/  FMNMX.FTZ R76, R114, R49, !PT ;  /* 0x00000031724c7209 */ /* 0x000fe40007810000 */
[----:B------:R-:W-:Y:S01]  /*3110*/  ISETP.NE.AND P2, PT, R11, RZ, PT ;  /* 0x000000ff0b00720c */ /* 0x000fe20003f45270 */
[--C-:B------:R-:W-:Y:S01]  /*3120*/  FFMA.FTZ R44, R109, UR40, -R82.reuse ;  /* 0x000000286d2c7c23 */ /* 0x100fe20008010852 */
[----:B------:R-:W-:Y:S01]  /*3130*/  FMNMX.FTZ R109, R115, R76, !PT ;  /* 0x0000004c736d7209 */ /* 0x000fe20007810000 */
[--C-:B------:R-:W-:Y:S01]  /*3140*/  FFMA.FTZ R76, R89, UR40, -R82.reuse ;  /* 0x00000028594c7c23 */ /* 0x100fe20008010852 */
[----:B------:R-:W-:-:S01]  /*3150*/  FFMA.FTZ R88, R88, UR40, -R82 ;  /* 0x0000002858587c23 */ /* 0x000fc20008010852 */
[--C-:B------:R-:W-:Y:S01]  /*3160*/  FFMA.FTZ R86, R92, UR40, -R82.reuse ;  /* 0x000000285c567c23 */ /* 0x100fe20008010852 */
[----:B------:R-:W-:Y:S01]  /*3170*/  FMNMX.FTZ R84, R118, R109, !PT ;  /* 0x0000006d76547209 */ /* 0x000fe20007810000 */
[--C-:B------:R-:W-:Y:S01]  /*3180*/  FFMA.FTZ R104, R104, UR40, -R82.reuse ;  /* 0x0000002868687c23 */ /* 0x100fe20008010852 */
[----:B------:R-:W-:Y:S01]  /*3190*/  MUFU.EX2 R49, R88 ;  /* 0x0000005800317308 */ /* 0x000fe20000000800 */
[----:B------:R-:W-:-:S01]  /*31a0*/  FFMA.FTZ R37, R108, UR40, -R82 ;  /* 0x000000286c257c23 */ /* 0x000fc20008010852 */
[----:B------:R-:W-:Y:S01]  /*31b0*/  FMNMX.FTZ R89, R119, R84, !PT ;  /* 0x0000005477597209 */ /* 0x000fe20007810000 */
[----:B------:R-:W-:-:S01]  /*31c0*/  FFMA.FTZ R108, R77, UR40, -R82 ;  /* 0x000000284d6c7c23 */ /* 0x000fc20008010852 */
[--C-:B------:R-:W-:Y:S01]  /*31d0*/  FFMA.FTZ R5, R136, UR40, -R82.reuse ;  /* 0x0000002888057c23 */ /* 0x100fe20008010852 */
[----:B------:R-:W-:-:S01]  /*31e0*/  FFMA.FTZ R8, R137, UR40, -R82 ;  /* 0x0000002889087c23 */ /* 0x000fc20008010852 */
[----:B------:R-:W-:Y:S01]  /*31f0*/  FMNMX.FTZ R84, R90, R89, !PT ;  /* 0x000000595a547209 */ /* 0x000fe20007810000 */
[----:B------:R-:W-:-:S01]  /*3200*/  FFMA.FTZ R77, R78, UR40, -R82 ;  /* 0x000000284e4d7c23 */ /* 0x000fc20008010852 */
[----:B------:R0:W-:Y:S01]  /*3210*/  MUFU.EX2 R29, R104 ;  /* 0x00000068001d7308 */ /* 0x0001e20000000800 */
[----:B------:R-:W-:-:S01]  /*3220*/  FFMA.FTZ R78, R80, UR40, -R82 ;  /* 0x00000028504e7c23 */ /* 0x000fc20008010852 */
[----:B------:R-:W-:Y:S01]  /*3230*/  FMNMX.FTZ R89, R91, R84, !PT ;  /* 0x000000545b597209 */ /* 0x000fe20007810000 */
[----:B------:R-:W-:-:S01]  /*3240*/  FFMA.FTZ R7, R140, UR40, -R82 ;  /* 0x000000288c077c23 */ /* 0x000fc20008010852 */
[--C-:B------:R-:W-:Y:S01]  /*3250*/  FFMA.FTZ R12, R141, UR40, -R82.reuse ;  /* 0x000000288d0c7c23 */ /* 0x100fe20008010852 */
[----:B------:R-:W-:-:S01]  /*3260*/  FFMA.FTZ R74, R116, UR40, -R82 ;  /* 0x00000028744a7c23 */ /* 0x000fc20008010852 */
[----:B------:R-:W-:Y:S01]  /*3270*/  FMNMX.FTZ R84, R94, R89, !PT ;  /* 0x000000595e547209 */ /* 0x000fe20007810000 */
[----:B------:R-:W-:-:S01]  /*3280*/  FFMA.FTZ R9, R144, UR40, -R82 ;  /* 0x0000002890097c23 */ /* 0x000fc20008010852 */
[----:B------:R-:W-:Y:S01]  /*3290*/  MUFU.EX2 R5, R5 ;  /* 0x0000000500057308 */ /* 0x000fe20000000800 */
[----:B0-----:R-:W-:-:S01]  /*32a0*/  FFMA.FTZ R104, R65, UR40, -R82 ;  /* 0x0000002841687c23 */ /* 0x001fc20008010852 */
[----:B------:R-:W-:Y:S01]  /*32b0*/  FMNMX.FTZ R89, R95, R84, !PT ;  /* 0x000000545f597209 */ /* 0x000fe20007810000 */
[----:B------:R-:W-:-:S01]  /*32c0*/  FFMA.FTZ R84, R96, UR40, -R82 ;  /* 0x0000002860547c23 */ /* 0x000fc20008010852 */
[--C-:B------:R-:W-:Y:S01]  /*32d0*/  FFMA.FTZ R96, R97, UR40, -R82.reuse ;  /* 0x0000002861607c23 */ /* 0x100fe20008010852 */
[----:B------:R-:W-:Y:S01]  /*32e0*/  FSEL R65, R38, -INF , P5 ;  /* 0xff80000026417808 */ /* 0x000fe20002800000 */
[--C-:B------:R-:W-:Y:S01]  /*32f0*/  FFMA.FTZ R10, R145, UR40, -R82.reuse ;  /* 0x00000028910a7c23 */ /* 0x100fe20008010852 */
[----:B------:R-:W-:Y:S01]  /*3300*/  FMNMX.FTZ R88, R98, R89, !PT ;  /* 0x0000005962587209 */ /* 0x000fe20007810000 */
[----:B------:R-:W-:Y:S01]  /*3310*/  MUFU.EX2 R8, R8 ;  /* 0x0000000800087308 */ /* 0x000fe20000000800 */
[----:B------:R-:W-:-:S01]  /*3320*/  FFMA.FTZ R28, R125, UR40, -R82 ;  /* 0x000000287d1c7c23 */ /* 0x000fc20008010852 */
[--C-:B------:R-:W-:Y:S01]  /*3330*/  FFMA.FTZ R36, R105, UR40, -R82.reuse ;  /* 0x0000002869247c23 */ /* 0x100fe20008010852 */
[----:B------:R-:W-:Y:S01]  /*3340*/  FMNMX.FTZ R89, R99, R88, !PT ;  /* 0x0000005863597209 */ /* 0x000fe20007810000 */
[--C-:B------:R-:W-:Y:S01]  /*3350*/  FFMA.FTZ R13, R148, UR40, -R82.reuse ;  /* 0x00000028940d7c23 */ /* 0x100fe20008010852 */
[----:B------:R-:W-:-:S01]  /*3360*/  FFMA.FTZ R20, R149, UR40, -R82 ;  /* 0x0000002895147c23 */ /* 0x000fc20008010852 */
        /* <DEDUP_REMOVED lines=10> */
[----:B------:R0:W-:Y:S01]  /*3410*/  MUFU.EX2 R89, R96 ;  /* 0x0000006000597308 */ /* 0x0001e20000000800 */
[----:B------:R-:W-:-:S01]  /*3420*/  FFMA.FTZ R24, R129, UR40, -R82 ;  /* 0x0000002881187c23 */ /* 0x000fc20008010852 */
[--C-:B------:R-:W-:Y:S01]  /*3430*/  FFMA.FTZ R25, R132, UR40, -R82.reuse ;  /* 0x0000002884197c23 */ /* 0x100fe20008010852 */
[----:B------:R-:W-:Y:S01]  /*3440*/  FMNMX.FTZ R97, R59, R92, !PT ;  /* 0x0000005c3b617209 */ /* 0x000fe20007810000 */
[--C-:B------:R-:W-:Y:S01]  /*3450*/  FFMA.FTZ R32, R133, UR40, -R82.reuse ;  /* 0x0000002885207c23 */ /* 0x100fe20008010852 */
[----:B------:R-:W-:-:S01]  /*3460*/  FFMA.FTZ R112, R112, UR40, -R82 ;  /* 0x0000002870707c23 */ /* 0x000fc20008010852 */
[--C-:B------:R-:W-:Y:S01]  /*3470*/  FFMA.FTZ R40, R113, UR40, -R82.reuse ;  /* 0x0000002871287c23 */ /* 0x100fe20008010852 */
[----:B------:R-:W-:Y:S01]  /*3480*/  FMNMX.FTZ R92, R62, R97, !PT ;  /* 0x000000613e5c7209 */ /* 0x000fe20007810000 */
[----:B------:R-:W1:Y:S01]  /*3490*/  MUFU.EX2 R12, R12 ;  /* 0x0000000c000c7308 */ /* 0x000e620000000800 */
[----:B0-----:R-:W-:Y:S01]  /*34a0*/  FSEL R96, R39, -INF , P6 ;  /* 0xff80000027607808 */ /* 0x001fe20003000000 */
        /* <DEDUP_REMOVED lines=11> */
[----:B------:R-:W-:-:S02]  /*3560*/  FFMA.FTZ R68, R68, UR40, -R82 ;  /* 0x0000002844447c23 */ /* 0x000fc40008010852 */
[----:B------:R-:W-:Y:S01]  /*3570*/  FMNMX.FTZ R92, R70, R101, !PT ;  /* 0x00000065465c7209 */ /* 0x000fe20007810000 */
[----:B------:R-:W-:Y:S01]  /*3580*/  MUFU.EX2 R9, R9 ;  /* 0x0000000900097308 */ /* 0x000fe20000000800 */
[----:B-1----:R-:W-:Y:S02]  /*3590*/  F2FP.SATFINITE.E4M3.F32.PACK_AB_MERGE_C R200, R12, R7, RZ ;  /* 0x000000070cc8723e */ /* 0x002fe400048070ff */
[----:B------:R-:W-:Y:S02]  /*35a0*/  FMNMX.FTZ R101, R71, R92, !PT ;  /* 0x0000005c47657209 */ /* 0x000fe40007810000 */
[----:B------:R-:W-:Y:S02]  /*35b0*/  F2FP.SATFINITE.E4M3.F32.PACK_AB_MERGE_C R200, R8, R5, R200 ;  /* 0x0000000508c8723e */ /* 0x000fe400048070c8 */
[----:B------:R-:W-:Y:S01]  /*35c0*/  FMNMX.FTZ R92, R42, R101, !PT ;  /* 0x000000652a5c7209 */ /* 0x000fe20007810000 */
[----:B------:R-:W-:Y:S03]  /*35d0*/  MUFU.EX2 R10, R10 ;  /* 0x0000000a000a7308 */ /* 0x000fe60000000800 */
[----:B------:R-:W-:-:S04]  /*35e0*/  FMNMX.FTZ R101, R43, R92, !PT ;  /* 0x0000005c2b657209 */ /* 0x000fc80007810000 */
[----:B------:R-:W-:Y:S01]  /*35f0*/  FMNMX.FTZ R92, R46, R101, !PT ;  /* 0x000000652e5c7209 */ /* 0x000fe20007810000 */
[----:B------:R-:W-:Y:S03]  /*3600*/  MUFU.EX2 R13, R13 ;  /* 0x0000000d000d7308 */ /* 0x000fe60000000800 */
[----:B------:R-:W-:-:S04]  /*3610*/  FMNMX.FTZ R101, R47, R92, !PT ;  /* 0x0000005c2f657209 */ /* 0x000fc80007810000 */
[----:B------:R-:W-:Y:S01]  /*3620*/  FMNMX.FTZ R92, R50, R101, !PT ;  /* 0x00000065325c7209 */ /* 0x000fe20007810000 */
[----:B------:R-:W0:Y:S03]  /*3630*/  MUFU.EX2 R20, R20 ;  /* 0x0000001400147308 */ /* 0x000e260000000800 */
[----:B------:R-:W-:Y:S01]  /*3640*/  FMNMX.FTZ R101, R51, R92, !PT ;  /* 0x0000005c33657209 */ /* 0x000fe20007810000 */
[----:B------:R-:W-:-:S03]  /*3650*/  FFMA.FTZ R92, R72, UR40, -R82 ;  /* 0x00000028485c7c23 */ /* 0x000fc60008010852 */
[----:B------:R-:W-:Y:S01]  /*3660*/  FMNMX.FTZ R72, R54, R101, !PT ;  /* 0x0000006536487209 */ /* 0x000fe20007810000 */
[----:B------:R-:W-:Y:S03]  /*3670*/  MUFU.EX2 R33, R112 ;  /* 0x0000007000217308 */ /* 0x000fe60000000800 */
[----:B------:R-:W-:-:S04]  /*3680*/  FMNMX.FTZ R109, R55, R72, !PT ;  /* 0x00000048376d7209 */ /* 0x000fc80007810000 */
[----:B------:R-:W-:Y:S01]  /*3690*/  FMNMX.FTZ R72, R26, R109, !PT ;  /* 0x0000006d1a487209 */ /* 0x000fe20007810000 */
[----:B------:R1:W-:Y:S01]  /*36a0*/  MUFU.EX2 R101, R92 ;  /* 0x0000005c00657308 */ /* 0x0003e20000000800 */
[----:B0-----:R-:W-:Y:S02]  /*36b0*/  F2FP.SATFINITE.E4M3.F32.PACK_AB_MERGE_C R202, R20, R13, RZ ;  /* 0x0000000d14ca723e */ /* 0x001fe400048070ff */
[----:B------:R-:W-:Y:S02]  /*36c0*/  FMNMX.FTZ R109, R27, R72, !PT ;  /* 0x000000481b6d7209 */ /* 0x000fe40007810000 */
[----:B------:R-:W-:Y:S01]  /*36d0*/  FSEL R72, R31, -INF , P2 ;  /* 0xff8000001f487808 */ /* 0x000fe20001000000 */
[----:B------:R-:W-:Y:S01]  /*36e0*/  FFMA.FTZ R31, R69, UR40, -R82 ;  /* 0x00000028451f7c23 */ /* 0x000fe20008010852 */
[----:B------:R-:W-:Y:S01]  /*36f0*/  FMNMX.FTZ R109, R30, R109, !PT ;  /* 0x0000006d1e6d7209 */ /* 0x000fe20007810000 */
[----:B------:R-:W-:Y:S01]  /*3700*/  MUFU.EX2 R11, R11 ;  /* 0x0000000b000b7308 */ /* 0x000fe20000000800 */
[----:B------:R-:W-:-:S02]  /*3710*/  FSEL R69, R34, -INF , P3 ;  /* 0xff80000022457808 */ /* 0x000fc40001800000 */
[----:B------:R-:W-:Y:S02]  /*3720*/  FMNMX.FTZ R34, R72, R109, !PT ;  /* 0x0000006d48227209 */ /* 0x000fe40007810000 */
[----:B-1----:R-:W-:Y:S02]  /*3730*/  FSEL R92, R35, -INF , P4 ;  /* 0xff800000235c7808 */ /* 0x002fe40002000000 */
[----:B------:R-:W-:Y:S01]  /*3740*/  FMNMX.FTZ R35, R69, R34, !PT ;  /* 0x0000002245237209 */ /* 0x000fe20007810000 */
[----:B------:R-:W-:Y:S01]  /*3750*/  MUFU.EX2 R14, R14 ;  /* 0x0000000e000e7308 */ /* 0x000fe20000000800 */
[----:B------:R-:W-:Y:S02]  /*3760*/  LOP3.LUT P2, RZ, R152, 0x7f, RZ, 0xc0, !PT ;  /* 0x0000007f98ff7812 */ /* 0x000fe4000784c0ff */
[----:B------:R-:W-:Y:S01]  /*3770*/  FMNMX.FTZ R38, R92, R35, !PT ;  /* 0x000000235c267209 */ /* 0x000fe20007810000 */
[----:B------:R-:W-:-:S01]  /*3780*/  FFMA.FTZ R35, R41, UR40, -R82 ;  /* 0x0000002829237c23 */ /* 0x000fc20008010852 */
[--C-:B------:R-:W-:Y:S01]  /*3790*/  FFMA.FTZ R41, R48, UR40, -R82.reuse ;  /* 0x0000002830297c23 */ /* 0x100fe20008010852 */
[----:B------:R-:W-:-:S01]  /*37a0*/  FFMA.FTZ R48, R73, UR40, -R82 ;  /* 0x0000002849307c23 */ /* 0x000fc20008010852 */
[----:B------:R-:W-:Y:S01]  /*37b0*/  FMNMX.FTZ R39, R65, R38, !PT ;  /* 0x0000002641277209 */ /* 0x000fe20007810000 */
[----:B------:R-:W-:-:S01]  /*37c0*/  FFMA.FTZ R38, R6, UR40, -R82 ;  /* 0x0000002806267c23 */ /* 0x000fc20008010852 */
[--C-:B------:R-:W-:Y:S01]  /*37d0*/  FFMA.FTZ R73, R83, UR40, -R82.reuse ;  /* 0x0000002853497c23 */ /* 0x100fe20008010852 */
[----:B------:R-:W-:Y:S01]  /*37e0*/  IMAD.U32 R83, RZ, RZ, UR40 ;  /* 0x00000028ff537e24 */ /* 0x000fe2000f8e00ff */
[----:B------:R-:W-:Y:S01]  /*37f0*/  FMNMX.FTZ R100, R96, R39, !PT ;  /* 0x0000002760647209 */ /* 0x000fe20007810000 */
[----:B------:R0:W-:Y:S01]  /*3800*/  MUFU.EX2 R34, R104 ;  /* 0x0000006800227308 */ /* 0x0001e20000000800 */
[----:B------:R-:W-:-:S01]  /*3810*/  FFMA.FTZ R39, R45, UR40, -R82 ;  /* 0x000000282d277c23 */ /* 0x000fc20008010852 */
[--C-:B------:R-:W-:Y:S01]  /*3820*/  FFMA.FTZ R45, R52, UR40, -R82.reuse ;  /* 0x00000028342d7c23 */ /* 0x100fe20008010852 */
[----:B------:R-:W-:-:S01]  /*3830*/  FFMA.FTZ R52, R53, UR40, -R82 ;  /* 0x0000002835347c23 */ /* 0x000fc20008010852 */
[----:B------:R-:W1:Y:S01]  /*3840*/  SHFL.BFLY PT, R109, R100, 0x2, 0x1f ;  /* 0x0c401f00646d7f89 */ /* 0x000e6200000e0000 */
[----:B------:R-:W-:-:S01]  /*3850*/  FFMA.FTZ R53, R75, UR40, -R82 ;  /* 0x000000284b357c23 */ /* 0x000fc20008010852 */
[--C-:B------:R-:W-:Y:S01]  /*3860*/  FFMA.FTZ R75, R85, UR40, -R82.reuse ;  /* 0x00000028554b7c23 */ /* 0x100fe20008010852 */
[----:B------:R-:W-:Y:S01]  /*3870*/  @!P2 VIADD R4, R4, 0x2e840 ;  /* 0x0002e8400404a836 */ /* 0x000fe20000000000 */
[----:B------:R-:W-:Y:S01]  /*3880*/  MUFU.EX2 R21, R21 ;  /* 0x0000001500157308 */ /* 0x000fe20000000800 */
[----:B0-----:R-:W-:-:S01]  /*3890*/  FFMA.FTZ R104, R81, UR40, -R82 ;  /* 0x0000002851687c23 */ /* 0x001fc20008010852 */
[----:B------:R-:W-:-:S06]  /*38a0*/  F2FP.SATFINITE.E4M3.F32.PACK_AB_MERGE_C R202, R10, R9, R202 ;  /* 0x000000090aca723e */ /* 0x000fcc00048070ca */
[----:B------:R-:W0:Y:S08]  /*38b0*/  MUFU.EX2 R28, R28 ;  /* 0x0000001c001c7308 */ /* 0x000e300000000800 */
[----:B------:R-:W-:Y:S01]  /*38c0*/  MUFU.EX2 R15, R15 ;  /* 0x0000000f000f7308 */ /* 0x000fe20000000800 */
[----:B-1----:R-:W-:Y:S01]  /*38d0*/  FMNMX.FTZ R109, R100, R109, !PT ;  /* 0x0000006d646d7209 */ /* 0x002fe20007810000 */
[----:B------:R-:W-:-:S06]  /*38e0*/  FFMA.FTZ R100, R79, UR40, -R82 ;  /* 0x000000284f647c23 */ /* 0x000fcc0008010852 */
[----:B------:R-:W-:Y:S01]  /*38f0*/  MUFU.EX2 R24, R24 ;  /* 0x0000001800187308 */ /* 0x000fe20000000800 */
[----:B------:R-:W1:Y:S01]  /*3900*/  SHFL.BFLY PT, R6, R109, 0x1, 0x1f ;  /* 0x0c201f006d067f89 */ /* 0x000e6200000e0000 */
[----:B0-----:R-:W-:-:S04]  /*3910*/  F2FP.SATFINITE.E4M3.F32.PACK_AB_MERGE_C R204, R28, R21, RZ ;  /* 0x000000151ccc723e */ /* 0x001fc800048070ff */
[----:B------:R-:W-:Y:S02]  /*3920*/  F2FP.SATFINITE.E4M3.F32.PACK_AB_MERGE_C R204, R14, R11, R204 ;  /* 0x0000000b0ecc723e */ /* 0x000fe400048070cc */
[----:B------:R-:W-:Y:S08]  /*3930*/  MUFU.EX2 R25, R25 ;  /* 0x0000001900197308 */ /* 0x000ff00000000800 */
[----:B------:R-:W0:Y:S08]  /*3940*/  MUFU.EX2 R32, R32 ;  /* 0x0000002000207308 */ /* 0x000e300000000800 */
[----:B------:R-:W-:Y:S01]  /*3950*/  MUFU.EX2 R36, R36 ;  /* 0x0000002400247308 */ /* 0x000fe20000000800 */
[----:B-1----:R-:W-:-:S04]  /*3960*/  FMNMX.FTZ R6, R109, R6, !PT ;  /* 0x000000066d067209 */ /* 0x002fc80007810000 */
[C---:B------:R-:W-:Y:S01]  /*3970*/  FSETP.NEU.FTZ.AND P1, PT, R6.reuse, -INF , PT ;  /* 0xff8000000600780b */ /* 0x040fe20003f3d000 */
[----:B------:R-:W-:-:S02]  /*3980*/  FFMA.FTZ R83, R6, R83, -8 ;  /* 0xc100000006537423 */ /* 0x000fc40000010053 */
[----:B------:R-:W-:Y:S01]  /*3990*/  MUFU.EX2 R37, R37 ;  /* 0x0000002500257308 */ /* 0x000fe20000000800 */
[----:B0-----:R-:W-:Y:S02]  /*39a0*/  F2FP.SATFINITE.E4M3.F32.PACK_AB_MERGE_C R206, R32, R25, RZ ;  /* 0x0000001920ce723e */ /* 0x001fe400048070ff */
[----:B------:R-:W-:Y:S02]  /*39b0*/  FSEL R83, R83, RZ, P1 ;  /* 0x000000ff53537208 */ /* 0x000fe40000800000 */
[----:B------:R-:W-:Y:S02]  /*39c0*/  PLOP3.LUT P1, PT, PT, PT, UP0, 0x80, 0x0 ;  /* 0x000000000000781c */ /* 0x000fe40003f2f008 */
[----:B------:R-:W-:Y:S01]  /*39d0*/  F2FP.SATFINITE.E4M3.F32.PACK_AB_MERGE_C R206, R24, R15, R206 ;  /* 0x0000000f18ce723e */ /* 0x000fe200048070ce */
[----:B------:R-:W-:-:S01]  /*39e0*/  FFMA.FTZ R79, R138, UR40, -R83 ;  /* 0x000000288a4f7c23 */ /* 0x000fc20008010853 */
[--C-:B------:R-:W-:Y:S01]  /*39f0*/  FFMA.FTZ R80, R139, UR40, -R83.reuse ;  /* 0x000000288b507c23 */ /* 0x100fe20008010853 */
[----:B------:R-:W-:-:S01]  /*3a00*/  FFMA.FTZ R109, R142, UR40, -R83 ;  /* 0x000000288e6d7c23 */ /* 0x000fc20008010853 */
[--C-:B------:R-:W-:Y:S01]  /*3a10*/  FFMA.FTZ R116, R143, UR40, -R83.reuse ;  /* 0x000000288f747c23 */ /* 0x100fe20008010853 */
[----:B------:R-:W-:-:S01]  /*3a20*/  FFMA.FTZ R81, R146, UR40, -R83 ;  /* 0x0000002892517c23 */ /* 0x000fc20008010853 */
[--C-:B------:R-:W-:Y:S01]  /*3a30*/  FFMA.FTZ R125, R110, UR40, -R83.reuse ;  /* 0x000000286e7d7c23 */ /* 0x100fe20008010853 */
[----:B------:R-:W-:Y:S01]  /*3a40*/  MUFU.EX2 R79, R79 ;  /* 0x0000004f004f7308 */ /* 0x000fe20000000800 */
[----:B------:R-:W-:-:S01]  /*3a50*/  FFMA.FTZ R82, R147, UR40, -R83 ;  /* 0x0000002893527c23 */ /* 0x000fc20008010853 */
[--C-:B------:R-:W-:Y:S01]  /*3a60*/  FFMA.FTZ R110, R114, UR40, -R83.reuse ;  /* 0x00000028726e7c23 */ /* 0x100fe20008010853 */
[----:B------:R-:W-:-:S01]  /*3a70*/  FFMA.FTZ R114, R118, UR40, -R83 ;  /* 0x0000002876727c23 */ /* 0x000fc20008010853 */
[--C-:B------:R-:W-:Y:S01]  /*3a80*/  FFMA.FTZ R118, R94, UR40, -R83.reuse ;  /* 0x000000285e767c23 */ /* 0x100fe20008010853 */
[----:B------:R-:W-:-:S01]  /*3a90*/  FFMA.FTZ R128, R111, UR40, -R83 ;  /* 0x000000286f807c23 */ /* 0x000fc20008010853 */
[--C-:B------:R-:W-:Y:S01]  /*3aa0*/  FFMA.FTZ R94, R98, UR40, -R83.reuse ;  /* 0x00000028625e7c23 */ /* 0x100fe20008010853 */
[----:B------:R-:W-:-:S01]  /*3ab0*/  FFMA.FTZ R117, R150, UR40, -R83 ;  /* 0x0000002896757c23 */ /* 0x000fc20008010853 */
[----:B------:R-:W0:Y:S01]  /*3ac0*/  MUFU.EX2 R80, R80 ;  /* 0x0000005000507308 */ /* 0x000e220000000800 */
[----:B------:R-:W-:-:S01]  /*3ad0*/  FFMA.FTZ R111, R115, UR40, -R83 ;  /* 0x00000028736f7c23 */ /* 0x000fc20008010853 */
[--C-:B------:R-:W-:Y:S01]  /*3ae0*/  FFMA.FTZ R98, R102, UR40, -R83.reuse ;  /* 0x0000002866627c23 */ /* 0x100fe20008010853 */
[----:B------:R-:W-:-:S01]  /*3af0*/  FFMA.FTZ R115, R119, UR40, -R83 ;  /* 0x0000002877737c23 */ /* 0x000fc20008010853 */
[----:B------:R-:W-:Y:S01]  /*3b00*/  FADD.FTZ R102, R5, R8 ;  /* 0x0000000805667221 */ /* 0x000fe20000010000 */
[----:B------:R-:W-:-:S01]  /*3b10*/  FFMA.FTZ R113, R130, UR40, -R83 ;  /* 0x0000002882717c23 */ /* 0x000fc20008010853 */
[--C-:B------:R-:W-:Y:S01]  /*3b20*/  FFMA.FTZ R119, R95, UR40, -R83.reuse ;  /* 0x000000285f777c23 */ /* 0x100fe20008010853 */
[----:B------:R-:W-:-:S01]  /*3b30*/  FFMA.FTZ R95, R99, UR40, -R83 ;  /* 0x00000028635f7c23 */ /* 0x000fc20008010853 */
[----:B------:R-:W1:Y:S01]  /*3b40*/  MUFU.EX2 R109, R109 ;  /* 0x0000006d006d7308 */ /* 0x000e620000000800 */
[----:B------:R-:W-:-:S01]  /*3b50*/  FFMA.FTZ R124, R151, UR40, -R83 ;  /* 0x00000028977c7c23 */ /* 0x000fc20008010853 */
[--C-:B------:R-:W-:Y:S01]  /*3b60*/  FFMA.FTZ R99, R103, UR40, -R83.reuse ;  /* 0x0000002867637c23 */ /* 0x100fe20008010853 */
[----:B------:R-:W-:-:S01]  /*3b70*/  FFMA.FTZ R85, R122, UR40, -R83 ;  /* 0x000000287a557c23 */ /* 0x000fc20008010853 */
[----:B------:R-:W-:Y:S01]  /*3b80*/  FADD.FTZ R103, R7, R102 ;  /* 0x0000006607677221 */ /* 0x000fe20000010000 */
[----:B------:R-:W-:-:S01]  /*3b90*/  FFMA.FTZ R122, R127, UR40, -R83 ;  /* 0x000000287f7a7c23 */ /* 0x000fc20008010853 */
[--C-:B------:R-:W-:Y:S01]  /*3ba0*/  FFMA.FTZ R112, R123, UR40, -R83.reuse ;  /* 0x000000287b707c23 */ /* 0x100fe20008010853 */
[----:B------:R-:W-:-:S01]  /*3bb0*/  FFMA.FTZ R102, R58, UR40, -R83 ;  /* 0x000000283a667c23 */ /* 0x000fc20008010853 */
[----:B------:R-:W2:Y:S01]  /*3bc0*/  MUFU.EX2 R116, R116 ;  /* 0x0000007400747308 */ /* 0x000ea20000000800 */
[----:B0-----:R-:W-:-:S01]  /*3bd0*/  FADD.FTZ R130, R79, R80 ;  /* 0x000000504f827221 */ /* 0x001fc20000010000 */
[----:B------:R-:W-:Y:S01]  /*3be0*/  @!P2 PRMT R58, RZ, 0x654, R4 ;  /* 0x00000654ff3aa816 */ /* 0x000fe20000000004 */
[----:B------:R-:W-:-:S01]  /*3bf0*/  FFMA.FTZ R121, R126, UR40, -R83 ;  /* 0x000000287e797c23 */ /* 0x000fc20008010853 */
[--C-:B------:R-:W-:Y:S01]  /*3c00*/  FFMA.FTZ R120, R131, UR40, -R83.reuse ;  /* 0x0000002883787c23 */ /* 0x100fe20008010853 */
[----:B------:R-:W-:-:S01]  /*3c10*/  FFMA.FTZ R123, R134, UR40, -R83 ;  /* 0x00000028867b7c23 */ /* 0x000fc20008010853 */
[----:B------:R0:W-:Y:S01]  /*3c20*/  @!P2 SYNCS.ARRIVE.TRANS64.RED.A1T0 RZ, [R58+URZ], RZ ;  /* 0x000000ff3affa9a7 */ /* 0x0001e2000810043f */
[----:B------:R-:W-:-:S01]  /*3c30*/  FFMA.FTZ R126, R135, UR40, -R83 ;  /* 0x00000028877e7c23 */ /* 0x000fc20008010853 */
[----:B------:R-:W3:Y:S01]  /*3c40*/  MUFU.EX2 R81, R81 ;  /* 0x0000005100517308 */ /* 0x000ee20000000800 */
[----:B-1----:R-:W-:-:S01]  /*3c50*/  FADD.FTZ R127, R109, R130 ;  /* 0x000000826d7f7221 */ /* 0x002fc20000010000 */
[----:B------:R-:W-:Y:S01]  /*3c60*/  FADD.FTZ R130, R12, R103 ;  /* 0x000000670c827221 */ /* 0x000fe20000010000 */
[----:B------:R-:W-:-:S01]  /*3c70*/  FFMA.FTZ R106, R106, UR40, -R83 ;  /* 0x000000286a6a7c23 */ /* 0x000fc20008010853 */
[--C-:B------:R-:W-:Y:S01]  /*3c80*/  FFMA.FTZ R107, R107, UR40, -R83.reuse ;  /* 0x000000286b6b7c23 */ /* 0x100fe20008010853 */
[----:B------:R-:W-:-:S01]  /*3c90*/  FFMA.FTZ R66, R66, UR40, -R83 ;  /* 0x0000002842427c23 */ /* 0x000fc20008010853 */
[----:B------:R-:W-:Y:S01]  /*3ca0*/  FADD.FTZ R103, R9, R130 ;  /* 0x0000008209677221 */ /* 0x000fe20000010000 */
[----:B0-----:R-:W-:-:S01]  /*3cb0*/  FFMA.FTZ R58, R62, UR40, -R83 ;  /* 0x000000283e3a7c23 */ /* 0x001fc20008010853 */
[----:B------:R-:W0:Y:S01]  /*3cc0*/  MUFU.EX2 R82, R82 ;  /* 0x0000005200527308 */ /* 0x000e220000000800 */
[----:B--2---:R-:W-:-:S01]  /*3cd0*/  FADD.FTZ R132, R116, R127 ;  /* 0x0000007f74847221 */ /* 0x004fc20000010000 */
[----:B------:R-:W-:Y:S01]  /*3ce0*/  FADD.FTZ R130, R10, R103 ;  /* 0x000000670a827221 */ /* 0x000fe20000010000 */
[----:B------:R-:W-:-:S01]  /*3cf0*/  FFMA.FTZ R67, R67, UR40, -R83 ;  /* 0x0000002843437c23 */ /* 0x000fc20008010853 */
[--C-:B------:R-:W-:Y:S01]  /*3d00*/  FFMA.FTZ R90, R90, UR40, -R83.reuse ;  /* 0x000000285a5a7c23 */ /* 0x100fe20008010853 */
[----:B------:R-:W-:-:S01]  /*3d10*/  FFMA.FTZ R91, R91, UR40, -R83 ;  /* 0x000000285b5b7c23 */ /* 0x000fc20008010853 */
[----:B------:R-:W-:Y:S01]  /*3d20*/  FADD.FTZ R103, R13, R130 ;  /* 0x000000820d677221 */ /* 0x000fe20000010000 */
[----:B------:R-:W-:-:S01]  /*3d30*/  FFMA.FTZ R59, R59, UR40, -R83 ;  /* 0x000000283b3b7c23 */ /* 0x000fc20008010853 */
[----:B------:R-:W1:Y:S01]  /*3d40*/  MUFU.EX2 R117, R117 ;  /* 0x0000007500757308 */ /* 0x000e620000000800 */
[----:B---3--:R-:W-:-:S01]  /*3d50*/  FADD.FTZ R127, R81, R132 ;  /* 0x00000084517f7221 */ /* 0x008fc20000010000 */
[--C-:B------:R-:W-:Y:S01]  /*3d60*/  FFMA.FTZ R63, R63, UR40, -R83.reuse ;  /* 0x000000283f3f7c23 */ /* 0x100fe20008010853 */
[----:B------:R-:W-:-:S01]  /*3d70*/  FFMA.FTZ R70, R70, UR40, -R83 ;  /* 0x0000002846467c23 */ /* 0x000fc20008010853 */
[--C-:B------:R-:W-:Y:S01]  /*3d80*/  FFMA.FTZ R71, R71, UR40, -R83.reuse ;  /* 0x0000002847477c23 */ /* 0x100fe20008010853 */
[----:B------:R-:W-:-:S01]  /*3d90*/  FFMA.FTZ R46, R46, UR40, -R83 ;  /* 0x000000282e2e7c23 */ /* 0x000fc20008010853 */
[--C-:B------:R-:W-:Y:S01]  /*3da0*/  FFMA.FTZ R47, R47, UR40, -R83.reuse ;  /* 0x000000282f2f7c23 */ /* 0x100fe20008010853 */
[----:B------:R-:W-:-:S01]  /*3db0*/  FFMA.FTZ R50, R50, UR40, -R83 ;  /* 0x0000002832327c23 */ /* 0x000fc20008010853 */
[----:B------:R-:W2:Y:S01]  /*3dc0*/  MUFU.EX2 R124, R124 ;  /* 0x0000007c007c7308 */ /* 0x000ea20000000800 */
[----:B0-----:R-:W-:-:S01]  /*3dd0*/  FADD.FTZ R62, R82, R127 ;  /* 0x0000007f523e7221 */ /* 0x001fc20000010000 */
[--C-:B------:R-:W-:Y:S01]  /*3de0*/  FFMA.FTZ R51, R51, UR40, -R83.reuse ;  /* 0x0000002833337c23 */ /* 0x100fe20008010853 */
[----:B------:R-:W-:-:S01]  /*3df0*/  FFMA.FTZ R54, R54, UR40, -R83 ;  /* 0x0000002836367c23 */ /* 0x000fc20008010853 */
[--C-:B------:R-:W-:Y:S01]  /*3e00*/  FFMA.FTZ R55, R55, UR40, -R83.reuse ;  /* 0x0000002837377c23 */ /* 0x100fe20008010853 */
[----:B------:R-:W-:-:S01]  /*3e10*/  FFMA.FTZ R27, R27, UR40, -R83 ;  /* 0x000000281b1b7c23 */ /* 0x000fc20008010853 */
[--C-:B------:R-:W-:Y:S01]  /*3e20*/  FFMA.FTZ R30, R30, UR40, -R83.reuse ;  /* 0x000000281e1e7c23 */ /* 0x100fe20008010853 */
[----:B------:R-:W-:-:S01]  /*3e30*/  FFMA.FTZ R72, R72, UR40, -R83 ;  /* 0x0000002848487c23 */ /* 0x000fc20008010853 */
[----:B------:R-:W-:Y:S01]  /*3e40*/  MUFU.EX2 R85, R85 ;  /* 0x0000005500557308 */ /* 0x000fe20000000800 */
[----:B-1----:R-:W-:-:S01]  /*3e50*/  FADD.FTZ R127, R117, R62 ;  /* 0x0000003e757f7221 */ /* 0x002fc20000010000 */
[----:B------:R-:W-:Y:S01]  /*3e60*/  FADD.FTZ R62, R20, R103 ;  /* 0x00000067143e7221 */ /* 0x000fe20000010000 */
[----:B------:R-:W-:-:S01]  /*3e70*/  FFMA.FTZ R69, R69, UR40, -R83 ;  /* 0x0000002845457c23 */ /* 0x000fc20008010853 */
[--C-:B------:R-:W-:Y:S01]  /*3e80*/  FFMA.FTZ R92, R92, UR40, -R83.reuse ;  /* 0x000000285c5c7c23 */ /* 0x100fe20008010853 */
[----:B------:R-:W-:-:S01]  /*3e90*/  FFMA.FTZ R65, R65, UR40, -R83 ;  /* 0x0000002841417c23 */ /* 0x000fc20008010853 */
[----:B------:R-:W-:Y:S01]  /*3ea0*/  FADD.FTZ R103, R11, R62 ;  /* 0x0000003e0b677221 */ /* 0x000fe20000010000 */
[----:B------:R-:W-:-:S01]  /*3eb0*/  FFMA.FTZ R62, R42, UR40, -R83 ;  /* 0x000000282a3e7c23 */ /* 0x000fc20008010853 */
[----:B------:R-:W-:Y:S01]  /*3ec0*/  MUFU.EX2 R112, R112 ;  /* 0x0000007000707308 */ /* 0x000fe20000000800 */
[----:B------:R-:W-:-:S02]  /*3ed0*/  F2FP.SATFINITE.E4M3.F32.PACK_AB_MERGE_C R201, R116, R109, RZ ;  /* 0x0000006d74c9723e */ /* 0x000fc400048070ff */
[----:B--2---:R-:W-:Y:S02]  /*3ee0*/  F2FP.SATFINITE.E4M3.F32.PACK_AB_MERGE_C R203, R124, R117, RZ ;  /* 0x000000757ccb723e */ /* 0x004fe400048070ff */
[----:B------:R-:W-:Y:S01]  /*3ef0*/  F2FP.SATFINITE.E4M3.F32.PACK_AB_MERGE_C R201, R80, R79, R201 ;  /* 0x0000004f50c9723e */ /* 0x000fe200048070c9 */
[----:B------:R-:W-:Y:S01]  /*3f00*/  IMAD.MOV.U32 R80, RZ, RZ, R87 ;  /* 0x000000ffff507224 */ /* 0x000fe200078e0057 */
[----:B------:R-:W-:Y:S01]  /*3f10*/  F2FP.SATFINITE.E4M3.F32.PACK_AB_MERGE_C R203, R82, R81, R203 ;  /* 0x0000005152cb723e */ /* 0x000fe200048070cb */
[----:B------:R-:W-:Y:S01]  /*3f20*/  MUFU.EX2 R121, R121 ;  /* 0x0000007900797308 */ /* 0x000fe20000000800 */
[--C-:B------:R-:W-:Y:S02]  /*3f30*/  IMAD.MOV.U32 R82, RZ, RZ, R87.reuse ;  /* 0x000000ffff527224 */ /* 0x100fe400078e0057 */
[--C-:B------:R-:W-:Y:S02]  /*3f40*/  IMAD.MOV.U32 R81, RZ, RZ, R87.reuse ;  /* 0x000000ffff517224 */ /* 0x100fe400078e0057 */
[----:B------:R-:W-:-:S03]  /*3f50*/  IMAD.MOV.U32 R79, RZ, RZ, R87 ;  /* 0x000000ffff4f7224 */ /* 0x000fc600078e0057 */
[----:B------:R-:W0:Y:S08]  /*3f60*/  MUFU.EX2 R122, R122 ;  /* 0x0000007a007a7308 */ /* 0x000e300000000800 */
[----:B------:R1:W-:Y:S08]  /*3f70*/  MUFU.EX2 R4, R102 ;  /* 0x0000006600047308 */ /* 0x0003f00000000800 */
[----:B------:R-:W2:Y:S01]  /*3f80*/  MUFU.EX2 R113, R113 ;  /* 0x0000007100717308 */ /* 0x000ea20000000800 */
[----:B-1----:R-:W-:-:S01]  /*3f90*/  FADD.FTZ R102, R124, R127 ;  /* 0x0000007f7c667221 */ /* 0x002fc20000010000 */
[----:B0-----:R-:W-:-:S03]  /*3fa0*/  F2FP.SATFINITE.E4M3.F32.PACK_AB_MERGE_C R205, R122, R121, RZ ;  /* 0x000000797acd723e */ /* 0x001fc600048070ff */
[----:B------:R-:W-:Y:S01]  /*3fb0*/  FADD.FTZ R127, R85, R102 ;  /* 0x00000066557f7221 */ /* 0x000fe20000010000 */
[----:B------:R-:W-:-:S01]  /*3fc0*/  FADD.FTZ R102, R14, R103 ;  /* 0x000000670e667221 */ /* 0x000fc20000010000 */
[C---:B------:R-:W-:Y:S01]  /*3fd0*/  F2FP.SATFINITE.E4M3.F32.PACK_AB_MERGE_C R205, R112.reuse, R85, R205 ;  /* 0x0000005570cd723e */ /* 0x040fe200048070cd */
[----:B------:R-:W0:Y:S01]  /*3fe0*/  MUFU.EX2 R120, R120 ;  /* 0x0000007800787308 */ /* 0x000e220000000800 */
[----:B------:R-:W-:-:S01]  /*3ff0*/  FADD.FTZ R42, R112, R127 ;  /* 0x0000007f702a7221 */ /* 0x000fc20000010000 */
[----:B------:R-:W-:Y:S01]  /*4000*/  FADD.FTZ R103, R21, R102 ;  /* 0x0000006615677221 */ /* 0x000fe20000010000 */
[----:B------:R-:W-:-:S01]  /*4010*/  FFMA.FTZ R102, R43, UR40, -R83 ;  /* 0x000000282b667c23 */ /* 0x000fc20008010853 */
[----:B------:R-:W-:Y:S02]  /*4020*/  IMAD.MOV.U32 R85, RZ, RZ, R87 ;  /* 0x000000ffff557224 */ /* 0x000fe400078e0057 */
[----:B------:R-:W-:-:S01]  /*4030*/  FADD.FTZ R43, R121, R42 ;  /* 0x0000002a792b7221 */ /* 0x000fc20000010000 */
[----:B------:R-:W-:Y:S01]  /*4040*/  FADD.FTZ R130, R28, R103 ;  /* 0x000000671c827221 */ /* 0x000fe20000010000 */
[----:B------:R-:W-:Y:S01]  /*4050*/  IMAD.MOV.U32 R28, RZ, RZ, R87 ;  /* 0x000000ffff1c7224 */ /* 0x000fe200078e0057 */
[----:B------:R-:W1:Y:S01]  /*4060*/  MUFU.EX2 R123, R123 ;  /* 0x0000007b007b7308 */ /* 0x000e620000000800 */
[----:B------:R-:W-:-:S01]  /*4070*/  FADD.FTZ R132, R122, R43 ;  /* 0x0000002b7a847221 */ /* 0x000fc20000010000 */
[----:B------:R-:W-:-:S03]  /*4080*/  FADD.FTZ R43, R15, R130 ;  /* 0x000000820f2b7221 */ /* 0x000fc60000010000 */
[----:B--2---:R-:W-:Y:S01]  /*4090*/  FADD.FTZ R103, R113, R132 ;  /* 0x0000008471677221 */ /* 0x004fe20000010000 */
[----:B------:R-:W-:-:S01]  /*40a0*/  FADD.FTZ R130, R24, R43 ;  /* 0x0000002b18827221 */ /* 0x000fc20000010000 */
[----:B------:R-:W-:Y:S01]  /*40b0*/  IMAD.MOV.U32 R24, RZ, RZ, R87 ;  /* 0x000000ffff187224 */ /* 0x000fe200078e0057 */
[----:B------:R-:W2:Y:S01]  /*40c0*/  MUFU.EX2 R126, R126 ;  /* 0x0000007e007e7308 */ /* 0x000ea20000000800 */
[----:B0-----:R-:W-:-:S01]  /*40d0*/  FADD.FTZ R132, R120, R103 ;  /* 0x0000006778847221 */ /* 0x001fc20000010000 */
[----:B------:R-:W-:Y:S01]  /*40e0*/  FADD.FTZ R103, R25, R130 ;  /* 0x0000008219677221 */ /* 0x000fe20000010000 */
[----:B------:R-:W-:-:S05]  /*40f0*/  IMAD.MOV.U32 R25, RZ, RZ, R87 ;  /* 0x000000ffff197224 */ /* 0x000fca00078e0057 */
[----:B------:R-:W0:Y:S01]  /*4100*/  MUFU.EX2 R106, R106 ;  /* 0x0000006a006a7308 */ /* 0x000e220000000800 */
[----:B-1----:R-:W-:-:S07]  /*4110*/  FADD.FTZ R127, R123, R132 ;  /* 0x000000847b7f7221 */ /* 0x002fce0000010000 */
[----:B------:R-:W1:Y:S01]  /*4120*/  MUFU.EX2 R107, R107 ;  /* 0x0000006b006b7308 */ /* 0x000e620000000800 */
[----:B--2---:R-:W-:-:S01]  /*4130*/  FADD.FTZ R127, R126, R127 ;  /* 0x0000007f7e7f7221 */ /* 0x004fc20000010000 */
[----:B------:R-:W-:-:S04]  /*4140*/  F2FP.SATFINITE.E4M3.F32.PACK_AB_MERGE_C R207, R126, R123, RZ ;  /* 0x0000007b7ecf723e */ /* 0x000fc800048070ff */
[----:B------:R-:W-:Y:S02]  /*4150*/  F2FP.SATFINITE.E4M3.F32.PACK_AB_MERGE_C R207, R120, R113, R207 ;  /* 0x0000007178cf723e */ /* 0x000fe400048070cf */
[----:B------:R-:W2:Y:S08]  /*4160*/  MUFU.EX2 R125, R125 ;  /* 0x0000007d007d7308 */ /* 0x000eb00000000800 */
[----:B------:R3:W-:Y:S08]  /*4170*/  MUFU.EX2 R42, R66 ;  /* 0x00000042002a7308 */ /* 0x0007f00000000800 */
[----:B------:R-:W4:Y:S01]  /*4180*/  MUFU.EX2 R44, R44 ;  /* 0x0000002c002c7308 */ /* 0x000f220000000800 */
[----:B---3--:R-:W-:-:S01]  /*4190*/  FFMA.FTZ R66, R26, UR40, -R83 ;  /* 0x000000281a427c23 */ /* 0x008fc20008010853 */
[----:B------:R-:W-:Y:S01]  /*41a0*/  FADD.FTZ R26, R32, R103 ;  /* 0x00000067201a7221 */ /* 0x000fe20000010000 */
[----:B------:R-:W-:-:S01]  /*41b0*/  FFMA.FTZ R83, R96, UR40, -R83 ;  /* 0x0000002860537c23 */ /* 0x000fc20008010853 */
[----:B------:R-:W-:-:S02]  /*41c0*/  IMAD.MOV.U32 R32, RZ, RZ, R87 ;  /* 0x000000ffff207224 */ /* 0x000fc400078e0057 */
[----:B------:R-:W-:-:S01]  /*41d0*/  FADD.FTZ R103, R29, R26 ;  /* 0x0000001a1d677221 */ /* 0x000fc20000010000 */
[----:B0-----:R-:W-:Y:S01]  /*41e0*/  FADD.FTZ R26, R106, R127 ;  /* 0x0000007f6a1a7221 */ /* 0x001fe20000010000 */
[----:B------:R-:W0:Y:S02]  /*41f0*/  MUFU.EX2 R128, R128 ;  /* 0x0000008000807308 */ /* 0x000e240000000800 */
[----:B------:R-:W-:-:S01]  /*4200*/  FADD.FTZ R130, R36, R103 ;  /* 0x0000006724827221 */ /* 0x000fc20000010000 */
[----:B-1----:R-:W-:-:S04]  /*4210*/  FADD.FTZ R26, R107, R26 ;  /* 0x0000001a6b1a7221 */ /* 0x002fc80000010000 */
[----:B--2---:R-:W-:Y:S01]  /*4220*/  FADD.FTZ R103, R125, R26 ;  /* 0x0000001a7d677221 */ /* 0x004fe20000010000 */
[----:B------:R-:W1:Y:S01]  /*4230*/  MUFU.EX2 R110, R110 ;  /* 0x0000006e006e7308 */ /* 0x000e620000000800 */
[----:B----4-:R-:W-:-:S04]  /*4240*/  F2FP.SATFINITE.E4M3.F32.PACK_AB_MERGE_C R208, R44, R37, RZ ;  /* 0x000000252cd0723e */ /* 0x010fc800048070ff */
[----:B------:R-:W-:Y:S01]  /*4250*/  F2FP.SATFINITE.E4M3.F32.PACK_AB_MERGE_C R208, R36, R29, R208 ;  /* 0x0000001d24d0723e */ /* 0x000fe200048070d0 */
[----:B------:R-:W-:Y:S02]  /*4260*/  IMAD.MOV.U32 R36, RZ, RZ, R87 ;  /* 0x000000ffff247224 */ /* 0x000fe400078e0057 */
[----:B------:R-:W-:Y:S01]  /*4270*/  MUFU.EX2 R40, R40 ;  /* 0x0000002800287308 */ /* 0x000fe20000000800 */
[----:B0-----:R-:W-:-:S01]  /*4280*/  FADD.FTZ R103, R128, R103 ;  /* 0x0000006780677221 */ /* 0x001fc20000010000 */
[----:B------:R-:W-:Y:S01]  /*4290*/  F2FP.SATFINITE.E4M3.F32.PACK_AB_MERGE_C R125, R128, R125, RZ ;  /* 0x0000007d807d723e */ /* 0x000fe200048070ff */
[----:B------:R-:W-:-:S03]  /*42a0*/  IMAD.MOV.U32 R29, RZ, RZ, R87 ;  /* 0x000000ffff1d7224 */ /* 0x000fc600078e0057 */
[----:B------:R-:W-:Y:S02]  /*42b0*/  F2FP.SATFINITE.E4M3.F32.PACK_AB_MERGE_C R209, R107, R106, R125 ;  /* 0x0000006a6bd1723e */ /* 0x000fe4000480707d */
[----:B------:R-:W0:Y:S01]  /*42c0*/  MUFU.EX2 R111, R111 ;  /* 0x0000006f006f7308 */ /* 0x000e220000000800 */
[----:B-1----:R-:W-:-:S07]  /*42d0*/  FADD.FTZ R12, R110, R103 ;  /* 0x000000676e0c7221 */ /* 0x002fce0000010000 */
[----:B------:R-:W1:Y:S08]  /*42e0*/  MUFU.EX2 R74, R74 ;  /* 0x0000004a004a7308 */ /* 0x000e700000000800 */
[----:B------:R2:W-:Y:S01]  /*42f0*/  MUFU.EX2 R43, R67 ;  /* 0x00000043002b7308 */ /* 0x0005e20000000800 */
[----:B0-----:R-:W-:-:S07]  /*4300*/  FADD.FTZ R13, R111, R12 ;  /* 0x0000000c6f0d7221 */ /* 0x001fce0000010000 */
[----:B------:R-:W0:Y:S01]  /*4310*/  MUFU.EX2 R114, R114 ;  /* 0x0000007200727308 */ /* 0x000e220000000800 */
[----:B--2---:R-:W-:-:S01]  /*4320*/  FADD.FTZ R67, R37, R130 ;  /* 0x0000008225437221 */ /* 0x004fc20000010000 */
[----:B------:R-:W-:-:S03]  /*4330*/  IMAD.MOV.U32 R37, RZ, RZ, R87 ;  /* 0x000000ffff257224 */ /* 0x000fc600078e0057 */
[----:B------:R-:W-:Y:S01]  /*4340*/  FADD.FTZ R130, R44, R67 ;  /* 0x000000432c827221 */ /* 0x000fe20000010000 */
[----:B------:R-:W-:Y:S02]  /*4350*/  IMAD.MOV.U32 R44, RZ, RZ, R87 ;  /* 0x000000ffff2c7224 */ /* 0x000fe400078e0057 */
[----:B------:R-:W2:Y:S01]  /*4360*/  MUFU.EX2 R105, R105 ;  /* 0x0000006900697308 */ /* 0x000ea20000000800 */
[----:B------:R-:W-:-:S04]  /*4370*/  FADD.FTZ R67, R33, R130 ;  /* 0x0000008221437221 */ /* 0x000fc80000010000 */
[----:B------:R-:W-:-:S03]  /*4380*/  FADD.FTZ R67, R40, R67 ;  /* 0x0000004328437221 */ /* 0x000fc60000010000 */
[----:B------:R-:W3:Y:S01]  /*4390*/  MUFU.EX2 R115, R115 ;  /* 0x0000007300737308 */ /* 0x000ee20000000800 */
[----:B-1----:R-:W-:-:S01]  /*43a0*/  FADD.FTZ R12, R74, R67 ;  /* 0x000000434a0c7221 */ /* 0x002fc20000010000 */
[----:B0-----:R-:W-:Y:S01]  /*43b0*/  FADD.FTZ R20, R114, R13 ;  /* 0x0000000d72147221 */ /* 0x001fe20000010000 */
[----:B------:R-:W-:-:S05]  /*43c0*/  IMAD.MOV.U32 R67, RZ, RZ, R87 ;  /* 0x000000ffff437224 */ /* 0x000fca00078e0057 */
[----:B------:R-:W0:Y:S01]  /*43d0*/  MUFU.EX2 R90, R90 ;  /* 0x0000005a005a7308 */ /* 0x000e220000000800 */
[----:B--2---:R-:W-:-:S01]  /*43e0*/  FADD.FTZ R12, R105, R12 ;  /* 0x0000000c690c7221 */ /* 0x004fc20000010000 */
[----:B------:R-:W-:-:S03]  /*43f0*/  F2FP.SATFINITE.E4M3.F32.PACK_AB_MERGE_C R74, R105, R74, RZ ;  /* 0x0000004a694a723e */ /* 0x000fc600048070ff */
[----:B------:R-:W-:Y:S01]  /*4400*/  FADD.FTZ R21, R49, R12 ;  /* 0x0000000c31157221 */ /* 0x000fe20000010000 */
[----:B------:R-:W-:Y:S01]  /*4410*/  F2FP.SATFINITE.E4M3.F32.PACK_AB_MERGE_C R210, R40, R33, R74 ;  /* 0x0000002128d2723e */ /* 0x000fe2000480704a */
[----:B------:R-:W-:Y:S01]  /*4420*/  IMAD.MOV.U32 R74, RZ, RZ, R87 ;  /* 0x000000ffff4a7224 */ /* 0x000fe200078e0057 */
[----:B------:R-:W1:Y:S01]  /*4430*/  MUFU.EX2 R76, R76 ;  /* 0x0000004c004c7308 */ /* 0x000e620000000800 */
[----:B---3--:R-:W-:-:S01]  /*4440*/  FADD.FTZ R13, R115, R20 ;  /* 0x00000014730d7221 */ /* 0x008fc20000010000 */
[----:B------:R-:W-:Y:S01]  /*4450*/  F2FP.SATFINITE.E4M3.F32.PACK_AB_MERGE_C R114, R115, R114, RZ ;  /* 0x000000727372723e */ /* 0x000fe200048070ff */
[--C-:B------:R-:W-:Y:S02]  /*4460*/  IMAD.MOV.U32 R40, RZ, RZ, R87.reuse ;  /* 0x000000ffff287224 */ /* 0x100fe400078e0057 */
[----:B------:R-:W-:Y:S01]  /*4470*/  IMAD.MOV.U32 R33, RZ, RZ, R87 ;  /* 0x000000ffff217224 */ /* 0x000fe200078e0057 */
[----:B------:R-:W-:Y:S02]  /*4480*/  F2FP.SATFINITE.E4M3.F32.PACK_AB_MERGE_C R211, R111, R110, R114 ;  /* 0x0000006e6fd3723e */ /* 0x000fe40004807072 */
[----:B------:R-:W2:Y:S01]  /*4490*/  MUFU.EX2 R91, R91 ;  /* 0x0000005b005b7308 */ /* 0x000ea20000000800 */
[----:B0-----:R-:W-:-:S07]  /*44a0*/  FADD.FTZ R12, R90, R13 ;  /* 0x0000000d5a0c7221 */ /* 0x001fce0000010000 */
[----:B------:R-:W0:Y:S01]  /*44b0*/  MUFU.EX2 R86, R86 ;  /* 0x0000005600567308 */ /* 0x000e220000000800 */
[----:B-1----:R-:W-:-:S07]  /*44c0*/  FADD.FTZ R21, R76, R21 ;  /* 0x000000154c157221 */ /* 0x002fce0000010000 */
[----:B------:R-:W1:Y:S01]  /*44d0*/  MUFU.EX2 R118, R118 ;  /* 0x0000007600767308 */ /* 0x000e620000000800 */
[----:B--2---:R-:W-:-:S07]  /*44e0*/  FADD.FTZ R13, R91, R12 ;  /* 0x0000000c5b0d7221 */ /* 0x004fce0000010000 */
[----:B------:R-:W2:Y:S01]  /*44f0*/  MUFU.EX2 R93, R93 ;  /* 0x0000005d005d7308 */ /* 0x000ea20000000800 */
[----:B0-----:R-:W-:-:S07]  /*4500*/  FADD.FTZ R12, R86, R21 ;  /* 0x00000015560c7221 */ /* 0x001fce0000010000 */
[----:B------:R-:W0:Y:S01]  /*4510*/  MUFU.EX2 R119, R119 ;  /* 0x0000007700777308 */ /* 0x000e220000000800 */
[----:B-1----:R-:W-:-:S07]  /*4520*/  FADD.FTZ R20, R118, R13 ;  /* 0x0000000d76147221 */ /* 0x002fce0000010000 */
[----:B------:R-:W1:Y:S01]  /*4530*/  MUFU.EX2 R84, R84 ;  /* 0x0000005400547308 */ /* 0x000e620000000800 */
[----:B--2---:R-:W-:-:S01]  /*4540*/  FADD.FTZ R13, R93, R12 ;  /* 0x0000000c5d0d7221 */ /* 0x004fc20000010000 */
[----:B------:R-:W-:-:S04]  /*4550*/  F2FP.SATFINITE.E4M3.F32.PACK_AB_MERGE_C R86, R93, R86, RZ ;  /* 0x000000565d56723e */ /* 0x000fc800048070ff */
[----:B------:R-:W-:Y:S01]  /*4560*/  F2FP.SATFINITE.E4M3.F32.PACK_AB_MERGE_C R212, R76, R49, R86 ;  /* 0x000000314cd4723e */ /* 0x000fe20004807056 */
[----:B------:R-:W-:Y:S01]  /*4570*/  IMAD.MOV.U32 R86, RZ, RZ, R87 ;  /* 0x000000ffff567224 */ /* 0x000fe200078e0057 */
[----:B------:R-:W2:Y:S01]  /*4580*/  MUFU.EX2 R94, R94 ;  /* 0x0000005e005e7308 */ /* 0x000ea20000000800 */
[----:B0-----:R-:W-:-:S01]  /*4590*/  FADD.FTZ R21, R119, R20 ;  /* 0x0000001477157221 */ /* 0x001fc20000010000 */
[----:B------:R-:W-:Y:S01]  /*45a0*/  F2FP.SATFINITE.E4M3.F32.PACK_AB_MERGE_C R118, R119, R118, RZ ;  /* 0x000000767776723e */ /* 0x000fe200048070ff */
[--C-:B------:R-:W-:Y:S02]  /*45b0*/  IMAD.MOV.U32 R76, RZ, RZ, R87.reuse ;  /* 0x000000ffff4c7224 */ /* 0x100fe400078e0057 */
[----:B------:R-:W-:Y:S01]  /*45c0*/  IMAD.MOV.U32 R49, RZ, RZ, R87 ;  /* 0x000000ffff317224 */ /* 0x000fe200078e0057 */
[----:B------:R-:W-:Y:S02]  /*45d0*/  F2FP.SATFINITE.E4M3.F32.PACK_AB_MERGE_C R213, R91, R90, R118 ;  /* 0x0000005a5bd5723e */ /* 0x000fe40004807076 */
[----:B------:R-:W0:Y:S01]  /*45e0*/  MUFU.EX2 R95, R95 ;  /* 0x0000005f005f7308 */ /* 0x000e220000000800 */
[----:B-1----:R-:W-:-:S04]  /*45f0*/  FADD.FTZ R12, R84, R13 ;  /* 0x0000000d540c7221 */ /* 0x002fc80000010000 */
[----:B------:R-:W-:-:S03]  /*4600*/  FADD.FTZ R13, R89, R12 ;  /* 0x0000000c590d7221 */ /* 0x000fc60000010000 */
[----:B------:R-:W1:Y:S01]  /*4610*/  MUFU.EX2 R88, R88 ;  /* 0x0000005800587308 */ /* 0x000e620000000800 */
[----:B--2---:R-:W-:-:S07]  /*4620*/  FADD.FTZ R20, R94, R21 ;  /* 0x000000155e147221 */ /* 0x004fce0000010000 */
[----:B------:R-:W2:Y:S01]  /*4630*/  MUFU.EX2 R98, R98 ;  /* 0x0000006200627308 */ /* 0x000ea20000000800 */
[----:B0-----:R-:W-:-:S07]  /*4640*/  FADD.FTZ R5, R95, R20 ;  /* 0x000000145f057221 */ /* 0x001fce0000010000 */
[----:B------:R-:W0:Y:S01]  /*4650*/  MUFU.EX2 R99, R99 ;  /* 0x0000006300637308 */ /* 0x000e220000000800 */
[----:B-1----:R-:W-:-:S01]  /*4660*/  FADD.FTZ R8, R88, R13 ;  /* 0x0000000d58087221 */ /* 0x002fc20000010000 */
[----:B------:R-:W-:-:S03]  /*4670*/  F2FP.SATFINITE.E4M3.F32.PACK_AB_MERGE_C R88, R97, R88, RZ ;  /* 0x000000586158723e */ /* 0x000fc600048070ff */
[----:B------:R-:W-:Y:S01]  /*4680*/  FADD.FTZ R97, R97, R8 ;  /* 0x0000000861617221 */ /* 0x000fe20000010000 */
[----:B------:R-:W-:Y:S01]  /*4690*/  F2FP.SATFINITE.E4M3.F32.PACK_AB_MERGE_C R214, R89, R84, R88 ;  /* 0x0000005459d6723e */ /* 0x000fe20004807058 */
[----:B------:R-:W-:Y:S01]  /*46a0*/  IMAD.MOV.U32 R84, RZ, RZ, R87 ;  /* 0x000000ffff547224 */ /* 0x000fe200078e0057 */
[----:B------:R-:W1:Y:S01]  /*46b0*/  MUFU.EX2 R56, R56 ;  /* 0x0000003800387308 */ /* 0x000e620000000800 */
[----:B--2---:R-:W-:-:S07]  /*46c0*/  FADD.FTZ R10, R98, R5 ;  /* 0x00000005620a7221 */ /* 0x004fce0000010000 */
[----:B------:R-:W2:Y:S01]  /*46d0*/  MUFU.EX2 R57, R57 ;  /* 0x0000003900397308 */ /* 0x000ea20000000800 */
[C---:B0-----:R-:W-:Y:S01]  /*46e0*/  F2FP.SATFINITE.E4M3.F32.PACK_AB_MERGE_C R98, R99.reuse, R98, RZ ;  /* 0x000000626362723e */ /* 0x041fe200048070ff */
[----:B------:R-:W-:-:S03]  /*46f0*/  FADD.FTZ R99, R99, R10 ;  /* 0x0000000a63637221 */ /* 0x000fc60000010000 */
[----:B------:R-:W-:Y:S01]  /*4700*/  F2FP.SATFINITE.E4M3.F32.PACK_AB_MERGE_C R215, R95, R94, R98 ;  /* 0x0000005e5fd7723e */ /* 0x000fe20004807062 */
[----:B------:R-:W-:-:S02]  /*4710*/  FADD.FTZ R10, R4, R99 ;  /* 0x00000063040a7221 */ /* 0x000fc40000010000 */
        /* <DEDUP_REMOVED lines=9> */
[----:B--2---:R-:W-:-:S07]  /*47b0*/  FADD.FTZ R10, R58, R9 ;  /* 0x000000093a0a7221 */ /* 0x004fce0000010000 */
[----:B------:R-:W2:Y:S01]  /*47c0*/  MUFU.EX2 R64, R64 ;  /* 0x0000004000407308 */ /* 0x000ea20000000800 */
[C---:B0-----:R-:W-:Y:S01]  /*47d0*/  F2FP.SATFINITE.E4M3.F32.PACK_AB_MERGE_C R60, R61.reuse, R60, RZ ;  /* 0x0000003c3d3c723e */ /* 0x041fe200048070ff */
[----:B------:R-:W-:-:S03]  /*47e0*/  FADD.FTZ R61, R61, R8 ;  /* 0x000000083d3d7221 */ /* 0x000fc60000010000 */
[----:B------:R-:W-:Y:S01]  /*47f0*/  F2FP.SATFINITE.E4M3.F32.PACK_AB_MERGE_C R216, R57, R56, R60 ;  /* 0x0000003839d8723e */ /* 0x000fe2000480703c */
[--C-:B------:R-:W-:Y:S02]  /*4800*/  IMAD.MOV.U32 R60, RZ, RZ, R87.reuse ;  /* 0x000000ffff3c7224 */ /* 0x100fe400078e0057 */
[----:B------:R-:W0:Y:S01]  /*4810*/  MUFU.EX2 R68, R68 ;  /* 0x0000004400447308 */ /* 0x000e220000000800 */
[C---:B-1----:R-:W-:Y:S01]  /*4820*/  F2FP.SATFINITE.E4M3.F32.PACK_AB_MERGE_C R58, R63.reuse, R58, RZ ;  /* 0x0000003a3f3a723e */ /* 0x042fe200048070ff */
[----:B------:R-:W-:Y:S01]  /*4830*/  FADD.FTZ R63, R63, R10 ;  /* 0x0000000a3f3f7221 */ /* 0x000fe20000010000 */
[----:B------:R-:W-:Y:S02]  /*4840*/  IMAD.MOV.U32 R57, RZ, RZ, R87 ;  /* 0x000000ffff397224 */ /* 0x000fe400078e0057 */
[----:B------:R-:W-:Y:S01]  /*4850*/  F2FP.SATFINITE.E4M3.F32.PACK_AB_MERGE_C R217, R59, R4, R58 ;  /* 0x000000043bd9723e */ /* 0x000fe2000480703a */
[----:B------:R-:W-:-:S01]  /*4860*/  FADD.FTZ R10, R42, R63 ;  /* 0x0000003f2a0a7221 */ /* 0x000fc20000010000 */
[----:B------:R-:W-:Y:S01]  /*4870*/  IMAD.MOV.U32 R63, RZ, RZ, R87 ;  /* 0x000000ffff3f7224 */ /* 0x000fe200078e0057 */
[----:B------:R-:W1:Y:S01]  /*4880*/  MUFU.EX2 R70, R70 ;  /* 0x0000004600467308 */ /* 0x000e620000000800 */
[----:B--2---:R-:W-:-:S01]  /*4890*/  FADD.FTZ R8, R64, R61 ;  /* 0x0000003d40087221 */ /* 0x004fc20000010000 */
[----:B------:R-:W-:Y:S01]  /*48a0*/  FADD.FTZ R9, R43, R10 ;  /* 0x0000000a2b097221 */ /* 0x000fe20000010000 */
[----:B------:R-:W-:-:S02]  /*48b0*/  IMAD.MOV.U32 R61, RZ, RZ, R87 ;  /* 0x000000ffff3d7224 */ /* 0x000fc400078e0057 */
[----:B------:R-:W-:Y:S01]  /*48c0*/  FADD.FTZ R5, R101, R8 ;  /* 0x0000000865057221 */ /* 0x000fe20000010000 */
[----:B------:R-:W-:Y:S02]  /*48d0*/  IMAD.MOV.U32 R59, RZ, RZ, R87 ;  /* 0x000000ffff3b7224 */ /* 0x000fe400078e0057 */
[----:B------:R-:W2:Y:S01]  /*48e0*/  MUFU.EX2 R31, R31 ;  /* 0x0000001f001f7308 */ /* 0x000ea20000000800 */
[----:B0-----:R-:W-:-:S01]  /*48f0*/  FADD.FTZ R8, R68, R5 ;  /* 0x0000000544087221 */ /* 0x001fc20000010000 */
[--C-:B------:R-:W-:Y:S02]  /*4900*/  IMAD.MOV.U32 R58, RZ, RZ, R87.reuse ;  /* 0x000000ffff3a7224 */ /* 0x100fe400078e0057 */
[----:B------:R-:W-:-:S04]  /*4910*/  IMAD.MOV.U32 R56, RZ, RZ, R87 ;  /* 0x000000ffff387224 */ /* 0x000fc800078e0057 */
[----:B------:R-:W0:Y:S01]  /*4920*/  MUFU.EX2 R71, R71 ;  /* 0x0000004700477308 */ /* 0x000e220000000800 */
[----:B-1----:R-:W-:-:S07]  /*4930*/  FADD.FTZ R10, R70, R9 ;  /* 0x00000009460a7221 */ /* 0x002fce0000010000 */
[----:B------:R-:W1:Y:S01]  /*4940*/  MUFU.EX2 R26, R62 ;  /* 0x0000003e001a7308 */ /* 0x000e620000000800 */
[C---:B--2---:R-:W-:Y:S01]  /*4950*/  F2FP.SATFINITE.E4M3.F32.PACK_AB_MERGE_C R68, R31.reuse, R68, RZ ;  /* 0x000000441f44723e */ /* 0x044fe200048070ff */
[----:B------:R-:W-:-:S03]  /*4960*/  FADD.FTZ R31, R31, R8 ;  /* 0x000000081f1f7221 */ /* 0x000fc60000010000 */
[----:B------:R-:W-:Y:S01]  /*4970*/  F2FP.SATFINITE.E4M3.F32.PACK_AB_MERGE_C R218, R101, R64, R68 ;  /* 0x0000004065da723e */ /* 0x000fe20004807044 */
[----:B------:R-:W-:-:S01]  /*4980*/  FADD.FTZ R8, R34, R31 ;  /* 0x0000001f22087221 */ /* 0x000fc20000010000 */
[--C-:B------:R-:W-:Y:S01]  /*4990*/  IMAD.MOV.U32 R68, RZ, RZ, R87.reuse ;  /* 0x000000ffff447224 */ /* 0x100fe200078e0057 */
[----:B------:R-:W2:Y:S01]  /*49a0*/  MUFU.EX2 R35, R35 ;  /* 0x0000002300237308 */ /* 0x000ea20000000800 */
[C---:B0-----:R-:W-:Y:S01]  /*49b0*/  F2FP.SATFINITE.E4M3.F32.PACK_AB_MERGE_C R70, R71.reuse, R70, RZ ;  /* 0x000000464746723e */ /* 0x041fe200048070ff */
[----:B------:R-:W-:Y:S01]  /*49c0*/  FADD.FTZ R71, R71, R10 ;  /* 0x0000000a47477221 */ /* 0x000fe20000010000 */
[--C-:B------:R-:W-:Y:S02]  /*49d0*/  IMAD.MOV.U32 R64, RZ, RZ, R87.reuse ;  /* 0x000000ffff407224 */ /* 0x100fe400078e0057 */
[----:B------:R-:W-:Y:S01]  /*49e0*/  F2FP.SATFINITE.E4M3.F32.PACK_AB_MERGE_C R219, R43, R42, R70 ;  /* 0x0000002a2bdb723e */ /* 0x000fe20004807046 */
[----:B------:R-:W-:Y:S02]  /*49f0*/  IMAD.MOV.U32 R70, RZ, RZ, R87 ;  /* 0x000000ffff467224 */ /* 0x000fe400078e0057 */
[----:B------:R-:W0:Y:S01]  /*4a00*/  MUFU.EX2 R7, R102 ;  /* 0x0000006600077308 */ /* 0x000e220000000800 */
[----:B-1----:R-:W-:-:S01]  /*4a10*/  FADD.FTZ R10, R26, R71 ;  /* 0x000000471a0a7221 */ /* 0x002fc20000010000 */
[----:B------:R-:W-:-:S02]  /*4a20*/  IMAD.MOV.U32 R71, RZ, RZ, R87 ;  /* 0x000000ffff477224 */ /* 0x000fc400078e0057 */
[--C-:B------:R-:W-:Y:S02]  /*4a30*/  IMAD.MOV.U32 R62, RZ, RZ, R87.reuse ;  /* 0x000000ffff3e7224 */ /* 0x100fe400078e0057 */
[----:B------:R-:W-:Y:S02]  /*4a40*/  IMAD.MOV.U32 R43, RZ, RZ, R87 ;  /* 0x000000ffff2b7224 */ /* 0x000fe400078e0057 */
[----:B------:R-:W1:Y:S01]  /*4a50*/  MUFU.EX2 R38, R38 ;  /* 0x0000002600267308 */ /* 0x000e620000000800 */
[----:B--2---:R-:W-:-:S01]  /*4a60*/  FADD.FTZ R9, R35, R8 ;  /* 0x0000000823097221 */ /* 0x004fc20000010000 */
[--C-:B------:R-:W-:Y:S02]  /*4a70*/  IMAD.MOV.U32 R42, RZ, RZ, R87.reuse ;  /* 0x000000ffff2a7224 */ /* 0x100fe400078e0057 */
[----:B------:R-:W-:-:S04]  /*4a80*/  IMAD.MOV.U32 R31, RZ, RZ, R87 ;  /* 0x000000ffff1f7224 */ /* 0x000fc800078e0057 */
[----:B------:R-:W2:Y:S01]  /*4a90*/  MUFU.EX2 R46, R46 ;  /* 0x0000002e002e7308 */ /* 0x000ea20000000800 */
[----:B0-----:R-:W-:-:S07]  /*4aa0*/  FADD.FTZ R11, R7, R10 ;  /* 0x0000000a070b7221 */ /* 0x001fce0000010000 */
[----:B------:R-:W0:Y:S01]  /*4ab0*/  MUFU.EX2 R39, R39 ;  /* 0x0000002700277308 */ /* 0x000e220000000800 */
[----:B-1----:R-:W-:-:S07]  /*4ac0*/  FADD.FTZ R8, R38, R9 ;  /* 0x0000000926087221 */ /* 0x002fce0000010000 */
[----:B------:R-:W1:Y:S01]  /*4ad0*/  MUFU.EX2 R47, R47 ;  /* 0x0000002f002f7308 */ /* 0x000e620000000800 */
[----:B--2---:R-:W-:-:S07]  /*4ae0*/  FADD.FTZ R10, R46, R11 ;  /* 0x0000000b2e0a7221 */ /* 0x004fce0000010000 */
[----:B------:R-:W2:Y:S01]  /*4af0*/  MUFU.EX2 R41, R41 ;  /* 0x0000002900297308 */ /* 0x000ea20000000800 */
[----:B0-----:R-:W-:-:S01]  /*4b00*/  FADD.FTZ R8, R39, R8 ;  /* 0x0000000827087221 */ /* 0x001fc20000010000 */
[----:B------:R-:W-:Y:S01]  /*4b10*/  F2FP.SATFINITE.E4M3.F32.PACK_AB_MERGE_C R38, R39, R38, RZ ;  /* 0x000000262726723e */ /* 0x000fe200048070ff */
[----:B------:R-:W-:-:S03]  /*4b20*/  IMAD.MOV.U32 R39, RZ, RZ, R87 ;  /* 0x000000ffff277224 */ /* 0x000fc600078e0057 */
[----:B------:R-:W-:Y:S01]  /*4b30*/  F2FP.SATFINITE.E4M3.F32.PACK_AB_MERGE_C R220, R35, R34, R38 ;  /* 0x0000002223dc723e */ /* 0x000fe20004807026 */
[--C-:B------:R-:W-:Y:S01]  /*4b40*/  IMAD.MOV.U32 R38, RZ, RZ, R87.reuse ;  /* 0x000000ffff267224 */ /* 0x100fe200078e0057 */
[----:B------:R-:W0:Y:S01]  /*4b50*/  MUFU.EX2 R50, R50 ;  /* 0x0000003200327308 */ /* 0x000e220000000800 */
[C---:B-1----:R-:W-:Y:S01]  /*4b60*/  F2FP.SATFINITE.E4M3.F32.PACK_AB_MERGE_C R46, R47.reuse, R46, RZ ;  /* 0x0000002e2f2e723e */ /* 0x042fe200048070ff */
[----:B------:R-:W-:Y:S01]  /*4b70*/  FADD.FTZ R47, R47, R10 ;  /* 0x0000000a2f2f7221 */ /* 0x000fe20000010000 */
[--C-:B------:R-:W-:Y:S02]  /*4b80*/  IMAD.MOV.U32 R35, RZ, RZ, R87.reuse ;  /* 0x000000ffff237224 */ /* 0x100fe400078e0057 */
[----:B------:R-:W-:Y:S01]  /*4b90*/  F2FP.SATFINITE.E4M3.F32.PACK_AB_MERGE_C R221, R7, R26, R46 ;  /* 0x0000001a07dd723e */ /* 0x000fe2000480702e */
[----:B------:R-:W-:Y:S02]  /*4ba0*/  IMAD.MOV.U32 R46, RZ, RZ, R87 ;  /* 0x000000ffff2e7224 */ /* 0x000fe400078e0057 */
[----:B------:R-:W1:Y:S01]  /*4bb0*/  MUFU.EX2 R48, R48 ;  /* 0x0000003000307308 */ /* 0x000e620000000800 */
[----:B--2---:R-:W-:-:S01]  /*4bc0*/  FADD.FTZ R9, R41, R8 ;  /* 0x0000000829097221 */ /* 0x004fc20000010000 */
[----:B------:R-:W-:-:S02]  /*4bd0*/  IMAD.MOV.U32 R34, RZ, RZ, R87 ;  /* 0x000000ffff227224 */ /* 0x000fc400078e0057 */
[----:B------:R-:W-:-:S04]  /*4be0*/  IMAD.MOV.U32 R26, RZ, RZ, R87 ;  /* 0x000000ffff1a7224 */ /* 0x000fc800078e0057 */
[----:B------:R-:W2:Y:S01]  /*4bf0*/  MUFU.EX2 R51, R51 ;  /* 0x0000003300337308 */ /* 0x000ea20000000800 */
[----:B0-----:R-:W-:-:S01]  /*4c00*/  FADD.FTZ R8, R50, R47 ;  /* 0x0000002f32087221 */ /* 0x001fc20000010000 */
[----:B------:R-:W-:-:S06]  /*4c10*/  IMAD.MOV.U32 R47, RZ, RZ, R87 ;  /* 0x000000ffff2f7224 */ /* 0x000fcc00078e0057 */
        /* <DEDUP_REMOVED lines=9> */
[C---:B--2---:R-:W-:Y:S01]  /*4cb0*/  F2FP.SATFINITE.E4M3.F32.PACK_AB_MERGE_C R45, R52.reuse, R45, RZ ;  /* 0x0000002d342d723e */ /* 0x044fe200048070ff */
[----:B------:R-:W-:-:S03]  /*4cc0*/  FADD.FTZ R52, R52, R11 ;  /* 0x0000000b34347221 */ /* 0x000fc60000010000 */
[----:B------:R-:W-:Y:S01]  /*4cd0*/  F2FP.SATFINITE.E4M3.F32.PACK_AB_MERGE_C R222, R48, R41, R45 ;  /* 0x0000002930de723e */ /* 0x000fe2000480702d */
[--C-:B------:R-:W-:Y:S02]  /*4ce0*/  IMAD.MOV.U32 R48, RZ, RZ, R87.reuse ;  /* 0x000000ffff307224 */ /* 0x100fe400078e0057 */
        /* <DEDUP_REMOVED lines=21> */
[----:B------:R2:W3:Y:S01]  /*4e40*/  MUFU.EX2 R5, R72 ;  /* 0x0000004800057308 */ /* 0x0004e20000000800 */
[----:B0-----:R-:W-:-:S07]  /*4e50*/  FADD.FTZ R8, R30, R9 ;  /* 0x000000091e087221 */ /* 0x001fce0000010000 */
[----:B------:R-:W0:Y:S01]  /*4e60*/  MUFU.EX2 R75, R75 ;  /* 0x0000004b004b7308 */ /* 0x000e220000000800 */
[C---:B-1----:R-:W-:Y:S01]  /*4e70*/  F2FP.SATFINITE.E4M3.F32.PACK_AB_MERGE_C R73, R104.reuse, R73, RZ ;  /* 0x000000496849723e */ /* 0x042fe200048070ff */
[----:B------:R-:W-:Y:S01]  /*4e80*/  FADD.FTZ R104, R104, R11 ;  /* 0x0000000b68687221 */ /* 0x000fe20000010000 */
[----:B--2---:R-:W-:Y:S02]  /*4e90*/  IMAD.MOV.U32 R72, RZ, RZ, R87 ;  /* 0x000000ffff487224 */ /* 0x004fe400078e0057 */
[----:B------:R-:W-:Y:S01]  /*4ea0*/  F2FP.SATFINITE.E4M3.F32.PACK_AB_MERGE_C R224, R100, R53, R73 ;  /* 0x0000003564e0723e */ /* 0x000fe20004807049 */
[----:B------:R-:W-:Y:S02]  /*4eb0*/  IMAD.MOV.U32 R73, RZ, RZ, R87 ;  /* 0x000000ffff497224 */ /* 0x000fe400078e0057 */
[----:B------:R-:W1:Y:S01]  /*4ec0*/  MUFU.EX2 R69, R69 ;  /* 0x0000004500457308 */ /* 0x000e620000000800 */
[----:B---3--:R-:W-:-:S01]  /*4ed0*/  FADD.FTZ R8, R5, R8 ;  /* 0x0000000805087221 */ /* 0x008fc20000010000 */
[----:B------:R-:W-:Y:S01]  /*4ee0*/  F2FP.SATFINITE.E4M3.F32.PACK_AB_MERGE_C R30, R5, R30, RZ ;  /* 0x0000001e051e723e */ /* 0x000fe200048070ff */
[----:B------:R-:W-:-:S03]  /*4ef0*/  IMAD.MOV.U32 R53, RZ, RZ, R87 ;  /* 0x000000ffff357224 */ /* 0x000fc600078e0057 */
[----:B------:R-:W-:Y:S01]  /*4f00*/  F2FP.SATFINITE.E4M3.F32.PACK_AB_MERGE_C R225, R27, R66, R30 ;  /* 0x000000421be1723e */ /* 0x000fe2000480701e */
[----:B------:R-:W-:Y:S01]  /*4f10*/  IMAD.MOV.U32 R66, RZ, RZ, R87 ;  /* 0x000000ffff427224 */ /* 0x000fe200078e0057 */
[----:B------:R-:W2:Y:S01]  /*4f20*/  MUFU.EX2 R108, R108 ;  /* 0x0000006c006c7308 */ /* 0x000ea20000000800 */
[----:B0-----:R-:W-:-:S01]  /*4f30*/  FADD.FTZ R5, R75, R104 ;  /* 0x000000684b057221 */ /* 0x001fc20000010000 */
[--C-:B------:R-:W-:Y:S02]  /*4f40*/  IMAD.MOV.U32 R30, RZ, RZ, R87.reuse ;  /* 0x000000ffff1e7224 */ /* 0x100fe400078e0057 */
[----:B------:R-:W-:-:S04]  /*4f50*/  IMAD.MOV.U32 R27, RZ, RZ, R87 ;  /* 0x000000ffff1b7224 */ /* 0x000fc800078e0057 */
[----:B------:R-:W0:Y:S01]  /*4f60*/  MUFU.EX2 R92, R92 ;  /* 0x0000005c005c7308 */ /* 0x000e220000000800 */
[----:B-1----:R-:W-:-:S07]  /*4f70*/  FADD.FTZ R7, R69, R8 ;  /* 0x0000000845077221 */ /* 0x002fce0000010000 */
[----:B------:R-:W-:Y:S01]  /*4f80*/  MUFU.EX2 R65, R65 ;  /* 0x0000004100417308 */ /* 0x000fe20000000800 */
[----:B--2---:R-:W-:-:S07]  /*4f90*/  FADD.FTZ R8, R108, R5 ;  /* 0x000000056c087221 */ /* 0x004fce0000010000 */
[----:B------:R1:W2:Y:S01]  /*4fa0*/  MUFU.EX2 R4, R83 ;  /* 0x0000005300047308 */ /* 0x0002a20000000800 */
[----:B0-----:R-:W-:-:S07]  /*4fb0*/  FADD.FTZ R10, R92, R7 ;  /* 0x000000075c0a7221 */ /* 0x001fce0000010000 */
[----:B------:R-:W0:Y:S01]  /*4fc0*/  MUFU.EX2 R77, R77 ;  /* 0x0000004d004d7308 */ /* 0x000e220000000800 */
[----:B-1----:R-:W-:-:S07]  /*4fd0*/  IMAD.MOV.U32 R83, RZ, RZ, R87 ;  /* 0x000000ffff537224 */ /* 0x002fce00078e0057 */
[----:B------:R-:W1:Y:S01]  /*4fe0*/  MUFU.EX2 R78, R78 ;  /* 0x0000004e004e7308 */ /* 0x000e620000000800 */
[----:B--2---:R-:W-:Y:S01]  /*4ff0*/  F2FP.SATFINITE.E4M3.F32.PACK_AB_MERGE_C R9, R4, R65, RZ ;  /* 0x000000410409723e */ /* 0x004fe200048070ff */
[----:B------:R-:W-:-:S03]  /*5000*/  FADD.FTZ R65, R65, R10 ;  /* 0x0000000a41417221 */ /* 0x000fc60000010000 */
[----:B------:R-:W-:Y:S01]  /*5010*/  F2FP.SATFINITE.E4M3.F32.PACK_AB_MERGE_C R227, R92, R69, R9 ;  /* 0x000000455ce3723e */ /* 0x000fe20004807009 */
[----:B------:R-:W-:-:S01]  /*5020*/  FADD.FTZ R4, R4, R65 ;  /* 0x0000004104047221 */ /* 0x000fc20000010000 */
[----:B------:R-:W-:Y:S02]  /*5030*/  IMAD.MOV.U32 R69, RZ, RZ, R87 ;  /* 0x000000ffff457224 */ /* 0x000fe400078e0057 */
[----:B0-----:R-:W-:-:S01]  /*5040*/  FADD.FTZ R5, R77, R8 ;  /* 0x000000084d057221 */ /* 0x001fc20000010000 */
[----:B------:R-:W-:Y:S01]  /*5050*/  IMAD.MOV.U32 R65, RZ, RZ, R87 ;  /* 0x000000ffff417224 */ /* 0x000fe200078e0057 */
[C---:B-1----:R-:W-:Y:S02]  /*5060*/  F2FP.SATFINITE.E4M3.F32.PACK_AB_MERGE_C R7, R78.reuse, R77, RZ ;  /* 0x0000004d4e07723e */ /* 0x042fe400048070ff */
[----:B------:R-:W-:Y:S01]  /*5070*/  FADD.FTZ R5, R78, R5 ;  /* 0x000000054e057221 */ /* 0x000fe20000010000 */
[----:B------:R-:W-:Y:S01]  /*5080*/  IMAD.MOV.U32 R78, RZ, RZ, R87 ;  /* 0x000000ffff4e7224 */ /* 0x000fe200078e0057 */
[----:B------:R-:W-:Y:S01]  /*5090*/  F2FP.SATFINITE.E4M3.F32.PACK_AB_MERGE_C R226, R108, R75, R7 ;  /* 0x0000004b6ce2723e */ /* 0x000fe20004807007 */
[----:B------:R-:W-:-:S02]  /*50a0*/  IMAD.MOV.U32 R77, RZ, RZ, R87 ;  /* 0x000000ffff4d7224 */ /* 0x000fc400078e0057 */
[----:B------:R-:W-:Y:S01]  /*50b0*/  IMAD.MOV.U32 R75, RZ, RZ, R87 ;  /* 0x000000ffff4b7224 */ /* 0x000fe200078e0057 */
[----:B------:R-:W-:Y:S06]  /*50c0*/  @!P1 BRA `(.L_x_15) ;  /* 0x0000003800109947 */ /* 0x000fec0003800000 */
[----:B------:R-:W-:Y:S01]  /*50d0*/  IMAD.MOV.U32 R9, RZ, RZ, R6 ;  /* 0x000000ffff097224 */ /* 0x000fe200078e0006 */
[----:B------:R-:W-:Y:S01]  /*50e0*/  CS2R R86, SRZ ;  /* 0x0000000000567805 */ /* 0x000fe2000001ff00 */
[----:B------:R-:W-:Y:S01]  /*50f0*/  IMAD.MOV.U32 R7, RZ, RZ, R3 ;  /* 0x000000ffff077224 */ /* 0x000fe200078e0003 */
[----:B------:R-:W-:Y:S02]  /*5100*/  CS2R R84, SRZ ;  /* 0x0000000000547805 */ /* 0x000fe4000001ff00 */
[----:B------:R-:W-:Y:S02]  /*5110*/  CS2R R82, SRZ ;  /* 0x0000000000527805 */ /* 0x000fe4000001ff00 */
[----:B------:R-:W-:Y:S02]  /*5120*/  CS2R R80, SRZ ;  /* 0x0000000000507805 */ /* 0x000fe4000001ff00 */
[----:B------:R-:W-:Y:S02]  /*5130*/  CS2R R78, SRZ ;  /* 0x00000000004e7805 */ /* 0x000fe4000001ff00 */
[----:B------:R-:W-:-:S02]  /*5140*/  CS2R R76, SRZ ;  /* 0x00000000004c7805 */ /* 0x000fc4000001ff00 */
[----:B------:R-:W-:Y:S02]  /*5150*/  CS2R R74, SRZ ;  /* 0x00000000004a7805 */ /* 0x000fe4000001ff00 */
        /* <DEDUP_REMOVED lines=24> */
[----:B------:R-:W-:Y:S01]  /*52e0*/  CS2R R24, SRZ ;  /* 0x0000000000187805 */ /* 0x000fe2000001ff00 */
[----:B------:R-:W-:Y:S01]  /*52f0*/  UIADD3 UR47, UR47, -0x2, URZ ;  /* 0xfffffffe2f2f7890 */ /* 0x000fe2000fffe03f */
[----:B------:R-:W-:Y:S01]  /*5300*/  UMOV UR52, UR44 ;  /* 0x0000002c00347c82 */ /* 0x000fe20008000000 */
[----:B------:R-:W-:-:S10]  /*5310*/  UMOV UR50, UR51 ;  /* 0x0000003300327c82 */ /* 0x000fd40008000000 */
.L_x_25:
[----:B------:R-:W-:Y:S01]  /*5320*/  ISETP.NE.AND P2, PT, RZ, UR37, PT ;  /* 0x00000025ff007c0c */ /* 0x000fe2000bf45270 */
[----:B------:R-:W-:-:S04]  /*5330*/  UISETP.NE.AND UP0, UPT, UR50, 0x1, UPT ;  /* 0x000000013200788c */ /* 0x000fc8000bf05270 */
[----:B------:R-:W-:-:S04]  /*5340*/  USEL UR44, URZ, 0x1, UP0 ;  /* 0x000000013f2c7887 */ /* 0x000fc80008000000 */
[----:B------:R-:W-:-:S04]  /*5350*/  ULOP3.LUT UR44, UR52, UR44, URZ, 0x3c, !UPT ;  /* 0x0000002c342c7292 */ /* 0x000fc8000f8e3c3f */
[----:B------:R-:W-:Y:S08]  /*5360*/  @P2 BRA `(.L_x_16) ;  /* 0x0000000000382947 */ /* 0x000ff00003800000 */
[----:B------:R-:W-:Y:S05]  /*5370*/  @!P0 BRA `(.L_x_17) ;  /* 0x0000000000048947 */ /* 0x000fea0003800000 */
[----:B------:R-:W-:Y:S01]  /*5380*/  BPT.TRAP 0x1 ;  /* 0x000000040000795c */ /* 0x000fe20000300000 */
.L_x_17:
[----:B------:R-:W-:Y:S01]  /*5390*/  UIADD3 UR6, UR50, 0x1, URZ ;  /* 0x0000000132067890 */ /* 0x000fe2000fffe03f */
[----:B------:R-:W-:-:S03]  /*53a0*/  IMAD.U32 R3, RZ, RZ, UR44 ;  /* 0x0000002cff037e24 */ /* 0x000fc6000f8e00ff */
[----:B------:R-:W-:Y:S02]  /*53b0*/  UISETP.NE.AND UP0, UPT, UR6, 0x2, UPT ;  /* 0x000000020600788c */ /* 0x000fe4000bf05270 */
[----:B------:R-:W-:Y:S02]  /*53c0*/  SHF.L.U32 R3, R3, 0x1f, RZ ;  /* 0x0000001f03037819 */ /* 0x000fe400000006ff */
[----:B------:R-:W-:-:S04]  /*53d0*/  USEL UR6, UR6, URZ, UP0 ;  /* 0x0000003f06067287 */ /* 0x000fc80008000000 */
[----:B------:R-:W-:-:S09]  /*53e0*/  ULEA UR6, UR6, UR39, 0x3 ;  /* 0x0000002706067291 */ /* 0x000fd2000f8e183f */
[----:B------:R0:W1:Y:S01]  /*53f0*/  SYNCS.PHASECHK.TRANS64.TRYWAIT P1, [UR6+0x2e830], R3 ;  /* 0x02e83003ff0075a7 */ /* 0x0000620008020146 */
[----:B------:R-:W-:Y:S05]  /*5400*/  @!P0 BRA `(.L_x_18) ;  /* 0x0000000000048947 */ /* 0x000fea0003800000 */
[----:B------:R-:W-:Y:S01]  /*5410*/  BPT.TRAP 0x1 ;  /* 0x000000040000795c */ /* 0x000fe20000300000 */
.L_x_18:
[----:B-1----:R-:W-:Y:S05]  /*5420*/  @P1 BRA `(.L_x_16) ;  /* 0x0000000000081947 */ /* 0x002fea0003800000 */
[----:B------:R-:W1:Y:S02]  /*5430*/  SYNCS.PHASECHK.TRANS64.TRYWAIT P1, [UR6+0x2e830], R3 ;  /* 0x02e83003ff0075a7 */ /* 0x000e640008020146 */
[----:B-1----:R-:W-:Y:S05]  /*5440*/  @!P1 BRA `(.L_x_19) ;  /* 0x0000009000a09947 */ /* 0x002fea0003800000 */
.L_x_16:
[----:B01----:R-:W-:Y:S01]  /*5450*/  VIADD R3, R22, 0x8 ;  /* 0x0000000816037836 */ /* 0x003fe20000000000 */
[----:B------:R-:W-:Y:S01]  /*5460*/  R2UR UR53, R0 ;  /* 0x00000000003572ca */ /* 0x000fe200000e0000 */
[----:B------:R-:W-:Y:S01]  /*5470*/  UIADD3 UR51, UR50, 0x1, URZ ;  /* 0x0000000132337890 */ /* 0x000fe2000fffe03f */
[----:B------:R-:W-:Y:S02]  /*5480*/  UMOV UR19, 0x40000040 ;  /* 0x4000004000137882 */ /* 0x000fe40000000000 */
[----:B------:R0:W-:Y:S01]  /*5490*/  BAR.SYNC.DEFER_BLOCKING R3, 0x100 ;  /* 0x000400030000751d */ /* 0x0001e20000010000 */
[----:B------:R-:W-:-:S04]  /*54a0*/  UISETP.NE.AND UP0, UPT, UR51, 0x2, UPT ;  /* 0x000000023300788c */ /* 0x000fc8000bf05270 */
[----:B------:R-:W-:Y:S01]  /*54b0*/  USEL UR51, UR51, URZ, UP0 ;  /* 0x0000003f33337287 */ /* 0x000fe20008000000 */
[----:B------:R-:W-:Y:S01]  /*54c0*/  UMOV UR20, UR16 ;  /* 0x0000001000147c82 */ /* 0x000fe20008000000 */
[----:B------:R-:W-:Y:S02]  /*54d0*/  UMOV UR21, UR17 ;  /* 0x0000001100157c82 */ /* 0x000fe40008000000 */
[----:B------:R-:W-:Y:S01]  /*54e0*/  UIMAD UR53, UR51, 0x700, UR53 ;  /* 0x00000700333578a4 */ /* 0x000fe2000f8e0235 */
[----:B------:R-:W-:Y:S01]  /*54f0*/  UMOV UR23, 0x40000040 ;  /* 0x4000004000177882 */ /* 0x000fe20000000000 */
[----:B------:R-:W-:Y:S02]  /*5500*/  UMOV UR24, UR16 ;  /* 0x0000001000187c82 */ /* 0x000fe40008000000 */
[----:B------:R-:W-:Y:S02]  /*5510*/  UIADD3 UR22, UR53, 0x100, URZ ;  /* 0x0000010035167890 */ /* 0x000fe4000fffe03f */
[----:B------:R-:W-:-:S02]  /*5520*/  UIADD3 UR26, UR53, 0x200, URZ ;  /* 0x00000200351a7890 */ /* 0x000fc4000fffe03f */
[----:B------:R-:W-:Y:S01]  /*5530*/  UMOV UR18, UR53 ;  /* 0x0000003500127c82 */ /* 0x000fe20008000000 */
[----:B------:R-:W-:Y:S01]  /*5540*/  UMOV UR25, UR17 ;  /* 0x0000001100197c82 */ /* 0x000fe20008000000 */
[----:B------:R-:W-:Y:S01]  /*5550*/  UMOV UR27, 0x40000040 ;  /* 0x40000040001b7882 */ /* 0x000fe20000000000 */
[----:B------:R-:W-:Y:S01]  /*5560*/  UIADD3 UR30, UR53, 0x300, URZ ;  /* 0x00000300351e7890 */ /* 0x000fe2000fffe03f */
[----:B------:R-:W-:Y:S01]  /*5570*/  UMOV UR28, UR16 ;  /* 0x00000010001c7c82 */ /* 0x000fe20008000000 */
[----:B------:R-:W-:Y:S01]  /*5580*/  UMOV UR29, UR17 ;  /* 0x00000011001d7c82 */ /* 0x000fe20008000000 */
[----:B------:R-:W-:Y:S01]  /*5590*/  WARPGROUP.ARRIVE ;  /* 0x00000000000079c5 */ /* 0x000fe20000000000 */
[----:B------:R-:W-:Y:S01]  /*55a0*/  UMOV UR31, 0x40000040 ;  /* 0x40000040001f7882 */ /* 0x000fe20000000000 */
[----:B------:R-:W-:Y:S01]  /*55b0*/  UIADD3 UR34, UR53, 0x400, URZ ;  /* 0x0000040035227890 */ /* 0x000fe2000fffe03f */
[----:B------:R-:W-:Y:S01]  /*55c0*/  UMOV UR32, UR16 ;  /* 0x0000001000207c82 */ /* 0x000fe20008000000 */
[----:B------:R-:W-:-:S02]  /*55d0*/  UMOV UR33, UR17 ;  /* 0x0000001100217c82 */ /* 0x000fc40008000000 */
[----:B------:R-:W-:Y:S01]  /*55e0*/  QGMMA.64x32x32.F32.E4M3.E4M3 R184, gdesc[UR16], RZ, !UPT, gsb0 ;  /* 0x0060000010b879f3 */ /* 0x000fe2000c0008ff */
[----:B------:R-:W-:Y:S01]  /*55f0*/  UMOV UR35, 0x40000040 ;  /* 0x4000004000237882 */ /* 0x000fe20000000000 */
[----:B------:R-:W-:Y:S01]  /*5600*/  UIADD3 UR18, UR53, 0x500, URZ ;  /* 0x0000050035127890 */ /* 0x000fe2000fffe03f */
[----:B------:R-:W-:Y:S01]  /*5610*/  UMOV UR19, 0x40000040 ;  /* 0x4000004000137882 */ /* 0x000fe20000000000 */
[----:B------:R-:W-:Y:S01]  /*5620*/  UIADD3 UR6, UR53, 0x600, URZ ;  /* 0x0000060035067890 */ /* 0x000fe2000fffe03f */
[----:B------:R-:W-:Y:S01]  /*5630*/  UMOV UR7, 0x40000040 ;  /* 0x4000004000077882 */ /* 0x000fe20000000000 */
[----:B------:R-:W-:Y:S01]  /*5640*/  UIADD3 UR10, UR53, 0x602, URZ ;  /* 0x00000602350a7890 */ /* 0x000fe2000fffe03f */
[----:B------:R-:W-:Y:S01]  /*5650*/  UMOV UR11, 0x40000040 ;  /* 0x40000040000b7882 */ /* 0x000fe20000000000 */
[----:B------:R-:W-:Y:S01]  /*5660*/  UIADD3 UR14, UR53, 0x6, URZ ;  /* 0x00000006350e7890 */ /* 0x000fe2000fffe03f */
[----:B------:R-:W-:Y:S01]  /*5670*/  UMOV UR15, 0x40000040 ;  /* 0x40000040000f7882 */ /* 0x000fe20000000000 */
[----:B------:R-:W-:-:S02]  /*5680*/  WARPGROUP.DEPBAR.LE gsb0, 0x0 ;  /* 0x00008000000079c5 */ /* 0x000fc40000010000 */
[----:B------:R-:W-:-:S06]  /*5690*/  WARPGROUP.ARRIVE ;  /* 0x00000000000079c5 */ /* 0x000fcc0000000000 */
[----:B------:R-:W-:Y:S01]  /*56a0*/  QGMMA.64x32x32.F32.E4M3.E4M3 R168, gdesc[UR20], RZ, !UPT, gsb0 ;  /* 0x0060000014a879f3 */ /* 0x000fe2000c0008ff */
[----:B------:R-:W-:Y:S01]  /*56b0*/  UIADD3 UR22, UR53, 0x102, URZ ;  /* 0x0000010235167890 */ /* 0x000fe2000fffe03f */
[----:B------:R-:W-:Y:S01]  /*56c0*/  UMOV UR20, UR4 ;  /* 0x0000000400147c82 */ /* 0x000fe20008000000 */
[----:B------:R-:W-:Y:S01]  /*56d0*/  UMOV UR21, UR5 ;  /* 0x0000000500157c82 */ /* 0x000fe20008000000 */
[----:B------:R-:W-:Y:S01]  /*56e0*/  UMOV UR23, 0x40000040 ;  /* 0x4000004000177882 */ /* 0x000fe20000000000 */
[----:B------:R-:W-:Y:S02]  /*56f0*/  WARPGROUP.DEPBAR.LE gsb0, 0x0 ;  /* 0x00008000000079c5 */ /* 0x000fe40000010000 */
        /* <DEDUP_REMOVED lines=38> */
[----:B------:R-:W-:Y:S01]  /*5960*/  UMOV UR20, UR8 ;  /* 0x0000000800147c82 */ /* 0x000fe20008000000 */
[----:B------:R-:W-:Y:S01]  /*5970*/  UMOV UR21, UR9 ;  /* 0x0000000900157c82 */ /* 0x000fe20008000000 */
        /* <DEDUP_REMOVED lines=31> */
[----:B------:R-:W-:Y:S02]  /*5b70*/  UIADD3 UR6, UR53, 0x604, URZ ;  /* 0x0000060435067890 */ /* 0x000fe4000fffe03f */
        /* <DEDUP_REMOVED lines=46> */
[----:B------:R-:W-:Y:S01]  /*5e60*/  UIADD3 UR53, UR53, 0x606, URZ ;  /* 0x0000060635357890 */ /* 0x000fe2000fffe03f */
[----:B------:R-:W-:Y:S02]  /*5e70*/  WARPGROUP.DEPBAR.LE gsb0, 0x0 ;  /* 0x00008000000079c5 */ /* 0x000fe40000010000 */
[----:B------:R-:W-:-:S06]  /*5e80*/  WARPGROUP.ARRIVE ;  /* 0x00000000000079c5 */ /* 0x000fcc0000000000 */
[----:B------:R-:W-:Y:S03]  /*5e90*/  QGMMA.64x32x32.F32.E4M3.E4M3 R168, gdesc[UR20], R168, gsb0 ;  /* 0x0060000014a879f3 */ /* 0x000fe600080008a8 */
        /* <DEDUP_REMOVED lines=18> */
[----:B0-----:R-:W-:Y:S05]  /*5fc0*/  @P2 BRA `(.L_x_20) ;  /* 0x00000000002c2947 */ /* 0x001fea0003800000 */
[----:B------:R-:W-:Y:S05]  /*5fd0*/  @!P0 BRA `(.L_x_21) ;  /* 0x0000000000048947 */ /* 0x000fea0003800000 */
[----:B------:R-:W-:Y:S01]  /*5fe0*/  BPT.TRAP 0x1 ;  /* 0x000000040000795c */ /* 0x000fe20000300000 */
.L_x_21:
[----:B------:R-:W-:Y:S01]  /*5ff0*/  ULEA UR6, UR50, UR39, 0x3 ;  /* 0x0000002732067291 */ /* 0x000fe2000f8e183f */
[----:B------:R-:W-:-:S05]  /*6000*/  IMAD.U32 R3, RZ, RZ, UR52 ;  /* 0x00000034ff037e24 */ /* 0x000fca000f8e00ff */
[----:B------:R-:W-:-:S04]  /*6010*/  SHF.L.U32 R3, R3, 0x1f, RZ ;  /* 0x0000001f03037819 */ /* 0x000fc800000006ff */
[----:B------:R0:W1:Y:S01]  /*6020*/  SYNCS.PHASECHK.TRANS64.TRYWAIT P1, [UR6+0x2e850], R3 ;  /* 0x02e85003ff0075a7 */ /* 0x0000620008020146 */
[----:B------:R-:W-:Y:S05]  /*6030*/  @!P0 BRA `(.L_x_22) ;  /* 0x0000000000048947 */ /* 0x000fea0003800000 */
[----:B------:R-:W-:Y:S01]  /*6040*/  BPT.TRAP 0x1 ;  /* 0x000000040000795c */ /* 0x000fe20000300000 */
.L_x_22:
[----:B-1----:R-:W-:Y:S05]  /*6050*/  @P1 BRA `(.L_x_20) ;  /* 0x0000000000081947 */ /* 0x002fea0003800000 */
[----:B------:R-:W1:Y:S02]  /*6060*/  SYNCS.PHASECHK.TRANS64.TRYWAIT P1, [UR6+0x2e850], R3 ;  /* 0x02e85003ff0075a7 */ /* 0x000e640008020146 */
[----:B-1----:R-:W-:Y:S05]  /*6070*/  @!P1 BRA `(.L_x_23) ;  /* 0x0000008400ac9947 */ /* 0x002fea0003800000 */
.L_x_20:
[----:B------:R-:W-:Y:S01]  /*6080*/  UIADD3 UR6, UR39, 0x400, URZ ;  /* 0x0000040027067890 */ /* 0x000fe2000fffe03f */
[----:B------:R-:W-:Y:S01]  /*6090*/  WARPGROUP.ARRIVE ;  /* 0x00000000000079c5 */ /* 0x000fe20000000000 */
[----:B------:R-:W-:Y:S01]  /*60a0*/  UMOV UR7, 0xc0000010 ;  /* 0xc000001000077882 */ /* 0x000fe20000000000 */
[----:B-1----:R-:W-:Y:S01]  /*60b0*/  FMNMX.FTZ R6, R184, R7, !PT ;  /* 0x00000007b8067209 */ /* 0x002fe20007810000 */
[----:B------:R-:W-:Y:S01]  /*60c0*/  USHF.R.U32.HI UR6, URZ, 0x4, UR6 ;  /* 0x000000043f067899 */ /* 0x000fe20008011606 */
[----:B------:R-:W-:Y:S02]  /*60d0*/  FMNMX.FTZ R8, R186, R9, !PT ;  /* 0x00000009ba087209 */ /* 0x000fe40007810000 */
[----:B------:R-:W1:Y:S01]  /*60e0*/  S2R R233, SR_TID.X ;  /* 0x0000000000e97919 */ /* 0x000e620000002100 */
[----:B0-----:R-:W-:Y:S01]  /*60f0*/  FMNMX.FTZ R3, R185, R6, !PT ;  /* 0x00000006b9037209 */ /* 0x001fe20007810000 */
[----:B------:R-:W-:Y:S01]  /*6100*/  ULOP3.LUT UR6, UR6, 0x3fff, URZ, 0xc0, !UPT ;  /* 0x00003fff06067892 */ /* 0x000fe2000f8ec03f */
[----:B------:R-:W-:-:S02]  /*6110*/  FMNMX.FTZ R11, R187, R8, !PT ;  /* 0x00000008bb0b7209 */ /* 0x000fc40007810000 */
[----:B------:R-:W-:Y:S01]  /*6120*/  FMNMX.FTZ R6, R188, R3, !PT ;  /* 0x00000003bc067209 */ /* 0x000fe20007810000 */
[----:B------:R-:W-:Y:S01]  /*6130*/  ULOP3.LUT UR6, UR6, 0x10000, URZ, 0xfc, !UPT ;  /* 0x0001000006067892 */ /* 0x000fe2000f8efc3f */
[----:B------:R-:W-:Y:S02]  /*6140*/  FMNMX.FTZ R8, R190, R11, !PT ;  /* 0x0000000bbe087209 */ /* 0x000fe40007810000 */
[----:B------:R-:W-:Y:S01]  /*6150*/  FMNMX.FTZ R3, R189, R6, !PT ;  /* 0x00000006bd037209 */ /* 0x000fe20007810000 */
[----:B------:R-:W-:Y:S01]  /*6160*/  UIMAD UR10, UR50, 0x700, UR6 ;  /* 0x00000700320a78a4 */ /* 0x000fe2000f8e0206 */
[----:B------:R-:W-:Y:S02]  /*6170*/  FMNMX.FTZ R11, R191, R8, !PT ;  /* 0x00000008bf0b7209 */ /* 0x000fe40007810000 */
[----:B------:R-:W-:Y:S02]  /*6180*/  FMNMX.FTZ R6, R192, R3, !PT ;  /* 0x00000003c0067209 */ /* 0x000fe40007810000 */
[----:B------:R-:W-:-:S02]  /*6190*/  FMNMX.FTZ R8, R194, R11, !PT ;  /* 0x0000000bc2087209 */ /* 0x000fc40007810000 */
[----:B------:R-:W-:Y:S01]  /*61a0*/  UMOV UR6, UR10 ;  /* 0x0000000a00067c82 */ /* 0x000fe20008000000 */
[----:B------:R-:W-:Y:S01]  /*61b0*/  FMNMX.FTZ R3, R193, R6, !PT ;  /* 0x00000006c1037209 */ /* 0x000fe20007810000 */
[----:B------:R-:W-:Y:S01]  /*61c0*/  QGMMA.64x128x32.F32.E4M3.E4M3 R24, R200, gdesc[UR4], R24, gsb0 ;  /* 0x01e00004c8187df3 */ /* 0x000fe20008000818 */
[----:B------:R-:W-:Y:S01]  /*61d0*/  UIADD3 UR6, UR10, 0x100, URZ ;  /* 0x000001000a067890 */ /* 0x000fe2000fffe03f */
[----:B------:R-:W-:Y:S01]  /*61e0*/  FMNMX.FTZ R11, R195, R8, !PT ;  /* 0x00000008c30b7209 */ /* 0x000fe20007810000 */
[----:B------:R-:W-:Y:S01]  /*61f0*/  UMOV UR7, 0xc0000010 ;  /* 0xc000001000077882 */ /* 0x000fe20000000000 */
[----:B------:R-:W-:Y:S02]  /*6200*/  FMNMX.FTZ R6, R196, R3, !PT ;  /* 0x00000003c4067209 */ /* 0x000fe40007810000 */
[----:B------:R-:W-:Y:S02]  /*6210*/  FMNMX.FTZ R8, R198, R11, !PT ;  /* 0x0000000bc6087209 */ /* 0x000fe40007810000 */
[----:B------:R-:W-:-:S02]  /*6220*/  FMNMX.FTZ R3, R197, R6, !PT ;  /* 0x00000006c5037209 */ /* 0x000fc40007810000 */
[----:B------:R-:W-:Y:S02]  /*6230*/  FMNMX.FTZ R11, R199, R8, !PT ;  /* 0x00000008c70b7209 */ /* 0x000fe40007810000 */
[----:B------:R-:W-:Y:S02]  /*6240*/  FMNMX.FTZ R6, R168, R3, !PT ;  /* 0x00000003a8067209 */ /* 0x000fe40007810000 */
[----:B------:R-:W-:Y:S02]  /*6250*/  FMNMX.FTZ R8, R170, R11, !PT ;  /* 0x0000000baa087209 */ /* 0x000fe40007810000 */
        /* <DEDUP_REMOVED lines=62> */
[----:B------:R-:W-:Y:S01]  /*6640*/  FMNMX.FTZ R6, R104, R3, !PT ;  /* 0x0000000368067209 */ /* 0x000fe20007810000 */
[----:B------:R-:W-:-:S02]  /*6650*/  WARPGROUP.DEPBAR.LE gsb0, 0x0 ;  /* 0x00008000000079c5 */ /* 0x000fc40000010000 */
[----:B------:R-:W-:Y:S01]  /*6660*/  WARPGROUP.ARRIVE ;  /* 0x00000000000079c5 */ /* 0x000fe20000000000 */
[----:B------:R-:W-:Y:S02]  /*6670*/  FMNMX.FTZ R3, R105, R6, !PT ;  /* 0x0000000669037209 */ /* 0x000fe40007810000 */
[----:B------:R-:W-:Y:S02]  /*6680*/  FMNMX.FTZ R8, R106, R11, !PT ;  /* 0x0000000b6a087209 */ /* 0x000fe40007810000 */
[----:B------:R-:W-:Y:S01]  /*6690*/  FMNMX.FTZ R6, R108, R3, !PT ;  /* 0x000000036c067209 */ /* 0x000fe20007810000 */
[----:B------:R-:W-:Y:S01]  /*66a0*/  QGMMA.64x128x32.F32.E4M3.E4M3 R24, R204, gdesc[UR4], R24, gsb0 ;  /* 0x01e00004cc187df3 */ /* 0x000fe20008000818 */
[----:B------:R-:W-:Y:S01]  /*66b0*/  UIADD3 UR6, UR10, 0x200, URZ ;  /* 0x000002000a067890 */ /* 0x000fe2000fffe03f */
[----:B------:R-:W-:Y:S01]  /*66c0*/  FMNMX.FTZ R11, R107, R8, !PT ;  /* 0x000000086b0b7209 */ /* 0x000fe20007810000 */
[----:B------:R-:W-:Y:S01]  /*66d0*/  UMOV UR7, 0xc0000010 ;  /* 0xc000001000077882 */ /* 0x000fe20000000000 */
        /* <DEDUP_REMOVED lines=26> */
[----:B-1----:R-:W-:Y:S01]  /*6880*/  LOP3.LUT P1, RZ, R233, 0x7f, RZ, 0xc0, !PT ;  /* 0x0000007fe9ff7812 */ /* 0x002fe2000782c0ff */
[----:B------:R-:W0:Y:S01]  /*6890*/  SHFL.BFLY PT, R3, R10, 0x2, 0x1f ;  /* 0x0c401f000a037f89 */ /* 0x000e2200000e0000 */
[----:B------:R-:W-:-:S05]  /*68a0*/  FMNMX.FTZ R8, R103, R8, !PT ;  /* 0x0000000867087209 */ /* 0x000fca0007810000 */
[----:B------:R-:W1:Y:S01]  /*68b0*/  SHFL.BFLY PT, R13, R8, 0x2, 0x1f ;  /* 0x0c401f00080d7f89 */ /* 0x000e6200000e0000 */
[----:B0-----:R-:W-:Y:S01]  /*68c0*/  FMNMX.FTZ R11, R10, R3, !PT ;  /* 0x000000030a0b7209 */ /* 0x001fe20007810000 */
[----:B------:R-:W-:-:S04]  /*68d0*/  IMAD.U32 R10, RZ, RZ, UR40 ;  /* 0x00000028ff0a7e24 */ /* 0x000fc8000f8e00ff */
[----:B------:R-:W0:Y:S01]  /*68e0*/  SHFL.BFLY PT, R6, R11, 0x1, 0x1f ;  /* 0x0c201f000b067f89 */ /* 0x000e2200000e0000 */
[----:B-1----:R-:W-:-:S05]  /*68f0*/  FMNMX.FTZ R13, R8, R13, !PT ;  /* 0x0000000d080d7209 */ /* 0x002fca0007810000 */
[----:B------:R-:W1:Y:S01]  /*6900*/  SHFL.BFLY PT, R12, R13, 0x1, 0x1f ;  /* 0x0c201f000d0c7f89 */ /* 0x000e6200000e0000 */
[----:B0-----:R-:W-:-:S05]  /*6910*/  FMNMX.FTZ R3, R11, R6, !PT ;  /* 0x000000060b037209 */ /* 0x001fca0007810000 */
[----:B------:R-:W-:Y:S01]  /*6920*/  FADD.FTZ R7, -R3, R7 ;  /* 0x0000000703077221 */ /* 0x000fe20000010100 */
[----:B-1----:R-:W-:-:S03]  /*6930*/  FMNMX.FTZ R6, R13, R12, !PT ;  /* 0x0000000c0d067209 */ /* 0x002fc60007810000 */
[----:B------:R-:W-:Y:S02]  /*6940*/  FMUL.FTZ R8, R7, UR40 ;  /* 0x0000002807087c20 */ /* 0x000fe40008410000 */
[----:B------:R-:W-:-:S01]  /*6950*/  FADD.FTZ R7, -R6, R9 ;  /* 0x0000000906077221 */ /* 0x000fc20000010100 */
[----:B------:R-:W-:-:S03]  /*6960*/  FFMA.FTZ R9, R3, R10, -8 ;  /* 0xc100000003097423 */ /* 0x000fc6000001000a */
[----:B------:R-:W-:Y:S01]  /*6970*/  FMUL.FTZ R7, R7, UR40 ;  /* 0x0000002807077c20 */ /* 0x000fe20008410000 */
[----:B------:R-:W-:-:S01]  /*6980*/  FFMA.FTZ R10, R185, UR40, -R9 ;  /* 0x00000028b90a7c23 */ /* 0x000fc20008010809 */
[----:B------:R-:W-:Y:S02]  /*6990*/  IMAD.U32 R185, RZ, RZ, UR40 ;  /* 0x00000028ffb97e24 */ /* 0x000fe4000f8e00ff */
[----:B------:R-:W-:-:S01]  /*69a0*/  FFMA.FTZ R11, R184, UR40, -R9 ;  /* 0x00000028b80b7c23 */ /* 0x000fc20008010809 */
[--C-:B------:R-:W-:Y:S01]  /*69b0*/  FFMA.FTZ R12, R188, UR40, -R9.reuse ;  /* 0x00000028bc0c7c23 */ /* 0x100fe20008010809 */
        /* <DEDUP_REMOVED lines=11> */
[----:B------:R-:W-:Y:S01]  /*6a70*/  FFMA.FTZ R180, R180, UR40, -R9 ;  /* 0x00000028b4b47c23 */ /* 0x000fe20008010809 */
[----:B------:R-:W-:-:S02]  /*6a80*/  WARPGROUP.DEPBAR.LE gsb0, 0x0 ;  /* 0x00008000000079c5 */ /* 0x000fc40000010000 */
[----:B------:R-:W-:Y:S01]  /*6a90*/  WARPGROUP.ARRIVE ;  /* 0x00000000000079c5 */ /* 0x000fe20000000000 */
[----:B------:R-:W-:-:S01]  /*6aa0*/  FFMA.FTZ R181, R181, UR40, -R9 ;  /* 0x00000028b5b57c23 */ /* 0x000fc20008010809 */
[--C-:B------:R-:W-:Y:S01]  /*6ab0*/  FFMA.FTZ R152, R152, UR40, -R9.reuse ;  /* 0x0000002898987c23 */ /* 0x100fe20008010809 */
[----:B------:R-:W-:-:S01]  /*6ac0*/  FFMA.FTZ R153, R153, UR40, -R9 ;  /* 0x0000002899997c23 */ /* 0x000fc20008010809 */
[--C-:B------:R-:W-:Y:S01]  /*6ad0*/  FFMA.FTZ R156, R156, UR40, -R9.reuse ;  /* 0x000000289c9c7c23 */ /* 0x100fe20008010809 */
[----:B------:R-:W-:-:S01]  /*6ae0*/  FFMA.FTZ R157, R157, UR40, -R9 ;  /* 0x000000289d9d7c23 */ /* 0x000fc20008010809 */
[----:B------:R-:W-:Y:S01]  /*6af0*/  QGMMA.64x128x32.F32.E4M3.E4M3 R24, R208, gdesc[UR4], R24, gsb0 ;  /* 0x01e00004d0187df3 */ /* 0x000fe20008000818 */
[----:B------:R-:W-:Y:S01]  /*6b00*/  UIADD3 UR6, UR10, 0x300, URZ ;  /* 0x000003000a067890 */ /* 0x000fe2000fffe03f */
[--C-:B------:R-:W-:Y:S01]  /*6b10*/  FFMA.FTZ R160, R160, UR40, -R9.reuse ;  /* 0x00000028a0a07c23 */ /* 0x100fe20008010809 */
[----:B------:R-:W-:Y:S01]  /*6b20*/  UMOV UR7, 0xc0000010 ;  /* 0xc000001000077882 */ /* 0x000fe20000000000 */
        /* <DEDUP_REMOVED lines=35> */
[----:B------:R-:W-:-:S01]  /*6d60*/  FFMA.FTZ R101, R6, R185, -8 ;  /* 0xc100000006657423 */ /* 0x000fc200000100b9 */
[----:B------:R-:W-:Y:S03]  /*6d70*/  MUFU.EX2 R8, R8 ;  /* 0x0000000800087308 */ /* 0x000fe60000000800 */
        /* <DEDUP_REMOVED lines=9> */
[--C-:B------:R-:W-:Y:S01]  /*6e10*/  FFMA.FTZ R170, R170, UR40, -R101.reuse ;  /* 0x00000028aaaa7c23 */ /* 0x100fe20008010865 */
[----:B------:R-:W-:-:S01]  /*6e20*/  FFMA.FTZ R171, R171, UR40, -R101 ;  /* 0x00000028abab7c23 */ /* 0x000fc20008010865 */
[--C-:B------:R-:W-:Y:S01]  /*6e30*/  FFMA.FTZ R174, R174, UR40, -R101.reuse ;  /* 0x00000028aeae7c23 */ /* 0x100fe20008010865 */
[----:B------:R-:W-:-:S01]  /*6e40*/  FFMA.FTZ R175, R175, UR40, -R101 ;  /* 0x00000028afaf7c23 */ /* 0x000fc20008010865 */
        /* <DEDUP_REMOVED lines=8> */
[----:B------:R-:W1:Y:S01]  /*6ed0*/  MUFU.EX2 R184, R184 ;  /* 0x000000b800b87308 */ /* 0x000e620000000800 */
[----:B0-----:R-:W-:-:S01]  /*6ee0*/  FFMA.FTZ R5, R8, R5, R11 ;  /* 0x0000000508057223 */ /* 0x001fc2000001000b */
        /* <DEDUP_REMOVED lines=14> */
[----:B------:R-:W2:Y:S01]  /*6fd0*/  MUFU.EX2 R185, R185 ;  /* 0x000000b900b97308 */ /* 0x000ea20000000800 */
[----:B-1----:R-:W-:-:S01]  /*6fe0*/  FFMA.FTZ R4, R7, R4, R184 ;  /* 0x0000000407047223 */ /* 0x002fc200000100b8 */
[--C-:B------:R-:W-:Y:S01]  /*6ff0*/  FFMA.FTZ R122, R122, UR40, -R101.reuse ;  /* 0x000000287a7a7c23 */ /* 0x100fe20008010865 */
[----:B------:R-:W-:-:S01]  /*7000*/  FFMA.FTZ R123, R123, UR40, -R101 ;  /* 0x000000287b7b7c23 */ /* 0x000fc20008010865 */
[--C-:B------:R-:W-:Y:S01]  /*7010*/  FFMA.FTZ R126, R126, UR40, -R101.reuse ;  /* 0x000000287e7e7c23 */ /* 0x100fe20008010865 */
[----:B------:R-:W-:-:S01]  /*7020*/  FFMA.FTZ R127, R127, UR40, -R101 ;  /* 0x000000287f7f7c23 */ /* 0x000fc20008010865 */
[--C-:B------:R-:W-:Y:S01]  /*7030*/  FFMA.FTZ R130, R130, UR40, -R101.reuse ;  /* 0x0000002882827c23 */ /* 0x100fe20008010865 */
[----:B------:R-:W-:-:S01]  /*7040*/  FFMA.FTZ R131, R131, UR40, -R101 ;  /* 0x0000002883837c23 */ /* 0x000fc20008010865 */
[----:B------:R-:W1:Y:S01]  /*7050*/  MUFU.EX2 R12, R12 ;  /* 0x0000000c000c7308 */ /* 0x000e620000000800 */
[----:B0-----:R-:W-:-:S01]  /*7060*/  FADD.FTZ R5, R10, R5 ;  /* 0x000000050a057221 */ /* 0x001fc20000010000 */
[--C-:B------:R-:W-:Y:S01]  /*7070*/  FFMA.FTZ R134, R134, UR40, -R101.reuse ;  /* 0x0000002886867c23 */ /* 0x100fe20008010865 */
[----:B------:R-:W-:-:S01]  /*7080*/  FFMA.FTZ R135, R135, UR40, -R101 ;  /* 0x0000002887877c23 */ /* 0x000fc20008010865 */
[--C-:B------:R-:W-:Y:S01]  /*7090*/  FFMA.FTZ R106, R106, UR40, -R101.reuse ;  /* 0x000000286a6a7c23 */ /* 0x100fe20008010865 */
[----:B------:R-:W-:-:S01]  /*70a0*/  FFMA.FTZ R107, R107, UR40, -R101 ;  /* 0x000000286b6b7c23 */ /* 0x000fc20008010865 */
[--C-:B------:R-:W-:Y:S01]  /*70b0*/  FFMA.FTZ R110, R110, UR40, -R101.reuse ;  /* 0x000000286e6e7c23 */ /* 0x100fe20008010865 */
[----:B------:R-:W-:-:S01]  /*70c0*/  FFMA.FTZ R111, R111, UR40, -R101 ;  /* 0x000000286f6f7c23 */ /* 0x000fc20008010865 */
[----:B------:R-:W0:Y:S01]  /*70d0*/  MUFU.EX2 R186, R186 ;  /* 0x000000ba00ba7308 */ /* 0x000e220000000800 */
[----:B--2---:R-:W-:-:S01]  /*70e0*/  FADD.FTZ R193, R185, R4 ;  /* 0x00000004b9c17221 */ /* 0x004fc20000010000 */
[--C-:B------:R-:W-:Y:S01]  /*70f0*/  FFMA.FTZ R114, R114, UR40, -R101.reuse ;  /* 0x0000002872727c23 */ /* 0x100fe20008010865 */
[----:B------:R-:W-:-:S01]  /*7100*/  FFMA.FTZ R115, R115, UR40, -R101 ;  /* 0x0000002873737c23 */ /* 0x000fc20008010865 */
[--C-:B------:R-:W-:Y:S01]  /*7110*/  FFMA.FTZ R118, R118, UR40, -R101.reuse ;  /* 0x0000002876767c23 */ /* 0x100fe20008010865 */
[----:B------:R-:W-:-:S01]  /*7120*/  FFMA.FTZ R119, R119, UR40, -R101 ;  /* 0x0000002877777c23 */ /* 0x000fc20008010865 */
[--C-:B------:R-:W-:Y:S01]  /*7130*/  FFMA.FTZ R90, R90, UR40, -R101.reuse ;  /* 0x000000285a5a7c23 */ /* 0x100fe20008010865 */
[----:B------:R-:W-:-:S01]  /*7140*/  FFMA.FTZ R91, R91, UR40, -R101 ;  /* 0x000000285b5b7c23 */ /* 0x000fc20008010865 */
[----:B------:R-:W2:Y:S01]  /*7150*/  MUFU.EX2 R13, R13 ;  /* 0x0000000d000d7308 */ /* 0x000ea20000000800 */
[----:B-1----:R-:W-:-:S01]  /*7160*/  FADD.FTZ R4, R12, R5 ;  /* 0x000000050c047221 */ /* 0x002fc20000010000 */
[--C-:B------:R-:W-:Y:S01]  /*7170*/  FFMA.FTZ R94, R94, UR40, -R101.reuse ;  /* 0x000000285e5e7c23 */ /* 0x100fe20008010865 */
[----:B------:R-:W-:-:S01]  /*7180*/  FFMA.FTZ R95, R95, UR40, -R101 ;  /* 0x000000285f5f7c23 */ /* 0x000fc20008010865 */
[----:B------:R-:W-:Y:S01]  /*7190*/  FFMA.FTZ R98, R98, UR40, -R101 ;  /* 0x0000002862627c23 */ /* 0x000fe20008010865 */
[----:B------:R-:W-:-:S02]  /*71a0*/  IMAD.U32 R195, RZ, RZ, UR51 ;  /* 0x00000033ffc37e24 */ /* 0x000fc4000f8e00ff */
[--C-:B------:R-:W-:Y:S01]  /*71b0*/  FFMA.FTZ R99, R99, UR40, -R101.reuse ;  /* 0x0000002863637c23 */ /* 0x100fe20008010865 */
[----:B------:R-:W-:-:S01]  /*71c0*/  FFMA.FTZ R102, R102, UR40, -R101 ;  /* 0x0000002866667c23 */ /* 0x000fc20008010865 */
[----:B------:R-:W1:Y:S01]  /*71d0*/  MUFU.EX2 R187, R187 ;  /* 0x000000bb00bb7308 */ /* 0x000e620000000800 */
[----:B0-----:R-:W-:-:S01]  /*71e0*/  FADD.FTZ R192, R186, R193 ;  /* 0x000000c1bac07221 */ /* 0x001fc20000010000 */
[----:B------:R-:W-:Y:S01]  /*71f0*/  @!P1 LEA R195, R195, UR39, 0x3 ;  /* 0x00000027c3c39c11 */ /* 0x000fe2000f8e18ff */
[----:B------:R-:W-:-:S05]  /*7200*/  FFMA.FTZ R101, R103, UR40, -R101 ;  /* 0x0000002867657c23 */ /* 0x000fca0008010865 */
[----:B------:R-:W0:Y:S01]  /*7210*/  MUFU.EX2 R14, R14 ;  /* 0x0000000e000e7308 */ /* 0x000e220000000800 */
[----:B--2---:R-:W-:-:S07]  /*7220*/  FADD.FTZ R5, R13, R4 ;  /* 0x000000040d057221 */ /* 0x004fce0000010000 */
[----:B------:R-:W2:Y:S01]  /*7230*/  MUFU.EX2 R188, R188 ;  /* 0x000000bc00bc7308 */ /* 0x000ea20000000800 */
[----:B-1----:R-:W-:-:S07]  /*7240*/  FADD.FTZ R193, R187, R192 ;  /* 0x000000c0bbc17221 */ /* 0x002fce0000010000 */
[----:B------:R-:W1:Y:S01]  /*7250*/  MUFU.EX2 R15, R15 ;  /* 0x0000000f000f7308 */ /* 0x000e620000000800 */
[----:B0-----:R-:W-:-:S01]  /*7260*/  FADD.FTZ R4, R14, R5 ;  /* 0x000000050e047221 */ /* 0x001fc20000010000 */
[----:B------:R-:W-:Y:S02]  /*7270*/  WARPGROUP.DEPBAR.LE gsb0, 0x0 ;  /* 0x00008000000079c5 */ /* 0x000fe40000010000 */
[----:B------:R-:W-:-:S04]  /*7280*/  WARPGROUP.ARRIVE ;  /* 0x00000000000079c5 */ /* 0x000fc80000000000 */
[----:B------:R-:W0:Y:S01]  /*7290*/  MUFU.EX2 R189, R189 ;  /* 0x000000bd00bd7308 */ /* 0x000e220000000800 */
[----:B--2---:R-:W-:-:S01]  /*72a0*/  FADD.FTZ R192, R188, R193 ;  /* 0x000000c1bcc07221 */ /* 0x004fc20000010000 */
[----:B------:R-:W-:Y:S01]  /*72b0*/  QGMMA.64x128x32.F32.E4M3.E4M3 R24, R212, gdesc[UR4], R24, gsb0 ;  /* 0x01e00004d4187df3 */ /* 0x000fe20008000818 */
[----:B------:R-:W-:Y:S01]  /*72c0*/  UIADD3 UR6, UR10, 0x400, URZ ;  /* 0x000004000a067890 */ /* 0x000fe2000fffe03f */
[----:B------:R-:W-:-:S04]  /*72d0*/  UMOV UR7, 0xc0000010 ;  /* 0xc000001000077882 */ /* 0x000fc80000000000 */
[----:B------:R-:W2:Y:S01]  /*72e0*/  MUFU.EX2 R20, R20 ;  /* 0x0000001400147308 */ /* 0x000ea20000000800 */
[----:B-1----:R-:W-:-:S07]  /*72f0*/  FADD.FTZ R5, R15, R4 ;  /* 0x000000040f057221 */ /* 0x002fce0000010000 */
[----:B------:R-:W1:Y:S01]  /*7300*/  MUFU.EX2 R190, R190 ;  /* 0x000000be00be7308 */ /* 0x000e620000000800 */
[----:B0-----:R-:W-:-:S07]  /*7310*/  FADD.FTZ R193, R189, R192 ;  /* 0x000000c0bdc17221 */ /* 0x001fce0000010000 */
[----:B------:R-:W0:Y:S01]  /*7320*/  MUFU.EX2 R21, R21 ;  /* 0x0000001500157308 */ /* 0x000e220000000800 */
[----:B--2---:R-:W-:-:S07]  /*7330*/  FADD.FTZ R4, R20, R5 ;  /* 0x0000000514047221 */ /* 0x004fce0000010000 */
        /* <DEDUP_REMOVED lines=29> */
[----:B--2---:R-:W-:-:S01]  /*7510*/  FADD.FTZ R193, R179, R192 ;  /* 0x000000c0b3c17221 */ /* 0x004fc20000010000 */
[----:B------:R-:W-:Y:S02]  /*7520*/  WARPGROUP.DEPBAR.LE gsb0, 0x0 ;  /* 0x00008000000079c5 */ /* 0x000fe40000010000 */
[----:B------:R-:W-:-:S04]  /*7530*/  WARPGROUP.ARRIVE ;  /* 0x00000000000079c5 */ /* 0x000fc80000000000 */
[----:B------:R-:W2:Y:S01]  /*7540*/  MUFU.EX2 R181, R181 ;  /* 0x000000b500b57308 */ /* 0x000ea20000000800 */
[----:B-1----:R-:W-:-:S01]  /*7550*/  FADD.FTZ R4, R180, R5 ;  /* 0x00000005b4047221 */ /* 0x002fc20000010000 */
[----:B------:R-:W-:Y:S01]  /*7560*/  QGMMA.64x128x32.F32.E4M3.E4M3 R24, R216, gdesc[UR4], R24, gsb0 ;  /* 0x01e00004d8187df3 */ /* 0x000fe20008000818 */
[----:B------:R-:W-:Y:S01]  /*7570*/  UIADD3 UR6, UR10, 0x500, URZ ;  /* 0x000005000a067890 */ /* 0x000fe2000fffe03f */
[----:B------:R-:W-:-:S04]  /*7580*/  UMOV UR7, 0xc0000010 ;  /* 0xc000001000077882 */ /* 0x000fc80000000000 */
        /* <DEDUP_REMOVED lines=40> */
[----:B0-----:R-:W-:-:S04]  /*7810*/  FADD.FTZ R193, R167, R192 ;  /* 0x000000c0a7c17221 */ /* 0x001fc80000010000 */
[----:B------:R-:W0:Y:S01]  /*7820*/  MUFU.EX2 R138, R138 ;  /* 0x0000008a008a7308 */ /* 0x000e220000000800 */
[----:B------:R-:W-:-:S07]  /*7830*/  UMOV UR7, 0xc0000010 ;  /* 0xc000001000077882 */ /* 0x000fce0000000000 */
        /* <DEDUP_REMOVED lines=34> */
[----:B------:R-:W-:Y:S02]  /*7a60*/  WARPGROUP.DEPBAR.LE gsb0, 0x0 ;  /* 0x00008000000079c5 */ /* 0x000fe40000010000 */
[----:B------:R-:W-:-:S04]  /*7a70*/  WARPGROUP.ARRIVE ;  /* 0x00000000000079c5 */ /* 0x000fc80000000000 */
[----:B------:R-:W0:Y:S01]  /*7a80*/  MUFU.EX2 R123, R123 ;  /* 0x0000007b007b7308 */ /* 0x000e220000000800 */
[----:B-1----:R-:W-:-:S01]  /*7a90*/  FADD.FTZ R192, R122, R193 ;  /* 0x000000c17ac07221 */ /* 0x002fc20000010000 */
[----:B------:R-:W-:Y:S06]  /*7aa0*/  QGMMA.64x128x32.F32.E4M3.E4M3 R24, R224, gdesc[UR4], R24, gsb0 ;  /* 0x01e00004e0187df3 */ /* 0x000fec0008000818 */
        /* <DEDUP_REMOVED lines=35> */
[----:B-1----:R-:W-:-:S01]  /*7ce0*/  FADD.FTZ R193, R107, R192 ;  /* 0x000000c06bc17221 */ /* 0x002fc20000010000 */
[----:B------:R-:W-:-:S06]  /*7cf0*/  WARPGROUP.DEPBAR.LE gsb0, 0x0 ;  /* 0x00008000000079c5 */ /* 0x000fcc0000010000 */
[----:B------:R-:W1:Y:S01]  /*7d00*/  MUFU.EX2 R109, R109 ;  /* 0x0000006d006d7308 */ /* 0x000e620000000800 */
[----:B--2---:R-:W-:-:S07]  /*7d10*/  FADD.FTZ R4, R108, R5 ;  /* 0x000000056c047221 */ /* 0x004fce0000010000 */
[----:B------:R-:W2:Y:S01]  /*7d20*/  MUFU.EX2 R111, R111 ;  /* 0x0000006f006f7308 */ /* 0x000ea20000000800 */
[----:B0-----:R-:W-:-:S07]  /*7d30*/  FADD.FTZ R192, R110, R193 ;  /* 0x000000c16ec07221 */ /* 0x001fce0000010000 */
[----:B------:R-:W0:Y:S01]  /*7d40*/  MUFU.EX2 R112, R112 ;  /* 0x0000007000707308 */ /* 0x000e220000000800 */
[----:B-1----:R-:W-:-:S01]  /*7d50*/  FADD.FTZ R5, R109, R4 ;  /* 0x000000046d057221 */ /* 0x002fc20000010000 */
[----:B------:R-:W-:-:S05]  /*7d60*/  IADD3 R4, -R22, 0xb, RZ ;  /* 0x0000000b16047810 */ /* 0x000fca0007ffe1ff */
[----:B------:R1:W-:Y:S06]  /*7d70*/  BAR.ARV R4, 0x100 ;  /* 0x000400040000751d */ /* 0x0003ec0000002000 */
[----:B------:R-:W3:Y:S01]  /*7d80*/  MUFU.EX2 R114, R114 ;  /* 0x0000007200727308 */ /* 0x000ee20000000800 */
[----:B--2---:R-:W-:-:S01]  /*7d90*/  FADD.FTZ R193, R111, R192 ;  /* 0x000000c06fc17221 */ /* 0x004fc20000010000 */
[----:B-1----:R-:W-:Y:S02]  /*7da0*/  @!P1 VIADD R4, R195, 0x2e840 ;  /* 0x0002e840c3049836 */ /* 0x002fe40000000000 */
[----:B0-----:R-:W-:-:S03]  /*7db0*/  FADD.FTZ R192, R112, R5 ;  /* 0x0000000570c07221 */ /* 0x001fc60000010000 */
[----:B------:R-:W-:Y:S01]  /*7dc0*/  @!P1 PRMT R4, RZ, 0x654, R4 ;  /* 0x00000654ff049816 */ /* 0x000fe20000000004 */
[----:B------:R-:W0:Y:S03]  /*7dd0*/  MUFU.EX2 R113, R113 ;  /* 0x0000007100717308 */ /* 0x000e260000000800 */
[----:B------:R1:W-:Y:S05]  /*7de0*/  @!P1 SYNCS.ARRIVE.TRANS64.RED.A1T0 RZ, [R4+URZ], RZ ;  /* 0x000000ff04ff99a7 */ /* 0x0003ea000810043f */
[----:B------:R-:W2:Y:S01]  /*7df0*/  MUFU.EX2 R115, R115 ;  /* 0x0000007300737308 */ /* 0x000ea20000000800 */
[----:B---3--:R-:W-:-:S07]  /*7e00*/  FADD.FTZ R194, R114, R193 ;  /* 0x000000c172c27221 */ /* 0x008fce0000010000 */
[----:B------:R-:W3:Y:S01]  /*7e10*/  MUFU.EX2 R116, R116 ;  /* 0x0000007400747308 */ /* 0x000ee20000000800 */
[----:B0-----:R-:W-:-:S07]  /*7e20*/  FADD.FTZ R5, R113, R192 ;  /* 0x000000c071057221 */ /* 0x001fce0000010000 */
[----:B------:R-:W0:Y:S01]  /*7e30*/  MUFU.EX2 R118, R118 ;  /* 0x0000007600767308 */ /* 0x000e220000000800 */
[----:B--2---:R-:W-:-:S07]  /*7e40*/  FADD.FTZ R193, R115, R194 ;  /* 0x000000c273c17221 */ /* 0x004fce0000010000 */
        /* <DEDUP_REMOVED lines=36> */
[----:B-1----:R-:W-:-:S03]  /*8090*/  FADD.FTZ R5, R9, R4 ;  /* 0x0000000409057221 */ /* 0x002fc60000010000 */
[----:B0-----:R-:W-:Y:S01]  /*80a0*/  FADD.FTZ R4, R101, R103 ;  /* 0x0000006765047221 */ /* 0x001fe20000010000 */
[----:B------:R-:W-:Y:S06]  /*80b0*/  @!P0 BRA `(.L_x_24) ;  /* 0x0000000000048947 */ /* 0x000fec0003800000 */
[----:B------:R-:W-:Y:S01]  /*80c0*/  BPT.TRAP 0x1 ;  /* 0x000000040000795c */ /* 0x000fe20000300000 */
.L_x_24:
[----:B------:R-:W-:Y:S01]  /*80d0*/  ULEA UR6, UR50, UR39, 0x3 ;  /* 0x0000002732067291 */ /* 0x000fe2000f8e183f */
[----:B------:R-:W-:Y:S01]  /*80e0*/  ISETP.LT.AND P1, PT, RZ, UR47, PT ;  /* 0x0000002fff007c0c */ /* 0x000fe2000bf21270 */
[----:B------:R-:W-:Y:S01]  /*80f0*/  UIADD3 UR7, UR47, -0x1, URZ ;  /* 0xffffffff2f077890 */ /* 0x000fe2000fffe03f */
[----:B------:R-:W-:Y:S01]  /*8100*/  F2FP.SATFINITE.E4M3.F32.PACK_AB_MERGE_C R9, R9, R100, RZ ;  /* 0x000000640909723e */ /* 0x000fe200048070ff */
[----:B------:R-:W-:Y:S01]  /*8110*/  UIADD3 UR6, UR6, 0x2e860, URZ ;  /* 0x0002e86006067890 */ /* 0x000fe2000fffe03f */
[----:B------:R-:W-:Y:S01]  /*8120*/  F2FP.SATFINITE.E4M3.F32.PACK_AB_MERGE_C R12, R13, R12, RZ ;  /* 0x0000000c0d0c723e */ /* 0x000fe200048070ff */
[----:B------:R-:W-:Y:S01]  /*8130*/  UMOV UR52, UR44 ;  /* 0x0000002c00347c82 */ /* 0x000fe20008000000 */
[----:B------:R-:W-:Y:S01]  /*8140*/  F2FP.SATFINITE.E4M3.F32.PACK_AB_MERGE_C R186, R187, R186, RZ ;  /* 0x000000babbba723e */ /* 0x000fe200048070ff */
[----:B------:R-:W-:Y:S01]  /*8150*/  UPRMT UR6, UR36, 0x654, UR6 ;  /* 0x0000065424067896 */ /* 0x000fe20008000006 */
[----:B------:R-:W-:Y:S01]  /*8160*/  F2FP.SATFINITE.E4M3.F32.PACK_AB_MERGE_C R20, R21, R20, RZ ;  /* 0x000000141514723e */ /* 0x000fe200048070ff */
[----:B------:R-:W-:Y:S01]  /*8170*/  UMOV UR47, UR7 ;  /* 0x00000007002f7c82 */ /* 0x000fe20008000000 */
[----:B------:R-:W-:Y:S01]  /*8180*/  F2FP.SATFINITE.E4M3.F32.PACK_AB_MERGE_C R190, R191, R190, RZ ;  /* 0x000000bebfbe723e */ /* 0x000fe200048070ff */
[----:B------:R-:W-:Y:S01]  /*8190*/  UMOV UR50, UR51 ;  /* 0x0000003300327c82 */ /* 0x000fe20008000000 */
[----:B------:R-:W-:Y:S01]  /*81a0*/  F2FP.SATFINITE.E4M3.F32.PACK_AB_MERGE_C R172, R173, R172, RZ ;  /* 0x000000acadac723e */ /* 0x000fe200048070ff */
[-C--:B------:R-:W-:Y:S01]  /*81b0*/  FMUL.FTZ R26, R26, R7.reuse ;  /* 0x000000071a1a7220 */ /* 0x080fe20000410000 */
[----:B------:R-:W-:Y:S01]  /*81c0*/  F2FP.SATFINITE.E4M3.F32.PACK_AB_MERGE_C R174, R175, R174, RZ ;  /* 0x000000aeafae723e */ /* 0x000fe200048070ff */
[-C--:B------:R-:W-:Y:S01]  /*81d0*/  FMUL.FTZ R27, R27, R7.reuse ;  /* 0x000000071b1b7220 */ /* 0x080fe20000410000 */
[----:B------:R-:W-:Y:S01]  /*81e0*/  F2FP.SATFINITE.E4M3.F32.PACK_AB_MERGE_C R180, R181, R180, RZ ;  /* 0x000000b4b5b4723e */ /* 0x000fe200048070ff */
[----:B------:R-:W-:Y:S01]  /*81f0*/  SYNCS.ARRIVE.TRANS64.RED.A1T0 RZ, [UR6], RZ ;  /* 0x000000ffffff79a7 */ /* 0x000fe20008100406 */
[----:B------:R-:W-:Y:S01]  /*8200*/  F2FP.SATFINITE.E4M3.F32.PACK_AB_MERGE_C R182, R183, R182, RZ ;  /* 0x000000b6b7b6723e */ /* 0x000fe200048070ff */
[-C--:B------:R-:W-:Y:S01]  /*8210*/  FMUL.FTZ R30, R30, R7.reuse ;  /* 0x000000071e1e7220 */ /* 0x080fe20000410000 */
        /* <DEDUP_REMOVED lines=38> */
[----:B------:R-:W-:Y:S01]  /*8480*/  F2FP.SATFINITE.E4M3.F32.PACK_AB_MERGE_C R226, R97, R96, R9 ;  /* 0x0000006061e2723e */ /* 0x000fe20004807009 */
[-C--:B------:R-:W-:Y:S01]  /*8490*/  FMUL.FTZ R70, R70, R7.reuse ;  /* 0x0000000746467220 */ /* 0x080fe20000410000 */
        /* <DEDUP_REMOVED lines=8> */
[----:B------:R-:W-:Y:S01]  /*8520*/  FMUL.FTZ R87, R87, R7 ;  /* 0x0000000757577220 */ /* 0x000fe20000410000 */
[----:B------:R-:W-:Y:S01]  /*8530*/  F2FP.SATFINITE.E4M3.F32.PACK_AB_MERGE_C R200, R10, R11, R12 ;  /* 0x0000000b0ac8723e */ /* 0x000fe2000480700c */
        /* <DEDUP_REMOVED lines=52> */
[-C--:B------:R-:W-:Y:S01]  /*8880*/  FMUL.FTZ R76, R76, R8.reuse ;  /* 0x000000084c4c7220 */ /* 0x080fe20000410000 */
[-C--:B------:R-:W-:Y:S01]  /*8890*/  FMUL.FTZ R77, R77, R8.reuse ;  /* 0x000000084d4d7220 */ /* 0x080fe20000410000 */
[-C--:B------:R-:W-:Y:S01]  /*88a0*/  FMUL.FTZ R80, R80, R8.reuse ;  /* 0x0000000850507220 */ /* 0x080fe20000410000 */
[-C--:B------:R-:W-:Y:S01]  /*88b0*/  FMUL.FTZ R81, R81, R8.reuse ;  /* 0x0000000851517220 */ /* 0x080fe20000410000 */
[-C--:B------:R-:W-:Y:S01]  /*88c0*/  FMUL.FTZ R84, R84, R8.reuse ;  /* 0x0000000854547220 */ /* 0x080fe20000410000 */
[----:B------:R-:W-:Y:S01]  /*88d0*/  FMUL.FTZ R85, R85, R8 ;  /* 0x0000000855557220 */ /* 0x000fe20000410000 */
[----:B------:R-:W-:-:S02]  /*88e0*/  IMAD.MOV.U32 R9, RZ, RZ, R6 ;  /* 0x000000ffff097224 */ /* 0x000fc400078e0006 */
[----:B------:R-:W-:Y:S01]  /*88f0*/  IMAD.MOV.U32 R7, RZ, RZ, R3 ;  /* 0x000000ffff077224 */ /* 0x000fe200078e0003 */
[----:B------:R-:W-:Y:S06]  /*8900*/  @P1 BRA `(.L_x_25) ;  /* 0xffffffc800841947 */ /* 0x000fec000383ffff */
.L_x_15:
[----:B------:R-:W-:Y:S06]  /*8910*/  BAR.ARV 0x8, 0x180 ;  /* 0x0206000000007b1d */ /* 0x000fec0000002000 */
[----:B------:R-:W-:Y:S05]  /*8920*/  @!P0 BRA `(.L_x_26) ;  /* 0x0000000000048947 */ /* 0x000fea0003800000 */
[----:B------:R-:W-:Y:S01]  /*8930*/  BPT.TRAP 0x1 ;  /* 0x000000040000795c */ /* 0x000fe20000300000 */
.L_x_26:
[----:B------:R-:W-:Y:S01]  /*8940*/  ULEA UR4, UR51, UR39, 0x3 ;  /* 0x0000002733047291 */ /* 0x000fe2000f8e183f */
[----:B------:R-:W-:-:S05]  /*8950*/  IMAD.U32 R0, RZ, RZ, UR44 ;  /* 0x0000002cff007e24 */ /* 0x000fca000f8e00ff */
[----:B------:R-:W-:-:S04]  /*8960*/  SHF.L.U32 R0, R0, 0x1f, RZ ;  /* 0x0000001f00007819 */ /* 0x000fc800000006ff */
[----:B------:R0:W1:Y:S01]  /*8970*/  SYNCS.PHASECHK.TRANS64.TRYWAIT P1, [UR4+0x2e850], R0 ;  /* 0x02e85000ff0075a7 */ /* 0x0000620008020144 */
[----:B------:R-:W-:Y:S05]  /*8980*/  @!P0 BRA `(.L_x_27) ;  /* 0x0000000000048947 */ /* 0x000fea0003800000 */
[----:B------:R-:W-:Y:S01]  /*8990*/  BPT.TRAP 0x1 ;  /* 0x000000040000795c */ /* 0x000fe20000300000 */
.L_x_27:
[----:B-1----:R-:W-:Y:S05]  /*89a0*/  @P1 BRA `(.L_x_28) ;  /* 0x0000000000081947 */ /* 0x002fea0003800000 */
[----:B------:R-:W1:Y:S02]  /*89b0*/  SYNCS.PHASECHK.TRANS64.TRYWAIT P1, [UR4+0x2e850], R0 ;  /* 0x02e85000ff0075a7 */ /* 0x000e640008020144 */
[----:B-1----:R-:W-:Y:S05]  /*89c0*/  @!P1 BRA `(.L_x_29) ;  /* 0x0000005c00709947 */ /* 0x002fea0003800000 */
.L_x_28:
[----:B------:R-:W-:Y:S01]  /*89d0*/  UIADD3 UR5, UR39, 0x400, URZ ;  /* 0x0000040027057890 */ /* 0x000fe2000fffe03f */
[----:B------:R-:W-:Y:S01]  /*89e0*/  WARPGROUP.ARRIVE ;  /* 0x00000000000079c5 */ /* 0x000fe20000000000 */
[----:B------:R-:W-:Y:S01]  /*89f0*/  UMOV UR7, 0xc0000010 ;  /* 0xc000001000077882 */ /* 0x000fe20000000000 */
[----:B-1----:R-:W-:Y:S01]  /*8a00*/  IMAD.MOV.U32 R7, RZ, RZ, 0x3f800000 ;  /* 0x3f800000ff077424 */ /* 0x002fe200078e00ff */
[----:B------:R-:W-:-:S04]  /*8a10*/  USHF.R.U32.HI UR5, URZ, 0x4, UR5 ;  /* 0x000000043f057899 */ /* 0x000fc80008011605 */
[----:B------:R-:W-:-:S04]  /*8a20*/  ULOP3.LUT UR5, UR5, 0x3fff, URZ, 0xc0, !UPT ;  /* 0x00003fff05057892 */ /* 0x000fc8000f8ec03f */
[----:B------:R-:W-:-:S04]  /*8a30*/  ULOP3.LUT UR5, UR5, 0x10000, URZ, 0xfc, !UPT ;  /* 0x0001000005057892 */ /* 0x000fc8000f8efc3f */
[----:B------:R-:W-:-:S07]  /*8a40*/  UIMAD UR5, UR51, 0x700, UR5 ;  /* 0x00000700330578a4 */ /* 0x000fce000f8e0205 */
[----:B------:R-:W-:Y:S02]  /*8a50*/  UMOV UR6, UR5 ;  /* 0x0000000500067c82 */ /* 0x000fe40008000000 */
[----:B------:R-:W-:Y:S01]  /*8a60*/  QGMMA.64x128x32.F32.E4M3.E4M3 R24, R200, gdesc[UR4], R24, gsb0 ;  /* 0x01e00004c8187df3 */ /* 0x000fe20008000818 */
[----:B------:R-:W-:Y:S01]  /*8a70*/  UIADD3 UR6, UR5, 0x100, URZ ;  /* 0x0000010005067890 */ /* 0x000fe2000fffe03f */
[----:B------:R-:W-:Y:S01]  /*8a80*/  UMOV UR7, 0xc0000010 ;  /* 0xc000001000077882 */ /* 0x000fe20000000000 */
[----:B------:R-:W-:Y:S02]  /*8a90*/  WARPGROUP.DEPBAR.LE gsb0, 0x0 ;  /* 0x00008000000079c5 */ /* 0x000fe40000010000 */
[----:B------:R-:W-:-:S07]  /*8aa0*/  WARPGROUP.ARRIVE ;  /* 0x00000000000079c5 */ /* 0x000fce0000000000 */
        /* <DEDUP_REMOVED lines=11> */
[----:B------:R-:W-:Y:S02]  /*8b60*/  ULDC.64 UR6, c[0x0][0x9a0] ;  /* 0x0002680000067ab9 */ /* 0x000fe40000000a00 */
[----:B------:R-:W-:-:S04]  /*8b70*/  UISETP.NE.U32.AND UP0, UPT, UR6, URZ, UPT ;  /* 0x0000003f0600728c */ /* 0x000fc8000bf05070 */
[----:B------:R-:W-:-:S06]  /*8b80*/  UISETP.NE.AND.EX UP0, UPT, UR7, URZ, UPT, UP0 ;  /* 0x0000003f0700728c */ /* 0x000fcc000bf05300 */
[----:B------:R-:W-:-:S05]  /*8b90*/  PLOP3.LUT P1, PT, PT, PT, UP0, 0x80, 0x0 ;  /* 0x000000000000781c */ /* 0x000fca0003f2f008 */
[----:B------:R-:W-:Y:S01]  /*8ba0*/  @UP0 USHF.R.S32.HI UR10, URZ, 0x1f, UR42 ;  /* 0x0000001f3f0a0899 */ /* 0x000fe2000801142a */
[----:B------:R-:W-:Y:S01]  /*8bb0*/  @UP0 ULDC.64 UR12, c[0x0][0x9c8] ;  /* 0x00027200000c0ab9 */ /* 0x000fe20000000a00 */
[----:B------:R-:W-:Y:S02]  /*8bc0*/  @UP0 UIADD3 UR8, -UR42, URZ, URZ ;  /* 0x0000003f2a080290 */ /* 0x000fe4000fffe13f */
[----:B------:R-:W-:Y:S01]  /*8bd0*/  @UP0 UIMAD UR10, UR10, UR12, URZ ;  /* 0x0000000c0a0a02a4 */ /* 0x000fe2000f8e023f */
[----:B------:R-:W-:Y:S02]  /*8be0*/  @UP0 ULDC UR9, c[0x0][0xc44] ;  /* 0x0003110000090ab9 */ /* 0x000fe40000000800 */
[----:B------:R-:W-:Y:S02]  /*8bf0*/  @UP0 UIMAD UR11, UR9, UR8, UR43 ;  /* 0x00000008090b02a4 */ /* 0x000fe4000f8e022b */
[----:B------:R-:W-:Y:S02]  /*8c00*/  @UP0 UIMAD.WIDE.U32 UR8, UR42, UR12, URZ ;  /* 0x0000000c2a0802a5 */ /* 0x000fe4000f8e003f */
[----:B------:R-:W-:-:S02]  /*8c10*/  @UP0 UIMAD UR10, UR42, UR13, UR10 ;  /* 0x0000000d2a0a02a4 */ /* 0x000fc4000f8e020a */
[----:B------:R-:W-:Y:S02]  /*8c20*/  @UP0 USHF.R.S32.HI UR14, URZ, 0x1f, UR11 ;  /* 0x0000001f3f0e0899 */ /* 0x000fe4000801140b */
[----:B------:R-:W-:Y:S01]  /*8c30*/  @UP0 UIADD3 UR9, UR9, UR10, URZ ;  /* 0x0000000a09090290 */ /* 0x000fe2000fffe03f */
[----:B------:R-:W-:Y:S02]  /*8c40*/  @UP0 ULDC.64 UR12, c[0x0][0x9d0] ;  /* 0x00027400000c0ab9 */ /* 0x000fe40000000a00 */
[----:B------:R-:W-:Y:S02]  /*8c50*/  @UP0 UIMAD UR10, UR14, UR12, URZ ;  /* 0x0000000c0e0a02a4 */ /* 0x000fe4000f8e023f */
[----:B------:R-:W-:Y:S02]  /*8c60*/  @UP0 UIMAD.WIDE.U32 UR8, UR11, UR12, UR8 ;  /* 0x0000000c0b0802a5 */ /* 0x000fe4000f8e0008 */
[----:B------:R-:W-:Y:S02]  /*8c70*/  @UP0 UIMAD UR10, UR11, UR13, UR10 ;  /* 0x0000000d0b0a02a4 */ /* 0x000fe4000f8e020a */
[----:B------:R-:W-:-:S02]  /*8c80*/  @UP0 ULEA UR6, UP1, UR8, UR6, 0x2 ;  /* 0x0000000608060291 */ /* 0x000fc4000f82103f */
[----:B------:R-:W-:-:S04]  /*8c90*/  @UP0 UIADD3 UR9, UR9, UR10, URZ ;  /* 0x0000000a09090290 */ /* 0x000fc8000fffe03f */
[----:B------:R-:W-:Y:S01]  /*8ca0*/  IMAD.U32 R8, RZ, RZ, UR6 ;  /* 0x00000006ff087e24 */ /* 0x000fe2000f8e00ff */
[----:B------:R-:W-:Y:S02]  /*8cb0*/  @UP0 ULEA.HI.X UR7, UR8, UR7, UR9, 0x2, UP1 ;  /* 0x0000000708070291 */ /* 0x000fe400088f1409 */
[----:B------:R-:W-:-:S04]  /*8cc0*/  UIADD3 UR6, UR5, 0x400, URZ ;  /* 0x0000040005067890 */ /* 0x000fc8000fffe03f */
[----:B------:R-:W-:Y:S01]  /*8cd0*/  IMAD.U32 R9, RZ, RZ, UR7 ;  /* 0x00000007ff097e24 */ /* 0x000fe2000f8e00ff */
[----:B------:R-:W-:-:S04]  /*8ce0*/  UMOV UR7, 0xc0000010 ;  /* 0xc000001000077882 */ /* 0x000fc80000000000 */
[----:B------:R1:W2:Y:S01]  /*8cf0*/  @P1 LDG.E R7, desc[UR48][R8.64] ;  /* 0x0000003008071981 */ /* 0x0002a2000c1e1900 */
[----:B------:R-:W-:Y:S02]  /*8d00*/  WARPGROUP.DEPBAR.LE gsb0, 0x0 ;  /* 0x00008000000079c5 */ /* 0x000fe40000010000 */
[----:B------:R-:W-:-:S06]  /*8d10*/  WARPGROUP.ARRIVE ;  /* 0x00000000000079c5 */ /* 0x000fcc0000000000 */
[----:B------:R-:W-:Y:S01]  /*8d20*/  QGMMA.64x128x32.F32.E4M3.E4M3 R24, R216, gdesc[UR4], R24, gsb0 ;  /* 0x01e00004d8187df3 */ /* 0x000fe20008000818 */
[----:B------:R-:W-:Y:S01]  /*8d30*/  UIADD3 UR6, UR5, 0x500, URZ ;  /* 0x0000050005067890 */ /* 0x000fe2000fffe03f */
[----:B------:R-:W-:Y:S01]  /*8d40*/  UMOV UR7, 0xc0000010 ;  /* 0xc000001000077882 */ /* 0x000fe20000000000 */
[----:B0-----:R-:W0:Y:S04]  /*8d50*/  SHFL.BFLY PT, R0, R5, 0x2, 0x1f ;  /* 0x0c401f0005007f89 */ /* 0x001e2800000e0000 */
[----:B------:R-:W3:Y:S01]  /*8d60*/  SHFL.BFLY PT, R11, R4, 0x2, 0x1f ;  /* 0x0c401f00040b7f89 */ /* 0x000ee200000e0000 */
[----:B------:R-:W-:Y:S02]  /*8d70*/  WARPGROUP.DEPBAR.LE gsb0, 0x0 ;  /* 0x00008000000079c5 */ /* 0x000fe40000010000 */
[----:B------:R-:W-:-:S06]  /*8d80*/  WARPGROUP.ARRIVE ;  /* 0x00000000000079c5 */ /* 0x000fcc0000000000 */
[----:B------:R-:W-:Y:S01]  /*8d90*/  QGMMA.64x128x32.F32.E4M3.E4M3 R24, R220, gdesc[UR4], R24, gsb0 ;  /* 0x01e00004dc187df3 */ /* 0x000fe20008000818 */
[----:B------:R-:W-:Y:S01]  /*8da0*/  UIADD3 UR6, UR5, 0x600, URZ ;  /* 0x0000060005067890 */ /* 0x000fe2000fffe03f */
[----:B------:R-:W-:Y:S01]  /*8db0*/  UMOV UR7, 0xc0000010 ;  /* 0xc000001000077882 */ /* 0x000fe20000000000 */
[----:B0-----:R-:W-:-:S01]  /*8dc0*/  FADD.FTZ R0, R0, R5 ;  /* 0x0000000500007221 */ /* 0x001fc20000010000 */
[----:B---3--:R-:W-:-:S04]  /*8dd0*/  FADD.FTZ R11, R11, R4 ;  /* 0x000000040b0b7221 */ /* 0x008fc80000010000 */
[----:B-1----:R-:W0:Y:S04]  /*8de0*/  SHFL.BFLY PT, R9, R0, 0x1, 0x1f ;  /* 0x0c201f0000097f89 */ /* 0x002e2800000e0000 */
[----:B------:R-:W1:Y:S01]  /*8df0*/  SHFL.BFLY PT, R8, R11, 0x1, 0x1f ;  /* 0x0c201f000b087f89 */ /* 0x000e6200000e0000 */
[----:B0-----:R-:W-:-:S01]  /*8e00*/  FADD.FTZ R10, R0, R9 ;  /* 0x00000009000a7221 */ /* 0x001fc20000010000 */
[----:B-1----:R-:W-:-:S04]  /*8e10*/  FADD.FTZ R13, R11, R8 ;  /* 0x000000080b0d7221 */ /* 0x002fc80000010000 */
[C---:B------:R-:W-:Y:S01]  /*8e20*/  FSETP.NE.FTZ.AND P1, PT, R10.reuse, RZ, PT ;  /* 0x000000ff0a00720b */ /* 0x040fe20003f35000 */
[----:B------:R-:W-:Y:S01]  /*8e30*/  FMUL.FTZ R5, R10, 0.00390625 ;  /* 0x3b8000000a057820 */ /* 0x000fe20000410000 */
[----:B------:R-:W-:Y:S01]  /*8e40*/  FMUL.FTZ R14, R13, 0.00390625 ;  /* 0x3b8000000d0e7820 */ /* 0x000fe20000410000 */
[----:B------:R-:W-:-:S03]  /*8e50*/  IMAD.MOV.U32 R8, RZ, RZ, RZ ;  /* 0x000000ffff087224 */ /* 0x000fc600078e00ff */
[----:B------:R-:W-:Y:S02]  /*8e60*/  FSETP.NE.FTZ.AND P2, PT, R5, RZ, PT ;  /* 0x000000ff0500720b */ /* 0x000fe40003f55000 */
[----:B------:R-:W-:-:S05]  /*8e70*/  FSETP.NE.FTZ.AND P3, PT, R14, RZ, PT ;  /* 0x000000ff0e00720b */ /* 0x000fca0003f75000 */
[----:B------:R-:W-:Y:S01]  /*8e80*/  @P1 MUFU.RCP R8, R10 ;  /* 0x0000000a00081308 */ /* 0x000fe20000001000 */
[----:B------:R-:W-:Y:S01]  /*8e90*/  FSETP.NE.FTZ.AND P1, PT, R13, RZ, PT ;  /* 0x000000ff0d00720b */ /* 0x000fe20003f35000 */
[----:B------:R-:W-:Y:S01]  /*8ea0*/  IMAD.MOV.U32 R12, RZ, RZ, RZ ;  /* 0x000000ffff0c7224 */ /* 0x000fe200078e00ff */
[----:B------:R-:W-:Y:S02]  /*8eb0*/  WARPGROUP.DEPBAR.LE gsb0, 0x0 ;  /* 0x00008000000079c5 */ /* 0x000fe40000010000 */
[----:B------:R-:W-:-:S06]  /*8ec0*/  WARPGROUP.ARRIVE ;  /* 0x00000000000079c5 */ /* 0x000fcc0000000000 */
[----:B------:R-:W-:Y:S01]  /*8ed0*/  QGMMA.64x128x32.F32.E4M3.E4M3 R24, R224, gdesc[UR4], R24, gsb0 ;  /* 0x01e00004e0187df3 */ /* 0x000fe20008000818 */
[----:B------:R-:W0:Y:S08]  /*8ee0*/  @P2 MUFU.LG2 R5, R5 ;  /* 0x0000000500052308 */ /* 0x000e300000000c00 */
[----:B------:R-:W1:Y:S08]  /*8ef0*/  @P3 MUFU.LG2 R9, R14 ;  /* 0x0000000e00093308 */ /* 0x000e700000000c00 */
[----:B------:R-:W3:Y:S01]  /*8f00*/  @P1 MUFU.RCP R12, R13 ;  /* 0x0000000d000c1308 */ /* 0x000ee20000001000 */
[----:B------:R-:W-:-:S02]  /*8f10*/  IMAD.U32 R11, RZ, RZ, UR40 ;  /* 0x00000028ff0b7e24 */ /* 0x000fc4000f8e00ff */
[----:B------:R-:W-:Y:S02]  /*8f20*/  IMAD.U32 R20, RZ, RZ, UR40 ;  /* 0x00000028ff147e24 */ /* 0x000fe4000f8e00ff */
[----:B0-----:R-:W-:Y:S01]  /*8f30*/  @P2 FMUL.FTZ R5, R5, 0.69314718246459960938 ;  /* 0x3f31721805052820 */ /* 0x001fe20000410000 */
[----:B------:R-:W-:Y:S01]  /*8f40*/  @P2 FMUL.FTZ R10, R11, 0.69314718246459960938 ;  /* 0x3f3172180b0a2820 */ /* 0x000fe20000410000 */
[----:B------:R-:W-:Y:S01]  /*8f50*/  @P3 FMUL.FTZ R20, R20, 0.69314718246459960938 ;  /* 0x3f31721814143820 */ /* 0x000fe20000410000 */
[----:B-1----:R-:W-:Y:S01]  /*8f60*/  @P3 FMUL.FTZ R9, R9, 0.69314718246459960938 ;  /* 0x3f31721809093820 */ /* 0x002fe20000410000 */
[----:B------:R-:W-:Y:S02]  /*8f70*/  IMAD.MOV.U32 R4, RZ, RZ, -0x800000 ;  /* 0xff800000ff047424 */ /* 0x000fe400078e00ff */
[----:B------:R-:W-:Y:S01]  /*8f80*/  @P2 FFMA.FTZ R4, R10, R3, R5 ;  /* 0x000000030a042223 */ /* 0x000fe20000010005 */
[----:B------:R-:W-:Y:S02]  /*8f90*/  IMAD.MOV.U32 R0, RZ, RZ, -0x800000 ;  /* 0xff800000ff007424 */ /* 0x000fe400078e00ff */
[----:B------:R-:W-:Y:S01]  /*8fa0*/  @P3 FFMA.FTZ R0, R20, R6, R9 ;  /* 0x0000000614003223 */ /* 0x000fe20000010009 */
[-C--:B--2---:R-:W-:Y:S01]  /*8fb0*/  FMUL.FTZ R11, R8, R7.reuse ;  /* 0x00000007080b7220 */ /* 0x084fe20000410000 */
[----:B---3--:R-:W-:Y:S01]  /*8fc0*/  FMUL.FTZ R88, R12, R7 ;  /* 0x000000070c587220 */ /* 0x008fe20000410000 */
[----:B------:R-:W-:-:S02]  /*8fd0*/  WARPGROUP.DEPBAR.LE gsb0, 0x0 ;  /* 0x00008000000079c5 */ /* 0x000fc40000010000 */
[----:B------:R-:W-:Y:S05]  /*8fe0*/  @!P0 BRA `(.L_x_30) ;  /* 0x0000000000048947 */ /* 0x000fea0003800000 */
[----:B------:R-:W-:Y:S01]  /*8ff0*/  BPT.TRAP 0x1 ;  /* 0x000000040000795c */ /* 0x000fe20000300000 */
.L_x_30:
[----:B------:R-:W0:Y:S01]  /*9000*/  S2R R89, SR_TID.X ;  /* 0x0000000000597919 */ /* 0x000e220000002100 */
[----:B------:R-:W-:Y:S01]  /*9010*/  ULDC.64 UR6, c[0x4][0x38] ;  /* 0x01000e0000067ab9 */ /* 0x000fe20000000a00 */
[----:B------:R-:W1:Y:S01]  /*9020*/  S2UR UR5, SR_SWINHI ;  /* 0x00000000000579c3 */ /* 0x000e620000002f00 */
[-C--:B------:R-:W-:Y:S01]  /*9030*/  FMUL.FTZ R8, R24, R11.reuse ;  /* 0x0000000b18087220 */ /* 0x080fe20000410000 */
[-C--:B------:R-:W-:Y:S01]  /*9040*/  FMUL.FTZ R9, R29, R11.reuse ;  /* 0x0000000b1d097220 */ /* 0x080fe20000410000 */
[-C--:B------:R-:W-:Y:S01]  /*9050*/  FMUL.FTZ R14, R32, R11.reuse ;  /* 0x0000000b200e7220 */ /* 0x080fe20000410000 */
[-C--:B------:R-:W-:Y:S01]  /*9060*/  FMUL.FTZ R21, R37, R11.reuse ;  /* 0x0000000b25157220 */ /* 0x080fe20000410000 */
[-C--:B------:R-:W-:Y:S01]  /*9070*/  FMUL.FTZ R5, R28, R11.reuse ;  /* 0x0000000b1c057220 */ /* 0x080fe20000410000 */
[-C--:B------:R-:W-:Y:S01]  /*9080*/  FMUL.FTZ R13, R36, R11.reuse ;  /* 0x0000000b240d7220 */ /* 0x080fe20000410000 */
[----:B------:R-:W-:Y:S01]  /*9090*/  FMUL.FTZ R10, R25, R11 ;  /* 0x0000000b190a7220 */ /* 0x000fe20000410000 */
[-C--:B------:R-:W-:Y:S01]  /*90a0*/  FMUL.FTZ R12, R27, R88.reuse ;  /* 0x000000581b0c7220 */ /* 0x080fe20000410000 */
[-C--:B------:R-:W-:Y:S01]  /*90b0*/  FMUL.FTZ R20, R34, R88.reuse ;  /* 0x0000005822147220 */ /* 0x080fe20000410000 */
[----:B------:R-:W-:Y:S01]  /*90c0*/  FMUL.FTZ R15, R38, R88 ;  /* 0x00000058260f7220 */ /* 0x000fe20000410000 */
[----:B------:R-:W-:Y:S01]  /*90d0*/  ULDC.64 UR8, c[0x0][0xb90] ;  /* 0x0002e40000087ab9 */ /* 0x000fe20000000a00 */
[----:B------:R-:W-:Y:S01]  /*90e0*/  USHF.R.S32.HI UR14, URZ, 0x1f, UR42 ;  /* 0x0000001f3f0e7899 */ /* 0x000fe2000801142a */
[----:B------:R-:W-:Y:S01]  /*90f0*/  ULDC.64 UR10, c[0x0][0xb98] ;  /* 0x0002e600000a7ab9 */ /* 0x000fe20000000a00 */
[----:B0-----:R-:W-:-:S05]  /*9100*/  IMAD.SHL.U32 R3, R89, 0x4, RZ ;  /* 0x0000000459037824 */ /* 0x001fca00078e00ff */
[----:B------:R-:W-:-:S04]  /*9110*/  LOP3.LUT R3, R3, 0xc, RZ, 0xc0, !PT ;  /* 0x0000000c03037812 */ /* 0x000fc800078ec0ff */
[----:B------:R-:W-:-:S05]  /*9120*/  IADD3 R6, P0, R3, UR6, RZ ;  /* 0x0000000603067c10 */ /* 0x000fca000ff1e0ff */
[----:B------:R-:W-:-:S05]  /*9130*/  IMAD.X R7, RZ, RZ, UR7, P0 ;  /* 0x00000007ff077e24 */ /* 0x000fca00080e06ff */
[----:B------:R0:W2:Y:S01]  /*9140*/  LDG.E.CONSTANT R3, desc[UR48][R6.64] ;  /* 0x0000003006037981 */ /* 0x0000a2000c1e9900 */
        /* <DEDUP_REMOVED lines=9> */
[-C--:B0-----:R-:W-:Y:S01]  /*91e0*/  FMUL.FTZ R6, R30, R88.reuse ;  /* 0x000000581e067220 */ /* 0x081fe20000410000 */
        /* <DEDUP_REMOVED lines=19> */
[-C--:B------:R-:W-:Y:S01]  /*9320*/  FMUL.FTZ R26, R35, R88.reuse ;  /* 0x00000058231a7220 */ /* 0x080fe20000410000 */
[-C--:B------:R-:W-:Y:S01]  /*9330*/  FMUL.FTZ R27, R46, R88.reuse ;  /* 0x000000582e1b7220 */ /* 0x080fe20000410000 */
[-C--:B------:R-:W-:Y:S01]  /*9340*/  FMUL.FTZ R30, R42, R88.reuse ;  /* 0x000000582a1e7220 */ /* 0x080fe20000410000 */
[----:B------:R-:W-:Y:S01]  /*9350*/  F2FP.BF16.F32.PACK_AB R6, R6, R7 ;  /* 0x000000070606723e */ /* 0x000fe200000010ff */
[----:B------:R-:W-:Y:S01]  /*9360*/  UMOV UR6, UR39 ;  /* 0x0000002700067c82 */ /* 0x000fe20008000000 */
[----:B-1----:R-:W-:Y:S01]  /*9370*/  UMOV UR7, UR5 ;  /* 0x0000000500077c82 */ /* 0x002fe20008000000 */
[----:B------:R-:W-:Y:S01]  /*9380*/  LOP3.LUT P0, R7, R89, 0x3, RZ, 0xc0, !PT ;  /* 0x0000000359077812 */ /* 0x000fe2000780c0ff */
[----:B------:R-:W-:Y:S01]  /*9390*/  FMUL.FTZ R31, R47, R88 ;  /* 0x000000582f1f7220 */ /* 0x000fe20000410000 */
[----:B------:R-:W-:Y:S01]  /*93a0*/  F2FP.BF16.F32.PACK_AB R5, R5, R8 ;  /* 0x000000080505723e */ /* 0x000fe200000010ff */
[----:B------:R-:W-:Y:S01]  /*93b0*/  FMUL.FTZ R34, R43, R88 ;  /* 0x000000582b227220 */ /* 0x000fe20000410000 */
[----:B------:R-:W-:Y:S01]  /*93c0*/  F2FP.BF16.F32.PACK_AB R11, R11, R12 ;  /* 0x0000000c0b0b723e */ /* 0x000fe200000010ff */
[----:B------:R-:W-:Y:S01]  /*93d0*/  FMUL.FTZ R46, R58, R88 ;  /* 0x000000583a2e7220 */ /* 0x000fe20000410000 */
[----:B------:R-:W-:Y:S01]  /*93e0*/  F2FP.BF16.F32.PACK_AB R8, R25, R26 ;  /* 0x0000001a1908723e */ /* 0x000fe200000010ff */
[----:B------:R-:W-:Y:S01]  /*93f0*/  IMAD.U32 R26, RZ, RZ, UR6 ;  /* 0x00000006ff1a7e24 */ /* 0x000fe2000f8e00ff */
[----:B------:R-:W-:Y:S01]  /*9400*/  F2FP.BF16.F32.PACK_AB R30, R27, R30 ;  /* 0x0000001e1b1e723e */ /* 0x000fe200000010ff */
[----:B------:R-:W-:Y:S01]  /*9410*/  IMAD.U32 R27, RZ, RZ, UR7 ;  /* 0x00000007ff1b7e24 */ /* 0x000fe2000f8e00ff */
[----:B------:R-:W-:Y:S01]  /*9420*/  ISETP.EQ.OR P0, PT, R7, 0x3, !P0 ;  /* 0x000000030700780c */ /* 0x000fe20004702670 */
[-C--:B------:R-:W-:Y:S01]  /*9430*/  FMUL.FTZ R58, R67, R88.reuse ;  /* 0x00000058433a7220 */ /* 0x080fe20000410000 */
[----:B------:R-:W-:Y:S01]  /*9440*/  FMUL.FTZ R67, R86, R88 ;  /* 0x0000005856437220 */ /* 0x000fe20000410000 */
[----:B------:R-:W-:Y:S01]  /*9450*/  F2FP.BF16.F32.PACK_AB R31, R31, R34 ;  /* 0x000000221f1f723e */ /* 0x000fe200000010ff */
[-C--:B------:R-:W-:Y:S01]  /*9460*/  FMUL.FTZ R43, R62, R88.reuse ;  /* 0x000000583e2b7220 */ /* 0x080fe20000410000 */
[----:B------:R-:W-:Y:S01]  /*9470*/  SEL R84, R6, R11, P0 ;  /* 0x0000000b06547207 */ /* 0x000fe20000000000 */
[----:B------:R-:W-:Y:S01]  /*9480*/  FMUL.FTZ R35, R54, R88 ;  /* 0x0000005836237220 */ /* 0x000fe20000410000 */
[----:B------:R-:W-:Y:S01]  /*9490*/  SEL R86, R11, R6, P0 ;  /* 0x000000060b567207 */ /* 0x000fe20000000000 */
[----:B------:R-:W-:Y:S01]  /*94a0*/  IMAD.WIDE R6, R230, 0x2, R26 ;  /* 0x00000002e6067825 */ /* 0x000fe200078e021a */
[----:B------:R-:W-:-:S03]  /*94b0*/  F2FP.BF16.F32.PACK_AB R10, R9, R10 ;  /* 0x0000000a090a723e */ /* 0x000fc600000010ff */
[-C--:B------:R-:W-:Y:S01]  /*94c0*/  FMUL.FTZ R38, R50, R88.reuse ;  /* 0x0000005832267220 */ /* 0x080fe20000410000 */
[----:B------:R-:W-:Y:S01]  /*94d0*/  SEL R92, R30, R31, P0 ;  /* 0x0000001f1e5c7207 */ /* 0x000fe20000000000 */
[----:B------:R-:W-:Y:S01]  /*94e0*/  FMUL.FTZ R39, R55, R88 ;  /* 0x0000005837277220 */ /* 0x000fe20000410000 */
[----:B------:R-:W-:Y:S01]  /*94f0*/  SEL R94, R31, R30, P0 ;  /* 0x0000001e1f5e7207 */ /* 0x000fe20000000000 */
[----:B------:R-:W-:Y:S01]  /*9500*/  FMUL.FTZ R42, R51, R88 ;  /* 0x00000058332a7220 */ /* 0x000fe20000410000 */
[----:B------:R-:W-:Y:S01]  /*9510*/  F2FP.BF16.F32.PACK_AB R15, R15, R20 ;  /* 0x000000140f0f723e */ /* 0x000fe200000010ff */
[-C--:B------:R-:W-:Y:S01]  /*9520*/  FMUL.FTZ R47, R63, R88.reuse ;  /* 0x000000583f2f7220 */ /* 0x080fe20000410000 */
[----:B------:R-:W-:Y:S01]  /*9530*/  IADD3 R31, P6, R6, 0x4060, RZ ;  /* 0x00004060061f7810 */ /* 0x000fe20007fde0ff */
[-C--:B------:R-:W-:Y:S01]  /*9540*/  FMUL.FTZ R50, R59, R88.reuse ;  /* 0x000000583b327220 */ /* 0x080fe20000410000 */
[-C--:B------:R-:W-:Y:S01]  /*9550*/  FMUL.FTZ R51, R70, R88.reuse ;  /* 0x0000005846337220 */ /* 0x080fe20000410000 */
[-C--:B------:R-:W-:Y:S01]  /*9560*/  FMUL.FTZ R54, R66, R88.reuse ;  /* 0x0000005842367220 */ /* 0x080fe20000410000 */
[-C--:B------:R-:W-:Y:S01]  /*9570*/  FMUL.FTZ R55, R71, R88.reuse ;  /* 0x0000005847377220 */ /* 0x080fe20000410000 */
[----:B------:R-:W-:Y:S01]  /*9580*/  FMUL.FTZ R62, R74, R88 ;  /* 0x000000584a3e7220 */ /* 0x000fe20000410000 */
[----:B------:R-:W-:Y:S01]  /*9590*/  F2FP.BF16.F32.PACK_AB R43, R43, R46 ;  /* 0x0000002e2b2b723e */ /* 0x000fe200000010ff */
[-C--:B------:R-:W-:Y:S01]  /*95a0*/  FMUL.FTZ R59, R78, R88.reuse ;  /* 0x000000584e3b7220 */ /* 0x080fe20000410000 */
[----:B------:R-:W-:Y:S01]  /*95b0*/  F2FP.BF16.F32.PACK_AB R49, R48, R49 ;  /* 0x000000313031723e */ /* 0x000fe200000010ff */
[-C--:B------:R-:W-:Y:S01]  /*95c0*/  FMUL.FTZ R63, R79, R88.reuse ;  /* 0x000000584f3f7220 */ /* 0x080fe20000410000 */
[-C--:B------:R-:W-:Y:S01]  /*95d0*/  FMUL.FTZ R66, R75, R88.reuse ;  /* 0x000000584b427220 */ /* 0x080fe20000410000 */
[-C--:B------:R-:W-:Y:S01]  /*95e0*/  FMUL.FTZ R70, R82, R88.reuse ;  /* 0x0000005852467220 */ /* 0x080fe20000410000 */
[-C--:B------:R-:W-:Y:S01]  /*95f0*/  FMUL.FTZ R71, R87, R88.reuse ;  /* 0x0000005857477220 */ /* 0x080fe20000410000 */
[----:B------:R-:W-:Y:S01]  /*9600*/  FMUL.FTZ R74, R83, R88 ;  /* 0x00000058534a7220 */ /* 0x000fe20000410000 */
[----:B------:R-:W-:Y:S01]  /*9610*/  SEL R46, R5, R10, P0 ;  /* 0x0000000a052e7207 */ /* 0x000fe20000000000 */
[----:B------:R-:W0:Y:S01]  /*9620*/  LDC R85, c[0x0][0xc38] ;  /* 0x00030e00ff557b82 */ /* 0x000e220000000800 */
[----:B------:R-:W-:Y:S01]  /*9630*/  SEL R48, R10, R5, P0 ;  /* 0x000000050a307207 */ /* 0x000fe20000000000 */
[----:B------:R-:W-:Y:S01]  /*9640*/  IMAD R5, R18, 0x40, R2 ;  /* 0x0000004012057824 */ /* 0x000fe200078e0202 */
[----:B------:R-:W-:Y:S01]  /*9650*/  SEL R88, R15, R8, P0 ;  /* 0x000000080f587207 */ /* 0x000fe20000000000 */
[----:B------:R-:W-:Y:S01]  /*9660*/  UIADD3 UR5, -UR42, URZ, URZ ;  /* 0x0000003f2a057290 */ /* 0x000fe2000fffe13f */
[----:B------:R-:W-:Y:S01]  /*9670*/  SEL R90, R8, R15, P0 ;  /* 0x0000000f085a7207 */ /* 0x000fe20000000000 */
[----:B------:R-:W-:Y:S01]  /*9680*/  IMAD.WIDE R26, R5, 0x2, R26 ;  /* 0x00000002051a7825 */ /* 0x000fe200078e021a */
[----:B------:R-:W-:Y:S01]  /*9690*/  LOP3.LUT R30, R31, 0x380, RZ, 0xc0, !PT ;  /* 0x000003801f1e7812 */ /* 0x000fe200078ec0ff */
[----:B------:R-:W-:Y:S01]  /*96a0*/  ULDC UR6, c[0x0][0xc44] ;  /* 0x0003110000067ab9 */ /* 0x000fe20000000800 */
[----:B------:R-:W-:Y:S01]  /*96b0*/  IADD3 R8, P2, R6, 0x20, RZ ;  /* 0x0000002006087810 */ /* 0x000fe20007f5e0ff */
[----:B------:R-:W-:Y:S01]  /*96c0*/  UIMAD UR13, UR6, UR5, UR43 ;  /* 0x00000005060d72a4 */ /* 0x000fe2000f8e022b */
[----:B------:R-:W-:Y:S01]  /*96d0*/  SHF.R.U64 R30, R30, 0x3, RZ ;  /* 0x000000031e1e7819 */ /* 0x000fe200000012ff */
[----:B------:R-:W-:Y:S01]  /*96e0*/  UIADD3 UR4, UR4, 0x2e860, URZ ;  /* 0x0002e86004047890 */ /* 0x000fe2000fffe03f */
[----:B------:R-:W-:Y:S01]  /*96f0*/  LOP3.LUT R5, R8, 0x380, RZ, 0xc0, !PT ;  /* 0x0000038008057812 */ /* 0x000fe200078ec0ff */
[----:B------:R-:W-:Y:S01]  /*9700*/  USHF.R.S32.HI UR12, URZ, 0x1f, UR13 ;  /* 0x0000001f3f0c7899 */ /* 0x000fe2000801140d */
[----:B------:R-:W-:Y:S01]  /*9710*/  LOP3.LUT R30, R30, R31, RZ, 0x3c, !PT ;  /* 0x0000001f1e1e7212 */ /* 0x000fe200078e3cff */
[--C-:B------:R-:W-:Y:S01]  /*9720*/  IMAD.X R31, RZ, RZ, R7.reuse, P6 ;  /* 0x000000ffff1f7224 */ /* 0x100fe200030e0607 */
[----:B------:R-:W-:Y:S01]  /*9730*/  SHF.R.U64 R5, R5, 0x3, RZ ;  /* 0x0000000305057819 */ /* 0x000fe200000012ff */
[----:B------:R-:W-:Y:S01]  /*9740*/  UIMAD UR5, UR12, UR8, URZ ;  /* 0x000000080c0572a4 */ /* 0x000fe2000f8e023f */
[----:B------:R-:W-:Y:S01]  /*9750*/  IADD3 R10, P6, R6, 0x40, RZ ;  /* 0x00000040060a7810 */ /* 0x000fe20007fde0ff */
[----:B------:R-:W-:Y:S01]  /*9760*/  UPRMT UR4, UR36, 0x654, UR4 ;  /* 0x0000065424047896 */ /* 0x000fe20008000004 */
[----:B------:R-:W-:Y:S01]  /*9770*/  F2FP.BF16.F32.PACK_AB R41, R40, R41 ;  /* 0x000000292829723e */ /* 0x000fe200000010ff */
[----:B------:R-:W-:Y:S01]  /*9780*/  UIMAD.WIDE.U32 UR6, UR13, UR8, URZ ;  /* 0x000000080d0672a5 */ /* 0x000fe2000f8e003f */
[----:B------:R-:W-:Y:S01]  /*9790*/  LOP3.LUT R40, R5, R8, RZ, 0x3c, !PT ;  /* 0x0000000805287212 */ /* 0x000fe200078e3cff */
[----:B------:R-:W-:Y:S01]  /*97a0*/  UIMAD UR5, UR13, UR9, UR5 ;  /* 0x000000090d0572a4 */ /* 0x000fe2000f8e0205 */
[----:B------:R-:W-:Y:S01]  /*97b0*/  LOP3.LUT R5, R10, 0x380, RZ, 0xc0, !PT ;  /* 0x000003800a057812 */ /* 0x000fe200078ec0ff */
[----:B------:R-:W-:Y:S01]  /*97c0*/  UIMAD UR8, UR14, UR10, URZ ;  /* 0x0000000a0e0872a4 */ /* 0x000fe2000f8e023f */
[----:B------:R-:W-:Y:S01]  /*97d0*/  F2FP.BF16.F32.PACK_AB R28, R28, R29 ;  /* 0x0000001d1c1c723e */ /* 0x000fe200000010ff */
[----:B------:R-:W-:Y:S01]  /*97e0*/  IMAD.X R29, RZ, RZ, R7, P6 ;  /* 0x000000ffff1d7224 */ /* 0x000fe200030e0607 */
[----:B------:R-:W-:Y:S01]  /*97f0*/  F2FP.BF16.F32.PACK_AB R33, R32, R33 ;  /* 0x000000212021723e */ /* 0x000fe200000010ff */
[----:B------:R-:W-:Y:S01]  /*9800*/  UIADD3 UR7, UR7, UR5, URZ ;  /* 0x0000000507077290 */ /* 0x000fe2000fffe03f */
[----:B------:R-:W-:Y:S01]  /*9810*/  SHF.R.U64 R5, R5, 0x3, RZ ;  /* 0x0000000305057819 */ /* 0x000fe200000012ff */
[----:B------:R-:W-:Y:S01]  /*9820*/  SYNCS.ARRIVE.TRANS64.RED.A1T0 RZ, [UR4], RZ ;  /* 0x000000ffffff79a7 */ /* 0x000fe20008100404 */
[----:B------:R-:W-:Y:S01]  /*9830*/  F2FP.BF16.F32.PACK_AB R59, R59, R62 ;  /* 0x0000003e3b3b723e */ /* 0x000fe200000010ff */
[----:B------:R-:W-:Y:S01]  /*9840*/  UIMAD UR8, UR42, UR11, UR8 ;  /* 0x0000000b2a0872a4 */ /* 0x000fe2000f8e0208 */
[----:B------:R-:W-:Y:S01]  /*9850*/  F2FP.BF16.F32.PACK_AB R65, R64, R65 ;  /* 0x000000414041723e */ /* 0x000fe200000010ff */
[----:B------:R-:W-:Y:S01]  /*9860*/  UIMAD.WIDE.U32 UR6, UR42, UR10, UR6 ;  /* 0x0000000a2a0672a5 */ /* 0x000fe2000f8e0006 */
[----:B------:R-:W-:Y:S01]  /*9870*/  SEL R62, R28, R33, P0 ;  /* 0x000000211c3e7207 */ /* 0x000fe20000000000 */
[----:B------:R-:W-:Y:S01]  /*9880*/  ULDC.64 UR4, c[0x0][0xb50] ;  /* 0x0002d40000047ab9 */ /* 0x000fe20000000a00 */
[----:B------:R-:W-:-:S02]  /*9890*/  SEL R64, R33, R28, P0 ;  /* 0x0000001c21407207 */ /* 0x000fc40000000000 */
[----:B------:R-:W-:Y:S02]  /*98a0*/  LOP3.LUT R28, R5, R10, RZ, 0x3c, !PT ;  /* 0x0000000a051c7212 */ /* 0x000fe400078e3cff */
[----:B------:R-:W1:Y:S01]  /*98b0*/  LDC R5, c[0x0][0xbe8] ;  /* 0x0002fa00ff057b82 */ /* 0x000e620000000800 */
[----:B------:R-:W-:Y:S02]  /*98c0*/  F2FP.BF16.F32.PACK_AB R36, R36, R37 ;  /* 0x000000252424723e */ /* 0x000fe400000010ff */
[----:B------:R-:W-:Y:S02]  /*98d0*/  F2FP.BF16.F32.PACK_AB R67, R67, R70 ;  /* 0x000000464343723e */ /* 0x000fe400000010ff */
[----:B------:R-:W-:Y:S02]  /*98e0*/  F2FP.BF16.F32.PACK_AB R73, R72, R73 ;  /* 0x000000494849723e */ /* 0x000fe400000010ff */
[----:B------:R-:W-:Y:S02]  /*98f0*/  SEL R70, R36, R41, P0 ;  /* 0x0000002924467207 */ /* 0x000fe40000000000 */
[----:B------:R-:W-:Y:S01]  /*9900*/  SEL R72, R41, R36, P0 ;  /* 0x0000002429487207 */ /* 0x000fe20000000000 */
[----:B------:R-:W-:Y:S01]  /*9910*/  IMAD.X R41, RZ, RZ, R7, P2 ;  /* 0x000000ffff297224 */ /* 0x000fe200010e0607 */
[----:B------:R-:W-:-:S02]  /*9920*/  F2FP.BF16.F32.PACK_AB R24, R21, R24 ;  /* 0x000000181518723e */ /* 0x000fc400000010ff */
[----:B------:R-:W-:Y:S02]  /*9930*/  IADD3 R21, P2, R26, 0x2000, RZ ;  /* 0x000020001a157810 */ /* 0x000fe40007f5e0ff */
[----:B------:R-:W-:Y:S02]  /*9940*/  F2FP.BF16.F32.PACK_AB R50, R47, R50 ;  /* 0x000000322f32723e */ /* 0x000fe400000010ff */
[----:B------:R-:W-:Y:S02]  /*9950*/  LOP3.LUT R20, R21, 0x380, RZ, 0xc0, !PT ;  /* 0x0000038015147812 */ /* 0x000fe400078ec0ff */
[----:B------:R-:W-:Y:S02]  /*9960*/  F2FP.BF16.F32.PACK_AB R60, R60, R61 ;  /* 0x0000003d3c3c723e */ /* 0x000fe400000010ff */
[----:B------:R-:W-:Y:S02]  /*9970*/  SHF.R.U64 R20, R20, 0x3, RZ ;  /* 0x0000000314147819 */ /* 0x000fe400000012ff */
[----:B------:R-:W-:-:S02]  /*9980*/  SEL R100, R43, R50, P0 ;  /* 0x000000322b647207 */ /* 0x000fc40000000000 */
[----:B------:R-:W-:Y:S01]  /*9990*/  LOP3.LUT R20, R20, R21, RZ, 0x3c, !PT ;  /* 0x0000001514147212 */ /* 0x000fe200078e3cff */
[----:B------:R-:W-:Y:S01]  /*99a0*/  IMAD.X R21, RZ, RZ, R27, P2 ;  /* 0x000000ffff157224 */ /* 0x000fe200010e061b */
[----:B-1----:R-:W-:Y:S02]  /*99b0*/  ISETP.NE.AND P2, PT, R5, 0x1, PT ;  /* 0x000000010500780c */ /* 0x002fe40003f45270 */
[----:B------:R-:W-:Y:S02]  /*99c0*/  SEL R80, R60, R65, P0 ;  /* 0x000000413c507207 */ /* 0x000fe40000000000 */
[----:B------:R-:W-:Y:S02]  /*99d0*/  SEL R50, R50, R43, P0 ;  /* 0x0000002b32327207 */ /* 0x000fe40000000000 */
[----:B------:R-:W-:Y:S02]  /*99e0*/  SEL R60, R65, R60, P0 ;  /* 0x0000003c413c7207 */ /* 0x000fe40000000000 */
[----:B------:R-:W-:-:S02]  /*99f0*/  LOP3.LUT R43, R6, 0x380, RZ, 0xc0, !PT ;  /* 0x00000380062b7812 */ /* 0x000fc400078ec0ff */
[----:B------:R-:W-:Y:S01]  /*9a00*/  MOV R65, R30 ;  /* 0x0000001e00417202 */ /* 0x000fe20000000f00 */
[----:B------:R-:W-:Y:S01]  /*9a10*/  IMAD R30, RZ, RZ, -UR43 ;  /* 0x8000002bff1e7e24 */ /* 0x000fe2000f8e02ff */
[----:B------:R-:W-:Y:S01]  /*9a20*/  F2FP.BF16.F32.PACK_AB R13, R13, R14 ;  /* 0x0000000e0d0d723e */ /* 0x000fe200000010ff */
[----:B------:R-:W1:Y:S01]  /*9a30*/  @P2 LDC R31, c[0x0][0xbec] ;  /* 0x0002fb00ff1f2b82 */ /* 0x000e620000000800 */
[----:B------:R-:W-:Y:S01]  /*9a40*/  F2FP.BF16.F32.PACK_AB R35, R35, R38 ;  /* 0x000000262323723e */ /* 0x000fe200000010ff */
[----:B0-----:R-:W-:Y:S01]  /*9a50*/  IMAD R85, R85, R30, UR41 ;  /* 0x0000002955557e24 */ /* 0x001fe2000f8e021e */
[----:B------:R-:W-:Y:S02]  /*9a60*/  F2FP.BF16.F32.PACK_AB R42, R39, R42 ;  /* 0x0000002a272a723e */ /* 0x000fe400000010ff */
[C---:B------:R-:W-:Y:S02]  /*9a70*/  IADD3 R14, P5, R6.reuse, 0x4040, RZ ;  /* 0x00004040060e7810 */ /* 0x040fe40007fbe0ff */
[C---:B------:R-:W-:Y:S01]  /*9a80*/  IADD3 R12, P4, R6.reuse, 0x4020, RZ ;  /* 0x00004020060c7810 */ /* 0x040fe20007f9e0ff */
[----:B------:R-:W0:Y:S01]  /*9a90*/  @P2 LDC R30, c[0x0][0xbf0] ;  /* 0x0002fc00ff1e2b82 */ /* 0x000e220000000800 */
[C---:B------:R-:W-:Y:S01]  /*9aa0*/  IADD3 R11, P3, R6.reuse, 0x4000, RZ ;  /* 0x00004000060b7810 */ /* 0x040fe20007f7e0ff */
[----:B------:R-:W-:Y:S01]  /*9ab0*/  IMAD.X R33, RZ, RZ, R7, P5 ;  /* 0x000000ffff217224 */ /* 0x000fe200028e0607 */
[----:B------:R-:W-:-:S02]  /*9ac0*/  IADD3 R9, P1, R6, 0x60, RZ ;  /* 0x0000006006097810 */ /* 0x000fc40007f3e0ff */
[----:B------:R-:W-:Y:S01]  /*9ad0*/  SHF.R.U64 R43, R43, 0x3, RZ ;  /* 0x000000032b2b7819 */ /* 0x000fe200000012ff */
[--C-:B------:R-:W-:Y:S01]  /*9ae0*/  IMAD.X R37, RZ, RZ, R7.reuse, P3 ;  /* 0x000000ffff257224 */ /* 0x100fe200018e0607 */
[----:B------:R-:W-:Y:S01]  /*9af0*/  SEL R96, R35, R42, P0 ;  /* 0x0000002a23607207 */ /* 0x000fe20000000000 */
[--C-:B------:R-:W-:Y:S01]  /*9b00*/  IMAD.X R39, RZ, RZ, R7.reuse, P1 ;  /* 0x000000ffff277224 */ /* 0x100fe200008e0607 */
[----:B------:R-:W-:Y:S01]  /*9b10*/  SEL R98, R42, R35, P0 ;  /* 0x000000232a627207 */ /* 0x000fe20000000000 */
[--C-:B------:R-:W-:Y:S01]  /*9b20*/  IMAD.X R35, RZ, RZ, R7.reuse, P4 ;  /* 0x000000ffff237224 */ /* 0x100fe200020e0607 */
[----:B------:R-:W-:Y:S01]  /*9b30*/  LOP3.LUT R42, R43, R6, RZ, 0x3c, !PT ;  /* 0x000000062b2a7212 */ /* 0x000fe200078e3cff */
[----:B------:R-:W-:Y:S01]  /*9b40*/  IMAD.MOV.U32 R43, RZ, RZ, R7 ;  /* 0x000000ffff2b7224 */ /* 0x000fe200078e0007 */
[----:B------:R-:W-:Y:S02]  /*9b50*/  LOP3.LUT R7, R12, 0x380, RZ, 0xc0, !PT ;  /* 0x000003800c077812 */ /* 0x000fe400078ec0ff */
[----:B------:R-:W-:-:S02]  /*9b60*/  F2FP.BF16.F32.PACK_AB R51, R51, R54 ;  /* 0x000000363333723e */ /* 0x000fc400000010ff */
[----:B------:R-:W-:Y:S02]  /*9b70*/  F2FP.BF16.F32.PACK_AB R57, R56, R57 ;  /* 0x000000393839723e */ /* 0x000fe400000010ff */
[----:B------:R-:W-:Y:S02]  /*9b80*/  LOP3.LUT R6, R11, 0x380, RZ, 0xc0, !PT ;  /* 0x000003800b067812 */ /* 0x000fe400078ec0ff */
[----:B------:R-:W-:Y:S02]  /*9b90*/  SEL R54, R13, R24, P0 ;  /* 0x000000180d367207 */ /* 0x000fe40000000000 */
[----:B------:R-:W-:Y:S02]  /*9ba0*/  SEL R56, R24, R13, P0 ;  /* 0x0000000d18387207 */ /* 0x000fe40000000000 */
[----:B------:R-:W-:Y:S02]  /*9bb0*/  SHF.R.U64 R7, R7, 0x3, RZ ;  /* 0x0000000307077819 */ /* 0x000fe400000012ff */
[----:B------:R-:W-:-:S02]  /*9bc0*/  LOP3.LUT R13, R14, 0x380, RZ, 0xc0, !PT ;  /* 0x000003800e0d7812 */ /* 0x000fc400078ec0ff */
[----:B------:R-:W-:Y:S02]  /*9bd0*/  SHF.R.U64 R6, R6, 0x3, RZ ;  /* 0x0000000306067819 */ /* 0x000fe400000012ff */
[----:B------:R-:W-:Y:S02]  /*9be0*/  LOP3.LUT R34, R7, R12, RZ, 0x3c, !PT ;  /* 0x0000000c07227212 */ /* 0x000fe400078e3cff */
[----:B------:R-:W-:Y:S02]  /*9bf0*/  SHF.R.U64 R13, R13, 0x3, RZ ;  /* 0x000000030d0d7819 */ /* 0x000fe400000012ff */
[----:B------:R-:W-:Y:S02]  /*9c00*/  F2FP.BF16.F32.PACK_AB R68, R68, R69 ;  /* 0x000000454444723e */ /* 0x000fe400000010ff */
[----:B------:R-:W-:Y:S02]  /*9c10*/  F2FP.BF16.F32.PACK_AB R74, R71, R74 ;  /* 0x0000004a474a723e */ /* 0x000fe400000010ff */
[----:B------:R-:W-:-:S02]  /*9c20*/  LOP3.LUT R36, R6, R11, RZ, 0x3c, !PT ;  /* 0x0000000b06247212 */ /* 0x000fc400078e3cff */
[----:B------:R-:W-:Y:S02]  /*9c30*/  IADD3 R25, P6, R26, 0x1000, RZ ;  /* 0x000010001a197810 */ /* 0x000fe40007fde0ff */
[----:B------:R-:W-:Y:S02]  /*9c40*/  LOP3.LUT R6, R9, 0x380, RZ, 0xc0, !PT ;  /* 0x0000038009067812 */ /* 0x000fe400078ec0ff */
[----:B------:R-:W-:Y:S01]  /*9c50*/  MOV R69, R34 ;  /* 0x0000002200457202 */ /* 0x000fe20000000f00 */
[----:B------:R-:W-:Y:S01]  /*9c60*/  IMAD R34, R85, 0x80, R229 ;  /* 0x0000008055227824 */ /* 0x000fe200078e02e5 */
[----:B------:R-:W-:Y:S02]  /*9c70*/  LOP3.LUT R32, R13, R14, RZ, 0x3c, !PT ;  /* 0x0000000e0d207212 */ /* 0x000fe400078e3cff */
[----:B------:R-:W-:Y:S02]  /*9c80*/  F2FP.BF16.F32.PACK_AB R66, R63, R66 ;  /* 0x000000423f42723e */ /* 0x000fe400000010ff */
[----:B------:R-:W-:-:S02]  /*9c90*/  SEL R106, R67, R74, P0 ;  /* 0x0000004a436a7207 */ /* 0x000fc40000000000 */
[----:B------:R-:W-:Y:S02]  /*9ca0*/  LOP3.LUT R24, R25, 0x380, RZ, 0xc0, !PT ;  /* 0x0000038019187812 */ /* 0x000fe400078ec0ff */
[----:B------:R-:W-:Y:S02]  /*9cb0*/  MOV R63, R42 ;  /* 0x0000002a003f7202 */ /* 0x000fe40000000f00 */
[----:B------:R-:W-:Y:S02]  /*9cc0*/  SEL R74, R74, R67, P0 ;  /* 0x000000434a4a7207 */ /* 0x000fe40000000000 */
[----:B------:R-:W-:Y:S02]  /*9cd0*/  SHF.R.U64 R6, R6, 0x3, RZ ;  /* 0x0000000306067819 */ /* 0x000fe400000012ff */
[----:B------:R-:W-:Y:S01]  /*9ce0*/  MOV R42, R28 ;  /* 0x0000001c002a7202 */ /* 0x000fe20000000f00 */
[----:B-1----:R-:W-:Y:S01]  /*9cf0*/  @P2 IMAD.HI.U32 R29, R34, R31, RZ ;  /* 0x0000001f221d2227 */ /* 0x002fe200078e00ff */
[----:B------:R-:W-:-:S02]  /*9d00*/  MOV R67, R32 ;  /* 0x0000002000437202 */ /* 0x000fc40000000f00 */
[----:B------:R-:W-:Y:S01]  /*9d10*/  SHF.R.U64 R24, R24, 0x3, RZ ;  /* 0x0000000318187819 */ /* 0x000fe200000012ff */
[----:B------:R-:W-:Y:S01]  /*9d20*/  IMAD.MOV.U32 R28, RZ, RZ, R34 ;  /* 0x000000ffff1c7224 */ /* 0x000fe200078e0022 */
[----:B------:R-:W-:Y:S02]  /*9d30*/  F2FP.BF16.F32.PACK_AB R58, R55, R58 ;  /* 0x0000003a373a723e */ /* 0x000fe400000010ff */
[----:B------:R-:W-:Y:S02]  /*9d40*/  LOP3.LUT R38, R6, R9, RZ, 0x3c, !PT ;  /* 0x0000000906267212 */ /* 0x000fe400078e3cff */
[----:B------:R-:W-:Y:S02]  /*9d50*/  SEL R82, R68, R73, P0 ;  /* 0x0000004944527207 */ /* 0x000fe40000000000 */
[----:B0-----:R-:W-:Y:S02]  /*9d60*/  @P2 SHF.R.U32.HI R28, RZ, R30, R29 ;  /* 0x0000001eff1c2219 */ /* 0x001fe4000001161d */
[----:B------:R-:W-:-:S02]  /*9d70*/  SEL R68, R73, R68, P0 ;  /* 0x0000004449447207 */ /* 0x000fc40000000000 */
[----:B------:R-:W-:Y:S01]  /*9d80*/  LOP3.LUT R24, R24, R25, RZ, 0x3c, !PT ;  /* 0x0000001918187212 */ /* 0x000fe200078e3cff */
[----:B------:R-:W-:Y:S01]  /*9d90*/  IMAD.X R25, RZ, RZ, R27, P6 ;  /* 0x000000ffff197224 */ /* 0x000fe200030e061b */
[----:B------:R-:W-:Y:S01]  /*9da0*/  IADD3 R15, P1, R26, 0x3000, RZ ;  /* 0x000030001a0f7810 */ /* 0x000fe20007f3e0ff */
[----:B------:R-:W-:Y:S01]  /*9db0*/  IMAD.MOV R32, RZ, RZ, -R28 ;  /* 0x000000ffff207224 */ /* 0x000fe200078e0a1c */
[----:B------:R-:W-:Y:S02]  /*9dc0*/  F2FP.BF16.F32.PACK_AB R44, R44, R45 ;  /* 0x0000002d2c2c723e */ /* 0x000fe400000010ff */
[----:B------:R-:W-:Y:S02]  /*9dd0*/  SEL R102, R51, R58, P0 ;  /* 0x0000003a33667207 */ /* 0x000fe40000000000 */
[----:B------:R-:W-:Y:S02]  /*9de0*/  MOV R71, R36 ;  /* 0x0000002400477202 */ /* 0x000fe40000000f00 */
[----:B------:R-:W-:-:S02]  /*9df0*/  MOV R73, R38 ;  /* 0x0000002600497202 */ /* 0x000fc40000000f00 */
[----:B------:R-:W-:Y:S02]  /*9e00*/  SEL R58, R58, R51, P0 ;  /* 0x000000333a3a7207 */ /* 0x000fe40000000000 */
[----:B------:R-:W-:Y:S02]  /*9e10*/  IADD3 R45, P6, R26, 0x7000, RZ ;  /* 0x000070001a2d7810 */ /* 0x000fe40007fde0ff */
[----:B------:R-:W-:Y:S02]  /*9e20*/  F2FP.BF16.F32.PACK_AB R52, R52, R53 ;  /* 0x000000353434723e */ /* 0x000fe400000010ff */
[----:B------:R-:W-:Y:S02]  /*9e30*/  LOP3.LUT R14, R15, 0x380, RZ, 0xc0, !PT ;  /* 0x000003800f0e7812 */ /* 0x000fe400078ec0ff */
[----:B------:R-:W-:Y:S02]  /*9e40*/  LOP3.LUT R6, R45, 0x380, RZ, 0xc0, !PT ;  /* 0x000003802d067812 */ /* 0x000fe400078ec0ff */
[----:B------:R-:W-:-:S02]  /*9e50*/  SEL R76, R44, R49, P0 ;  /* 0x000000312c4c7207 */ /* 0x000fc40000000000 */
[----:B------:R-:W-:Y:S02]  /*9e60*/  SEL R78, R52, R57, P0 ;  /* 0x00000039344e7207 */ /* 0x000fe40000000000 */
[----:B------:R-:W-:Y:S02]  /*9e70*/  SEL R104, R59, R66, P0 ;  /* 0x000000423b687207 */ /* 0x000fe40000000000 */
[----:B------:R-:W-:Y:S02]  /*9e80*/  SHF.R.U64 R14, R14, 0x3, RZ ;  /* 0x000000030e0e7819 */ /* 0x000fe400000012ff */
[----:B------:R-:W-:Y:S02]  /*9e90*/  SEL R44, R49, R44, P0 ;  /* 0x0000002c312c7207 */ /* 0x000fe40000000000 */
[----:B------:R-:W-:Y:S02]  /*9ea0*/  SEL R52, R57, R52, P0 ;  /* 0x0000003439347207 */ /* 0x000fe40000000000 */
[----:B------:R-:W-:Y:S01]  /*9eb0*/  SEL R66, R66, R59, P0 ;  /* 0x0000003b42427207 */ /* 0x000fe20000000000 */
[----:B------:R-:W-:Y:S01]  /*9ec0*/  IMAD R59, R5, R32, R34 ;  /* 0x00000020053b7224 */ /* 0x000fe200078e0222 */
[----:B------:R-:W-:-:S02]  /*9ed0*/  SHF.R.U64 R6, R6, 0x3, RZ ;  /* 0x0000000306067819 */ /* 0x000fc400000012ff */
[----:B------:R-:W-:Y:S01]  /*9ee0*/  LOP3.LUT R14, R14, R15, RZ, 0x3c, !PT ;  /* 0x0000000f0e0e7212 */ /* 0x000fe200078e3cff */
[----:B------:R-:W-:Y:S01]  /*9ef0*/  IMAD.X R15, RZ, RZ, R27, P1 ;  /* 0x000000ffff0f7224 */ /* 0x000fe200008e061b */
[----:B------:R-:W-:Y:S01]  /*9f00*/  MOV R61, R40 ;  /* 0x00000028003d7202 */ /* 0x000fe20000000f00 */
[----:B------:R-:W-:Y:S01]  /*9f10*/  IMAD.U32 R41, RZ, RZ, UR8 ;  /* 0x00000008ff297e24 */ /* 0x000fe2000f8e00ff */
[----:B------:R-:W-:Y:S01]  /*9f20*/  LOP3.LUT R6, R6, R45, RZ, 0x3c, !PT ;  /* 0x0000002d06067212 */ /* 0x000fe200078e3cff */
[----:B------:R-:W-:Y:S01]  /*9f30*/  ULDC.64 UR8, c[0x0][0xae8] ;  /* 0x0002ba0000087ab9 */ /* 0x000fe20000000a00 */
[----:B------:R-:W-:Y:S02]  /*9f40*/  SHF.R.S32.HI R30, RZ, 0x1f, R28 ;  /* 0x0000001fff1e7819 */ /* 0x000fe4000001141c */
[----:B------:R-:W-:Y:S02]  /*9f50*/  IADD3 R40, P1, R28, UR6, RZ ;  /* 0x000000061c287c10 */ /* 0x000fe4000ff3e0ff */
[----:B------:R-:W-:-:S02]  /*9f60*/  SHF.R.S32.HI R36, RZ, 0x1f, R59 ;  /* 0x0000001fff247819 */ /* 0x000fc4000001143b */
[----:B------:R-:W-:Y:S01]  /*9f70*/  IADD3.X R41, R30, UR7, R41, P1, !PT ;  /* 0x000000071e297c10 */ /* 0x000fe20008ffe429 */
[----:B------:R-:W-:Y:S01]  /*9f80*/  ULDC.64 UR6, c[0x0][0xb88] ;  /* 0x0002e20000067ab9 */ /* 0x000fe20000000a00 */
[----:B------:R-:W-:Y:S01]  /*9f90*/  IADD3 R11, P4, R26, 0x5000, RZ ;  /* 0x000050001a0b7810 */ /* 0x000fe20007f9e0ff */
[----:B------:R-:W-:Y:S01]  /*9fa0*/  IMAD R36, R36, UR6, RZ ;  /* 0x0000000624247c24 */ /* 0x000fe2000f8e02ff */
[----:B------:R-:W-:Y:S01]  /*9fb0*/  IADD3 R13, P3, R26, 0x4000, RZ ;  /* 0x000040001a0d7810 */ /* 0x000fe20007f7e0ff */
[----:B--2---:R-:W-:Y:S01]  /*9fc0*/  SHFL.IDX PT, R46, R46, R3, 0x1c1f ;  /* 0x001c1f032e2e7589 */ /* 0x004fe200000e0000 */
[----:B------:R-:W-:Y:S01]  /*9fd0*/  LOP3.LUT R33, R3, 0x2, RZ, 0x3c, !PT ;  /* 0x0000000203217812 */ /* 0x000fe200078e3cff */
[----:B------:R-:W-:Y:S01]  /*9fe0*/  IMAD R75, R59, UR7, R36 ;  /* 0x000000073b4b7c24 */ /* 0x000fe2000f8e0224 */
[----:B------:R-:W-:Y:S01]  /*9ff0*/  LOP3.LUT R10, R11, 0x380, RZ, 0xc0, !PT ;  /* 0x000003800b0a7812 */ /* 0x000fe200078ec0ff */
[----:B------:R-:W-:Y:S01]  /*a000*/  SHFL.IDX PT, R54, R54, R3, 0x1c1f ;  /* 0x001c1f0336367589 */ /* 0x000fe200000e0000 */
[----:B------:R-:W-:Y:S01]  /*a010*/  LOP3.LUT R12, R13, 0x380, RZ, 0xc0, !PT ;  /* 0x000003800d0c7812 */ /* 0x000fe200078ec0ff */
[----:B------:R-:W-:Y:S01]  /*a020*/  IMAD.WIDE.U32 R40, R59, UR6, R40 ;  /* 0x000000063b287c25 */ /* 0x000fe2000f8e0028 */
[----:B------:R-:W-:Y:S01]  /*a030*/  SHF.R.U64 R10, R10, 0x3, RZ ;  /* 0x000000030a0a7819 */ /* 0x000fe200000012ff */
[----:B------:R-:W0:Y:S01]  /*a040*/  SHFL.IDX PT, R29, R48, R33, 0x1c1f ;  /* 0x001c1f21301d7589 */ /* 0x000e2200000e0000 */
[----:B------:R-:W-:Y:S01]  /*a050*/  ULDC UR6, c[0x0][0xa88] ;  /* 0x0002a20000067ab9 */ /* 0x000fe20000000800 */
[----:B------:R-:W-:-:S02]  /*a060*/  SHF.R.U64 R12, R12, 0x3, RZ ;  /* 0x000000030c0c7819 */ /* 0x000fc400000012ff */
[----:B------:R-:W1:Y:S01]  /*a070*/  SHFL.IDX PT, R31, R56, R33, 0x1c1f ;  /* 0x001c1f21381f7589 */ /* 0x000e6200000e0000 */
[----:B------:R-:W-:Y:S01]  /*a080*/  LOP3.LUT R10, R10, R11, RZ, 0x3c, !PT ;  /* 0x0000000b0a0a7212 */ /* 0x000fe200078e3cff */
[--C-:B------:R-:W-:Y:S01]  /*a090*/  IMAD.X R11, RZ, RZ, R27.reuse, P4 ;  /* 0x000000ffff0b7224 */ /* 0x100fe200020e061b */
[----:B------:R-:W-:Y:S01]  /*a0a0*/  LOP3.LUT P1, RZ, R19, 0x3, RZ, 0xc0, !PT ;  /* 0x0000000313ff7812 */ /* 0x000fe2000782c0ff */
[----:B------:R-:W-:Y:S01]  /*a0b0*/  SHFL.IDX PT, R84, R84, R3, 0x1c1f ;  /* 0x001c1f0354547589 */ /* 0x000fe200000e0000 */
[----:B------:R-:W-:Y:S01]  /*a0c0*/  LOP3.LUT R12, R12, R13, RZ, 0x3c, !PT ;  /* 0x0000000d0c0c7212 */ /* 0x000fe200078e3cff */
[----:B------:R-:W-:Y:S01]  /*a0d0*/  IMAD.X R13, RZ, RZ, R27, P3 ;  /* 0x000000ffff0d7224 */ /* 0x000fe200018e061b */
[C---:B------:R-:W-:Y:S01]  /*a0e0*/  IADD3 R9, P5, R26.reuse, 0x6000, RZ ;  /* 0x000060001a097810 */ /* 0x040fe20007fbe0ff */
[----:B------:R-:W2:Y:S01]  /*a0f0*/  SHFL.IDX PT, R35, R86, R33, 0x1c1f ;  /* 0x001c1f2156237589 */ /* 0x000ea200000e0000 */
[----:B------:R-:W-:Y:S02]  /*a100*/  LOP3.LUT R7, R26, 0x380, RZ, 0xc0, !PT ;  /* 0x000003801a077812 */ /* 0x000fe400078ec0ff */
[----:B------:R-:W-:Y:S01]  /*a110*/  LOP3.LUT R8, R9, 0x380, RZ, 0xc0, !PT ;  /* 0x0000038009087812 */ /* 0x000fe200078ec0ff */
[----:B------:R-:W-:Y:S01]  /*a120*/  SHFL.IDX PT, R62, R62, R3, 0x1c1f ;  /* 0x001c1f033e3e7589 */ /* 0x000fe200000e0000 */
[----:B------:R-:W-:-:S02]  /*a130*/  SHF.R.U64 R7, R7, 0x3, RZ ;  /* 0x0000000307077819 */ /* 0x000fc400000012ff */
[----:B------:R-:W-:Y:S01]  /*a140*/  SHF.R.U64 R8, R8, 0x3, RZ ;  /* 0x0000000308087819 */ /* 0x000fe200000012ff */
[----:B------:R-:W-:Y:S01]  /*a150*/  SHFL.IDX PT, R88, R88, R3, 0x1c1f ;  /* 0x001c1f0358587589 */ /* 0x000fe200000e0000 */
[----:B------:R-:W-:Y:S01]  /*a160*/  LOP3.LUT R26, R7, R26, RZ, 0x3c, !PT ;  /* 0x0000001a071a7212 */ /* 0x000fe200078e3cff */
[--C-:B------:R-:W-:Y:S01]  /*a170*/  IMAD.X R7, RZ, RZ, R27.reuse, P6 ;  /* 0x000000ffff077224 */ /* 0x100fe200030e061b */
[----:B------:R-:W-:Y:S01]  /*a180*/  LOP3.LUT R8, R8, R9, RZ, 0x3c, !PT ;  /* 0x0000000908087212 */ /* 0x000fe200078e3cff */
[----:B------:R3:W4:Y:S01]  /*a190*/  SHFL.IDX PT, R37, R64, R33, 0x1c1f ;  /* 0x001c1f2140257589 */ /* 0x00072200000e0000 */
[----:B0-----:R-:W-:Y:S01]  /*a1a0*/  SEL R28, R46, R29, P0 ;  /* 0x0000001d2e1c7207 */ /* 0x001fe20000000000 */
[----:B------:R-:W-:Y:S01]  /*a1b0*/  IMAD.X R9, RZ, RZ, R27, P5 ;  /* 0x000000ffff097224 */ /* 0x000fe200028e061b */
[----:B------:R-:W-:Y:S01]  /*a1c0*/  SEL R30, R29, R46, P0 ;  /* 0x0000002e1d1e7207 */ /* 0x000fe20000000000 */
[----:B------:R-:W0:Y:S01]  /*a1d0*/  SHFL.IDX PT, R39, R90, R33, 0x1c1f ;  /* 0x001c1f215a277589 */ /* 0x000e2200000e0000 */
[----:B-1----:R-:W-:-:S02]  /*a1e0*/  SEL R32, R54, R31, P0 ;  /* 0x0000001f36207207 */ /* 0x002fc40000000000 */
[----:B------:R-:W-:Y:S01]  /*a1f0*/  SEL R34, R31, R54, P0 ;  /* 0x000000361f227207 */ /* 0x000fe20000000000 */
[----:B------:R-:W-:Y:S01]  /*a200*/  SHFL.IDX PT, R92, R92, R3, 0x1c1f ;  /* 0x001c1f035c5c7589 */ /* 0x000fe200000e0000 */
[----:B---3--:R-:W-:-:S03]  /*a210*/  IMAD R64, R5, UR6, RZ ;  /* 0x0000000605407c24 */ /* 0x008fc6000f8e02ff */
[----:B------:R-:W1:Y:S01]  /*a220*/  SHFL.IDX PT, R51, R94, R33, 0x1c1f ;  /* 0x001c1f215e337589 */ /* 0x000e6200000e0000 */
[----:B--2---:R-:W-:Y:S02]  /*a230*/  SEL R29, R84, R35, P0 ;  /* 0x00000023541d7207 */ /* 0x004fe40000000000 */
[----:B------:R-:W-:Y:S01]  /*a240*/  SEL R31, R35, R84, P0 ;  /* 0x00000054231f7207 */ /* 0x000fe20000000000 */
[----:B------:R-:W-:Y:S06]  /*a250*/  BAR.SYNC.DEFER_BLOCKING 0x1, 0x100 ;  /* 0x0044000000007b1d */ /* 0x000fec0000010000 */
[----:B------:R-:W-:Y:S01]  /*a260*/  SHFL.IDX PT, R80, R80, R3, 0x1c1f ;  /* 0x001c1f0350507589 */ /* 0x000fe200000e0000 */
[----:B----4-:R-:W-:-:S02]  /*a270*/  SEL R36, R62, R37, P0 ;  /* 0x000000253e247207 */ /* 0x010fc40000000000 */
[----:B------:R-:W-:Y:S01]  /*a280*/  SEL R38, R37, R62, P0 ;  /* 0x0000003e25267207 */ /* 0x000fe20000000000 */
[----:B------:R-:W-:Y:S01]  /*a290*/  SHFL.IDX PT, R47, R60, R33, 0x1c1f ;  /* 0x001c1f213c2f7589 */ /* 0x000fe200000e0000 */
[----:B0-----:R-:W-:-:S03]  /*a2a0*/  SEL R35, R39, R88, P0 ;  /* 0x0000005827237207 */ /* 0x001fc60000000000 */
[----:B------:R-:W-:Y:S04]  /*a2b0*/  SHFL.IDX PT, R70, R70, R3, 0x1c1f ;  /* 0x001c1f0346467589 */ /* 0x000fe800000e0000 */
[----:B------:R-:W-:Y:S01]  /*a2c0*/  SHFL.IDX PT, R76, R76, R3, 0x1c1f ;  /* 0x001c1f034c4c7589 */ /* 0x000fe200000e0000 */
[----:B-1----:R-:W-:-:S03]  /*a2d0*/  SEL R37, R92, R51, P0 ;  /* 0x000000335c257207 */ /* 0x002fc60000000000 */
[----:B------:R-:W-:Y:S04]  /*a2e0*/  SHFL.IDX PT, R78, R78, R3, 0x1c1f ;  /* 0x001c1f034e4e7589 */ /* 0x000fe800000e0000 */
        /* <DEDUP_REMOVED lines=8> */
[----:B------:R-:W0:Y:S04]  /*a370*/  SHFL.IDX PT, R43, R44, R33, 0x1c1f ;  /* 0x001c1f212c2b7589 */ /* 0x000e2800000e0000 */
[----:B------:R-:W-:Y:S04]  /*a380*/  SHFL.IDX PT, R53, R98, R33, 0x1c1f ;  /* 0x001c1f2162357589 */ /* 0x000fe800000e0000 */
[----:B------:R-:W1:Y:S04]  /*a390*/  SHFL.IDX PT, R45, R52, R33, 0x1c1f ;  /* 0x001c1f21342d7589 */ /* 0x000e6800000e0000 */
[----:B------:R2:W-:Y:S04]  /*a3a0*/  SHFL.IDX PT, R55, R50, R33, 0x1c1f ;  /* 0x001c1f2132377589 */ /* 0x0005e800000e0000 */
[----:B------:R-:W3:Y:S04]  /*a3b0*/  SHFL.IDX PT, R79, R58, R33, 0x1c1f ;  /* 0x001c1f213a4f7589 */ /* 0x000ee800000e0000 */
[----:B------:R-:W4:Y:S04]  /*a3c0*/  SHFL.IDX PT, R57, R66, R33, 0x1c1f ;  /* 0x001c1f2142397589 */ /* 0x000f2800000e0000 */
[----:B------:R1:W4:Y:S01]  /*a3d0*/  SHFL.IDX PT, R83, R74, R33, 0x1c1f ;  /* 0x001c1f214a537589 */ /* 0x00032200000e0000 */
[----:B0-----:R-:W-:-:S02]  /*a3e0*/  SEL R48, R76, R43, P0 ;  /* 0x0000002b4c307207 */ /* 0x001fc40000000000 */
[----:B--2---:R-:W-:Y:S01]  /*a3f0*/  SEL R50, R43, R76, P0 ;  /* 0x0000004c2b327207 */ /* 0x004fe20000000000 */
[----:B------:R0:W-:Y:S01]  /*a400*/  STSM.16.M88.4 [R63], R28 ;  /* 0x0000001c3f007844 */ /* 0x0001e20000000200 */
[----:B-1----:R-:W-:Y:S02]  /*a410*/  SEL R76, R78, R45, P0 ;  /* 0x0000002d4e4c7207 */ /* 0x002fe40000000000 */
[----:B------:R-:W-:Y:S02]  /*a420*/  SEL R33, R88, R39, P0 ;  /* 0x0000002758217207 */ /* 0x000fe40000000000 */
[----:B------:R-:W-:Y:S01]  /*a430*/  SEL R39, R51, R92, P0 ;  /* 0x0000005c33277207 */ /* 0x000fe20000000000 */
[----:B------:R-:W-:Y:S01]  /*a440*/  IMAD R51, R85, 0x80, R228 ;  /* 0x0000008055337824 */ /* 0x000fe200078e02e4 */
[----:B------:R-:W-:Y:S01]  /*a450*/  SEL R78, R45, R78, P0 ;  /* 0x0000004e2d4e7207 */ /* 0x000fe20000000000 */
[----:B------:R1:W-:Y:S01]  /*a460*/  STSM.16.M88.4 [R61], R32 ;  /* 0x000000203d007844 */ /* 0x0003e20000000200 */
[----:B---3--:R-:W-:-:S02]  /*a470*/  SEL R77, R102, R79, P0 ;  /* 0x0000004f664d7207 */ /* 0x008fc40000000000 */
[C---:B------:R-:W-:Y:S01]  /*a480*/  ISETP.GE.OR P3, PT, R51.reuse, R64, P1 ;  /* 0x000000403300720c */ /* 0x040fe20000f66670 */
[----:B------:R2:W-:Y:S01]  /*a490*/  STSM.16.M88.4 [R42], R36 ;  /* 0x000000242a007844 */ /* 0x0005e20000000200 */
[----:B0-----:R-:W-:Y:S01]  /*a4a0*/  VIADD R29, R51, 0x8 ;  /* 0x00000008331d7836 */ /* 0x001fe20000000000 */
[----:B------:R-:W-:Y:S01]  /*a4b0*/  SEL R28, R70, R3, P0 ;  /* 0x00000003461c7207 */ /* 0x000fe20000000000 */
[----:B------:R-:W-:Y:S01]  /*a4c0*/  IMAD.IADD R31, R41, 0x1, R75 ;  /* 0x00000001291f7824 */ /* 0x000fe200078e024b */
[----:B------:R-:W-:Y:S02]  /*a4d0*/  SEL R30, R3, R70, P0 ;  /* 0x00000046031e7207 */ /* 0x000fe40000000000 */
[----:B------:R-:W-:Y:S02]  /*a4e0*/  ISETP.GE.OR P1, PT, R29, R64, P1 ;  /* 0x000000401d00720c */ /* 0x000fe40000f26670 */
[----:B------:R-:W-:Y:S02]  /*a4f0*/  SEL R29, R96, R53, P0 ;  /* 0x00000035601d7207 */ /* 0x000fe40000000000 */
[----:B------:R-:W-:-:S02]  /*a500*/  SEL R51, R55, R100, P0 ;  /* 0x0000006437337207 */ /* 0x000fc40000000000 */
[----:B-1----:R-:W-:Y:S02]  /*a510*/  LEA R32, P4, R40, UR4, 0x2 ;  /* 0x0000000428207c11 */ /* 0x002fe4000f8810ff */
[----:B------:R-:W-:Y:S02]  /*a520*/  SEL R79, R79, R102, P0 ;  /* 0x000000664f4f7207 */ /* 0x000fe40000000000 */
[----:B--2---:R-:W-:Y:S01]  /*a530*/  SEL R36, R80, R47, P0 ;  /* 0x0000002f50247207 */ /* 0x004fe20000000000 */
[----:B------:R-:W-:Y:S01]  /*a540*/  SHFL.IDX PT, R60, R32, RZ, 0x1c1f ;  /* 0x001c1fff203c7589 */ /* 0x000fe200000e0000 */
[----:B------:R-:W-:Y:S02]  /*a550*/  SEL R38, R47, R80, P0 ;  /* 0x000000502f267207 */ /* 0x000fe40000000000 */
[----:B------:R-:W-:Y:S01]  /*a560*/  LEA.HI.X R40, R40, UR5, R31, 0x2, P4 ;  /* 0x0000000528287c11 */ /* 0x000fe2000a0f141f */
[----:B------:R-:W-:Y:S01]  /*a570*/  SHFL.IDX PT, R62, R32, 0x1, 0x1c1f ;  /* 0x003c1f00203e7f89 */ /* 0x000fe200000e0000 */
[----:B------:R-:W-:-:S02]  /*a580*/  SEL R80, R82, R49, P0 ;  /* 0x0000003152507207 */ /* 0x000fc40000000000 */
[----:B------:R-:W-:Y:S01]  /*a590*/  SEL R82, R49, R82, P0 ;  /* 0x0000005231527207 */ /* 0x000fe20000000000 */
[----:B------:R-:W0:Y:S01]  /*a5a0*/  SHFL.IDX PT, R61, R40, RZ, 0x1c1f ;  /* 0x001c1fff283d7589 */ /* 0x000e2200000e0000 */
[----:B------:R-:W-:Y:S02]  /*a5b0*/  SEL R31, R53, R96, P0 ;  /* 0x00000060351f7207 */ /* 0x000fe40000000000 */
[----:B------:R-:W-:Y:S01]  /*a5c0*/  SEL R49, R100, R55, P0 ;  /* 0x0000003764317207 */ /* 0x000fe20000000000 */
[----:B------:R-:W1:Y:S01]  /*a5d0*/  SHFL.IDX PT, R63, R40, 0x1, 0x1c1f ;  /* 0x003c1f00283f7f89 */ /* 0x000e6200000e0000 */
[----:B----4-:R-:W-:Y:S02]  /*a5e0*/  SEL R37, R104, R57, P0 ;  /* 0x0000003968257207 */ /* 0x010fe40000000000 */
[----:B------:R-:W-:Y:S01]  /*a5f0*/  SEL R39, R57, R104, P0 ;  /* 0x0000006839277207 */ /* 0x000fe20000000000 */
[----:B------:R-:W-:Y:S01]  /*a600*/  STSM.16.M88.4 [R73], R28 ;  /* 0x0000001c49007844 */ /* 0x000fe20000000200 */
[----:B------:R-:W-:-:S02]  /*a610*/  SEL R81, R106, R83, P0 ;  /* 0x000000536a517207 */ /* 0x000fc40000000000 */
[----:B------:R-:W-:Y:S01]  /*a620*/  SEL R83, R83, R106, P0 ;  /* 0x0000006a53537207 */ /* 0x000fe20000000000 */
[----:B------:R-:W-:Y:S04]  /*a630*/  STSM.16.M88.4 [R71], R48 ;  /* 0x0000003047007844 */ /* 0x000fe80000000200 */
[----:B------:R-:W-:Y:S04]  /*a640*/  STSM.16.M88.4 [R69], R76 ;  /* 0x0000004c45007844 */ /* 0x000fe80000000200 */
[----:B------:R-:W-:Y:S04]  /*a650*/  STSM.16.M88.4 [R67], R36 ;  /* 0x0000002443007844 */ /* 0x000fe80000000200 */
[----:B------:R2:W-:Y:S01]  /*a660*/  STSM.16.M88.4 [R65], R80 ;  /* 0x0000005041007844 */ /* 0x0005e20000000200 */
[----:B------:R-:W-:Y:S08]  /*a670*/  BAR.SYNC.DEFER_BLOCKING 0x1, 0x100 ;  /* 0x0044000000007b1d */ /* 0x000ff00000010000 */
[----:B--2---:R-:W2:Y:S01]  /*a680*/  @P2 LDC R65, c[0x0][0xbec] ;  /* 0x0002fb00ff412b82 */ /* 0x004ea20000000800 */
[----:B0-----:R0:W-:Y:S01]  /*a690*/  @!P3 ST.E desc[UR48][R60.64], R4 ;  /* 0x000000043c00b985 */ /* 0x0011e2000c101930 */
[----:B------:R-:W-:-:S03]  /*a6a0*/  UIMAD UR6, UR12, UR8, URZ ;  /* 0x000000080c0672a4 */ /* 0x000fc6000f8e023f */
[----:B-1----:R1:W-:Y:S03]  /*a6b0*/  @!P1 ST.E desc[UR48][R62.64], R0 ;  /* 0x000000003e009985 */ /* 0x0023e6000c101930 */
[----:B0-----:R-:W0:Y:S01]  /*a6c0*/  @P2 LDC R61, c[0x0][0xbf0] ;  /* 0x0002fc00ff3d2b82 */ /* 0x001e220000000800 */
[----:B------:R3:W5:Y:S01]  /*a6d0*/  LD.E.128 R48, desc[UR48][R8.64] ;  /* 0x0000003008307980 */ /* 0x000762000c101d00 */
[----:B-1----:R-:W-:Y:S01]  /*a6e0*/  IMAD R0, R17, 0x20, R18 ;  /* 0x0000002011007824 */ /* 0x002fe200078e0212 */
[----:B------:R-:W-:Y:S02]  /*a6f0*/  UIMAD.WIDE.U32 UR4, UR13, UR8, URZ ;  /* 0x000000080d0472a5 */ /* 0x000fe4000f8e003f */
[----:B------:R1:W5:Y:S01]  /*a700*/  LD.E.128 R36, desc[UR48][R6.64] ;  /* 0x0000003006247980 */ /* 0x000362000c101d00 */
[----:B------:R-:W-:-:S03]  /*a710*/  UIMAD UR6, UR13, UR9, UR6 ;  /* 0x000000090d0672a4 */ /* 0x000fc6000f8e0206 */
[----:B------:R-:W-:Y:S01]  /*a720*/  ULDC.64 UR8, c[0x0][0xaf0] ;  /* 0x0002bc0000087ab9 */ /* 0x000fe20000000a00 */
[----:B---3--:R-:W-:Y:S01]  /*a730*/  IMAD R8, R85, 0x80, R0 ;  /* 0x0000008055087824 */ /* 0x008fe200078e0200 */
[----:B------:R-:W-:Y:S01]  /*a740*/  UIMAD UR7, UR14, UR8, URZ ;  /* 0x000000080e0772a4 */ /* 0x000fe2000f8e023f */
[----:B------:R-:W5:Y:S02]  /*a750*/  LD.E.128 R44, desc[UR48][R26.64] ;  /* 0x000000301a2c7980 */ /* 0x000f64000c101d00 */
[----:B--2---:R-:W-:Y:S01]  /*a760*/  @P2 IMAD.HI.U32 R0, R8, R65, RZ ;  /* 0x0000004108002227 */ /* 0x004fe200078e00ff */
[----:B------:R-:W-:Y:S01]  /*a770*/  UIADD3 UR5, UR5, UR6, URZ ;  /* 0x0000000605057290 */ /* 0x000fe2000fffe03f */
[----:B------:R-:W5:Y:S01]  /*a780*/  LD.E.128 R40, desc[UR48][R24.64] ;  /* 0x0000003018287980 */ /* 0x000f62000c101d00 */
[----:B------:R-:W-:Y:S01]  /*a790*/  UIMAD UR7, UR42, UR9, UR7 ;  /* 0x000000092a0772a4 */ /* 0x000fe2000f8e0207 */
[----:B------:R-:W-:Y:S01]  /*a7a0*/  IMAD.MOV.U32 R3, RZ, RZ, R8 ;  /* 0x000000ffff037224 */ /* 0x000fe200078e0008 */
[----:B------:R-:W-:Y:S01]  /*a7b0*/  UIMAD.WIDE.U32 UR42, UR42, UR8, UR4 ;  /* 0x000000082a2a72a5 */ /* 0x000fe2000f8e0004 */
[----:B------:R-:W5:Y:S01]  /*a7c0*/  LD.E.128 R32, desc[UR48][R20.64] ;  /* 0x0000003014207980 */ /* 0x000f62000c101d00 */
[----:B0-----:R-:W-:-:S02]  /*a7d0*/  @P2 SHF.R.U32.HI R3, RZ, R61, R0 ;  /* 0x0000003dff032219 */ /* 0x001fc40000011600 */
[----:B------:R-:W-:Y:S01]  /*a7e0*/  UIADD3 UR4, UR43, UR7, URZ ;  /* 0x000000072b047290 */ /* 0x000fe2000fffe03f */
[----:B------:R-:W5:Y:S01]  /*a7f0*/  LD.E.128 R28, desc[UR48][R14.64] ;  /* 0x000000300e1c7980 */ /* 0x000f62000c101d00 */
[--C-:B------:R-:W-:Y:S01]  /*a800*/  SHF.R.S32.HI R0, RZ, 0x1f, R3.reuse ;  /* 0x0000001fff007819 */ /* 0x100fe20000011403 */
[----:B------:R-:W-:Y:S01]  /*a810*/  IMAD.MOV R4, RZ, RZ, -R3 ;  /* 0x000000ffff047224 */ /* 0x000fe200078e0a03 */
[----:B------:R-:W-:Y:S01]  /*a820*/  ULDC.64 UR6, c[0x0][0xae0] ;  /* 0x0002b80000067ab9 */ /* 0x000fe20000000a00 */
[----:B-1----:R-:W-:Y:S01]  /*a830*/  IMAD.U32 R7, RZ, RZ, UR43 ;  /* 0x0000002bff077e24 */ /* 0x002fe2000f8e00ff */
[----:B------:R-:W5:Y:S01]  /*a840*/  LD.E.128 R52, desc[UR48][R12.64] ;  /* 0x000000300c347980 */ /* 0x000f62000c101d00 */
[----:B------:R-:W-:Y:S02]  /*a850*/  IMAD R0, R0, UR6, RZ ;  /* 0x0000000600007c24 */ /* 0x000fe4000f8e02ff */
[----:B------:R-:W-:Y:S01]  /*a860*/  IMAD R9, R5, R4, R8 ;  /* 0x0000000405097224 */ /* 0x000fe200078e0208 */
[----:B------:R0:W5:Y:S01]  /*a870*/  LD.E.128 R56, desc[UR48][R10.64] ;  /* 0x000000300a387980 */ /* 0x000162000c101d00 */
[----:B------:R-:W-:-:S02]  /*a880*/  IMAD.U32 R6, RZ, RZ, UR42 ;  /* 0x0000002aff067e24 */ /* 0x000fc4000f8e00ff */
[----:B------:R-:W-:Y:S01]  /*a890*/  IMAD.U32 R7, RZ, RZ, UR4 ;  /* 0x00000004ff077e24 */ /* 0x000fe2000f8e00ff */
[----:B------:R-:W-:Y:S01]  /*a8a0*/  @!PT LDS RZ, [RZ] ;  /* 0x00000000fffff984 */ /* 0x000fe20000000800 */
[----:B------:R-:W-:Y:S01]  /*a8b0*/  @!PT LDS RZ, [RZ] ;  /* 0x00000000fffff984 */ /* 0x000fe20000000800 */
[----:B------:R-:W-:Y:S01]  /*a8c0*/  @!PT LDS RZ, [RZ] ;  /* 0x00000000fffff984 */ /* 0x000fe20000000800 */
[----:B------:R-:W-:Y:S01]  /*a8d0*/  @!PT LDS RZ, [RZ] ;  /* 0x00000000fffff984 */ /* 0x000fe20000000800 */
[----:B------:R1:W-:Y:S06]  /*a8e0*/  MEMBAR.ALL.CTA ;  /* 0x0000000000007992 */ /* 0x0003ec0000008000 */
[----:B-1----:R-:W1:Y:S01]  /*a8f0*/  FENCE.VIEW.ASYNC.S ;  /* 0x00000000000073c6 */ /* 0x002e620000000000 */
[----:B------:R-:W-:-:S04]  /*a900*/  IMAD.WIDE.U32 R4, R3, UR6, R6 ;  /* 0x0000000603047c25 */ /* 0x000fc8000f8e0006 */
[----:B0-----:R-:W-:Y:S01]  /*a910*/  IMAD R11, R3, UR7, R0 ;  /* 0x00000007030b7c24 */ /* 0x001fe2000f8e0200 */
[----:B------:R-:W-:Y:S01]  /*a920*/  SHF.R.S32.HI R0, RZ, 0x1f, R9 ;  /* 0x0000001fff007819 */ /* 0x000fe20000011409 */
[----:B------:R-:W-:Y:S01]  /*a930*/  ULDC.64 UR6, c[0x0][0xad8] ;  /* 0x0002b60000067ab9 */ /* 0x000fe20000000a00 */
[----:B------:R-:W-:Y:S02]  /*a940*/  IMAD R85, R85, 0x80, R18 ;  /* 0x0000008055557824 */ /* 0x000fe400078e0212 */
[----:B------:R-:W-:Y:S02]  /*a950*/  IMAD.IADD R5, R5, 0x1, R11 ;  /* 0x0000000105057824 */ /* 0x000fe400078e020b */
[----:B------:R-:W-:Y:S01]  /*a960*/  IMAD R0, R0, UR6, RZ ;  /* 0x0000000600007c24 */ /* 0x000fe2000f8e02ff */
[----:B------:R-:W-:Y:S01]  /*a970*/  UIADD3 UR39, UR39, 0x2e820, URZ ;  /* 0x0002e82027277890 */ /* 0x000fe2000fffe03f */
[----:B------:R-:W-:Y:S01]  /*a980*/  IMAD.WIDE.U32 R4, R9, UR6, R4 ;  /* 0x0000000609047c25 */ /* 0x000fe2000f8e0004 */
[----:B------:R-:W-:Y:S01]  /*a990*/  UIADD3 UR51, UR51, 0x1, URZ ;  /* 0x0000000133337890 */ /* 0x000fe2000fffe03f */
[----:B------:R-:W-:-:S02]  /*a9a0*/  ISETP.GE.AND P1, PT, R85, R64, PT ;  /* 0x000000405500720c */ /* 0x000fc40003f26270 */
[----:B------:R-:W-:Y:S01]  /*a9b0*/  IMAD R7, R9, UR7, R0 ;  /* 0x0000000709077c24 */ /* 0x000fe2000f8e0200 */
[----:B------:R-:W-:Y:S01]  /*a9c0*/  ULDC.64 UR6, c[0x0][0xa80] ;  /* 0x0002a00000067ab9 */ /* 0x000fe20000000a00 */
[----:B------:R-:W-:Y:S01]  /*a9d0*/  UPRMT UR39, URZ, 0x654, UR39 ;  /* 0x000006543f277896 */ /* 0x000fe20008000027 */
[----:B------:R-:W-:Y:S01]  /*a9e0*/  LEA R0, P2, R4, UR6, 0x1 ;  /* 0x0000000604007c11 */ /* 0x000fe2000f8408ff */
[----:B------:R-:W-:Y:S01]  /*a9f0*/  IMAD.IADD R5, R5, 0x1, R7 ;  /* 0x0000000105057824 */ /* 0x000fe200078e0207 */
[----:B------:R-:W-:Y:S01]  /*aa00*/  UISETP.NE.AND UP0, UPT, UR51, 0x2, UPT ;  /* 0x000000023300788c */ /* 0x000fe2000bf05270 */
[----:B------:R-:W-:-:S03]  /*aa10*/  VIADD R3, R85, 0x20 ;  /* 0x0000002055037836 */ /* 0x000fc60000000000 */
[----:B------:R-:W-:Y:S01]  /*aa20*/  LEA.HI.X R10, R4, UR7, R5, 0x1, P2 ;  /* 0x00000007040a7c11 */ /* 0x000fe200090f0c05 */
[----:B------:R-:W-:Y:S01]  /*aa30*/  USEL UR5, URZ, 0x1, UP0 ;  /* 0x000000013f057887 */ /* 0x000fe20008000000 */
[-C--:B------:R-:W-:Y:S01]  /*aa40*/  ISETP.GE.AND P3, PT, R3, R64.reuse, PT ;  /* 0x000000400300720c */ /* 0x080fe20003f66270 */
[----:B------:R-:W-:Y:S01]  /*aa50*/  ULDC UR4, c[0x0][0xc] ;  /* 0x0000030000047ab9 */ /* 0x000fe20000000800 */
[----:B------:R-:W-:Y:S01]  /*aa60*/  VIADD R3, R85, 0x40 ;  /* 0x0000004055037836 */ /* 0x000fe20000000000 */
[----:B------:R-:W-:Y:S01]  /*aa70*/  UIADD3 UR41, UR4, UR41, URZ ;  /* 0x0000002904297290 */ /* 0x000fe2000fffe03f */
[----:B-1----:R0:W1:Y:S01]  /*aa80*/  SHFL.IDX PT, R8, R0, RZ, 0x181f ;  /* 0x00181fff00087589 */ /* 0x00206200000e0000 */
[----:B------:R-:W-:Y:S01]  /*aa90*/  USEL UR51, UR51, URZ, UP0 ;  /* 0x0000003f33337287 */ /* 0x000fe20008000000 */
[----:B------:R-:W-:Y:S01]  /*aaa0*/  SYNCS.ARRIVE.TRANS64.RED.A1T0 RZ, [UR39], RZ ;  /* 0x000000ffffff79a7 */ /* 0x000fe20008100427 */
[----:B------:R-:W-:Y:S01]  /*aab0*/  ULOP3.LUT UR44, UR44, UR5, URZ, 0x3c, !UPT ;  /* 0x000000052c2c7292 */ /* 0x000fe2000f8e3c3f */
[----:B------:R0:W2:Y:S01]  /*aac0*/  SHFL.IDX PT, R9, R10, RZ, 0x181f ;  /* 0x00181fff0a097589 */ /* 0x0000a200000e0000 */
[----:B------:R-:W-:Y:S01]  /*aad0*/  BSSY B0, `(.L_x_31) ;  /* 0x000000b000007945 */ /* 0x000fe20003800000 */
[----:B------:R-:W-:-:S03]  /*aae0*/  ISETP.GE.AND P0, PT, R3, R64, PT ;  /* 0x000000400300720c */ /* 0x000fc60003f06270 */
[----:B------:R-:W-:Y:S10]  /*aaf0*/  @P1 BRA `(.L_x_32) ;  /* 0x0000000000201947 */ /* 0x000ff40003800000 */
[----:B------:R-:W-:Y:S02]  /*ab00*/  ULDC UR4, c[0x0][0xac8] ;  /* 0x0002b20000047ab9 */ /* 0x000fe40000000800 */
[----:B------:R-:W-:Y:S02]  /*ab10*/  ISETP.GE.AND P2, PT, R16, UR4, PT ;  /* 0x0000000410007c0c */ /* 0x000fe4000bf46270 */
[----:B------:R-:W-:-:S11]  /*ab20*/  ISETP.GE.AND P1, PT, R2, UR4, PT ;  /* 0x0000000402007c0c */ /* 0x000fd6000bf26270 */
[----:B-1----:R-:W-:Y:S02]  /*ab30*/  @!P2 LEA R6, P4, R16, R8, 0x1 ;  /* 0x000000081006a211 */ /* 0x002fe400078808ff */
[----:B--2---:R-:W-:Y:S02]  /*ab40*/  @!P1 IMAD.WIDE R4, R2, 0x2, R8 ;  /* 0x0000000202049825 */ /* 0x004fe400078e0208 */
[----:B------:R-:W-:-:S03]  /*ab50*/  @!P2 LEA.HI.X R7, R16, R9, R232, 0x1, P4 ;  /* 0x000000091007a211 */ /* 0x000fc600020f0ce8 */
[----:B-----5:R3:W-:Y:S04]  /*ab60*/  @!P1 ST.E.128 desc[UR48][R4.64], R44 ;  /* 0x0000002c04009985 */ /* 0x0207e8000c101d30 */
[----:B------:R3:W-:Y:S02]  /*ab70*/  @!P2 ST.E.128 desc[UR48][R6.64], R52 ;  /* 0x000000340600a985 */ /* 0x0007e4000c101d30 */
.L_x_32:
[----:B------:R-:W-:Y:S05]  /*ab80*/  BSYNC B0 ;  /* 0x0000000000007941 */ /* 0x000fea0003800000 */
.L_x_31:
[----:B--2---:R2:W4:Y:S01]  /*ab90*/  SHFL.IDX PT, R9, R10, 0x1, 0x181f ;  /* 0x00381f000a097f89 */ /* 0x00452200000e0000 */
[----:B------:R-:W-:Y:S03]  /*aba0*/  BSSY B0, `(.L_x_33) ;  /* 0x000000b000007945 */ /* 0x000fe60003800000 */
[----:B-1----:R2:W1:Y:S01]  /*abb0*/  SHFL.IDX PT, R8, R0, 0x1, 0x181f ;  /* 0x00381f0000087f89 */ /* 0x00246200000e0000 */
[----:B------:R-:W-:Y:S05]  /*abc0*/  @P3 BRA `(.L_x_34) ;  /* 0x0000000000203947 */ /* 0x000fea0003800000 */
[----:B------:R-:W-:Y:S02]  /*abd0*/  ULDC UR4, c[0x0][0xac8] ;  /* 0x0002b20000047ab9 */ /* 0x000fe40000000800 */
[----:B------:R-:W-:Y:S02]  /*abe0*/  ISETP.GE.AND P3, PT, R16, UR4, PT ;  /* 0x0000000410007c0c */ /* 0x000fe4000bf66270 */
[----:B------:R-:W-:-:S11]  /*abf0*/  ISETP.GE.AND P2, PT, R2, UR4, PT ;  /* 0x0000000402007c0c */ /* 0x000fd6000bf46270 */
[----:B-1-3--:R-:W-:Y:S02]  /*ac00*/  @!P3 LEA R6, P1, R16, R8, 0x1 ;  /* 0x000000081006b211 */ /* 0x00afe400078208ff */
[----:B----4-:R-:W-:Y:S02]  /*ac10*/  @!P2 IMAD.WIDE R4, R2, 0x2, R8 ;  /* 0x000000020204a825 */ /* 0x010fe400078e0208 */
[----:B------:R-:W-:-:S03]  /*ac20*/  @!P3 LEA.HI.X R7, R16, R9, R232, 0x1, P1 ;  /* 0x000000091007b211 */ /* 0x000fc600008f0ce8 */
[----:B-----5:R1:W-:Y:S04]  /*ac30*/  @!P2 ST.E.128 desc[UR48][R4.64], R40 ;  /* 0x000000280400a985 */ /* 0x0203e8000c101d30 */
[----:B------:R1:W-:Y:S02]  /*ac40*/  @!P3 ST.E.128 desc[UR48][R6.64], R56 ;  /* 0x000000380600b985 */ /* 0x0003e4000c101d30 */
.L_x_34:
[----:B------:R-:W-:Y:S05]  /*ac50*/  BSYNC B0 ;  /* 0x0000000000007941 */ /* 0x000fea0003800000 */
.L_x_33:
[----:B----4-:R4:W0:Y:S01]  /*ac60*/  SHFL.IDX PT, R9, R10, 0x2, 0x181f ;  /* 0x00581f000a097f89 */ /* 0x01082200000e0000 */
[----:B------:R-:W-:Y:S03]  /*ac70*/  BSSY B0, `(.L_x_35) ;  /* 0x000000b000007945 */ /* 0x000fe60003800000 */
[----:B-1----:R4:W1:Y:S01]  /*ac80*/  SHFL.IDX PT, R8, R0, 0x2, 0x181f ;  /* 0x00581f0000087f89 */ /* 0x00286200000e0000 */
[----:B------:R-:W-:Y:S05]  /*ac90*/  @P0 BRA `(.L_x_36) ;  /* 0x0000000000200947 */ /* 0x000fea0003800000 */
[----:B------:R-:W-:Y:S02]  /*aca0*/  ULDC UR4, c[0x0][0xac8] ;  /* 0x0002b20000047ab9 */ /* 0x000fe40000000800 */
[----:B------:R-:W-:Y:S02]  /*acb0*/  ISETP.GE.AND P2, PT, R16, UR4, PT ;  /* 0x0000000410007c0c */ /* 0x000fe4000bf46270 */
[----:B------:R-:W-:-:S11]  /*acc0*/  ISETP.GE.AND P1, PT, R2, UR4, PT ;  /* 0x0000000402007c0c */ /* 0x000fd6000bf26270 */
[----:B-1-3--:R-:W-:Y:S02]  /*acd0*/  @!P2 LEA R6, P0, R16, R8, 0x1 ;  /* 0x000000081006a211 */ /* 0x00afe400078008ff */
[----:B0-----:R-:W-:Y:S02]  /*ace0*/  @!P1 IMAD.WIDE R4, R2, 0x2, R8 ;  /* 0x0000000202049825 */ /* 0x001fe400078e0208 */
[----:B------:R-:W-:-:S03]  /*acf0*/  @!P2 LEA.HI.X R7, R16, R9, R232, 0x1, P0 ;  /* 0x000000091007a211 */ /* 0x000fc600000f0ce8 */
[----:B-----5:R0:W-:Y:S04]  /*ad00*/  @!P1 ST.E.128 desc[UR48][R4.64], R32 ;  /* 0x0000002004009985 */ /* 0x0201e8000c101d30 */
[----:B------:R0:W-:Y:S02]  /*ad10*/  @!P2 ST.E.128 desc[UR48][R6.64], R48 ;  /* 0x000000300600a985 */ /* 0x0001e4000c101d30 */
.L_x_36:
[----:B------:R-:W-:Y:S05]  /*ad20*/  BSYNC B0 ;  /* 0x0000000000007941 */ /* 0x000fea0003800000 */
.L_x_35:
[----:B------:R-:W-:Y:S01]  /*ad30*/  VIADD R3, R85, 0x60 ;  /* 0x0000006055037836 */ /* 0x000fe20000000000 */
[----:B0-----:R0:W0:Y:S01]  /*ad40*/  SHFL.IDX PT, R9, R10, 0x3, 0x181f ;  /* 0x00781f000a097f89 */ /* 0x00102200000e0000 */
[----:B------:R-:W-:Y:S01]  /*ad50*/  UIADD3 UR45, UR45, 0x1, URZ ;  /* 0x000000012d2d7890 */ /* 0x000fe2000fffe03f */
[----:B------:R-:W-:Y:S02]  /*ad60*/  BSSY B0, `(.L_x_37) ;  /* 0x000000c000007945 */ /* 0x000fe40003800000 */
[----:B------:R-:W-:Y:S01]  /*ad70*/  ISETP.GE.AND P0, PT, R3, R64, PT ;  /* 0x000000400300720c */ /* 0x000fe20003f06270 */
[----:B-1----:R1:W0:-:S12]  /*ad80*/  SHFL.IDX PT, R8, R0, 0x3, 0x181f ;  /* 0x00781f0000087f89 */ /* 0x00221800000e0000 */
[----:B-1----:R-:W-:Y:S05]  /*ad90*/  @P0 BRA `(.L_x_38) ;  /* 0x0000000000200947 */ /* 0x002fea0003800000 */
[----:B------:R-:W-:Y:S02]  /*ada0*/  ULDC UR4, c[0x0][0xac8] ;  /* 0x0002b20000047ab9 */ /* 0x000fe40000000800 */
[----:B------:R-:W-:Y:S02]  /*adb0*/  ISETP.GE.AND P2, PT, R16, UR4, PT ;  /* 0x0000000410007c0c */ /* 0x000fe4000bf46270 */
[----:B------:R-:W-:-:S11]  /*adc0*/  ISETP.GE.AND P1, PT, R2, UR4, PT ;  /* 0x0000000402007c0c */ /* 0x000fd6000bf26270 */
[----:B0--3--:R-:W-:Y:S02]  /*add0*/  @!P2 LEA R6, P0, R16, R8, 0x1 ;  /* 0x000000081006a211 */ /* 0x009fe400078008ff */
[----:B------:R-:W-:Y:S02]  /*ade0*/  @!P1 IMAD.WIDE R4, R2, 0x2, R8 ;  /* 0x0000000202049825 */ /* 0x000fe400078e0208 */
[----:B------:R-:W-:-:S03]  /*adf0*/  @!P2 LEA.HI.X R7, R16, R9, R232, 0x1, P0 ;  /* 0x000000091007a211 */ /* 0x000fc600000f0ce8 */
[----:B-----5:R1:W-:Y:S04]  /*ae00*/  @!P1 ST.E.128 desc[UR48][R4.64], R28 ;  /* 0x0000001c04009985 */ /* 0x0203e8000c101d30 */
[----:B------:R1:W-:Y:S02]  /*ae10*/  @!P2 ST.E.128 desc[UR48][R6.64], R36 ;  /* 0x000000240600a985 */ /* 0x0003e4000c101d30 */
.L_x_38:
[----:B------:R-:W-:Y:S05]  /*ae20*/  BSYNC B0 ;  /* 0x0000000000007941 */ /* 0x000fea0003800000 */
.L_x_37:
[----:B--2-4-:R-:W2:Y:S02]  /*ae30*/  LDC R0, c[0x0][0xc34] ;  /* 0x00030d00ff007b82 */ /* 0x014ea40000000800 */
[----:B--2---:R-:W-:-:S13]  /*ae40*/  ISETP.LE.AND P0, PT, R0, UR41, PT ;  /* 0x0000002900007c0c */ /* 0x004fda000bf03270 */
[----:B------:R-:W-:Y:S05]  /*ae50*/  @!P0 BRA `(.L_x_39) ;  /* 0xffffff5c00d08947 */ /* 0x000fea000383ffff */
[----:B------:R-:W-:Y:S05]  /*ae60*/  EXIT ;  /* 0x000000000000794d */ /* 0x000fea0003800000 */
.L_x_7:
[----:B------:R-:W-:-:S08]  /*ae70*/  NOP ;  /* 0x0000000000007918 */ /* 0x000fd00000000000 */
[----:B------:R-:W0:-:S00]  /*ae80*/  USETMAXREG.DEALLOC.CTAPOOL 0x18 ;  /* 0x00000018000079c8 */ /* 0x000e0000080e0500 */
[----:B------:R-:W1:Y:S01]  /*ae90*/  S2UR UR50, SR_CTAID.X ;  /* 0x00000000003279c3 */ /* 0x000e620000002500 */
[----:B0-----:R-:W-:Y:S01]  /*aea0*/  IMAD.MOV.U32 R0, RZ, RZ, 0x1 ;  /* 0x00000001ff007424 */ /* 0x001fe200078e00ff */
[----:B------:R-:W-:Y:S01]  /*aeb0*/  UMOV UR46, 0x1 ;  /* 0x00000001002e7882 */ /* 0x000fe20000000000 */
[----:B------:R-:W-:-:S03]  /*aec0*/  IMAD.MOV.U32 R19, RZ, RZ, RZ ;  /* 0x000000ffff137224 */ /* 0x000fc600078e00ff */
[----:B------:R0:W-:Y:S02]  /*aed0*/  STL [R1], R0 ;  /* 0x0000000001007387 */ /* 0x0001e40000100800 */
[----:B------:R-:W1:Y:S02]  /*aee0*/  LDC R2, c[0x0][0xc34] ;  /* 0x00030d00ff027b82 */ /* 0x000e640000000800 */
[----:B-1----:R-:W-:-:S13]  /*aef0*/  ISETP.LE.AND P0, PT, R2, UR50, PT ;  /* 0x0000003202007c0c */ /* 0x002fda000bf03270 */
[----:B0-----:R-:W-:Y:S05]  /*af00*/  @P0 BRA `(.L_x_40) ;  /* 0x0000003000e40947 */ /* 0x001fea0003800000 */
[----:B------:R-:W0:Y:S01]  /*af10*/  S2R R6, SR_TID.X ;  /* 0x0000000000067919 */ /* 0x000e220000002100 */
[----:B------:R-:W1:Y:S01]  /*af20*/  S2UR UR4, SR_CgaCtaId ;  /* 0x00000000000479c3 */ /* 0x000e620000008800 */
[----:B------:R-:W-:Y:S01]  /*af30*/  UMOV UR41, 0x400 ;  /* 0x0000040000297882 */ /* 0x000fe20000000000 */
[----:B------:R-:W-:Y:S01]  /*af40*/  IMAD.MOV.U32 R19, RZ, RZ, RZ ;  /* 0x000000ffff137224 */ /* 0x000fe200078e00ff */
[----:B------:R-:W-:Y:S01]  /*af50*/  ULDC.64 UR52, c[0x0][0x198] ;  /* 0x0000660000347ab9 */ /* 0x000fe20000000a00 */
[----:B------:R-:W-:Y:S02]  /*af60*/  ULOP3.LUT UR42, UR38, 0x1, URZ, 0xfc, !UPT ;  /* 0x00000001262a7892 */ /* 0x000fe4000f8efc3f */
[----:B------:R-:W-:Y:S01]  /*af70*/  ULOP3.LUT UR47, UR38, 0x2, URZ, 0xfc, !UPT ;  /* 0x00000002262f7892 */ /* 0x000fe2000f8efc3f */
[----:B------:R-:W-:Y:S01]  /*af80*/  ULDC UR43, c[0x0][0xc] ;  /* 0x00000300002b7ab9 */ /* 0x000fe20000000800 */
[----:B------:R-:W-:Y:S01]  /*af90*/  UMOV UR46, URZ ;  /* 0x0000003f002e7c82 */ /* 0x000fe20008000000 */
[----:B-1----:R-:W-:Y:S01]  /*afa0*/  ULEA UR41, UR4, UR41, 0x18 ;  /* 0x0000002904297291 */ /* 0x002fe2000f8ec03f */
[C---:B0-----:R-:W-:Y:S01]  /*afb0*/  IMAD.SHL.U32 R2, R6.reuse, 0x20, RZ ;  /* 0x0000002006027824 */ /* 0x041fe200078e00ff */
[C---:B------:R-:W-:Y:S01]  /*afc0*/  LOP3.LUT R4, R6.reuse, 0x7f, RZ, 0xc0, !PT ;  /* 0x0000007f06047812 */ /* 0x040fe200078ec0ff */
[C---:B------:R-:W-:Y:S01]  /*afd0*/  IMAD.SHL.U32 R5, R6.reuse, 0x4, RZ ;  /* 0x0000000406057824 */ /* 0x040fe200078e00ff */
[----:B------:R-:W-:-:S02]  /*afe0*/  LOP3.LUT P0, RZ, R6, 0x4, RZ, 0xc0, !PT ;  /* 0x0000000406ff7812 */ /* 0x000fc4000780c0ff */
[C---:B------:R-:W-:Y:S02]  /*aff0*/  LOP3.LUT R0, R2.reuse, 0x80, RZ, 0xc0, !PT ;  /* 0x0000008002007812 */ /* 0x040fe400078ec0ff */
[----:B------:R-:W-:Y:S02]  /*b000*/  LOP3.LUT R3, R2, 0x60, RZ, 0xc0, !PT ;  /* 0x0000006002037812 */ /* 0x000fe400078ec0ff */
[----:B------:R-:W-:Y:S02]  /*b010*/  LOP3.LUT R0, R0, 0x10, R6, 0xf8, !PT ;  /* 0x0000001000007812 */ /* 0x000fe400078ef806 */
[----:B------:R-:W-:Y:S02]  /*b020*/  LOP3.LUT R2, R2, 0x100, RZ, 0xc0, !PT ;  /* 0x0000010002027812 */ /* 0x000fe400078ec0ff */
[----:B------:R-:W-:Y:S02]  /*b030*/  LOP3.LUT R5, R0, 0x10, R5, 0x78, !PT ;  /* 0x0000001000057812 */ /* 0x000fe400078e7805 */
[----:B------:R-:W-:-:S05]  /*b040*/  SHF.R.U32.HI R0, RZ, 0x5, R4 ;  /* 0x00000005ff007819 */ /* 0x000fca0000011604 */
[----:B------:R-:W-:-:S05]  /*b050*/  IMAD R3, R0, 0x200, R3 ;  /* 0x0000020000037824 */ /* 0x000fca00078e0203 */
[----:B------:R-:W-:Y:S01]  /*b060*/  IADD3 R5, R5, R3, R2 ;  /* 0x0000000305057210 */ /* 0x000fe20007ffe002 */
[----:B------:R-:W-:-:S04]  /*b070*/  IMAD.SHL.U32 R2, R6, 0x80, RZ ;  /* 0x0000008006027824 */ /* 0x000fc800078e00ff */
[----:B------:R0:W-:Y:S01]  /*b080*/  STL [R1+0x10], R5 ;  /* 0x0000100501007387 */ /* 0x0001e20000100800 */
[----:B------:R-:W-:-:S05]  /*b090*/  LOP3.LUT R3, R2, 0x380, RZ, 0xc0, !PT ;  /* 0x0000038002037812 */ /* 0x000fca00078ec0ff */
[----:B------:R-:W-:Y:S02]  /*b0a0*/  IMAD R3, R0, 0x10, R3 ;  /* 0x0000001000037824 */ /* 0x000fe400078e0203 */
[----:B------:R-:W-:-:S05]  /*b0b0*/  IMAD.SHL.U32 R0, R6, 0x10, RZ ;  /* 0x0000001006007824 */ /* 0x000fca00078e00ff */
[----:B------:R-:W-:-:S04]  /*b0c0*/  LOP3.LUT R3, R3, 0x70, R0, 0x78, !PT ;  /* 0x0000007003037812 */ /* 0x000fc800078e7800 */
[----:B0-----:R-:W-:Y:S01]  /*b0d0*/  LOP3.LUT R5, R3, 0xc00, R2, 0xf8, !PT ;  /* 0x00000c0003057812 */ /* 0x001fe200078ef802 */
[----:B------:R-:W-:Y:S01]  /*b0e0*/  IMAD.SHL.U32 R3, R6, 0x2, RZ ;  /* 0x0000000206037824 */ /* 0x000fe200078e00ff */
[----:B------:R-:W-:-:S03]  /*b0f0*/  LOP3.LUT R2, R0, 0x3f0, RZ, 0xc0, !PT ;  /* 0x000003f000027812 */ /* 0x000fc600078ec0ff */
[----:B------:R0:W-:Y:S01]  /*b100*/  STL [R1+0x14], R5 ;  /* 0x0000140501007387 */ /* 0x0001e20000100800 */
[----:B------:R-:W-:Y:S01]  /*b110*/  LOP3.LUT R3, R2, 0x70, R3, 0x78, !PT ;  /* 0x0000007002037812 */ /* 0x000fe200078e7803 */
[----:B------:R-:W-:Y:S01]  /*b120*/  IMAD.SHL.U32 R2, R4, 0x10, RZ ;  /* 0x0000001004027824 */ /* 0x000fe200078e00ff */
[----:B------:R-:W-:-:S04]  /*b130*/  SHF.R.U32.HI R4, RZ, 0x3, R4 ;  /* 0x00000003ff047819 */ /* 0x000fc80000011604 */
[----:B------:R-:W-:Y:S01]  /*b140*/  LOP3.LUT R2, R3, 0x400, R2, 0xf8, !PT ;  /* 0x0000040003027812 */ /* 0x000fe200078ef802 */
[----:B------:R-:W-:Y:S01]  /*b150*/  IMAD.MOV.U32 R3, RZ, RZ, 0x40 ;  /* 0x00000040ff037424 */ /* 0x000fe200078e00ff */
[----:B------:R-:W-:Y:S01]  /*b160*/  LOP3.LUT R0, R4, 0x70, R0, 0xf8, !PT ;  /* 0x0000007004007812 */ /* 0x000fe200078ef800 */
[----:B------:R-:W-:Y:S02]  /*b170*/  IMAD.MOV.U32 R0, RZ, RZ, 0x1 ;  /* 0x00000001ff007424 */ /* 0x000fe400078e00ff */
[----:B------:R-:W-:Y:S01]  /*b180*/  VIADD R2, R2, UR41 ;  /* 0x0000002902027c36 */ /* 0x000fe20008000000 */
[----:B------:R-:W-:-:S05]  /*b190*/  SEL R3, R3, 0xffffffc0, !P0 ;  /* 0xffffffc003037807 */ /* 0x000fca0004000000 */
[----:B------:R0:W-:Y:S04]  /*b1a0*/  STL [R1+0x18], R3 ;  /* 0x0000180301007387 */ /* 0x0001e80000100800 */
[----:B------:R0:W-:Y:S04]  /*b1b0*/  STL [R1+0x1c], R2 ;  /* 0x00001c0201007387 */ /* 0x0001e80000100800 */
[----:B------:R0:W-:Y:S02]  /*b1c0*/  STL [R1], R0 ;  /* 0x0000000001007387 */ /* 0x0001e40000100800 */
.L_x_83:
[----:B------:R-:W-:Y:S01]  /*b1d0*/  ULDC UR4, c[0x0][0xc38] ;  /* 0x00030e0000047ab9 */ /* 0x000fe20000000800 */
[----:B------:R-:W-:Y:S01]  /*b1e0*/  ULDC UR8, c[0x0][0xc44] ;  /* 0x0003110000087ab9 */ /* 0x000fe20000000800 */
[----:B------:R-:W-:Y:S01]  /*b1f0*/  UISETP.NE.AND UP1, UPT, UR4, 0x1, UPT ;  /* 0x000000010400788c */ /* 0x000fe2000bf25270 */
[----:B------:R-:W-:Y:S02]  /*b200*/  ULDC UR6, c[0x0][0x424] ;  /* 0x0001090000067ab9 */ /* 0x000fe40000000800 */
[----:B------:R-:W-:Y:S01]  /*b210*/  ULDC.64 UR4, c[0x0][0x418] ;  /* 0x0001060000047ab9 */ /* 0x000fe20000000a00 */
[----:B------:R-:W-:Y:S02]  /*b220*/  UISETP.NE.AND UP2, UPT, UR8, 0x1, UPT ;  /* 0x000000010800788c */ /* 0x000fe4000bf45270 */
[----:B------:R-:W-:Y:S02]  /*b230*/  UISETP.NE.U32.AND UP0, UPT, UR4, URZ, UPT ;  /* 0x0000003f0400728c */ /* 0x000fe4000bf05070 */
[----:B------:R-:W-:-:S02]  /*b240*/  UIADD3 UR9, UR41, 0x20400, URZ ;  /* 0x0002040029097890 */ /* 0x000fc4000fffe03f */
[----:B------:R-:W-:Y:S01]  /*b250*/  UISETP.NE.AND.EX UP0, UPT, UR5, URZ, UPT, UP0 ;  /* 0x0000003f0500728c */ /* 0x000fe2000bf05300 */
[----:B------:R-:W-:Y:S01]  /*b260*/  @UP1 ULDC UR4, c[0x0][0xc3c] ;  /* 0x00030f0000041ab9 */ /* 0x000fe20000000800 */
[----:B------:R-:W-:Y:S02]  /*b270*/  ULDC UR40, c[0x0][0x2f0] ;  /* 0x0000bc0000287ab9 */ /* 0x000fe40000000800 */
[----:B------:R-:W-:Y:S02]  /*b280*/  USEL UR6, UR6, 0x1, UP0 ;  /* 0x0000000106067887 */ /* 0x000fe40008000000 */
[----:B------:R-:W-:Y:S02]  /*b290*/  UIMAD.WIDE.U32 UR4, UR50, UR4, URZ ;  /* 0x00000004320472a5 */ /* 0x000fe4000f8e003f */
[----:B------:R-:W-:Y:S02]  /*b2a0*/  UIMAD UR40, UR6, UR40, URZ ;  /* 0x00000028062872a4 */ /* 0x000fe4000f8e023f */
[----:B------:R-:W-:Y:S01]  /*b2b0*/  ULOP3.LUT UP0, URZ, UR9, 0x3ff, URZ, 0xc0, !UPT ;  /* 0x000003ff093f7892 */ /* 0x000fe2000f80c03f */
[----:B------:R-:W-:Y:S01]  /*b2c0*/  @UP1 ULDC UR6, c[0x0][0xc40] ;  /* 0x0003100000061ab9 */ /* 0x000fe20000000800 */
[----:B------:R-:W-:Y:S01]  /*b2d0*/  UMOV UR45, UR50 ;  /* 0x00000032002d7c82 */ /* 0x000fe20008000000 */
[----:B------:R-:W-:Y:S01]  /*b2e0*/  @UP1 USHF.R.U32.HI UR45, URZ, UR6, UR5 ;  /* 0x000000063f2d1299 */ /* 0x000fe20008011605 */
[----:B------:R-:W-:Y:S01]  /*b2f0*/  @UP2 ULDC.64 UR10, c[0x0][0xc48] ;  /* 0x00031200000a2ab9 */ /* 0x000fe20000000a00 */
[----:B------:R-:W-:Y:S01]  /*b300*/  UIADD3 UR5, UR40, 0xdf, URZ ;  /* 0x000000df28057890 */ /* 0x000fe2000fffe03f */
[----:B------:R-:W-:Y:S01]  /*b310*/  PLOP3.LUT P0, PT, PT, PT, UP0, 0x80, 0x0 ;  /* 0x000000000000781c */ /* 0x000fe20003f0f008 */
[----:B------:R-:W-:Y:S01]  /*b320*/  UIMAD.WIDE.U32 UR6, UR45, UR10, URZ ;  /* 0x0000000a2d0672a5 */ /* 0x000fe2000f8e003f */
[----:B------:R-:W-:-:S02]  /*b330*/  UMOV UR4, URZ ;  /* 0x0000003f00047c82 */ /* 0x000fc40008000000 */
[----:B------:R-:W-:Y:S01]  /*b340*/  UMOV UR44, UR45 ;  /* 0x0000002d002c7c82 */ /* 0x000fe20008000000 */
[----:B------:R-:W-:Y:S02]  /*b350*/  UIMAD.WIDE UR4, UR5, -0x6db6db6d, UR4 ;  /* 0x92492493050478a5 */ /* 0x000fe4000f8e0204 */
[----:B------:R-:W-:Y:S02]  /*b360*/  @UP2 USHF.R.U32.HI UR44, URZ, UR11, UR7 ;  /* 0x0000000b3f2c2299 */ /* 0x000fe40008011607 */
[----:B------:R-:W-:Y:S02]  /*b370*/  USHF.R.U32.HI UR39, URZ, 0x1f, UR5 ;  /* 0x0000001f3f277899 */ /* 0x000fe40008011605 */
[----:B------:R-:W-:Y:S02]  /*b380*/  UIADD3 UR36, -UR44, URZ, URZ ;  /* 0x0000003f2c247290 */ /* 0x000fe4000fffe13f */
[----:B------:R-:W-:Y:S02]  /*b390*/  ULEA.HI.SX32 UR39, UR5, UR39, 0x19 ;  /* 0x0000002705277291 */ /* 0x000fe4000f8fca3f */
[----:B------:R-:W-:Y:S01]  /*b3a0*/  UIMAD UR36, UR8, UR36, UR45 ;  /* 0x00000024082472a4 */ /* 0x000fe2000f8e022d */
[----:B-12---:R-:W-:Y:S11]  /*b3b0*/  @!P0 BRA `(.L_x_41) ;  /* 0x0000000000408947 */ /* 0x006ff60003800000 */
[----:B0-----:R-:W-:Y:S01]  /*b3c0*/  MOV R2, 0x0 ;  /* 0x0000000000027802 */ /* 0x001fe20000000f00 */
[----:B------:R-:W-:Y:S01]  /*b3d0*/  ULDC.64 UR6, c[0x4][0x98] ;  /* 0x0100260000067ab9 */ /* 0x000fe20000000a00 */
[----:B------:R-:W-:Y:S01]  /*b3e0*/  ULDC.64 UR8, c[0x4][0xa0] ;  /* 0x0100280000087ab9 */ /* 0x000fe20000000a00 */
[----:B------:R-:W-:Y:S01]  /*b3f0*/  ULDC.64 UR4, c[0x4][0x8] ;  /* 0x0100020000047ab9 */ /* 0x000fe20000000a00 */
[----:B------:R-:W-:Y:S02]  /*b400*/  IMAD.U32 R4, RZ, RZ, UR6 ;  /* 0x00000006ff047e24 */ /* 0x000fe4000f8e00ff */
[----:B------:R-:W0:Y:S01]  /*b410*/  LDC.64 R2, c[0x4][R2] ;  /* 0x0100000002027b82 */ /* 0x000e220000000a00 */
[----:B------:R-:W-:Y:S02]  /*b420*/  IMAD.U32 R5, RZ, RZ, UR7 ;  /* 0x00000007ff057e24 */ /* 0x000fe4000f8e00ff */
[----:B------:R-:W-:Y:S02]  /*b430*/  IMAD.U32 R6, RZ, RZ, UR8 ;  /* 0x00000008ff067e24 */ /* 0x000fe4000f8e00ff */
[----:B------:R-:W-:-:S02]  /*b440*/  IMAD.U32 R7, RZ, RZ, UR9 ;  /* 0x00000009ff077e24 */ /* 0x000fc4000f8e00ff */
[----:B------:R-:W-:Y:S02]  /*b450*/  IMAD.U32 R10, RZ, RZ, UR4 ;  /* 0x00000004ff0a7e24 */ /* 0x000fe4000f8e00ff */
[----:B------:R-:W-:Y:S02]  /*b460*/  IMAD.U32 R11, RZ, RZ, UR5 ;  /* 0x00000005ff0b7e24 */ /* 0x000fe4000f8e00ff */
[----:B------:R-:W-:Y:S02]  /*b470*/  IMAD.MOV.U32 R8, RZ, RZ, 0x70 ;  /* 0x00000070ff087424 */ /* 0x000fe400078e00ff */
[----:B------:R-:W-:Y:S02]  /*b480*/  IMAD.MOV.U32 R12, RZ, RZ, 0x1 ;  /* 0x00000001ff0c7424 */ /* 0x000fe400078e00ff */
[----:B------:R-:W-:-:S07]  /*b490*/  IMAD.MOV.U32 R13, RZ, RZ, RZ ;  /* 0x000000ffff0d7224 */ /* 0x000fce00078e00ff */
[----:B------:R-:W-:-:S07]  /*b4a0*/  LEPC R20, `(.L_x_41) ;  /* 0x000000001014794e */ /* 0x000fce0000000000 */
[----:B0-----:R-:W-:Y:S05]  /*b4b0*/  CALL.ABS.NOINC R2 ;  /* 0x0000000002007343 */ /* 0x001fea0003c00000 */
.L_x_41:
[----:B------:R-:W-:-:S06]  /*b4c0*/  UIADD3 UR4, UR41, 0xe400, URZ ;  /* 0x0000e40029047890 */ /* 0x000fcc000fffe03f */
[----:B------:R-:W-:-:S05]  /*b4d0*/  IMAD.U32 R16, RZ, RZ, UR4 ;  /* 0x00000004ff107e24 */ /* 0x000fca000f8e00ff */
[----:B------:R-:W-:-:S13]  /*b4e0*/  LOP3.LUT P0, RZ, R16, 0x3ff, RZ, 0xc0, !PT ;  /* 0x000003ff10ff7812 */ /* 0x000fda000780c0ff */
[----:B------:R-:W-:Y:S05]  /*b4f0*/  @!P0 BRA `(.L_x_42) ;  /* 0x0000000000408947 */ /* 0x000fea0003800000 */
        /* <DEDUP_REMOVED lines=16> */
.L_x_42:
[----:B------:R-:W-:-:S04]  /*b600*/  UIADD3 UR4, UR41, 0x400, URZ ;  /* 0x0000040029047890 */ /* 0x000fc8000fffe03f */
[----:B------:R-:W-:-:S06]  /*b610*/  ULOP3.LUT UP0, URZ, UR4, 0x9f, URZ, 0xc0, !UPT ;  /* 0x0000009f043f7892 */ /* 0x000fcc000f80c03f */
[----:B------:R-:W-:-:S13]  /*b620*/  PLOP3.LUT P0, PT, PT, PT, UP0, 0x80, 0x0 ;  /* 0x000000000000781c */ /* 0x000fda0003f0f008 */
        /* <DEDUP_REMOVED lines=17> */
.L_x_43:
        /* <DEDUP_REMOVED lines=18> */
.L_x_44:
[----:B------:R-:W-:Y:S01]  /*b860*/  ULDC.64 UR4, c[0x0][0x9f8] ;  /* 0x00027e0000047ab9 */ /* 0x000fe20000000a00 */
[----:B------:R-:W2:Y:S01]  /*b870*/  LDL.LU R17, [R1+0x8] ;  /* 0x0000080001117983 */ /* 0x000ea20000300800 */
[----:B------:R-:W-:Y:S01]  /*b880*/  UISETP.NE.U32.AND UP0, UPT, UR4, URZ, UPT ;  /* 0x0000003f0400728c */ /* 0x000fe2000bf05070 */
[----:B------:R-:W-:-:S03]  /*b890*/  IMAD.U32 R8, RZ, RZ, UR44 ;  /* 0x0000002cff087e24 */ /* 0x000fc6000f8e00ff */
[----:B------:R-:W-:-:S06]  /*b8a0*/  UISETP.NE.AND.EX UP0, UPT, UR5, URZ, UPT, UP0 ;  /* 0x0000003f0500728c */ /* 0x000fcc000bf05300 */
[----:B------:R-:W-:-:S05]  /*b8b0*/  PLOP3.LUT P0, PT, PT, PT, UP0, 0x80, 0x0 ;  /* 0x000000000000781c */ /* 0x000fca0003f0f008 */
[----:B------:R-:W-:Y:S02]  /*b8c0*/  @UP0 ULDC.64 UR4, c[0x0][0x9f8] ;  /* 0x00027e0000040ab9 */ /* 0x000fe40000000a00 */
[----:B------:R-:W-:-:S06]  /*b8d0*/  @UP0 UIMAD.WIDE UR4, UR44, 0x4, UR4 ;  /* 0x000000042c0408a5 */ /* 0x000fcc000f8e0204 */
[----:B0-----:R-:W-:Y:S02]  /*b8e0*/  IMAD.U32 R2, RZ, RZ, UR4 ;  /* 0x00000004ff027e24 */ /* 0x001fe4000f8e00ff */
[----:B------:R-:W-:-:S05]  /*b8f0*/  IMAD.U32 R3, RZ, RZ, UR5 ;  /* 0x00000005ff037e24 */ /* 0x000fca000f8e00ff */
[----:B------:R0:W3:Y:S01]  /*b900*/  @P0 LDG.E R8, desc[UR48][R2.64] ;  /* 0x0000003002080981 */ /* 0x0000e2000c1e1900 */
[----:B------:R-:W-:Y:S01]  /*b910*/  UMOV UR4, 0xffffffff ;  /* 0xffffffff00047882 */ /* 0x000fe20000000000 */
[----:B------:R-:W1:Y:S01]  /*b920*/  S2R R18, SR_TID.X ;  /* 0x0000000000127919 */ /* 0x000e620000002100 */
[----:B0-----:R-:W0:Y:S02]  /*b930*/  LDC.64 R2, c[0x0][0x418] ;  /* 0x00010600ff027b82 */ /* 0x001e240000000a00 */
[----:B0-----:R-:W-:Y:S02]  /*b940*/  ISETP.NE.U32.AND P0, PT, R2, RZ, PT ;  /* 0x000000ff0200720c */ /* 0x001fe40003f05070 */
[----:B-1----:R-:W-:Y:S02]  /*b950*/  SHF.R.U32.HI R18, RZ, 0x5, R18 ;  /* 0x00000005ff127819 */ /* 0x002fe40000011612 */
[----:B------:R-:W-:Y:S02]  /*b960*/  ISETP.NE.AND.EX P1, PT, R3, RZ, PT, P0 ;  /* 0x000000ff0300720c */ /* 0x000fe40003f25300 */
[----:B------:R-:W-:-:S02]  /*b970*/  LOP3.LUT R18, R18, 0x3, RZ, 0xc0, !PT ;  /* 0x0000000312127812 */ /* 0x000fc400078ec0ff */
[----:B--2---:R-:W-:-:S09]  /*b980*/  LOP3.LUT R17, R17, 0xfffffffe, RZ, 0xc0, !PT ;  /* 0xfffffffe11117812 */ /* 0x004fd200078ec0ff */
[----:B------:R-:W-:Y:S02]  /*b990*/  @P1 LOP3.LUT R17, R17, 0x1, RZ, 0xfc, !PT ;  /* 0x0000000111111812 */ /* 0x000fe400078efcff */
[----:B---3--:R-:W-:Y:S01]  /*b9a0*/  SHF.R.S32.HI R9, RZ, 0x1f, R8 ;  /* 0x0000001fff097819 */ /* 0x008fe20000011408 */
[----:B------:R0:W-:Y:S01]  /*b9b0*/  STL [R1+0x4], R8 ;  /* 0x0000040801007387 */ /* 0x0001e20000100800 */
[----:B------:R-:W-:-:S03]  /*b9c0*/  SEL R16, R8, RZ, !P1 ;  /* 0x000000ff08107207 */ /* 0x000fc60004800000 */
[----:B------:R0:W-:Y:S04]  /*b9d0*/  STL [R1+0xc], R9 ;  /* 0x00000c0901007387 */ /* 0x0001e80000100800 */
[----:B------:R0:W-:Y:S01]  /*b9e0*/  STL [R1+0x8], R17 ;  /* 0x0000081101007387 */ /* 0x0001e20000100800 */
[----:B------:R-:W-:Y:S05]  /*b9f0*/  BRA.DIV UR4, `(.L_x_45) ;  /* 0x0000002e047c7947 */ /* 0x000fea000b800000 */
[----:B------:R1:W2:Y:S02]  /*ba00*/  SHFL.IDX PT, R14, R18, RZ, 0x1f ;  /* 0x00001fff120e7589 */ /* 0x0002a400000e0000 */
.L_x_99:
[----:B------:R-:W-:Y:S01]  /*ba10*/  PLOP3.LUT P2, PT, PT, PT, PT, 0x8, 0x0 ;  /* 0x000000000000781c */ /* 0x000fe20003f4e170 */
[----:B------:R-:W-:Y:S01]  /*ba20*/  IMAD.MOV.U32 R0, RZ, RZ, R17 ;  /* 0x000000ffff007224 */ /* 0x000fe200078e0011 */
[----:B--2---:R-:W-:-:S04]  /*ba30*/  ISETP.NE.AND P0, PT, R14, RZ, PT ;  /* 0x000000ff0e00720c */ /* 0x004fc80003f05270 */
[----:B------:R-:W-:-:S07]  /*ba40*/  LOP3.LUT R0, R0, 0xfffffffd, RZ, 0xc0, !PT ;  /* 0xfffffffd00007812 */ /* 0x000fce00078ec0ff */
[----:B------:R-:W-:-:S05]  /*ba50*/  @P2 LOP3.LUT R0, R0, 0x2, RZ, 0xfc, !PT ;  /* 0x0000000200002812 */ /* 0x000fca00078efcff */
[----:B------:R2:W-:Y:S01]  /*ba60*/  STL [R1+0x8], R0 ;  /* 0x0000080001007387 */ /* 0x0005e20000100800 */
[----:B------:R-:W-:Y:S05]  /*ba70*/  @P0 BRA `(.L_x_46) ;  /* 0x0000000400540947 */ /* 0x000fea0003800000 */
[----:B------:R-:W-:-:S06]  /*ba80*/  UIADD3 UR4, UR39, -0x1, URZ ;  /* 0xffffffff27047890 */ /* 0x000fcc000fffe03f */
[----:B--2---:R-:W-:Y:S01]  /*ba90*/  IMAD.U32 R0, RZ, RZ, UR4 ;  /* 0x00000004ff007e24 */ /* 0x004fe2000f8e00ff */
[----:B------:R-:W-:-:S03]  /*baa0*/  UMOV UR4, 0xffffffff ;  /* 0xffffffff00047882 */ /* 0x000fc60000000000 */
[----:B------:R-:W-:Y:S05]  /*bab0*/  BRA.DIV UR4, `(.L_x_47) ;  /* 0x0000002e046c7947 */ /* 0x000fea000b800000 */
[----:B------:R-:W-:-:S13]  /*bac0*/  ELECT P6, URZ, PT ;  /* 0x00000000003f782f */ /* 0x000fda00038c0000 */
.L_x_102:
[----:B------:R-:W-:Y:S05]  /*bad0*/  @!P6 BRA `(.L_x_46) ;  /* 0x00000004003ce947 */ /* 0x000fea0003800000 */
[----:B------:R-:W-:Y:S01]  /*bae0*/  IMAD.MOV.U32 R16, RZ, RZ, R8 ;  /* 0x000000ffff107224 */ /* 0x000fe200078e0008 */
[----:B------:R-:W-:Y:S06]  /*baf0*/  @!P1 BRA `(.L_x_48) ;  /* 0x0000000000449947 */ /* 0x000fec0003800000 */
[----:B------:R-:W2:Y:S01]  /*bb00*/  LDC R6, c[0x0][0x43c] ;  /* 0x00010f00ff067b82 */ /* 0x000ea20000000800 */
[----:B------:R-:W-:Y:S01]  /*bb10*/  ULDC.64 UR4, c[0x0][0x428] ;  /* 0x00010a0000047ab9 */ /* 0x000fe20000000a00 */
[----:B--2---:R-:W-:-:S13]  /*bb20*/  ISETP.NE.AND P0, PT, R6, 0x1, PT ;  /* 0x000000010600780c */ /* 0x004fda0003f05270 */
[----:B------:R-:W2:Y:S02]  /*bb30*/  @P0 LDC.64 R4, c[0x0][0x440] ;  /* 0x00011000ff040b82 */ /* 0x000ea40000000a00 */
[----:B--2---:R-:W-:-:S04]  /*bb40*/  @P0 IMAD.HI.U32 R7, R0, R4, RZ ;  /* 0x0000000400070227 */ /* 0x004fc800078e00ff */
[----:B------:R-:W-:Y:S01]  /*bb50*/  IMAD.MOV.U32 R4, RZ, RZ, R0 ;  /* 0x000000ffff047224 */ /* 0x000fe200078e0000 */
[----:B------:R-:W-:-:S05]  /*bb60*/  @P0 SHF.R.U32.HI R4, RZ, R5, R7 ;  /* 0x00000005ff040219 */ /* 0x000fca0000011607 */
[----:B------:R-:W-:-:S04]  /*bb70*/  IMAD.MOV R5, RZ, RZ, -R4 ;  /* 0x000000ffff057224 */ /* 0x000fc800078e0a04 */
[----:B------:R-:W-:Y:S01]  /*bb80*/  IMAD R0, R6, R5, R0 ;  /* 0x0000000506007224 */ /* 0x000fe200078e0200 */
[--C-:B------:R-:W-:Y:S01]  /*bb90*/  SHF.R.S32.HI R5, RZ, 0x1f, R4.reuse ;  /* 0x0000001fff057819 */ /* 0x100fe20000011404 */
[----:B------:R-:W-:Y:S02]  /*bba0*/  IMAD R6, R9, UR4, RZ ;  /* 0x0000000409067c24 */ /* 0x000fe4000f8e02ff */
[----:B------:R-:W-:-:S04]  /*bbb0*/  IMAD.WIDE.U32 R4, R8, UR4, R4 ;  /* 0x0000000408047c25 */ /* 0x000fc8000f8e0004 */
[----:B------:R-:W-:Y:S01]  /*bbc0*/  IMAD R6, R8, UR5, R6 ;  /* 0x0000000508067c24 */ /* 0x000fe2000f8e0206 */
[----:B------:R-:W-:-:S03]  /*bbd0*/  LEA R2, P0, R4, R2, 0x2 ;  /* 0x0000000204027211 */ /* 0x000fc600078010ff */
[----:B------:R-:W-:-:S05]  /*bbe0*/  IMAD.IADD R6, R5, 0x1, R6 ;  /* 0x0000000105067824 */ /* 0x000fca00078e0206 */
[----:B------:R-:W-:-:S05]  /*bbf0*/  LEA.HI.X R3, R4, R3, R6, 0x2, P0 ;  /* 0x0000000304037211 */ /* 0x000fca00000f1406 */
[----:B------:R2:W5:Y:S02]  /*bc00*/  LDG.E R16, desc[UR48][R2.64] ;  /* 0x0000003002107981 */ /* 0x000564000c1e1900 */
.L_x_48:
[----:B--2---:R-:W2:Y:S01]  /*bc10*/  LDL R2, [R1] ;  /* 0x0000000001027983 */ /* 0x004ea20000100800 */
[----:B------:R-:W3:Y:S02]  /*bc20*/  S2R R3, SR_TID.X ;  /* 0x0000000000037919 */ /* 0x000ee40000002100 */
[----:B---3--:R-:W-:Y:S02]  /*bc30*/  LOP3.LUT R4, R3, 0x7f, RZ, 0xc0, !PT ;  /* 0x0000007f03047812 */ /* 0x008fe400078ec0ff */
[----:B------:R-:W-:Y:S02]  /*bc40*/  LEA R3, R19, UR41, 0x3 ;  /* 0x0000002913037c11 */ /* 0x000fe4000f8e18ff */
[----:B------:R-:W-:Y:S02]  /*bc50*/  ISETP.NE.AND P1, PT, R4, RZ, PT ;  /* 0x000000ff0400720c */ /* 0x000fe40003f25270 */
[----:B--2---:R-:W-:-:S04]  /*bc60*/  SHF.L.U32 R2, R2, 0x1f, RZ ;  /* 0x0000001f02027819 */ /* 0x004fc800000006ff */
[----:B------:R-:W2:Y:S02]  /*bc70*/  SYNCS.PHASECHK.TRANS64.TRYWAIT P0, [R3+URZ+0x2e880], R2 ;  /* 0x02e88002030075a7 */ /* 0x000ea4000800017f */
[----:B--2---:R-:W-:Y:S05]  /*bc80*/  @!P0 BRA `(.L_x_49) ;  /* 0x0000002c00188947 */ /* 0x004fea0003800000 */
.L_x_103:
[----:B------:R-:W-:Y:S05]  /*bc90*/  @P1 BRA `(.L_x_50) ;  /* 0x00000000001c1947 */ /* 0x000fea0003800000 */
[----:B------:R-:W3:Y:S02]  /*bca0*/  S2R R4, SR_TID.X ;  /* 0x0000000000047919 */ /* 0x000ee40000002100 */
[----:B---3--:R-:W-:Y:S01]  /*bcb0*/  LOP3.LUT R5, R4, 0x1f, RZ, 0xc0, !PT ;  /* 0x0000001f04057812 */ /* 0x008fe200078ec0ff */
[----:B------:R-:W-:-:S03]  /*bcc0*/  IMAD.MOV.U32 R4, RZ, RZ, 0x7000 ;  /* 0x00007000ff047424 */ /* 0x000fc600078e00ff */
[----:B------:R-:W-:Y:S01]  /*bcd0*/  ISETP.NE.AND P0, PT, R5, RZ, PT ;  /* 0x000000ff0500720c */ /* 0x000fe20003f05270 */
[----:B------:R3:W-:-:S12]  /*bce0*/  SYNCS.ARRIVE.TRANS64 RZ, [R3+URZ+0x2e870], R4 ;  /* 0x02e8700403ff79a7 */ /* 0x0007d8000800003f */
[----:B---3--:R-:W-:Y:S05]  /*bcf0*/  @!P0 BRA `(.L_x_50) ;  /* 0x0000000000048947 */ /* 0x008fea0003800000 */
[----:B------:R-:W-:Y:S01]  /*bd00*/  BPT.TRAP 0x1 ;  /* 0x000000040000795c */ /* 0x000fe20000300000 */
.L_x_50:
[----:B------:R-:W-:Y:S01]  /*bd10*/  IMAD.U32 R4, RZ, RZ, UR41 ;  /* 0x00000029ff047e24 */ /* 0x000fe2000f8e00ff */
[----:B------:R-:W-:Y:S01]  /*bd20*/  R2UR UR33, R3 ;  /* 0x00000000032172ca */ /* 0x000fe200000e0000 */
[----:B------:R-:W-:Y:S01]  /*bd30*/  IMAD R0, R0, 0xe0, RZ ;  /* 0x000000e000007824 */ /* 0x000fe200078e02ff */
[----:B-----5:R-:W-:Y:S01]  /*bd40*/  R2UR UR37, R16 ;  /* 0x00000000102572ca */ /* 0x020fe200000e0000 */
[----:B------:R-:W-:Y:S01]  /*bd50*/  IMAD R4, R19, 0x7000, R4 ;  /* 0x0000700013047824 */ /* 0x000fe200078e0204 */
[----:B------:R-:W-:Y:S02]  /*bd60*/  UIADD3 UR4, UP0, UR52, 0x470, URZ ;  /* 0x0000047034047890 */ /* 0x000fe4000ff1e03f */
[----:B------:R-:W-:Y:S01]  /*bd70*/  R2UR UR35, R0 ;  /* 0x00000000002372ca */ /* 0x000fe200000e0000 */
[----:B------:R-:W-:Y:S01]  /*bd80*/  UMOV UR6, 0x0 ;  /* 0x0000000000067882 */ /* 0x000fe20000000000 */
[----:B------:R-:W-:Y:S01]  /*bd90*/  R2UR UR32, R4 ;  /* 0x00000000042072ca */ /* 0x000fe200000e0000 */
[----:B------:R-:W-:Y:S01]  /*bda0*/  UIADD3.X UR5, URZ, UR53, URZ, UP0, !UPT ;  /* 0x000000353f057290 */ /* 0x000fe200087fe43f */
[----:B------:R-:W-:Y:S01]  /*bdb0*/  UMOV UR7, 0x14f00000 ;  /* 0x14f0000000077882 */ /* 0x000fe20000000000 */
[----:B------:R-:W-:-:S02]  /*bdc0*/  UMOV UR34, URZ ;  /* 0x0000003f00227c82 */ /* 0x000fc40008000000 */
[----:B------:R-:W-:-:S08]  /*bdd0*/  UIADD3 UR33, UR33, 0x2e870, URZ ;  /* 0x0002e87021217890 */ /* 0x000fd0000fffe03f */
[----:B------:R-:W-:-:S09]  /*bde0*/  UIADD3 UR32, UR32, 0xe400, URZ ;  /* 0x0000e40020207890 */ /* 0x000fd2000fffe03f */
[----:B------:R3:W-:Y:S01]  /*bdf0*/  UTMALDG.4D [UR32], [UR4], desc[UR6] ;  /* 0x00000620040075b4 */ /* 0x0007e20008019000 */
[----:B------:R-:W4:Y:S02]  /*be00*/  SYNCS.PHASECHK.TRANS64.TRYWAIT P0, [R3+URZ+0x2e840], R2 ;  /* 0x02e84002030075a7 */ /* 0x000f24000800017f */
[----:B---34-:R-:W-:Y:S05]  /*be10*/  @!P0 BRA `(.L_x_51) ;  /* 0x0000002800c88947 */ /* 0x018fea0003800000 */
.L_x_104:
[----:B------:R-:W-:Y:S05]  /*be20*/  @P1 BRA `(.L_x_52) ;  /* 0x00000000001c1947 */ /* 0x000fea0003800000 */
[----:B------:R-:W4:Y:S01]  /*be30*/  S2R R5, SR_TID.X ;  /* 0x0000000000057919 */ /* 0x000f220000002100 */
[----:B--23--:R-:W-:-:S04]  /*be40*/  IMAD.MOV.U32 R2, RZ, RZ, 0x7000 ;  /* 0x00007000ff027424 */ /* 0x00cfc800078e00ff */
[----:B------:R2:W-:Y:S01]  /*be50*/  SYNCS.ARRIVE.TRANS64 RZ, [R3+URZ+0x2e830], R2 ;  /* 0x02e8300203ff79a7 */ /* 0x0005e2000800003f */
[----:B----4-:R-:W-:-:S04]  /*be60*/  LOP3.LUT R5, R5, 0x1f, RZ, 0xc0, !PT ;  /* 0x0000001f05057812 */ /* 0x010fc800078ec0ff */
[----:B------:R-:W-:-:S13]  /*be70*/  ISETP.NE.AND P0, PT, R5, RZ, PT ;  /* 0x000000ff0500720c */ /* 0x000fda0003f05270 */
[----:B--2---:R-:W-:Y:S05]  /*be80*/  @!P0 BRA `(.L_x_52) ;  /* 0x0000000000048947 */ /* 0x004fea0003800000 */
[----:B------:R-:W-:Y:S01]  /*be90*/  BPT.TRAP 0x1 ;  /* 0x000000040000795c */ /* 0x000fe20000300000 */
.L_x_52:
[----:B--23--:R-:W2:Y:S01]  /*bea0*/  LDL.LU R2, [R1+0x8] ;  /* 0x0000080001027983 */ /* 0x00cea20000300800 */
[----:B------:R-:W-:Y:S01]  /*beb0*/  R2UR UR8, R4 ;  /* 0x00000000040872ca */ /* 0x000fe200000e0000 */
[----:B------:R-:W-:Y:S01]  /*bec0*/  UIADD3 UR4, UP0, UR52, 0x370, URZ ;  /* 0x0000037034047890 */ /* 0x000fe2000ff1e03f */
[----:B------:R-:W-:Y:S01]  /*bed0*/  R2UR UR9, R3 ;  /* 0x00000000030972ca */ /* 0x000fe200000e0000 */
[----:B------:R-:W-:Y:S01]  /*bee0*/  UMOV UR6, 0x0 ;  /* 0x0000000000067882 */ /* 0x000fe20000000000 */
[----:B------:R-:W-:Y:S01]  /*bef0*/  PLOP3.LUT P0, PT, PT, PT, PT, 0x80, 0x0 ;  /* 0x000000000000781c */ /* 0x000fe20003f0f070 */
[----:B------:R-:W-:Y:S01]  /*bf00*/  UIADD3.X UR5, URZ, UR53, URZ, UP0, !UPT ;  /* 0x000000353f057290 */ /* 0x000fe200087fe43f */
[----:B------:R-:W-:Y:S01]  /*bf10*/  R2UR UR11, R0 ;  /* 0x00000000000b72ca */ /* 0x000fe200000e0000 */
[----:B------:R-:W-:Y:S01]  /*bf20*/  UMOV UR7, 0x14f00000 ;  /* 0x14f0000000077882 */ /* 0x000fe20000000000 */
[----:B------:R-:W-:Y:S01]  /*bf30*/  R2UR UR13, R16 ;  /* 0x00000000100d72ca */ /* 0x000fe200000e0000 */
[----:B------:R-:W-:Y:S01]  /*bf40*/  UMOV UR10, URZ ;  /* 0x0000003f000a7c82 */ /* 0x000fe20008000000 */
[----:B------:R-:W-:-:S03]  /*bf50*/  UMOV UR12, UR36 ;  /* 0x00000024000c7c82 */ /* 0x000fc60008000000 */
[----:B------:R-:W-:Y:S02]  /*bf60*/  UIADD3 UR8, UR8, 0x20400, URZ ;  /* 0x0002040008087890 */ /* 0x000fe4000fffe03f */
[----:B------:R-:W-:-:S09]  /*bf70*/  UIADD3 UR9, UR9, 0x2e830, URZ ;  /* 0x0002e83009097890 */ /* 0x000fd2000fffe03f */
[----:B------:R3:W-:Y:S01]  /*bf80*/  UTMALDG.4D [UR8], [UR4], desc[UR6] ;  /* 0x00000608040075b4 */ /* 0x0007e20008019000 */
[----:B--2---:R-:W-:-:S04]  /*bf90*/  LOP3.LUT R2, R2, 0xfffffffd, RZ, 0xc0, !PT ;  /* 0xfffffffd02027812 */ /* 0x004fc800078ec0ff */
[----:B------:R-:W-:-:S05]  /*bfa0*/  @P0 LOP3.LUT R2, R2, 0x2, RZ, 0xfc, !PT ;  /* 0x0000000202020812 */ /* 0x000fca00078efcff */
[----:B------:R3:W-:Y:S01]  /*bfb0*/  STL [R1+0x8], R2 ;  /* 0x0000080201007387 */ /* 0x0007e20000100800 */
[----:B------:R-:W-:Y:S01]  /*bfc0*/  NOP ;  /* 0x0000000000007918 */ /* 0x000fe20000000000 */
.L_x_46:
[----:B------:R-:W-:Y:S05]  /*bfd0*/  WARPSYNC.ALL ;  /* 0x0000000000007948 */ /* 0x000fea0003800000 */
[----:B---3--:R-:W-:Y:S01]  /*bfe0*/  UIADD3 UR4, UR41, 0x1c400, URZ ;  /* 0x0001c40029047890 */ /* 0x008fe2000fffe03f */
[----:B------:R-:W-:Y:S03]  /*bff0*/  BAR.SYNC.DEFER_BLOCKING 0x8, 0x180 ;  /* 0x0206000000007b1d */ /* 0x000fe60000010000 */
[----:B------:R-:W-:-:S06]  /*c000*/  ULOP3.LUT UP0, URZ, UR4, 0x3ff, URZ, 0xc0, !UPT ;  /* 0x000003ff043f7892 */ /* 0x000fcc000f80c03f */
[----:B------:R-:W-:-:S13]  /*c010*/  PLOP3.LUT P0, PT, PT, PT, UP0, 0x80, 0x0 ;  /* 0x000000000000781c */ /* 0x000fda0003f0f008 */
[----:B------:R-:W-:Y:S05]  /*c020*/  @!P0 BRA `(.L_x_53) ;  /* 0x0000000000408947 */ /* 0x000fea0003800000 */
[----:B------:R-:W-:Y:S01]  /*c030*/  MOV R2, 0x0 ;  /* 0x0000000000027802 */ /* 0x000fe20000000f00 */
[----:B------:R-:W-:Y:S01]  /*c040*/  ULDC.64 UR6, c[0x4][0x98] ;  /* 0x0100260000067ab9 */ /* 0x000fe20000000a00 */
[----:B------:R-:W-:Y:S01]  /*c050*/  ULDC.64 UR8, c[0x4][0xa0] ;  /* 0x0100280000087ab9 */ /* 0x000fe20000000a00 */
[----:B------:R-:W-:Y:S01]  /*c060*/  ULDC.64 UR4, c[0x4][0x28] ;  /* 0x01000a0000047ab9 */ /* 0x000fe20000000a00 */
[----:B------:R-:W-:Y:S02]  /*c070*/  IMAD.U32 R4, RZ, RZ, UR6 ;  /* 0x00000006ff047e24 */ /* 0x000fe4000f8e00ff */
[----:B------:R-:W3:Y:S01]  /*c080*/  LDC.64 R2, c[0x4][R2] ;  /* 0x0100000002027b82 */ /* 0x000ee20000000a00 */
[----:B------:R-:W-:Y:S02]  /*c090*/  IMAD.U32 R5, RZ, RZ, UR7 ;  /* 0x00000007ff057e24 */ /* 0x000fe4000f8e00ff */
[----:B------:R-:W-:Y:S02]  /*c0a0*/  IMAD.U32 R6, RZ, RZ, UR8 ;  /* 0x00000008ff067e24 */ /* 0x000fe4000f8e00ff */
[----:B------:R-:W-:-:S02]  /*c0b0*/  IMAD.U32 R7, RZ, RZ, UR9 ;  /* 0x00000009ff077e24 */ /* 0x000fc4000f8e00ff */
[----:B------:R-:W-:Y:S02]  /*c0c0*/  IMAD.U32 R10, RZ, RZ, UR4 ;  /* 0x00000004ff0a7e24 */ /* 0x000fe4000f8e00ff */
[----:B------:R-:W-:Y:S02]  /*c0d0*/  IMAD.U32 R11, RZ, RZ, UR5 ;  /* 0x00000005ff0b7e24 */ /* 0x000fe4000f8e00ff */
[----:B0-----:R-:W-:Y:S02]  /*c0e0*/  IMAD.MOV.U32 R8, RZ, RZ, 0x70 ;  /* 0x00000070ff087424 */ /* 0x001fe400078e00ff */
[----:B------:R-:W-:Y:S02]  /*c0f0*/  IMAD.MOV.U32 R12, RZ, RZ, 0x1 ;  /* 0x00000001ff0c7424 */ /* 0x000fe400078e00ff */
[----:B------:R-:W-:-:S07]  /*c100*/  IMAD.MOV.U32 R13, RZ, RZ, RZ ;  /* 0x000000ffff0d7224 */ /* 0x000fce00078e00ff */
[----:B------:R-:W-:-:S07]  /*c110*/  LEPC R20, `(.L_x_53) ;  /* 0x000000001014794e */ /* 0x000fce0000000000 */
[----:B-123--:R-:W-:Y:S05]  /*c120*/  CALL.ABS.NOINC R2 ;  /* 0x0000000002007343 */ /* 0x00efea0003c00000 */
.L_x_53:
[----:B0-----:R0:W5:Y:S01]  /*c130*/  LDL R9, [R1+0x1c] ;  /* 0x00001c0001097983 */ /* 0x0011620000100800 */
[----:B------:R-:W3:Y:S01]  /*c140*/  LDC R7, c[0x0][0x448] ;  /* 0x00011200ff077b82 */ /* 0x000ee20000000800 */
[----:B--2---:R-:W-:Y:S01]  /*c150*/  IMAD R0, RZ, RZ, -UR45 ;  /* 0x8000002dff007e24 */ /* 0x004fe2000f8e02ff */
[----:B------:R-:W2:Y:S01]  /*c160*/  S2R R2, SR_TID.X ;  /* 0x0000000000027919 */ /* 0x000ea20000002100 */
[----:B------:R-:W4:Y:S05]  /*c170*/  S2R R17, SR_TID.X ;  /* 0x0000000000117919 */ /* 0x000f2a0000002100 */
[----:B------:R-:W1:Y:S01]  /*c180*/  LDC R3, c[0x0][0xc38] ;  /* 0x00030e00ff037b82 */ /* 0x000e620000000800 */
[----:B------:R-:W-:Y:S01]  /*c190*/  USHF.R.S32.HI UR4, URZ, 0x1f, UR36 ;  /* 0x0000001f3f047899 */ /* 0x000fe20008011424 */
[----:B------:R-:W-:Y:S01]  /*c1a0*/  ULDC.64 UR8, c[0x0][0x2d8] ;  /* 0x0000b60000087ab9 */ /* 0x000fe20000000a00 */
[----:B---3--:R-:W-:Y:S01]  /*c1b0*/  ISETP.NE.AND P0, PT, R7, 0x1, PT ;  /* 0x000000010700780c */ /* 0x008fe20003f05270 */
[----:B-1----:R-:W-:Y:S01]  /*c1c0*/  IMAD R0, R3, R0, UR50 ;  /* 0x0000003203007e24 */ /* 0x002fe2000f8e0200 */
[----:B--2---:R-:W-:-:S03]  /*c1d0*/  LOP3.LUT R2, R2, 0x7f, RZ, 0xc0, !PT ;  /* 0x0000007f02027812 */ /* 0x004fc600078ec0ff */
[----:B------:R-:W-:-:S08]  /*c1e0*/  IMAD.SHL.U32 R0, R0, 0x80, RZ ;  /* 0x0000008000007824 */ /* 0x000fd000078e00ff */
[----:B------:R-:W1:Y:S01]  /*c1f0*/  @P0 LDC R4, c[0x0][0x44c] ;  /* 0x00011300ff040b82 */ /* 0x000e620000000800 */
[----:B------:R-:W-:Y:S01]  /*c200*/  SHF.R.U32.HI R2, RZ, 0x3, R2 ;  /* 0x00000003ff027819 */ /* 0x000fe20000011602 */
[----:B----4-:R-:W-:-:S05]  /*c210*/  IMAD.SHL.U32 R17, R17, 0x10, RZ ;  /* 0x0000001011117824 */ /* 0x010fca00078e00ff */
[----:B------:R-:W-:Y:S02]  /*c220*/  LOP3.LUT R17, R2, 0x70, R17, 0xf8, !PT ;  /* 0x0000007002117812 */ /* 0x000fe400078ef811 */
[----:B------:R-:W2:Y:S02]  /*c230*/  @P0 LDC R2, c[0x0][0x450] ;  /* 0x00011400ff020b82 */ /* 0x000ea40000000800 */
[----:B------:R-:W-:-:S05]  /*c240*/  LOP3.LUT R3, R17, R0, RZ, 0xfc, !PT ;  /* 0x0000000011037212 */ /* 0x000fca00078efcff */
[----:B------:R-:W-:Y:S02]  /*c250*/  IMAD.MOV.U32 R6, RZ, RZ, R3 ;  /* 0x000000ffff067224 */ /* 0x000fe400078e0003 */
[----:B-1----:R-:W-:-:S05]  /*c260*/  @P0 IMAD.HI.U32 R4, R3, R4, RZ ;  /* 0x0000000403040227 */ /* 0x002fca00078e00ff */
[----:B--2---:R-:W-:-:S05]  /*c270*/  @P0 SHF.R.U32.HI R6, RZ, R2, R4 ;  /* 0x00000002ff060219 */ /* 0x004fca0000011604 */
[----:B------:R-:W-:-:S04]  /*c280*/  IMAD.MOV R4, RZ, RZ, -R6 ;  /* 0x000000ffff047224 */ /* 0x000fc800078e0a06 */
[----:B------:R-:W-:Y:S02]  /*c290*/  IMAD R4, R7, R4, R3 ;  /* 0x0000000407047224 */ /* 0x000fe400078e0203 */
[----:B------:R-:W1:Y:S01]  /*c2a0*/  LDC.64 R2, c[0x0][0x2d0] ;  /* 0x0000b400ff027b82 */ /* 0x000e620000000a00 */
[----:B------:R-:W-:Y:S01]  /*c2b0*/  UIMAD UR6, UR4, UR8, URZ ;  /* 0x00000008040672a4 */ /* 0x000fe2000f8e023f */
[----:B------:R-:W2:Y:S01]  /*c2c0*/  S2R R17, SR_TID.X ;  /* 0x0000000000117919 */ /* 0x000ea20000002100 */
[----:B------:R-:W-:Y:S02]  /*c2d0*/  UIMAD.WIDE.U32 UR4, UR36, UR8, URZ ;  /* 0x00000008240472a5 */ /* 0x000fe4000f8e003f */
[----:B------:R-:W-:Y:S02]  /*c2e0*/  UIMAD UR6, UR36, UR9, UR6 ;  /* 0x00000009240672a4 */ /* 0x000fe4000f8e0206 */
[----:B------:R-:W-:Y:S01]  /*c2f0*/  USHF.R.S32.HI UR7, URZ, 0x1f, UR44 ;  /* 0x0000001f3f077899 */ /* 0x000fe2000801142c */
[----:B------:R-:W-:Y:S01]  /*c300*/  ULDC.64 UR8, c[0x0][0x2e0] ;  /* 0x0000b80000087ab9 */ /* 0x000fe20000000a00 */
[----:B------:R-:W-:-:S02]  /*c310*/  UIADD3 UR5, UR5, UR6, URZ ;  /* 0x0000000605057290 */ /* 0x000fc4000fffe03f */
[----:B------:R-:W-:Y:S01]  /*c320*/  UIMAD UR6, UR7, UR8, URZ ;  /* 0x00000008070672a4 */ /* 0x000fe2000f8e023f */
[----:B------:R-:W-:Y:S01]  /*c330*/  SHF.R.S32.HI R5, RZ, 0x1f, R6 ;  /* 0x0000001fff057819 */ /* 0x000fe20000011406 */
[----:B------:R-:W-:Y:S02]  /*c340*/  UIMAD.WIDE.U32 UR4, UR44, UR8, UR4 ;  /* 0x000000082c0472a5 */ /* 0x000fe4000f8e0004 */
[----:B------:R-:W-:-:S04]  /*c350*/  UIMAD UR6, UR44, UR9, UR6 ;  /* 0x000000092c0672a4 */ /* 0x000fc8000f8e0206 */
[----:B------:R-:W-:Y:S01]  /*c360*/  UIADD3 UR5, UR5, UR6, URZ ;  /* 0x0000000605057290 */ /* 0x000fe2000fffe03f */
[----:B-1----:R-:W-:-:S04]  /*c370*/  IMAD R5, R5, R2, RZ ;  /* 0x0000000205057224 */ /* 0x002fc800078e02ff */
[C---:B------:R-:W-:Y:S02]  /*c380*/  IMAD R5, R6.reuse, R3, R5 ;  /* 0x0000000306057224 */ /* 0x040fe400078e0205 */
[----:B------:R-:W-:Y:S01]  /*c390*/  IMAD.WIDE.U32 R2, R6, R2, UR4 ;  /* 0x0000000406027e25 */ /* 0x000fe2000f8e0002 */
[----:B------:R-:W-:-:S03]  /*c3a0*/  ULDC.64 UR4, c[0x0][0x2c8] ;  /* 0x0000b20000047ab9 */ /* 0x000fc60000000a00 */
[----:B------:R-:W-:Y:S01]  /*c3b0*/  IMAD.IADD R3, R3, 0x1, R5 ;  /* 0x0000000103037824 */ /* 0x000fe200078e0205 */
[----:B------:R-:W-:Y:S01]  /*c3c0*/  SHF.R.S32.HI R5, RZ, 0x1f, R4 ;  /* 0x0000001fff057819 */ /* 0x000fe20000011404 */
[----:B--2---:R-:W-:Y:S02]  /*c3d0*/  IMAD.SHL.U32 R10, R17, 0x10, RZ ;  /* 0x00000010110a7824 */ /* 0x004fe400078e00ff */
[----:B------:R-:W-:-:S04]  /*c3e0*/  IMAD.WIDE.U32 R2, R4, UR4, R2 ;  /* 0x0000000404027c25 */ /* 0x000fc8000f8e0002 */
[----:B------:R-:W-:-:S04]  /*c3f0*/  IMAD R5, R5, UR4, RZ ;  /* 0x0000000405057c24 */ /* 0x000fc8000f8e02ff */
[----:B------:R-:W-:Y:S01]  /*c400*/  IMAD R5, R4, UR5, R5 ;  /* 0x0000000504057c24 */ /* 0x000fe2000f8e0205 */
[----:B------:R-:W-:Y:S01]  /*c410*/  ULDC.64 UR4, c[0x0][0x280] ;  /* 0x0000a00000047ab9 */ /* 0x000fe20000000a00 */
[----:B------:R-:W-:Y:S02]  /*c420*/  LOP3.LUT R10, R10, 0x70, RZ, 0xc0, !PT ;  /* 0x000000700a0a7812 */ /* 0x000fe400078ec0ff */
[----:B------:R-:W-:Y:S01]  /*c430*/  IADD3 R4, P0, R2, UR4, RZ ;  /* 0x0000000402047c10 */ /* 0x000fe2000ff1e0ff */
[----:B------:R-:W-:-:S03]  /*c440*/  ULDC UR4, c[0x0][0x2b8] ;  /* 0x0000ae0000047ab9 */ /* 0x000fc60000000800 */
[----:B------:R-:W-:Y:S02]  /*c450*/  IADD3.X R6, R3, UR5, R5, P0, !PT ;  /* 0x0000000503067c10 */ /* 0x000fe400087fe405 */
[----:B------:R-:W-:Y:S01]  /*c460*/  ISETP.GE.AND P0, PT, R10, UR4, PT ;  /* 0x000000040a007c0c */ /* 0x000fe2000bf06270 */
[----:B------:R-:W-:Y:S01]  /*c470*/  UMOV UR4, 0xffffffff ;  /* 0xffffffff00047882 */ /* 0x000fe20000000000 */
[----:B------:R-:W-:-:S04]  /*c480*/  LOP3.LUT R17, R17, 0x7f, RZ, 0xc0, !PT ;  /* 0x0000007f11117812 */ /* 0x000fc800078ec0ff */
[----:B------:R-:W-:Y:S01]  /*c490*/  SHF.R.U32.HI R17, RZ, 0x3, R17 ;  /* 0x00000003ff117819 */ /* 0x000fe20000011611 */
[----:B0-----:R-:W-:Y:S06]  /*c4a0*/  BRA.DIV UR4, `(.L_x_54) ;  /* 0x0000002604387947 */ /* 0x001fec000b800000 */
[----:B------:R-:W-:Y:S01]  /*c4b0*/  IMAD.IADD R0, R17, 0x1, R0 ;  /* 0x0000000111007824 */ /* 0x000fe200078e0200 */
[----:B------:R-:W-:Y:S01]  /*c4c0*/  ULDC UR4, c[0x0][0x288] ;  /* 0x0000a20000047ab9 */ /* 0x000fe20000000800 */
[----:B------:R-:W0:Y:S01]  /*c4d0*/  SHFL.IDX PT, R3, R4, RZ, 0x181f ;  /* 0x00181fff04037589 */ /* 0x000e2200000e0000 */
[----:B------:R-:W-:Y:S02]  /*c4e0*/  IMAD R5, R7, UR4, RZ ;  /* 0x0000000407057c24 */ /* 0x000fe4000f8e02ff */
[C---:B------:R-:W-:Y:S01]  /*c4f0*/  VIADD R2, R0.reuse, 0x10 ;  /* 0x0000001000027836 */ /* 0x040fe20000000000 */
[----:B------:R-:W-:Y:S02]  /*c500*/  SHFL.IDX PT, R8, R4, 0x1, 0x181f ;  /* 0x00381f0004087f89 */ /* 0x000fe400000e0000 */
[-C--:B------:R-:W-:Y:S02]  /*c510*/  ISETP.GE.AND P1, PT, R0, R5.reuse, PT ;  /* 0x000000050000720c */ /* 0x080fe40003f26270 */
[----:B------:R-:W-:Y:S01]  /*c520*/  ISETP.GE.AND P2, PT, R2, R5, PT ;  /* 0x000000050200720c */ /* 0x000fe20003f46270 */
[----:B------:R-:W-:Y:S04]  /*c530*/  SHFL.IDX PT, R7, R6, 0x1, 0x181f ;  /* 0x00381f0006077f89 */ /* 0x000fe800000e0000 */
[----:B------:R-:W1:Y:S04]  /*c540*/  SHFL.IDX PT, R2, R6, RZ, 0x181f ;  /* 0x00181fff06027589 */ /* 0x000e6800000e0000 */
[----:B------:R-:W-:Y:S02]  /*c550*/  SHFL.IDX PT, R14, R4, 0x7, 0x181f ;  /* 0x00f81f00040e7f89 */ /* 0x000fe400000e0000 */
[----:B0-----:R-:W-:-:S05]  /*c560*/  @!P1 IADD3 R3, P3, R10, R3, RZ ;  /* 0x000000030a039210 */ /* 0x001fca0007f7e0ff */
[----:B-1----:R-:W-:-:S05]  /*c570*/  @!P1 IMAD.X R2, RZ, RZ, R2, P3 ;  /* 0x000000ffff029224 */ /* 0x002fca00018e0602 */
[----:B------:R-:W-:-:S04]  /*c580*/  @!P1 LOP3.LUT R3, R3, R2, RZ, 0x3c, !PT ;  /* 0x0000000203039212 */ /* 0x000fc800078e3cff */
[----:B------:R-:W-:-:S04]  /*c590*/  @!P1 LOP3.LUT R2, R3, R2, RZ, 0x3c, !PT ;  /* 0x0000000203029212 */ /* 0x000fc800078e3cff */
[----:B------:R-:W-:-:S05]  /*c5a0*/  @!P1 LOP3.LUT R3, R3, R2, RZ, 0x3c, !PT ;  /* 0x0000000203039212 */ /* 0x000fca00078e3cff */
[----:B-----5:R0:W-:Y:S02]  /*c5b0*/  @!P1 LDGSTS.E.BYPASS.LTC128B.128 [R9+0x1c400], desc[UR48][R2.64], !P0 ;  /* 0x1c40000002099fae */ /* 0x0201e4000c101d70 */
[----:B0-----:R-:W-:Y:S01]  /*c5c0*/  @!P2 IADD3 R2, P1, R10, R8, RZ ;  /* 0x000000080a02a210 */ /* 0x001fe20007f3e0ff */
[----:B------:R-:W-:-:S04]  /*c5d0*/  VIADD R8, R0, 0x20 ;  /* 0x0000002000087836 */ /* 0x000fc80000000000 */
[----:B------:R-:W-:Y:S01]  /*c5e0*/  @!P2 IMAD.X R3, RZ, RZ, R7, P1 ;  /* 0x000000ffff03a224 */ /* 0x000fe200008e0607 */
[----:B------:R-:W-:Y:S01]  /*c5f0*/  ISETP.GE.AND P1, PT, R8, R5, PT ;  /* 0x000000050800720c */ /* 0x000fe20003f26270 */
[----:B------:R-:W-:-:S03]  /*c600*/  VIADD R8, R0, 0x30 ;  /* 0x0000003000087836 */ /* 0x000fc60000000000 */
[----:B------:R0:W-:Y:S04]  /*c610*/  @!P2 LDGSTS.E.BYPASS.LTC128B.128 [R9+0x1cc00], desc[UR48][R2.64], !P0 ;  /* 0x1cc000000209afae */ /* 0x0001e8000c101d70 */
[----:B0-----:R-:W0:Y:S04]  /*c620*/  SHFL.IDX PT, R3, R4, 0x2, 0x181f ;  /* 0x00581f0004037f89 */ /* 0x001e2800000e0000 */
[----:B------:R-:W1:Y:S01]  /*c630*/  SHFL.IDX PT, R2, R6, 0x2, 0x181f ;  /* 0x00581f0006027f89 */ /* 0x000e6200000e0000 */
[----:B0-----:R-:W-:-:S05]  /*c640*/  @!P1 IADD3 R3, P2, R10, R3, RZ ;  /* 0x000000030a039210 */ /* 0x001fca0007f5e0ff */
[----:B-1----:R-:W-:-:S05]  /*c650*/  @!P1 IMAD.X R2, RZ, RZ, R2, P2 ;  /* 0x000000ffff029224 */ /* 0x002fca00010e0602 */
[----:B------:R-:W-:-:S04]  /*c660*/  @!P1 LOP3.LUT R3, R3, R2, RZ, 0x3c, !PT ;  /* 0x0000000203039212 */ /* 0x000fc800078e3cff */
[----:B------:R-:W-:-:S04]  /*c670*/  @!P1 LOP3.LUT R2, R3, R2, RZ, 0x3c, !PT ;  /* 0x0000000203029212 */ /* 0x000fc800078e3cff */
[----:B------:R-:W-:-:S05]  /*c680*/  @!P1 LOP3.LUT R3, R3, R2, RZ, 0x3c, !PT ;  /* 0x0000000203039212 */ /* 0x000fca00078e3cff */
[----:B------:R0:W-:Y:S01]  /*c690*/  @!P1 LDGSTS.E.BYPASS.LTC128B.128 [R9+0x1d400], desc[UR48][R2.64], !P0 ;  /* 0x1d40000002099fae */ /* 0x0001e2000c101d70 */
[----:B------:R-:W-:Y:S01]  /*c6a0*/  ISETP.GE.AND P1, PT, R8, R5, PT ;  /* 0x000000050800720c */ /* 0x000fe20003f26270 */
[----:B------:R-:W-:Y:S02]  /*c6b0*/  VIADD R8, R0, 0x40 ;  /* 0x0000004000087836 */ /* 0x000fe40000000000 */
[----:B0-----:R-:W0:Y:S04]  /*c6c0*/  SHFL.IDX PT, R3, R4, 0x3, 0x181f ;  /* 0x00781f0004037f89 */ /* 0x001e2800000e0000 */
[----:B------:R-:W1:Y:S06]  /*c6d0*/  SHFL.IDX PT, R2, R6, 0x3, 0x181f ;  /* 0x00781f0006027f89 */ /* 0x000e6c00000e0000 */
        /* <DEDUP_REMOVED lines=26> */
[----:B------:R-:W-:-:S03]  /*c880*/  ISETP.GE.AND P1, PT, R8, R5, PT ;  /* 0x000000050800720c */ /* 0x000fc60003f26270 */
[----:B0-----:R-:W0:Y:S04]  /*c890*/  SHFL.IDX PT, R3, R4, 0x6, 0x181f ;  /* 0x00d81f0004037f89 */ /* 0x001e2800000e0000 */
[----:B------:R-:W1:Y:S04]  /*c8a0*/  SHFL.IDX PT, R2, R6, 0x6, 0x181f ;  /* 0x00d81f0006027f89 */ /* 0x000e6800000e0000 */
[----:B------:R-:W2:Y:S02]  /*c8b0*/  SHFL.IDX PT, R6, R6, 0x7, 0x181f ;  /* 0x00f81f0006067f89 */ /* 0x000ea400000e0000 */
[----:B0-----:R-:W-:-:S05]  /*c8c0*/  @!P1 IADD3 R3, P2, R10, R3, RZ ;  /* 0x000000030a039210 */ /* 0x001fca0007f5e0ff */
[----:B-1----:R-:W-:-:S05]  /*c8d0*/  @!P1 IMAD.X R2, RZ, RZ, R2, P2 ;  /* 0x000000ffff029224 */ /* 0x002fca00010e0602 */
[----:B------:R-:W-:-:S04]  /*c8e0*/  @!P1 LOP3.LUT R3, R3, R2, RZ, 0x3c, !PT ;  /* 0x0000000203039212 */ /* 0x000fc800078e3cff */
[----:B------:R-:W-:-:S04]  /*c8f0*/  @!P1 LOP3.LUT R2, R3, R2, RZ, 0x3c, !PT ;  /* 0x0000000203029212 */ /* 0x000fc800078e3cff */
[----:B------:R-:W-:-:S05]  /*c900*/  @!P1 LOP3.LUT R3, R3, R2, RZ, 0x3c, !PT ;  /* 0x0000000203039212 */ /* 0x000fca00078e3cff */
[----:B--2---:R0:W-:Y:S02]  /*c910*/  @!P1 LDGSTS.E.BYPASS.LTC128B.128 [R9+0x1f400], desc[UR48][R2.64], !P0 ;  /* 0x1f40000002099fae */ /* 0x0041e4000c101d70 */
.L_x_121:
[----:B------:R-:W-:-:S05]  /*c920*/  VIADD R0, R0, 0x70 ;  /* 0x0000007000007836 */ /* 0x000fca0000000000 */
[----:B------:R-:W-:-:S13]  /*c930*/  ISETP.GE.AND P1, PT, R0, R5, PT ;  /* 0x000000050000720c */ /* 0x000fda0003f26270 */
[----:B0-----:R-:W-:-:S05]  /*c940*/  @!P1 IADD3 R2, P2, R10, R14, RZ ;  /* 0x0000000e0a029210 */ /* 0x001fca0007f5e0ff */
[----:B------:R-:W-:-:S05]  /*c950*/  @!P1 IMAD.X R3, RZ, RZ, R6, P2 ;  /* 0x000000ffff039224 */ /* 0x000fca00010e0606 */
[----:B------:R-:W-:Y:S01]  /*c960*/  @!PT LDS RZ, [RZ] ;  /* 0x00000000fffff984 */ /* 0x000fe20000000800 */
[----:B------:R-:W-:Y:S01]  /*c970*/  @!PT LDS RZ, [RZ] ;  /* 0x00000000fffff984 */ /* 0x000fe20000000800 */
[----:B------:R-:W-:Y:S01]  /*c980*/  @!PT LDS RZ, [RZ] ;  /* 0x00000000fffff984 */ /* 0x000fe20000000800 */
[----:B------:R0:W-:Y:S01]  /*c990*/  @!P1 LDGSTS.E.BYPASS.LTC128B.128 [R9+0x1fc00], desc[UR48][R2.64], !P0 ;  /* 0x1fc0000002099fae */ /* 0x0001e2000c101d70 */
[----:B------:R-:W-:Y:S01]  /*c9a0*/  NOP ;  /* 0x0000000000007918 */ /* 0x000fe20000000000 */
[----:B------:R-:W-:Y:S02]  /*c9b0*/  SYNCS.ARRIVE.TRANS64.RED.A0T1 RZ, [UR41+0x2e800], RZ ;  /* 0x02e800ffffff79a7 */ /* 0x000fe40008200429 */
[----:B------:R-:W-:Y:S01]  /*c9c0*/  ARRIVES.LDGSTSBAR.64.TRANSCNT [UR41+0x2e800] ;  /* 0x02e80000ff0079b0 */ /* 0x000fe20008000aa9 */
[----:B------:R-:W-:Y:S01]  /*c9d0*/  NOP ;  /* 0x0000000000007918 */ /* 0x000fe20000000000 */
[----:B------:R-:W-:Y:S01]  /*c9e0*/  ULOP3.LUT UR4, UR46, 0x1, URZ, 0xc, !UPT ;  /* 0x000000012e047892 */ /* 0x000fe2000f8e0c3f */
[----:B------:R-:W-:Y:S05]  /*c9f0*/  SYNCS.ARRIVE.TRANS64.A1T0 RZ, [UR41+0x2e800], RZ ;  /* 0x02e800ffffff79a7 */ /* 0x000fea0008100029 */
[----:B------:R-:W-:-:S05]  /*ca00*/  IMAD.U32 R0, RZ, RZ, UR4 ;  /* 0x00000004ff007e24 */ /* 0x000fca000f8e00ff */
[----:B------:R-:W-:-:S04]  /*ca10*/  SHF.L.U32 R0, R0, 0x1f, RZ ;  /* 0x0000001f00007819 */ /* 0x000fc800000006ff */
[----:B------:R-:W1:Y:S02]  /*ca20*/  SYNCS.PHASECHK.TRANS64.TRYWAIT P0, [UR41+0x2e820], R0 ;  /* 0x02e82000ff0075a7 */ /* 0x000e640008000169 */
[----:B01----:R-:W-:Y:S05]  /*ca30*/  @!P0 BRA `(.L_x_55) ;  /* 0x00000028006c8947 */ /* 0x003fea0003800000 */
.L_x_122:
[----:B------:R-:W-:-:S06]  /*ca40*/  UISETP.GE.AND UP0, UPT, UR40, 0xe1, UPT ;  /* 0x000000e12800788c */ /* 0x000fcc000bf06270 */
[----:B------:R-:W-:-:S13]  /*ca50*/  PLOP3.LUT P0, PT, PT, PT, UP0, 0x80, 0x0 ;  /* 0x000000000000781c */ /* 0x000fda0003f0f008 */
[----:B------:R-:W-:Y:S05]  /*ca60*/  @!P0 BRA `(.L_x_56) ;  /* 0x0000000c00d48947 */ /* 0x000fea0003800000 */
[----:B0-----:R0:W5:Y:S01]  /*ca70*/  LDL.LU R0, [R1] ;  /* 0x0000000001007983 */ /* 0x0011620000300800 */
[----:B------:R-:W-:Y:S01]  /*ca80*/  UIADD3 UR4, UR39, -0x2, URZ ;  /* 0xfffffffe27047890 */ /* 0x000fe2000fffe03f */
[----:B------:R-:W-:-:S05]  /*ca90*/  IMAD.MOV.U32 R6, RZ, RZ, R19 ;  /* 0x000000ffff067224 */ /* 0x000fca00078e0013 */
[----:B------:R-:W-:-:S07]  /*caa0*/  IMAD.U32 R17, RZ, RZ, UR4 ;  /* 0x00000004ff117e24 */ /* 0x000fce000f8e00ff */
.L_x_76:
[----:B------:R-:W2:Y:S01]  /*cab0*/  LDL R2, [R1+0x8] ;  /* 0x0000080001027983 */ /* 0x000ea20000100800 */
[----:B------:R-:W-:Y:S01]  /*cac0*/  VIADD R19, R6, 0x1 ;  /* 0x0000000106137836 */ /* 0x000fe20000000000 */
[----:B------:R-:W-:Y:S04]  /*cad0*/  BSSY B0, `(.L_x_57) ;  /* 0x000006a000007945 */ /* 0x000fe80003800000 */
[----:B------:R-:W-:-:S04]  /*cae0*/  ISETP.NE.AND P0, PT, R19, 0x2, PT ;  /* 0x000000021300780c */ /* 0x000fc80003f05270 */
[----:B------:R-:W-:Y:S02]  /*caf0*/  SEL R3, RZ, 0x1, P0 ;  /* 0x00000001ff037807 */ /* 0x000fe40000000000 */
[----:B------:R-:W-:Y:S02]  /*cb00*/  SEL R19, R19, RZ, P0 ;  /* 0x000000ff13137207 */ /* 0x000fe40000000000 */
[----:B-----5:R-:W-:-:S05]  /*cb10*/  LOP3.LUT R8, R0, R3, RZ, 0x3c, !PT ;  /* 0x0000000300087212 */ /* 0x020fca00078e3cff */
[----:B-1----:R1:W-:Y:S01]  /*cb20*/  STL [R1], R8 ;  /* 0x0000000801007387 */ /* 0x0023e20000100800 */
[----:B--2---:R-:W-:-:S13]  /*cb30*/  LOP3.LUT P1, RZ, R2, 0x2, RZ, 0xc0, !PT ;  /* 0x0000000202ff7812 */ /* 0x004fda000782c0ff */
[----:B-1----:R-:W-:Y:S05]  /*cb40*/  @!P1 BRA `(.L_x_58) ;  /* 0x0000000400889947 */ /* 0x002fea0003800000 */
[----:B------:R-:W-:Y:S01]  /*cb50*/  LOP3.LUT P1, RZ, R2, 0x1, RZ, 0xc0, !PT ;  /* 0x0000000102ff7812 */ /* 0x000fe2000782c0ff */
[----:B------:R-:W-:-:S12]  /*cb60*/  IMAD.MOV.U32 R7, RZ, RZ, R17 ;  /* 0x000000ffff077224 */ /* 0x000fd800078e0011 */
[----:B------:R-:W-:Y:S05]  /*cb70*/  @!P1 BRA `(.L_x_59) ;  /* 0x0000000000509947 */ /* 0x000fea0003800000 */
[----:B------:R-:W2:Y:S01]  /*cb80*/  LDL R9, [R1+0xc] ;  /* 0x00000c0001097983 */ /* 0x000ea20000100800 */
[----:B------:R-:W1:Y:S01]  /*cb90*/  LDC R7, c[0x0][0x43c] ;  /* 0x00010f00ff077b82 */ /* 0x000e620000000800 */
[----:B------:R-:W-:Y:S02]  /*cba0*/  ULDC.64 UR4, c[0x0][0x428] ;  /* 0x00010a0000047ab9 */ /* 0x000fe40000000a00 */
[----:B------:R-:W3:Y:S01]  /*cbb0*/  LDL R5, [R1+0x4] ;  /* 0x0000040001057983 */ /* 0x000ee20000100800 */
[----:B-1----:R-:W-:-:S13]  /*cbc0*/  ISETP.NE.AND P0, PT, R7, 0x1, PT ;  /* 0x000000010700780c */ /* 0x002fda0003f05270 */
[----:B------:R-:W1:Y:S02]  /*cbd0*/  @P0 LDC.64 R2, c[0x0][0x440] ;  /* 0x00011000ff020b82 */ /* 0x000e640000000a00 */
[----:B-1----:R-:W-:-:S04]  /*cbe0*/  @P0 IMAD.HI.U32 R4, R17, R2, RZ ;  /* 0x0000000211040227 */ /* 0x002fc800078e00ff */
[----:B------:R-:W-:Y:S01]  /*cbf0*/  IMAD.MOV.U32 R2, RZ, RZ, R17 ;  /* 0x000000ffff027224 */ /* 0x000fe200078e0011 */
[----:B------:R-:W-:-:S04]  /*cc00*/  @P0 SHF.R.U32.HI R2, RZ, R3, R4 ;  /* 0x00000003ff020219 */ /* 0x000fc80000011604 */
[--C-:B------:R-:W-:Y:S01]  /*cc10*/  SHF.R.S32.HI R3, RZ, 0x1f, R2.reuse ;  /* 0x0000001fff037819 */ /* 0x100fe20000011402 */
[----:B------:R-:W-:-:S04]  /*cc20*/  IMAD.MOV R4, RZ, RZ, -R2 ;  /* 0x000000ffff047224 */ /* 0x000fc800078e0a02 */
[----:B------:R-:W-:Y:S02]  /*cc30*/  IMAD R7, R7, R4, R17 ;  /* 0x0000000407077224 */ /* 0x000fe400078e0211 */
[----:B--2---:R-:W-:-:S04]  /*cc40*/  IMAD R4, R9, UR4, RZ ;  /* 0x0000000409047c24 */ /* 0x004fc8000f8e02ff */
[C---:B---3--:R-:W-:Y:S02]  /*cc50*/  IMAD R4, R5.reuse, UR5, R4 ;  /* 0x0000000505047c24 */ /* 0x048fe4000f8e0204 */
[----:B------:R-:W-:Y:S01]  /*cc60*/  IMAD.WIDE.U32 R2, R5, UR4, R2 ;  /* 0x0000000405027c25 */ /* 0x000fe2000f8e0002 */
[----:B------:R-:W-:-:S03]  /*cc70*/  ULDC.64 UR4, c[0x0][0x418] ;  /* 0x0001060000047ab9 */ /* 0x000fc60000000a00 */
[----:B------:R-:W-:Y:S01]  /*cc80*/  IMAD.IADD R3, R4, 0x1, R3 ;  /* 0x0000000104037824 */ /* 0x000fe200078e0203 */
[----:B------:R-:W-:-:S04]  /*cc90*/  LEA R4, P0, R2, UR4, 0x2 ;  /* 0x0000000402047c11 */ /* 0x000fc8000f8010ff */
[----:B------:R-:W-:-:S05]  /*cca0*/  LEA.HI.X R5, R2, UR5, R3, 0x2, P0 ;  /* 0x0000000502057c11 */ /* 0x000fca00080f1403 */
[----:B------:R1:W5:Y:S04]  /*ccb0*/  LDG.E R16, desc[UR48][R4.64] ;  /* 0x0000003004107981 */ /* 0x000368000c1e1900 */
.L_x_59:
[----:B-1----:R-:W-:Y:S01]  /*ccc0*/  LEA R5, R19, UR41, 0x3 ;  /* 0x0000002913057c11 */ /* 0x002fe2000f8e18ff */
[----:B------:R-:W1:Y:S01]  /*ccd0*/  S2R R2, SR_TID.X ;  /* 0x0000000000027919 */ /* 0x000e620000002100 */
[----:B------:R-:W-:Y:S01]  /*cce0*/  SHF.L.U32 R4, R8, 0x1f, RZ ;  /* 0x0000001f08047819 */ /* 0x000fe200000006ff */
[----:B------:R-:W-:Y:S03]  /*ccf0*/  BSSY B1, `(.L_x_60) ;  /* 0x0000005000017945 */ /* 0x000fe60003800000 */
[----:B------:R-:W2:Y:S01]  /*cd00*/  SYNCS.PHASECHK.TRANS64.TRYWAIT P0, [R5+URZ+0x2e880], R4 ;  /* 0x02e88004050075a7 */ /* 0x000ea2000800017f */
[----:B-1----:R-:W-:-:S04]  /*cd10*/  LOP3.LUT R2, R2, 0x7f, RZ, 0xc0, !PT ;  /* 0x0000007f02027812 */ /* 0x002fc800078ec0ff */
[----:B------:R-:W-:Y:S01]  /*cd20*/  ISETP.NE.AND P1, PT, R2, RZ, PT ;  /* 0x000000ff0200720c */ /* 0x000fe20003f25270 */
[----:B--2---:R-:W-:-:S12]  /*cd30*/  @!P0 BRA `(.L_x_61) ;  /* 0x0000002400c48947 */ /* 0x004fd80003800000 */
.L_x_123:
[----:B------:R-:W-:Y:S05]  /*cd40*/  BSYNC B1 ;  /* 0x0000000000017941 */ /* 0x000fea0003800000 */
.L_x_60:
[----:B------:R-:W-:Y:S04]  /*cd50*/  BSSY B1, `(.L_x_62) ;  /* 0x0000009000017945 */ /* 0x000fe80003800000 */
[----:B------:R-:W-:Y:S05]  /*cd60*/  @P1 BRA `(.L_x_63) ;  /* 0x00000000001c1947 */ /* 0x000fea0003800000 */
[----:B------:R-:W2:Y:S02]  /*cd70*/  S2R R2, SR_TID.X ;  /* 0x0000000000027919 */ /* 0x000ea40000002100 */
[----:B--2---:R-:W-:Y:S01]  /*cd80*/  LOP3.LUT R3, R2, 0x1f, RZ, 0xc0, !PT ;  /* 0x0000001f02037812 */ /* 0x004fe200078ec0ff */
[----:B------:R-:W-:-:S03]  /*cd90*/  IMAD.MOV.U32 R2, RZ, RZ, 0x7000 ;  /* 0x00007000ff027424 */ /* 0x000fc600078e00ff */
[----:B------:R-:W-:Y:S01]  /*cda0*/  ISETP.NE.AND P0, PT, R3, RZ, PT ;  /* 0x000000ff0300720c */ /* 0x000fe20003f05270 */
[----:B------:R2:W-:-:S12]  /*cdb0*/  SYNCS.ARRIVE.TRANS64 RZ, [R5+URZ+0x2e870], R2 ;  /* 0x02e8700205ff79a7 */ /* 0x0005d8000800003f */
[----:B--2---:R-:W-:Y:S05]  /*cdc0*/  @!P0 BRA `(.L_x_63) ;  /* 0x0000000000048947 */ /* 0x004fea0003800000 */
[----:B------:R-:W-:Y:S01]  /*cdd0*/  BPT.TRAP 0x1 ;  /* 0x000000040000795c */ /* 0x000fe20000300000 */
.L_x_63:
[----:B------:R-:W-:Y:S05]  /*cde0*/  BSYNC B1 ;  /* 0x0000000000017941 */ /* 0x000fea0003800000 */
.L_x_62:
[----:B------:R-:W-:Y:S01]  /*cdf0*/  IMAD.MOV.U32 R3, RZ, RZ, RZ ;  /* 0x000000ffff037224 */ /* 0x000fe200078e00ff */
[----:B------:R-:W-:Y:S01]  /*ce00*/  UIADD3 UR4, UP0, UR52, 0x470, URZ ;  /* 0x0000047034047890 */ /* 0x000fe2000ff1e03f */
[----:B------:R-:W-:Y:S01]  /*ce10*/  IMAD.U32 R2, RZ, RZ, UR41 ;  /* 0x00000029ff027e24 */ /* 0x000fe2000f8e00ff */
[----:B------:R-:W-:Y:S01]  /*ce20*/  PLOP3.LUT P0, PT, PT, PT, PT, 0x80, 0x0 ;  /* 0x000000000000781c */ /* 0x000fe20003f0f070 */
[----:B------:R-:W-:Y:S01]  /*ce30*/  IMAD R7, R7, 0xe0, RZ ;  /* 0x000000e007077824 */ /* 0x000fe200078e02ff */
[----:B------:R-:W-:Y:S01]  /*ce40*/  R2UR UR10, R3 ;  /* 0x00000000030a72ca */ /* 0x000fe200000e0000 */
[----:B------:R-:W-:Y:S01]  /*ce50*/  IMAD R2, R19, 0x7000, R2 ;  /* 0x0000700013027824 */ /* 0x000fe200078e0202 */
[----:B------:R-:W-:Y:S01]  /*ce60*/  UIADD3.X UR5, URZ, UR53, URZ, UP0, !UPT ;  /* 0x000000353f057290 */ /* 0x000fe200087fe43f */
[----:B------:R-:W-:Y:S01]  /*ce70*/  VIADD R8, R5, 0x2e870 ;  /* 0x0002e87005087836 */ /* 0x000fe20000000000 */
[----:B------:R-:W-:Y:S01]  /*ce80*/  UMOV UR6, 0x0 ;  /* 0x0000000000067882 */ /* 0x000fe20000000000 */
[----:B------:R-:W-:Y:S01]  /*ce90*/  VIADD R9, R2, 0xe400 ;  /* 0x0000e40002097836 */ /* 0x000fe20000000000 */
[----:B------:R-:W-:-:S09]  /*cea0*/  UMOV UR7, 0x14f00000 ;  /* 0x14f0000000077882 */ /* 0x000fd20000000000 */
.L_x_64:
[----:B------:R-:W-:-:S13]  /*ceb0*/  @P0 ELECT P2, URZ, PT ;  /* 0x00000000003f082f */ /* 0x000fda0003840000 */
[----:B-----5:R-:W-:Y:S01]  /*cec0*/  @P2 R2UR UR13, R16 ;  /* 0x00000000100d22ca */ /* 0x020fe200000e0000 */
[----:B------:R-:W-:Y:S01]  /*ced0*/  UMOV UR12, UR36 ;  /* 0x00000024000c7c82 */ /* 0x000fe20008000000 */
[----:B------:R-:W-:Y:S02]  /*cee0*/  @P2 R2UR UR11, R7 ;  /* 0x00000000070b22ca */ /* 0x000fe400000e0000 */
[----:B------:R-:W-:Y:S02]  /*cef0*/  @P2 R2UR UR9, R8 ;  /* 0x00000000080922ca */ /* 0x000fe400000e0000 */
[----:B------:R-:W-:Y:S02]  /*cf00*/  @P2 R2UR UR8, R9 ;  /* 0x00000000090822ca */ /* 0x000fe400000e0000 */
[----:B------:R-:W-:Y:S02]  /*cf10*/  @P2 PLOP3.LUT P0, PT, P2, PT, PT, 0x8, 0x0 ;  /* 0x000000000000281c */ /* 0x000fe4000170e170 */
[----:B------:R-:W-:-:S09]  /*cf20*/  PLOP3.LUT P2, PT, PT, PT, PT, 0x8, 0x0 ;  /* 0x000000000000781c */ /* 0x000fd20003f4e170 */
[----:B------:R2:W-:Y:S02]  /*cf30*/  UTMALDG.4D [UR8], [UR4], desc[UR6] ;  /* 0x00000608040075b4 */ /* 0x0005e40008019000 */
[----:B--2---:R-:W-:Y:S05]  /*cf40*/  @P0 BRA.U.ANY `(.L_x_64) ;  /* 0xfffffffd00d80947 */ /* 0x004fea000393ffff */
[----:B------:R-:W2:Y:S01]  /*cf50*/  SYNCS.PHASECHK.TRANS64.TRYWAIT P0, [R5+URZ+0x2e840], R4 ;  /* 0x02e84004050075a7 */ /* 0x000ea2000800017f */
[----:B------:R-:W-:Y:S04]  /*cf60*/  BSSY B1, `(.L_x_65) ;  /* 0x0000002000017945 */ /* 0x000fe80003800000 */
[----:B--2---:R-:W-:Y:S05]  /*cf70*/  @!P0 BRA `(.L_x_66) ;  /* 0x0000002400488947 */ /* 0x004fea0003800000 */
.L_x_124:
[----:B------:R-:W-:Y:S05]  /*cf80*/  BSYNC B1 ;  /* 0x0000000000017941 */ /* 0x000fea0003800000 */
.L_x_65:
[----:B------:R-:W-:Y:S01]  /*cf90*/  BSSY B1, `(.L_x_67) ;  /* 0x000000b000017945 */ /* 0x000fe20003800000 */
[----:B------:R-:W-:Y:S02]  /*cfa0*/  IMAD.MOV.U32 R8, RZ, RZ, 0x0 ;  /* 0x00000000ff087424 */ /* 0x000fe400078e00ff */
[----:B------:R-:W-:Y:S01]  /*cfb0*/  IMAD.MOV.U32 R9, RZ, RZ, 0x14f00000 ;  /* 0x14f00000ff097424 */ /* 0x000fe200078e00ff */
[----:B------:R-:W-:Y:S06]  /*cfc0*/  @P1 BRA `(.L_x_68) ;  /* 0x00000000001c1947 */ /* 0x000fec0003800000 */
[----:B------:R-:W3:Y:S01]  /*cfd0*/  S2R R10, SR_TID.X ;  /* 0x00000000000a7919 */ /* 0x000ee20000002100 */
[----:B-12---:R-:W-:-:S04]  /*cfe0*/  IMAD.MOV.U32 R4, RZ, RZ, 0x7000 ;  /* 0x00007000ff047424 */ /* 0x006fc800078e00ff */
[----:B------:R4:W-:Y:S01]  /*cff0*/  SYNCS.ARRIVE.TRANS64 RZ, [R5+URZ+0x2e830], R4 ;  /* 0x02e8300405ff79a7 */ /* 0x0009e2000800003f */
[----:B---3--:R-:W-:-:S04]  /*d000*/  LOP3.LUT R10, R10, 0x1f, RZ, 0xc0, !PT ;  /* 0x0000001f0a0a7812 */ /* 0x008fc800078ec0ff */
[----:B------:R-:W-:-:S13]  /*d010*/  ISETP.NE.AND P0, PT, R10, RZ, PT ;  /* 0x000000ff0a00720c */ /* 0x000fda0003f05270 */
[----:B----4-:R-:W-:Y:S05]  /*d020*/  @!P0 BRA `(.L_x_68) ;  /* 0x0000000000048947 */ /* 0x010fea0003800000 */
[----:B------:R-:W-:Y:S01]  /*d030*/  BPT.TRAP 0x1 ;  /* 0x000000040000795c */ /* 0x000fe20000300000 */
.L_x_68:
[----:B------:R-:W-:Y:S05]  /*d040*/  BSYNC B1 ;  /* 0x0000000000017941 */ /* 0x000fea0003800000 */
.L_x_67:
[----:B------:R-:W-:Y:S01]  /*d050*/  R2UR UR10, R3 ;  /* 0x00000000030a72ca */ /* 0x000fe200000e0000 */
[----:B------:R-:W-:Y:S01]  /*d060*/  UIADD3 UR4, UP0, UR52, 0x370, URZ ;  /* 0x0000037034047890 */ /* 0x000fe2000ff1e03f */
[----:B------:R-:W-:Y:S01]  /*d070*/  R2UR UR6, R8 ;  /* 0x00000000080672ca */ /* 0x000fe200000e0000 */
[----:B------:R-:W-:Y:S01]  /*d080*/  VIADD R2, R2, 0x20400 ;  /* 0x0002040002027836 */ /* 0x000fe20000000000 */
[----:B------:R-:W-:Y:S01]  /*d090*/  R2UR UR7, R9 ;  /* 0x00000000090772ca */ /* 0x000fe200000e0000 */
[----:B-12---:R-:W-:Y:S01]  /*d0a0*/  VIADD R5, R5, 0x2e830 ;  /* 0x0002e83005057836 */ /* 0x006fe20000000000 */
[----:B------:R-:W-:Y:S01]  /*d0b0*/  PLOP3.LUT P0, PT, PT, PT, PT, 0x80, 0x0 ;  /* 0x000000000000781c */ /* 0x000fe20003f0f070 */
[----:B------:R-:W-:-:S12]  /*d0c0*/  UIADD3.X UR5, URZ, UR53, URZ, UP0, !UPT ;  /* 0x000000353f057290 */ /* 0x000fd800087fe43f */
.L_x_69:
[----:B------:R-:W-:-:S13]  /*d0d0*/  @P0 ELECT P1, URZ, PT ;  /* 0x00000000003f082f */ /* 0x000fda0003820000 */
[----:B------:R-:W-:Y:S01]  /*d0e0*/  @P1 R2UR UR13, R16 ;  /* 0x00000000100d12ca */ /* 0x000fe200000e0000 */
[----:B------:R-:W-:Y:S01]  /*d0f0*/  UMOV UR12, UR36 ;  /* 0x00000024000c7c82 */ /* 0x000fe20008000000 */
[----:B------:R-:W-:Y:S02]  /*d100*/  @P1 R2UR UR11, R7 ;  /* 0x00000000070b12ca */ /* 0x000fe400000e0000 */
[----:B------:R-:W-:Y:S02]  /*d110*/  @P1 R2UR UR9, R5 ;  /* 0x00000000050912ca */ /* 0x000fe400000e0000 */
[----:B------:R-:W-:Y:S02]  /*d120*/  @P1 R2UR UR8, R2 ;  /* 0x00000000020812ca */ /* 0x000fe400000e0000 */
[----:B------:R-:W-:Y:S02]  /*d130*/  @P1 PLOP3.LUT P0, PT, P1, PT, PT, 0x8, 0x0 ;  /* 0x000000000000181c */ /* 0x000fe40000f0e170 */
[----:B------:R-:W-:-:S09]  /*d140*/  PLOP3.LUT P1, PT, PT, PT, PT, 0x8, 0x0 ;  /* 0x000000000000781c */ /* 0x000fd20003f2e170 */
[----:B------:R1:W-:Y:S02]  /*d150*/  UTMALDG.4D [UR8], [UR4], desc[UR6] ;  /* 0x00000608040075b4 */ /* 0x0003e40008019000 */
[----:B-1----:R-:W-:Y:S05]  /*d160*/  @P0 BRA.U.ANY `(.L_x_69) ;  /* 0xfffffffd00d80947 */ /* 0x002fea000393ffff */
.L_x_58:
[----:B------:R-:W-:Y:S05]  /*d170*/  BSYNC B0 ;  /* 0x0000000000007941 */ /* 0x000fea0003800000 */
.L_x_57:
[----:B------:R-:W-:-:S06]  /*d180*/  UISETP.NE.AND UP0, UPT, UR42, 0x3, UPT ;  /* 0x000000032a00788c */ /* 0x000fcc000bf05270 */
[----:B------:R-:W-:-:S13]  /*d190*/  PLOP3.LUT P0, PT, PT, PT, UP0, 0x80, 0x0 ;  /* 0x000000000000781c */ /* 0x000fda0003f0f008 */
[----:B------:R-:W-:Y:S05]  /*d1a0*/  @!P0 BRA `(.L_x_70) ;  /* 0x0000000000048947 */ /* 0x000fea0003800000 */
[----:B------:R-:W-:Y:S01]  /*d1b0*/  BPT.TRAP 0x1 ;  /* 0x000000040000795c */ /* 0x000fe20000300000 */
.L_x_70:
[----:B------:R-:W-:Y:S01]  /*d1c0*/  LOP3.LUT R3, R0, 0x1, RZ, 0x3c, !PT ;  /* 0x0000000100037812 */ /* 0x000fe200078e3cff */
[----:B------:R-:W-:Y:S01]  /*d1d0*/  IMAD.U32 R2, RZ, RZ, UR47 ;  /* 0x0000002fff027e24 */ /* 0x000fe2000f8e00ff */
[----:B------:R-:W-:Y:S01]  /*d1e0*/  LEA R18, R6, UR41, 0x3 ;  /* 0x0000002906127c11 */ /* 0x000fe2000f8e18ff */
[----:B------:R-:W-:Y:S01]  /*d1f0*/  BSSY B0, `(.L_x_71) ;  /* 0x0000005000007945 */ /* 0x000fe20003800000 */
[----:B------:R-:W-:Y:S02]  /*d200*/  SHF.L.U32 R3, R3, 0x1f, RZ ;  /* 0x0000001f03037819 */ /* 0x000fe400000006ff */
[----:B------:R-:W-:Y:S02]  /*d210*/  ISETP.NE.AND P1, PT, R2, 0x3, PT ;  /* 0x000000030200780c */ /* 0x000fe40003f25270 */
[----:B------:R-:W1:Y:S02]  /*d220*/  SYNCS.PHASECHK.TRANS64.TRYWAIT P0, [R18+URZ+0x2e870], R3 ;  /* 0x02e87003120075a7 */ /* 0x000e64000800017f */
[----:B-1----:R-:W-:Y:S09]  /*d230*/  @!P0 BRA `(.L_x_72) ;  /* 0x0000002000ac8947 */ /* 0x002ff20003800000 */
.L_x_125:
[----:B------:R-:W-:Y:S05]  /*d240*/  BSYNC B0 ;  /* 0x0000000000007941 */ /* 0x000fea0003800000 */
.L_x_71:
[----:B------:R-:W-:Y:S05]  /*d250*/  @!P1 BRA `(.L_x_73) ;  /* 0x0000000000049947 */ /* 0x000fea0003800000 */
[----:B------:R-:W-:Y:S01]  /*d260*/  BPT.TRAP 0x1 ;  /* 0x000000040000795c */ /* 0x000fe20000300000 */
.L_x_73:
[----:B-1----:R-:W-:Y:S01]  /*d270*/  SHF.L.U32 R3, R0, 0x1f, RZ ;  /* 0x0000001f00037819 */ /* 0x002fe200000006ff */
[----:B------:R-:W-:-:S03]  /*d280*/  IMAD R0, R6, 0x7000, RZ ;  /* 0x0000700006007824 */ /* 0x000fc600078e02ff */
[----:B------:R-:W1:Y:S02]  /*d290*/  SYNCS.PHASECHK.TRANS64.TRYWAIT P0, [R18+URZ+0x2e860], R3 ;  /* 0x02e86003120075a7 */ /* 0x000e64000800017f */
[----:B-1----:R-:W-:Y:S05]  /*d2a0*/  @!P0 BRA `(.L_x_74) ;  /* 0x0000002000a48947 */ /* 0x002fea0003800000 */
.L_x_126:
[----:B------:R-:W2:Y:S04]  /*d2b0*/  LDL R2, [R1+0x14] ;  /* 0x0000140001027983 */ /* 0x000ea80000100800 */
[----:B------:R-:W3:Y:S04]  /*d2c0*/  LDL R10, [R1+0x18] ;  /* 0x00001800010a7983 */ /* 0x000ee80000100800 */
[----:B------:R-:W4:Y:S01]  /*d2d0*/  LDL R12, [R1+0x10] ;  /* 0x00001000010c7983 */ /* 0x000f220000100800 */
[----:B------:R-:W-:Y:S05]  /*d2e0*/  WARPSYNC.ALL ;  /* 0x0000000000007948 */ /* 0x000fea0003800000 */
[----:B--2---:R-:W-:-:S05]  /*d2f0*/  LOP3.LUT R2, R0, R2, RZ, 0xfc, !PT ;  /* 0x0000000200027212 */ /* 0x004fca00078efcff */
[----:B------:R-:W2:Y:S01]  /*d300*/  LDSM.16.MT88.4 R4, [R2+UR41+0xe400] ;  /* 0x00e400290204783b */ /* 0x000ea20008004200 */
[----:B-1----:R-:W-:Y:S01]  /*d310*/  VIADD R3, R2, UR41 ;  /* 0x0000002902037c36 */ /* 0x002fe20008000000 */
[----:B----4-:R-:W-:-:S03]  /*d320*/  IADD3 R0, R0, UR41, R12 ;  /* 0x0000002900007c10 */ /* 0x010fc6000fffe00c */
[----:B---3--:R-:W-:Y:S01]  /*d330*/  IMAD.IADD R3, R10, 0x1, R3 ;  /* 0x000000010a037824 */ /* 0x008fe200078e0203 */
[C-C-:B--2---:R-:W-:Y:S02]  /*d340*/  PRMT R8, R4.reuse, 0x6420, R5.reuse ;  /* 0x0000642004087816 */ /* 0x144fe40000000005 */
[----:B------:R-:W-:Y:S02]  /*d350*/  PRMT R9, R4, 0x7531, R5 ;  /* 0x0000753104097816 */ /* 0x000fe40000000005 */
[C-C-:B------:R-:W-:Y:S02]  /*d360*/  PRMT R10, R6.reuse, 0x6420, R7.reuse ;  /* 0x00006420060a7816 */ /* 0x140fe40000000007 */
[----:B------:R-:W-:Y:S02]  /*d370*/  PRMT R11, R6, 0x7531, R7 ;  /* 0x00007531060b7816 */ /* 0x000fe40000000007 */
[----:B------:R-:W1:Y:S04]  /*d380*/  LDSM.16.MT88.4 R4, [R3+0xe400] ;  /* 0x00e400000304783b */ /* 0x000e680000004200 */
[----:B------:R1:W-:Y:S02]  /*d390*/  STSM.16.M88.4 [R0+0x400], R8 ;  /* 0x0004000800007844 */ /* 0x0003e40000000200 */
[----:B-1----:R-:W-:-:S02]  /*d3a0*/  PRMT R8, R4, 0x6420, R5 ;  /* 0x0000642004087816 */ /* 0x002fc40000000005 */
[----:B------:R-:W-:Y:S02]  /*d3b0*/  PRMT R9, R4, 0x7531, R5 ;  /* 0x0000753104097816 */ /* 0x000fe40000000005 */
[C-C-:B------:R-:W-:Y:S02]  /*d3c0*/  PRMT R10, R6.reuse, 0x6420, R7.reuse ;  /* 0x00006420060a7816 */ /* 0x140fe40000000007 */
[----:B------:R-:W-:-:S05]  /*d3d0*/  PRMT R11, R6, 0x7531, R7 ;  /* 0x00007531060b7816 */ /* 0x000fca0000000007 */
[----:B------:R-:W-:Y:S04]  /*d3e0*/  STSM.16.M88.4 [R0+0xc00], R8 ;  /* 0x000c000800007844 */ /* 0x000fe80000000200 */
[----:B------:R-:W1:Y:S02]  /*d3f0*/  LDSM.16.MT88.4 R4, [R2+UR41+0xf400] ;  /* 0x00f400290204783b */ /* 0x000e640008004200 */
[C-C-:B-1----:R-:W-:Y:S02]  /*d400*/  PRMT R12, R4.reuse, 0x6420, R5.reuse ;  /* 0x00006420040c7816 */ /* 0x142fe40000000005 */
[----:B------:R-:W-:Y:S02]  /*d410*/  PRMT R13, R4, 0x7531, R5 ;  /* 0x00007531040d7816 */ /* 0x000fe40000000005 */
[----:B------:R-:W-:-:S02]  /*d420*/  PRMT R14, R6, 0x6420, R7 ;  /* 0x00006420060e7816 */ /* 0x000fc40000000007 */
[----:B------:R-:W-:Y:S02]  /*d430*/  PRMT R15, R6, 0x7531, R7 ;  /* 0x00007531060f7816 */ /* 0x000fe40000000007 */
[----:B------:R-:W1:Y:S04]  /*d440*/  LDSM.16.MT88.4 R4, [R3+0xf400] ;  /* 0x00f400000304783b */ /* 0x000e680000004200 */
[----:B------:R-:W-:Y:S01]  /*d450*/  STSM.16.M88.4 [R0+0x1400], R12 ;  /* 0x0014000c00007844 */ /* 0x000fe20000000200 */
[C-C-:B-1----:R-:W-:Y:S02]  /*d460*/  PRMT R8, R4.reuse, 0x6420, R5.reuse ;  /* 0x0000642004087816 */ /* 0x142fe40000000005 */
[----:B------:R-:W-:Y:S02]  /*d470*/  PRMT R9, R4, 0x7531, R5 ;  /* 0x0000753104097816 */ /* 0x000fe40000000005 */
[----:B------:R-:W-:-:S02]  /*d480*/  PRMT R10, R6, 0x6420, R7 ;  /* 0x00006420060a7816 */ /* 0x000fc40000000007 */
        /* <DEDUP_REMOVED lines=56> */
[----:B------:R2:W-:Y:S01]  /*d810*/  STSM.16.M88.4 [R0+0x6400], R12 ;  /* 0x0064000c00007844 */ /* 0x0005e20000000200 */
[C-C-:B-1----:R-:W-:Y:S02]  /*d820*/  PRMT R8, R4.reuse, 0x6420, R5.reuse ;  /* 0x0000642004087816 */ /* 0x142fe40000000005 */
[----:B------:R-:W-:Y:S02]  /*d830*/  PRMT R9, R4, 0x7531, R5 ;  /* 0x0000753104097816 */ /* 0x000fe40000000005 */
[----:B------:R-:W-:-:S02]  /*d840*/  PRMT R10, R6, 0x6420, R7 ;  /* 0x00006420060a7816 */ /* 0x000fc40000000007 */
[----:B------:R-:W-:-:S05]  /*d850*/  PRMT R11, R6, 0x7531, R7 ;  /* 0x00007531060b7816 */ /* 0x000fca0000000007 */
[----:B------:R2:W-:Y:S01]  /*d860*/  STSM.16.M88.4 [R0+0x6c00], R8 ;  /* 0x006c000800007844 */ /* 0x0005e20000000200 */
[----:B------:R-:W-:Y:S01]  /*d870*/  @!PT LDS RZ, [RZ] ;  /* 0x00000000fffff984 */ /* 0x000fe20000000800 */
[----:B------:R-:W-:Y:S01]  /*d880*/  @!PT LDS RZ, [RZ] ;  /* 0x00000000fffff984 */ /* 0x000fe20000000800 */
[----:B------:R-:W-:Y:S01]  /*d890*/  @!PT LDS RZ, [RZ] ;  /* 0x00000000fffff984 */ /* 0x000fe20000000800 */
[----:B------:R-:W-:Y:S01]  /*d8a0*/  @!PT LDS RZ, [RZ] ;  /* 0x00000000fffff984 */ /* 0x000fe20000000800 */
[----:B------:R1:W-:Y:S06]  /*d8b0*/  MEMBAR.ALL.CTA ;  /* 0x0000000000007992 */ /* 0x0003ec0000008000 */
[----:B-1----:R-:W1:Y:S01]  /*d8c0*/  FENCE.VIEW.ASYNC.S ;  /* 0x00000000000073c6 */ /* 0x002e620000000000 */
[----:B------:R-:W-:Y:S05]  /*d8d0*/  @!P1 BRA `(.L_x_75) ;  /* 0x0000000000049947 */ /* 0x000fea0003800000 */
[----:B------:R-:W-:Y:S01]  /*d8e0*/  BPT.TRAP 0x1 ;  /* 0x000000040000795c */ /* 0x000fe20000300000 */
.L_x_75:
[----:B--2---:R-:W2:Y:S01]  /*d8f0*/  S2R R0, SR_TID.X ;  /* 0x0000000000007919 */ /* 0x004ea20000002100 */
[----:B-1----:R-:W-:Y:S01]  /*d900*/  SYNCS.ARRIVE.TRANS64.A1T0 RZ, [R18+URZ+0x2e850], RZ ;  /* 0x02e850ff12ff79a7 */ /* 0x002fe2000810003f */
[----:B--2---:R-:W-:Y:S01]  /*d910*/  LOP3.LUT R0, R0, 0x7f, RZ, 0xc0, !PT ;  /* 0x0000007f00007812 */ /* 0x004fe200078ec0ff */
[----:B------:R-:W-:Y:S03]  /*d920*/  BAR.SYNC.DEFER_BLOCKING 0x2, 0x80 ;  /* 0x0082000000007b1d */ /* 0x000fe60000010000 */
[----:B------:R-:W-:-:S13]  /*d930*/  ISETP.NE.AND P0, PT, R0, RZ, PT ;  /* 0x000000ff0000720c */ /* 0x000fda0003f05270 */
[----:B------:R-:W-:-:S05]  /*d940*/  @!P0 VIADD R0, R18, 0x2e880 ;  /* 0x0002e88012008836 */ /* 0x000fca0000000000 */
[----:B------:R-:W-:-:S04]  /*d950*/  @!P0 PRMT R0, RZ, 0x654, R0 ;  /* 0x00000654ff008816 */ /* 0x000fc80000000000 */
[----:B------:R1:W-:Y:S01]  /*d960*/  @!P0 SYNCS.ARRIVE.TRANS64.RED.A1T0 RZ, [R0+URZ], RZ ;  /* 0x000000ff00ff89a7 */ /* 0x0003e2000810043f */
[C---:B------:R-:W-:Y:S01]  /*d970*/  ISETP.GT.AND P0, PT, R17.reuse, RZ, PT ;  /* 0x000000ff1100720c */ /* 0x040fe20003f04270 */
[----:B------:R-:W-:Y:S01]  /*d980*/  VIADD R17, R17, 0xffffffff ;  /* 0xffffffff11117836 */ /* 0x000fe20000000000 */
[----:B-1----:R1:W5:Y:S01]  /*d990*/  LDL R0, [R1] ;  /* 0x0000000001007983 */ /* 0x0023620000100800 */
[----:B------:R-:W-:-:S10]  /*d9a0*/  IMAD.MOV.U32 R6, RZ, RZ, R19 ;  /* 0x000000ffff067224 */ /* 0x000fd400078e0013 */
[----:B------:R-:W-:Y:S05]  /*d9b0*/  @P0 BRA `(.L_x_76) ;  /* 0xfffffff0003c0947 */ /* 0x000fea000383ffff */
.L_x_56:
[----:B------:R-:W-:-:S06]  /*d9c0*/  UISETP.NE.AND UP0, UPT, UR42, 0x3, UPT ;  /* 0x000000032a00788c */ /* 0x000fcc000bf05270 */
[----:B------:R-:W-:-:S13]  /*d9d0*/  PLOP3.LUT P0, PT, PT, PT, UP0, 0x80, 0x0 ;  /* 0x000000000000781c */ /* 0x000fda0003f0f008 */
[----:B------:R-:W-:Y:S05]  /*d9e0*/  @!P0 BRA `(.L_x_77) ;  /* 0x0000000000048947 */ /* 0x000fea0003800000 */
[----:B------:R-:W-:Y:S01]  /*d9f0*/  BPT.TRAP 0x1 ;  /* 0x000000040000795c */ /* 0x000fe20000300000 */
.L_x_77:
[----:B0----5:R-:W2:Y:S01]  /*da00*/  LDL R0, [R1] ;  /* 0x0000000001007983 */ /* 0x021ea20000100800 */
[----:B------:R-:W-:Y:S01]  /*da10*/  LEA R16, R19, UR41, 0x3 ;  /* 0x0000002913107c11 */ /* 0x000fe2000f8e18ff */
[----:B------:R-:W-:Y:S01]  /*da20*/  BSSY B0, `(.L_x_78) ;  /* 0x0000007000007945 */ /* 0x000fe20003800000 */
[----:B--2---:R-:W-:Y:S01]  /*da30*/  LOP3.LUT R3, R0, 0x1, RZ, 0x3c, !PT ;  /* 0x0000000100037812 */ /* 0x004fe200078e3cff */
[----:B------:R-:W-:-:S03]  /*da40*/  IMAD.U32 R0, RZ, RZ, UR47 ;  /* 0x0000002fff007e24 */ /* 0x000fc6000f8e00ff */
[----:B------:R-:W-:Y:S02]  /*da50*/  SHF.L.U32 R3, R3, 0x1f, RZ ;  /* 0x0000001f03037819 */ /* 0x000fe400000006ff */
[----:B------:R-:W-:Y:S02]  /*da60*/  ISETP.NE.AND P1, PT, R0, 0x3, PT ;  /* 0x000000030000780c */ /* 0x000fe40003f25270 */
[----:B------:R-:W0:Y:S02]  /*da70*/  SYNCS.PHASECHK.TRANS64.TRYWAIT P0, [R16+URZ+0x2e870], R3 ;  /* 0x02e87003100075a7 */ /* 0x000e24000800017f */
[----:B0-----:R-:W-:Y:S09]  /*da80*/  @!P0 BRA `(.L_x_79) ;  /* 0x0000001800c08947 */ /* 0x001ff20003800000 */
.L_x_127:
[----:B------:R-:W-:Y:S05]  /*da90*/  BSYNC B0 ;  /* 0x0000000000007941 */ /* 0x000fea0003800000 */
.L_x_78:
[----:B------:R-:W-:Y:S05]  /*daa0*/  @!P1 BRA `(.L_x_80) ;  /* 0x0000000000049947 */ /* 0x000fea0003800000 */
[----:B------:R-:W-:Y:S01]  /*dab0*/  BPT.TRAP 0x1 ;  /* 0x000000040000795c */ /* 0x000fe20000300000 */
.L_x_80:
[----:B------:R-:W0:Y:S02]  /*dac0*/  LDL R0, [R1] ;  /* 0x0000000001007983 */ /* 0x000e240000100800 */
[----:B0-----:R-:W-:-:S04]  /*dad0*/  SHF.L.U32 R3, R0, 0x1f, RZ ;  /* 0x0000001f00037819 */ /* 0x001fc800000006ff */
[----:B------:R-:W0:Y:S02]  /*dae0*/  SYNCS.PHASECHK.TRANS64.TRYWAIT P0, [R16+URZ+0x2e860], R3 ;  /* 0x02e86003100075a7 */ /* 0x000e24000800017f */
[----:B0-----:R-:W-:Y:S05]  /*daf0*/  @!P0 BRA `(.L_x_81) ;  /* 0x0000001800b88947 */ /* 0x001fea0003800000 */
.L_x_128:
[----:B------:R-:W2:Y:S04]  /*db00*/  LDL R2, [R1+0x14] ;  /* 0x0000140001027983 */ /* 0x000ea80000100800 */
[----:B------:R-:W3:Y:S04]  /*db10*/  LDL R10, [R1+0x18] ;  /* 0x00001800010a7983 */ /* 0x000ee80000100800 */
[----:B------:R-:W4:Y:S01]  /*db20*/  LDL R12, [R1+0x10] ;  /* 0x00001000010c7983 */ /* 0x000f220000100800 */
[----:B------:R-:W-:Y:S01]  /*db30*/  IMAD R0, R19, 0x7000, RZ ;  /* 0x0000700013007824 */ /* 0x000fe200078e02ff */
[----:B------:R-:W-:Y:S05]  /*db40*/  WARPSYNC.ALL ;  /* 0x0000000000007948 */ /* 0x000fea0003800000 */
[----:B--2---:R-:W-:-:S05]  /*db50*/  LOP3.LUT R2, R0, R2, RZ, 0xfc, !PT ;  /* 0x0000000200027212 */ /* 0x004fca00078efcff */
[----:B------:R-:W2:Y:S01]  /*db60*/  LDSM.16.MT88.4 R4, [R2+UR41+0xe400] ;  /* 0x00e400290204783b */ /* 0x000ea20008004200 */
[----:B0-----:R-:W-:Y:S01]  /*db70*/  VIADD R3, R2, UR41 ;  /* 0x0000002902037c36 */ /* 0x001fe20008000000 */
[----:B----4-:R-:W-:-:S03]  /*db80*/  IADD3 R0, R0, UR41, R12 ;  /* 0x0000002900007c10 */ /* 0x010fc6000fffe00c */
[----:B---3--:R-:W-:Y:S01]  /*db90*/  IMAD.IADD R3, R10, 0x1, R3 ;  /* 0x000000010a037824 */ /* 0x008fe200078e0203 */
[C-C-:B--2---:R-:W-:Y:S02]  /*dba0*/  PRMT R8, R4.reuse, 0x6420, R5.reuse ;  /* 0x0000642004087816 */ /* 0x144fe40000000005 */
[----:B------:R-:W-:Y:S02]  /*dbb0*/  PRMT R9, R4, 0x7531, R5 ;  /* 0x0000753104097816 */ /* 0x000fe40000000005 */
[C-C-:B------:R-:W-:Y:S02]  /*dbc0*/  PRMT R10, R6.reuse, 0x6420, R7.reuse ;  /* 0x00006420060a7816 */ /* 0x140fe40000000007 */
[----:B------:R-:W-:Y:S02]  /*dbd0*/  PRMT R11, R6, 0x7531, R7 ;  /* 0x00007531060b7816 */ /* 0x000fe40000000007 */
[----:B------:R-:W0:Y:S04]  /*dbe0*/  LDSM.16.MT88.4 R4, [R3+0xe400] ;  /* 0x00e400000304783b */ /* 0x000e280000004200 */
[----:B------:R0:W-:Y:S02]  /*dbf0*/  STSM.16.M88.4 [R0+0x400], R8 ;  /* 0x0004000800007844 */ /* 0x0001e40000000200 */
[----:B0-----:R-:W-:-:S02]  /*dc00*/  PRMT R8, R4, 0x6420, R5 ;  /* 0x0000642004087816 */ /* 0x001fc40000000005 */
[----:B------:R-:W-:Y:S02]  /*dc10*/  PRMT R9, R4, 0x7531, R5 ;  /* 0x0000753104097816 */ /* 0x000fe40000000005 */
[C-C-:B------:R-:W-:Y:S02]  /*dc20*/  PRMT R10, R6.reuse, 0x6420, R7.reuse ;  /* 0x00006420060a7816 */ /* 0x140fe40000000007 */
[----:B------:R-:W-:-:S05]  /*dc30*/  PRMT R11, R6, 0x7531, R7 ;  /* 0x00007531060b7816 */ /* 0x000fca0000000007 */
[----:B------:R-:W-:Y:S04]  /*dc40*/  STSM.16.M88.4 [R0+0xc00], R8 ;  /* 0x000c000800007844 */ /* 0x000fe80000000200 */
[----:B------:R-:W0:Y:S02]  /*dc50*/  LDSM.16.MT88.4 R4, [R2+UR41+0xf400] ;  /* 0x00f400290204783b */ /* 0x000e240008004200 */
[C-C-:B0-----:R-:W-:Y:S02]  /*dc60*/  PRMT R12, R4.reuse, 0x6420, R5.reuse ;  /* 0x00006420040c7816 */ /* 0x141fe40000000005 */
[----:B------:R-:W-:Y:S02]  /*dc70*/  PRMT R13, R4, 0x7531, R5 ;  /* 0x00007531040d7816 */ /* 0x000fe40000000005 */
[----:B------:R-:W-:-:S02]  /*dc80*/  PRMT R14, R6, 0x6420, R7 ;  /* 0x00006420060e7816 */ /* 0x000fc40000000007 */
[----:B------:R-:W-:Y:S02]  /*dc90*/  PRMT R15, R6, 0x7531, R7 ;  /* 0x00007531060f7816 */ /* 0x000fe40000000007 */
[----:B------:R-:W0:Y:S04]  /*dca0*/  LDSM.16.MT88.4 R4, [R3+0xf400] ;  /* 0x00f400000304783b */ /* 0x000e280000004200 */
[----:B------:R-:W-:Y:S01]  /*dcb0*/  STSM.16.M88.4 [R0+0x1400], R12 ;  /* 0x0014000c00007844 */ /* 0x000fe20000000200 */
[C-C-:B0-----:R-:W-:Y:S02]  /*dcc0*/  PRMT R8, R4.reuse, 0x6420, R5.reuse ;  /* 0x0000642004087816 */ /* 0x141fe40000000005 */
[----:B------:R-:W-:Y:S02]  /*dcd0*/  PRMT R9, R4, 0x7531, R5 ;  /* 0x0000753104097816 */ /* 0x000fe40000000005 */
[----:B------:R-:W-:-:S02]  /*dce0*/  PRMT R10, R6, 0x6420, R7 ;  /* 0x00006420060a7816 */ /* 0x000fc40000000007 */
        /* <DEDUP_REMOVED lines=56> */
[----:B------:R2:W-:Y:S01]  /*e070*/  STSM.16.M88.4 [R0+0x6400], R12 ;  /* 0x0064000c00007844 */ /* 0x0005e20000000200 */
[C-C-:B0-----:R-:W-:Y:S02]  /*e080*/  PRMT R8, R4.reuse, 0x6420, R5.reuse ;  /* 0x0000642004087816 */ /* 0x141fe40000000005 */
        /* <DEDUP_REMOVED lines=9> */
[----:B0-----:R-:W0:Y:S01]  /*e120*/  FENCE.VIEW.ASYNC.S ;  /* 0x00000000000073c6 */ /* 0x001e220000000000 */
[----:B------:R-:W-:Y:S05]  /*e130*/  @!P1 BRA `(.L_x_82) ;  /* 0x0000000000049947 */ /* 0x000fea0003800000 */
[----:B------:R-:W-:Y:S01]  /*e140*/  BPT.TRAP 0x1 ;  /* 0x000000040000795c */ /* 0x000fe20000300000 */
.L_x_82:
[----:B------:R-:W3:Y:S01]  /*e150*/  LDL.LU R3, [R1] ;  /* 0x0000000001037983 */ /* 0x000ee20000300800 */
[----:B0-----:R-:W-:Y:S01]  /*e160*/  SYNCS.ARRIVE.TRANS64.A1T0 RZ, [R16+URZ+0x2e850], RZ ;  /* 0x02e850ff10ff79a7 */ /* 0x001fe2000810003f */
[----:B--2---:R-:W0:Y:S01]  /*e170*/  S2R R0, SR_TID.X ;  /* 0x0000000000007919 */ /* 0x004e220000002100 */
[----:B------:R-:W-:Y:S01]  /*e180*/  VIADD R19, R19, 0x1 ;  /* 0x0000000113137836 */ /* 0x000fe20000000000 */
[----:B------:R-:W2:Y:S01]  /*e190*/  LDC R2, c[0x0][0xc34] ;  /* 0x00030d00ff027b82 */ /* 0x000ea20000000800 */
[----:B0-----:R-:W-:-:S07]  /*e1a0*/  LOP3.LUT R0, R0, 0x7f, RZ, 0xc0, !PT ;  /* 0x0000007f00007812 */ /* 0x001fce00078ec0ff */
[----:B------:R-:W-:Y:S01]  /*e1b0*/  BAR.SYNC.DEFER_BLOCKING 0x2, 0x80 ;  /* 0x0082000000007b1d */ /* 0x000fe20000010000 */
[----:B------:R-:W-:-:S13]  /*e1c0*/  ISETP.NE.AND P0, PT, R0, RZ, PT ;  /* 0x000000ff0000720c */ /* 0x000fda0003f05270 */
[----:B------:R-:W-:-:S05]  /*e1d0*/  @!P0 VIADD R0, R16, 0x2e880 ;  /* 0x0002e88010008836 */ /* 0x000fca0000000000 */
[----:B------:R-:W-:-:S04]  /*e1e0*/  @!P0 PRMT R0, RZ, 0x654, R0 ;  /* 0x00000654ff008816 */ /* 0x000fc80000000000 */
[----:B------:R0:W-:Y:S01]  /*e1f0*/  @!P0 SYNCS.ARRIVE.TRANS64.RED.A1T0 RZ, [R0+URZ], RZ ;  /* 0x000000ff00ff89a7 */ /* 0x0001e2000810043f */
[----:B------:R-:W-:-:S04]  /*e200*/  ISETP.NE.AND P0, PT, R19, 0x2, PT ;  /* 0x000000021300780c */ /* 0x000fc80003f05270 */
[----:B0-----:R-:W-:Y:S01]  /*e210*/  SEL R0, RZ, 0x1, P0 ;  /* 0x00000001ff007807 */ /* 0x001fe20000000000 */
[----:B------:R-:W-:-:S06]  /*e220*/  UIADD3 UR50, UR43, UR50, URZ ;  /* 0x000000322b327290 */ /* 0x000fcc000fffe03f */
[----:B--2---:R-:W-:Y:S01]  /*e230*/  ISETP.LE.AND P1, PT, R2, UR50, PT ;  /* 0x0000003202007c0c */ /* 0x004fe2000bf23270 */
[----:B------:R-:W-:Y:S01]  /*e240*/  UIADD3 UR46, UR46, 0x1, URZ ;  /* 0x000000012e2e7890 */ /* 0x000fe2000fffe03f */
[----:B------:R-:W-:Y:S02]  /*e250*/  SEL R19, R19, RZ, P0 ;  /* 0x000000ff13137207 */ /* 0x000fe40000000000 */
[----:B---3--:R-:W-:-:S05]  /*e260*/  LOP3.LUT R3, R3, R0, RZ, 0x3c, !PT ;  /* 0x0000000003037212 */ /* 0x008fca00078e3cff */
[----:B------:R2:W-:Y:S04]  /*e270*/  STL [R1], R3 ;  /* 0x0000000301007387 */ /* 0x0005e80000100800 */
[----:B------:R-:W-:Y:S05]  /*e280*/  @!P1 BRA `(.L_x_83) ;  /* 0xffffffcc00d09947 */ /* 0x000fea000383ffff */
[----:B------:R-:W-:-:S12]  /*e290*/  ULOP3.LUT UR46, UR46, 0x1, URZ, 0xc, !UPT ;  /* 0x000000012e2e7892 */ /* 0x000fd8000f8e0c3f */
.L_x_40:
[----:B--2---:R-:W0:Y:S01]  /*e2a0*/  S2R R3, SR_CgaCtaId ;  /* 0x0000000000037919 */ /* 0x004e220000008800 */
[----:B------:R-:W-:-:S04]  /*e2b0*/  MOV R0, 0x400 ;  /* 0x0000040000007802 */ /* 0x000fc80000000f00 */
[----:B0-----:R-:W-:Y:S01]  /*e2c0*/  LEA R8, R3, R0, 0x18 ;  /* 0x0000000003087211 */ /* 0x001fe200078ec0ff */
[----:B------:R-:W-:-:S05]  /*e2d0*/  IMAD.U32 R0, RZ, RZ, UR46 ;  /* 0x0000002eff007e24 */ /* 0x000fca000f8e00ff */
[----:B------:R-:W-:-:S04]  /*e2e0*/  SHF.L.U32 R0, R0, 0x1f, RZ ;  /* 0x0000001f00007819 */ /* 0x000fc800000006ff */
[----:B------:R-:W0:Y:S02]  /*e2f0*/  SYNCS.PHASECHK.TRANS64.TRYWAIT P0, [R8+URZ+0x2e820], R0 ;  /* 0x02e82000080075a7 */ /* 0x000e24000800017f */
[----:B0-----:R-:W-:Y:S05]  /*e300*/  @!P0 BRA `(.L_x_84) ;  /* 0x0000001000c88947 */ /* 0x001fea0003800000 */
.L_x_129:
[----:B------:R-:W2:Y:S02]  /*e310*/  S2R R2, SR_TID.X ;  /* 0x0000000000027919 */ /* 0x000ea40000002100 */
[----:B--2---:R-:W-:-:S04]  /*e320*/  SHF.R.U32.HI R2, RZ, 0x5, R2 ;  /* 0x00000005ff027819 */ /* 0x004fc80000011602 */
[----:B------:R-:W-:-:S05]  /*e330*/  LOP3.LUT R2, R2, 0x3, RZ, 0xc0, !PT ;  /* 0x0000000302027812 */ /* 0x000fca00078ec0ff */
[----:B0-----:R-:W0:Y:S02]  /*e340*/  SHFL.IDX PT, R0, R2, RZ, 0x1f ;  /* 0x00001fff02007589 */ /* 0x001e2400000e0000 */
[----:B0-----:R-:W-:-:S13]  /*e350*/  ISETP.NE.AND P0, PT, R0, RZ, PT ;  /* 0x000000ff0000720c */ /* 0x001fda0003f05270 */
[----:B------:R-:W-:Y:S05]  /*e360*/  @P0 EXIT ;  /* 0x000000000000094d */ /* 0x000fea0003800000 */
[----:B------:R-:W-:Y:S01]  /*e370*/  ELECT P0, URZ, PT ;  /* 0x00000000003f782f */ /* 0x000fe20003800000 */
[----:B------:R-:W-:-:S12]  /*e380*/  BSSY B0, `(.L_x_85) ;  /* 0x0000028000007945 */ /* 0x000fd80003800000 */
[----:B------:R-:W-:Y:S05]  /*e390*/  @!P0 BRA `(.L_x_86) ;  /* 0x0000000000988947 */ /* 0x000fea0003800000 */
[----:B------:R-:W-:-:S06]  /*e3a0*/  ULOP3.LUT UR4, UR38, 0x2, URZ, 0xfc, !UPT ;  /* 0x0000000226047892 */ /* 0x000fcc000f8efc3f */
[----:B------:R-:W-:-:S05]  /*e3b0*/  IMAD.U32 R0, RZ, RZ, UR4 ;  /* 0x00000004ff007e24 */ /* 0x000fca000f8e00ff */
[----:B------:R-:W-:-:S13]  /*e3c0*/  ISETP.NE.AND P0, PT, R0, 0x3, PT ;  /* 0x000000030000780c */ /* 0x000fda0003f05270 */
[----:B------:R-:W-:Y:S05]  /*e3d0*/  @!P0 BRA `(.L_x_87) ;  /* 0x0000000000048947 */ /* 0x000fea0003800000 */
[----:B------:R-:W-:Y:S01]  /*e3e0*/  BPT.TRAP 0x1 ;  /* 0x000000040000795c */ /* 0x000fe20000300000 */
.L_x_87:
[----:B------:R-:W2:Y:S01]  /*e3f0*/  LDL.LU R6, [R1] ;  /* 0x0000000001067983 */ /* 0x000ea20000300800 */
[----:B------:R-:W-:Y:S02]  /*e400*/  VIADD R0, R8, 0x2e840 ;  /* 0x0002e84008007836 */ /* 0x000fe40000000000 */
[C---:B------:R-:W-:Y:S02]  /*e410*/  VIADD R2, R19.reuse, 0x1 ;  /* 0x0000000113027836 */ /* 0x040fe40000000000 */
[----:B------:R-:W-:-:S03]  /*e420*/  IMAD R5, R19, 0x8, R0 ;  /* 0x0000000813057824 */ /* 0x000fc600078e0200 */
[----:B------:R-:W-:-:S04]  /*e430*/  ISETP.NE.AND P2, PT, R2, 0x2, PT ;  /* 0x000000020200780c */ /* 0x000fc80003f45270 */
[----:B------:R-:W-:Y:S02]  /*e440*/  SEL R3, RZ, 0x1, P2 ;  /* 0x00000001ff037807 */ /* 0x000fe40001000000 */
[C---:B--2---:R-:W-:Y:S02]  /*e450*/  SHF.L.U32 R4, R6.reuse, 0x1f, RZ ;  /* 0x0000001f06047819 */ /* 0x044fe400000006ff */
[----:B------:R-:W-:Y:S02]  /*e460*/  LOP3.LUT R6, R6, R3, RZ, 0x3c, !PT ;  /* 0x0000000306067212 */ /* 0x000fe400078e3cff */
[----:B------:R-:W0:Y:S01]  /*e470*/  SYNCS.PHASECHK.TRANS64.TRYWAIT P1, [R5+URZ], R4 ;  /* 0x00000004050075a7 */ /* 0x000e22000802017f */
[----:B------:R-:W-:-:S05]  /*e480*/  SEL R3, R2, RZ, P2 ;  /* 0x000000ff02037207 */ /* 0x000fca0001000000 */
[----:B------:R-:W-:Y:S01]  /*e490*/  IMAD R7, R3, 0x8, R0 ;  /* 0x0000000803077824 */ /* 0x000fe200078e0200 */
[----:B------:R-:W-:Y:S01]  /*e4a0*/  SHF.L.U32 R0, R6, 0x1f, RZ ;  /* 0x0000001f06007819 */ /* 0x000fe200000006ff */
[----:B0-----:R-:W-:Y:S06]  /*e4b0*/  @!P1 BRA `(.L_x_88) ;  /* 0x0000001000709947 */ /* 0x001fec0003800000 */
.L_x_130:
[----:B------:R-:W2:Y:S02]  /*e4c0*/  SYNCS.PHASECHK.TRANS64.TRYWAIT P1, [R7+URZ], R0 ;  /* 0x00000000070075a7 */ /* 0x000ea4000802017f */
[----:B--2---:R-:W-:Y:S05]  /*e4d0*/  @!P1 BRA `(.L_x_89) ;  /* 0x00000010007c9947 */ /* 0x004fea0003800000 */
.L_x_131:
[----:B------:R-:W-:Y:S05]  /*e4e0*/  @!P0 BRA `(.L_x_90) ;  /* 0x0000000000048947 */ /* 0x000fea0003800000 */
[----:B------:R-:W-:Y:S01]  /*e4f0*/  BPT.TRAP 0x1 ;  /* 0x000000040000795c */ /* 0x000fe20000300000 */
.L_x_90:
[----:B------:R-:W-:-:S04]  /*e500*/  IMAD R19, R19, 0x8, R8 ;  /* 0x0000000813137824 */ /* 0x000fc800078e0208 */
[----:B------:R-:W3:Y:S02]  /*e510*/  SYNCS.PHASECHK.TRANS64.TRYWAIT P1, [R19+URZ+0x2e860], R4 ;  /* 0x02e86004130075a7 */ /* 0x000ee4000802017f */
[----:B---3--:R-:W-:Y:S05]  /*e520*/  @!P1 BRA `(.L_x_91) ;  /* 0x00000010007c9947 */ /* 0x008fea0003800000 */
.L_x_132:
[----:B------:R-:W-:Y:S05]  /*e530*/  @!P0 BRA `(.L_x_92) ;  /* 0x0000000000048947 */ /* 0x000fea0003800000 */
[----:B------:R-:W-:Y:S01]  /*e540*/  BPT.TRAP 0x1 ;  /* 0x000000040000795c */ /* 0x000fe20000300000 */
.L_x_92:
[----:B------:R-:W-:-:S04]  /*e550*/  IMAD R3, R3, 0x8, R8 ;  /* 0x0000000803037824 */ /* 0x000fc800078e0208 */
[----:B------:R-:W4:Y:S02]  /*e560*/  SYNCS.PHASECHK.TRANS64.TRYWAIT P1, [R3+URZ+0x2e860], R0 ;  /* 0x02e86000030075a7 */ /* 0x000f24000802017f */
[----:B----4-:R-:W-:Y:S05]  /*e570*/  @!P1 BRA `(.L_x_93) ;  /* 0x00000010007c9947 */ /* 0x010fea0003800000 */
.L_x_133:
[----:B------:R-:W-:Y:S05]  /*e580*/  @!P0 BRA `(.L_x_94) ;  /* 0x0000000000048947 */ /* 0x000fea0003800000 */
[----:B------:R-:W-:Y:S01]  /*e590*/  BPT.TRAP 0x1 ;  /* 0x000000040000795c */ /* 0x000fe20000300000 */
.L_x_94:
[----:B------:R-:W5:Y:S02]  /*e5a0*/  SYNCS.PHASECHK.TRANS64.TRYWAIT P0, [R19+URZ+0x2e880], R4 ;  /* 0x02e88004130075a7 */ /* 0x000f64000800017f */
[----:B-----5:R-:W-:Y:S05]  /*e5b0*/  @!P0 BRA `(.L_x_95) ;  /* 0x0000001000808947 */ /* 0x020fea0003800000 */
.L_x_96:
[----:B------:R0:W0:Y:S02]  /*e5c0*/  SYNCS.PHASECHK.TRANS64.TRYWAIT P0, [R3+URZ+0x2e880], R0 ;  /* 0x02e88000030075a7 */ /* 0x000024000800017f */
[----:B0-----:R-:W-:Y:S05]  /*e5d0*/  @!P0 NANOSLEEP.SYNCS 0x989680 ;  /* 0x009896800000895d */ /* 0x001fea0003900000 */
[----:B------:R-:W0:Y:S02]  /*e5e0*/  @!P0 SYNCS.PHASECHK.TRANS64 P0, [R3+URZ+0x2e880], R0 ;  /* 0x02e88000030085a7 */ /* 0x000e24000800007f */
[----:B0-----:R-:W-:Y:S05]  /*e5f0*/  @!P0 BRA `(.L_x_96) ;  /* 0xfffffffc00f08947 */ /* 0x001fea000383ffff */
.L_x_86:
[----:B------:R-:W-:Y:S05]  /*e600*/  BSYNC B0 ;  /* 0x0000000000007941 */ /* 0x000fea0003800000 */
.L_x_85:
[----:B------:R-:W-:Y:S05]  /*e610*/  EXIT ;  /* 0x000000000000794d */ /* 0x000fea0003800000 */
.L_x_10:
[----:B0-----:R-:W-:-:S04]  /*e620*/  IMAD.U32 R3, RZ, RZ, UR39 ;  /* 0x00000027ff037e24 */ /* 0x001fc8000f8e00ff */
[----:B------:R0:W1:Y:S03]  /*e630*/  SYNCS.PHASECHK.TRANS64.TRYWAIT P1, [R3+URZ+0x2e800], R0 ;  /* 0x02e80000030075a7 */ /* 0x000066000802017f */
[----:B-1----:R-:W-:Y:S05]  /*e640*/  @!P1 NANOSLEEP.SYNCS 0x989680 ;  /* 0x009896800000995d */ /* 0x002fea0003900000 */
[----:B------:R-:W1:Y:S02]  /*e650*/  @!P1 SYNCS.PHASECHK.TRANS64 P1, [R3+URZ+0x2e800], R0 ;  /* 0x02e80000030095a7 */ /* 0x000e64000802007f */
[----:B-1----:R-:W-:Y:S05]  /*e660*/  @!P1 BRA `(.L_x_10) ;  /* 0xfffffffc00ec9947 */ /* 0x002fea000383ffff */
[----:B------:R-:W-:Y:S05]  /*e670*/  BRA `(.L_x_97) ;  /* 0xffffff2c00947947 */ /* 0x000fea000383ffff */
.L_x_14:
[----:B-1----:R1:W2:Y:S02]  /*e680*/  SYNCS.PHASECHK.TRANS64.TRYWAIT P1, [R4+URZ+0x2e830], R3 ;  /* 0x02e83003040075a7 */ /* 0x0022a4000802017f */
[----:B--2---:R-:W-:Y:S05]  /*e690*/  @!P1 NANOSLEEP.SYNCS 0x989680 ;  /* 0x009896800000995d */ /* 0x004fea0003900000 */
[----:B------:R-:W2:Y:S02]  /*e6a0*/  @!P1 SYNCS.PHASECHK.TRANS64 P1, [R4+URZ+0x2e830], R3 ;  /* 0x02e83003040095a7 */ /* 0x000ea4000802007f */
[----:B--2---:R-:W-:Y:S05]  /*e6b0*/  @!P1 BRA `(.L_x_14) ;  /* 0xfffffffc00f09947 */ /* 0x004fea000383ffff */
[----:B------:R-:W-:Y:S05]  /*e6c0*/  BRA `(.L_x_13) ;  /* 0xffffff2c00b07947 */ /* 0x000fea000383ffff */
.L_x_19:
[----:B-1----:R-:W-:-:S04]  /*e6d0*/  IMAD.U32 R6, RZ, RZ, UR6 ;  /* 0x00000006ff067e24 */ /* 0x002fc8000f8e00ff */
[----:B------:R1:W2:Y:S03]  /*e6e0*/  SYNCS.PHASECHK.TRANS64.TRYWAIT P1, [R6+URZ+0x2e830], R3 ;  /* 0x02e83003060075a7 */ /* 0x0002a6000802017f */
[----:B--2---:R-:W-:Y:S05]  /*e6f0*/  @!P1 NANOSLEEP.SYNCS 0x989680 ;  /* 0x009896800000995d */ /* 0x004fea0003900000 */
[----:B------:R-:W2:Y:S02]  /*e700*/  @!P1 SYNCS.PHASECHK.TRANS64 P1, [R6+URZ+0x2e830], R3 ;  /* 0x02e83003060095a7 */ /* 0x000ea4000802007f */
[----:B--2---:R-:W-:Y:S05]  /*e710*/  @!P1 BRA `(.L_x_19) ;  /* 0xfffffffc00ec9947 */ /* 0x004fea000383ffff */
[----:B------:R-:W-:Y:S05]  /*e720*/  BRA `(.L_x_16) ;  /* 0xffffff6c00487947 */ /* 0x000fea000383ffff */
.L_x_23:
[----:B-1----:R-:W-:-:S04]  /*e730*/  IMAD.U32 R6, RZ, RZ, UR6 ;  /* 0x00000006ff067e24 */ /* 0x002fc8000f8e00ff */
[----:B------:R1:W2:Y:S03]  /*e740*/  SYNCS.PHASECHK.TRANS64.TRYWAIT P1, [R6+URZ+0x2e850], R3 ;  /* 0x02e85003060075a7 */ /* 0x0002a6000802017f */
[----:B--2---:R-:W-:Y:S05]  /*e750*/  @!P1 NANOSLEEP.SYNCS 0x989680 ;  /* 0x009896800000995d */ /* 0x004fea0003900000 */
[----:B------:R-:W2:Y:S02]  /*e760*/  @!P1 SYNCS.PHASECHK.TRANS64 P1, [R6+URZ+0x2e850], R3 ;  /* 0x02e85003060095a7 */ /* 0x000ea4000802007f */
[----:B--2---:R-:W-:Y:S05]  /*e770*/  @!P1 BRA `(.L_x_23) ;  /* 0xfffffffc00ec9947 */ /* 0x004fea000383ffff */
[----:B------:R-:W-:Y:S05]  /*e780*/  BRA `(.L_x_20) ;  /* 0xffffff78003c7947 */ /* 0x000fea000383ffff */
.L_x_29:
[----:B-1----:R-:W-:-:S04]  /*e790*/  IMAD.U32 R7, RZ, RZ, UR4 ;  /* 0x00000004ff077e24 */ /* 0x002fc8000f8e00ff */
[----:B------:R1:W2:Y:S03]  /*e7a0*/  SYNCS.PHASECHK.TRANS64.TRYWAIT P1, [R7+URZ+0x2e850], R0 ;  /* 0x02e85000070075a7 */ /* 0x0002a6000802017f */
[----:B--2---:R-:W-:Y:S05]  /*e7b0*/  @!P1 NANOSLEEP.SYNCS 0x989680 ;  /* 0x009896800000995d */ /* 0x004fea0003900000 */
[----:B------:R-:W2:Y:S02]  /*e7c0*/  @!P1 SYNCS.PHASECHK.TRANS64 P1, [R7+URZ+0x2e850], R0 ;  /* 0x02e85000070095a7 */ /* 0x000ea4000802007f */
[----:B--2---:R-:W-:Y:S05]  /*e7d0*/  @!P1 BRA `(.L_x_29) ;  /* 0xfffffffc00ec9947 */ /* 0x004fea000383ffff */
[----:B------:R-:W-:Y:S05]  /*e7e0*/  BRA `(.L_x_28) ;  /* 0xffffffa000787947 */ /* 0x000fea000383ffff */
.L_x_45:
[----:B------:R-:W-:Y:S02]  /*e7f0*/  IMAD.MOV.U32 R13, RZ, RZ, R18 ;  /* 0x000000ffff0d7224 */ /* 0x000fe400078e0012 */
[----:B------:R-:W-:Y:S02]  /*e800*/  IMAD.MOV.U32 R12, RZ, RZ, RZ ;  /* 0x000000ffff0c7224 */ /* 0x000fe400078e00ff */
[----:B------:R-:W-:Y:S02]  /*e810*/  IMAD.MOV.U32 R11, RZ, RZ, 0x1f ;  /* 0x0000001fff0b7424 */ /* 0x000fe400078e00ff */
[----:B------:R-:W-:-:S07]  /*e820*/  IMAD.MOV.U32 R15, RZ, RZ, -0x1 ;  /* 0xffffffffff0f7424 */ /* 0x000fce00078e00ff */
[----:B0-----:R-:W-:Y:S05]  /*e830*/  WARPSYNC.COLLECTIVE R15, `(.L_x_98) ;  /* 0x000000000f087348 */ /* 0x001fea0003c00000 */
[----:B------:R1:W2:Y:S02]  /*e840*/  SHFL.IDX P6, R14, R13, R12, R11 ;  /* 0x0000000c0d0e7389 */ /* 0x0002a400000c000b */
[----:B012---:R-:W-:Y:S01]  /*e850*/  ENDCOLLECTIVE ;  /* 0x000000000000791b */ /* 0x007fe20003800000 */
.L_x_98:
[----:B------:R-:W-:Y:S05]  /*e860*/  BRA `(.L_x_99) ;  /* 0xffffffd000687947 */ /* 0x000fea000383ffff */
.L_x_47:
[----:B------:R-:W-:Y:S01]  /*e870*/  BSSY B0, `(.L_x_100) ;  /* 0x0000006000007945 */ /* 0x000fe20003800000 */
[----:B------:R-:W-:-:S07]  /*e880*/  IMAD.MOV.U32 R15, RZ, RZ, -0x1 ;  /* 0xffffffffff0f7424 */ /* 0x000fce00078e00ff */
[----:B01----:R-:W-:Y:S05]  /*e890*/  WARPSYNC.COLLECTIVE R15, `(.L_x_101) ;  /* 0x000000000f0c7348 */ /* 0x003fea0003c00000 */
[----:B------:R-:W-:Y:S02]  /*e8a0*/  ELECT P6, UR62, PT ;  /* 0x00000000003e782f */ /* 0x000fe400038c0000 */
[----:B------:R-:W-:Y:S01]  /*e8b0*/  MOV R14, UR62 ;  /* 0x0000003e000e7c02 */ /* 0x000fe20008000f00 */
[----:B01----:R-:W-:Y:S10]  /*e8c0*/  ENDCOLLECTIVE ;  /* 0x000000000000791b */ /* 0x003ff40003800000 */
.L_x_101:
[----:B------:R-:W-:Y:S05]  /*e8d0*/  BSYNC B0 ;  /* 0x0000000000007941 */ /* 0x000fea0003800000 */
.L_x_100:
[----:B------:R-:W-:Y:S05]  /*e8e0*/  BRA `(.L_x_102) ;  /* 0xffffffd000787947 */ /* 0x000fea000383ffff */
.L_x_49:
[----:B--2---:R2:W3:Y:S02]  /*e8f0*/  SYNCS.PHASECHK.TRANS64.TRYWAIT P0, [R3+URZ+0x2e880], R2 ;  /* 0x02e88002030075a7 */ /* 0x0044e4000800017f */
[----:B---3--:R-:W-:Y:S05]  /*e900*/  @!P0 NANOSLEEP.SYNCS 0x989680 ;  /* 0x009896800000895d */ /* 0x008fea0003900000 */
[----:B------:R-:W3:Y:S02]  /*e910*/  @!P0 SYNCS.PHASECHK.TRANS64 P0, [R3+URZ+0x2e880], R2 ;  /* 0x02e88002030085a7 */ /* 0x000ee4000800007f */
[----:B---3--:R-:W-:Y:S05]  /*e920*/  @!P0 BRA `(.L_x_49) ;  /* 0xfffffffc00f08947 */ /* 0x008fea000383ffff */
[----:B------:R-:W-:Y:S05]  /*e930*/  BRA `(.L_x_103) ;  /* 0xffffffd000d47947 */ /* 0x000fea000383ffff */
.L_x_51:
[----:B---3--:R3:W4:Y:S02]  /*e940*/  SYNCS.PHASECHK.TRANS64.TRYWAIT P0, [R3+URZ+0x2e840], R2 ;  /* 0x02e84002030075a7 */ /* 0x008724000800017f */
[----:B----4-:R-:W-:Y:S05]  /*e950*/  @!P0 NANOSLEEP.SYNCS 0x989680 ;  /* 0x009896800000895d */ /* 0x010fea0003900000 */
[----:B------:R-:W4:Y:S02]  /*e960*/  @!P0 SYNCS.PHASECHK.TRANS64 P0, [R3+URZ+0x2e840], R2 ;  /* 0x02e84002030085a7 */ /* 0x000f24000800007f */
[----:B----4-:R-:W-:Y:S05]  /*e970*/  @!P0 BRA `(.L_x_51) ;  /* 0xfffffffc00f08947 */ /* 0x010fea000383ffff */
[----:B------:R-:W-:Y:S05]  /*e980*/  BRA `(.L_x_104) ;  /* 0xffffffd400247947 */ /* 0x000fea000383ffff */
.L_x_54:
[----:B------:R-:W-:Y:S02]  /*e990*/  IMAD.MOV.U32 R13, RZ, RZ, R6 ;  /* 0x000000ffff0d7224 */ /* 0x000fe400078e0006 */
[----:B------:R-:W-:Y:S02]  /*e9a0*/  IMAD.MOV.U32 R12, RZ, RZ, RZ ;  /* 0x000000ffff0c7224 */ /* 0x000fe400078e00ff */
[----:B------:R-:W-:Y:S02]  /*e9b0*/  IMAD.MOV.U32 R11, RZ, RZ, 0x181f ;  /* 0x0000181fff0b7424 */ /* 0x000fe400078e00ff */
[----:B------:R-:W-:Y:S02]  /*e9c0*/  IMAD.MOV.U32 R15, RZ, RZ, -0x1 ;  /* 0xffffffffff0f7424 */ /* 0x000fe400078e00ff */
[----:B------:R-:W-:-:S07]  /*e9d0*/  IMAD.IADD R0, R17, 0x1, R0 ;  /* 0x0000000111007824 */ /* 0x000fce00078e0200 */
[----:B-----5:R-:W-:Y:S05]  /*e9e0*/  WARPSYNC.COLLECTIVE R15, `(.L_x_105) ;  /* 0x000000000f087348 */ /* 0x020fea0003c00000 */
[----:B------:R0:W1:Y:S02]  /*e9f0*/  SHFL.IDX P6, R14, R13, R12, R11 ;  /* 0x0000000c0d0e7389 */ /* 0x00006400000c000b */
[----:B01---5:R-:W-:Y:S01]  /*ea00*/  ENDCOLLECTIVE ;  /* 0x000000000000791b */ /* 0x023fe20003800000 */
.L_x_105:
[----:B------:R-:W-:Y:S02]  /*ea10*/  VIADD R8, R0, 0x10 ;  /* 0x0000001000087836 */ /* 0x000fe40000000000 */
[----:B------:R-:W-:Y:S02]  /*ea20*/  IMAD.MOV.U32 R13, RZ, RZ, R4 ;  /* 0x000000ffff0d7224 */ /* 0x000fe400078e0004 */
[----:B------:R-:W-:-:S07]  /*ea30*/  IMAD.MOV.U32 R2, RZ, RZ, R14 ;  /* 0x000000ffff027224 */ /* 0x000fce00078e000e */
[----:B------:R-:W-:Y:S05]  /*ea40*/  WARPSYNC.COLLECTIVE R15, `(.L_x_106) ;  /* 0x000000000f087348 */ /* 0x000fea0003c00000 */
[----:B------:R0:W1:Y:S02]  /*ea50*/  SHFL.IDX P6, R14, R13, R12, R11 ;  /* 0x0000000c0d0e7389 */ /* 0x00006400000c000b */
[----:B01----:R-:W-:Y:S01]  /*ea60*/  ENDCOLLECTIVE ;  /* 0x000000000000791b */ /* 0x003fe20003800000 */
.L_x_106:
[----:B------:R-:W-:Y:S02]  /*ea70*/  ULDC UR4, c[0x0][0x288] ;  /* 0x0000a20000047ab9 */ /* 0x000fe40000000800 */
[----:B------:R-:W-:-:S05]  /*ea80*/  IMAD R5, R7, UR4, RZ ;  /* 0x0000000407057c24 */ /* 0x000fca000f8e02ff */
[-C--:B------:R-:W-:Y:S02]  /*ea90*/  ISETP.GE.AND P1, PT, R0, R5.reuse, PT ;  /* 0x000000050000720c */ /* 0x080fe40003f26270 */
[----:B------:R-:W-:Y:S01]  /*eaa0*/  ISETP.GE.AND P2, PT, R8, R5, PT ;  /* 0x000000050800720c */ /* 0x000fe20003f46270 */
[----:B------:R-:W-:Y:S02]  /*eab0*/  IMAD.MOV.U32 R13, RZ, RZ, R6 ;  /* 0x000000ffff0d7224 */ /* 0x000fe400078e0006 */
[----:B------:R-:W-:Y:S02]  /*eac0*/  IMAD.MOV.U32 R12, RZ, RZ, 0x1 ;  /* 0x00000001ff0c7424 */ /* 0x000fe400078e00ff */
[----:B------:R-:W-:-:S08]  /*ead0*/  IMAD.MOV.U32 R3, RZ, RZ, R14 ;  /* 0x000000ffff037224 */ /* 0x000fd000078e000e */
[----:B------:R-:W-:Y:S05]  /*eae0*/  WARPSYNC.COLLECTIVE R15, `(.L_x_107) ;  /* 0x000000000f087348 */ /* 0x000fea0003c00000 */
[----:B------:R0:W1:Y:S02]  /*eaf0*/  SHFL.IDX P6, R14, R13, R12, R11 ;  /* 0x0000000c0d0e7389 */ /* 0x00006400000c000b */
[----:B01----:R-:W-:Y:S01]  /*eb00*/  ENDCOLLECTIVE ;  /* 0x000000000000791b */ /* 0x003fe20003800000 */
.L_x_107:
[----:B------:R-:W-:-:S05]  /*eb10*/  @!P1 IADD3 R3, P3, R10, R3, RZ ;  /* 0x000000030a039210 */ /* 0x000fca0007f7e0ff */
[----:B------:R-:W-:-:S05]  /*eb20*/  @!P1 IMAD.X R2, RZ, RZ, R2, P3 ;  /* 0x000000ffff029224 */ /* 0x000fca00018e0602 */
[----:B------:R-:W-:Y:S01]  /*eb30*/  @!P1 LOP3.LUT R3, R3, R2, RZ, 0x3c, !PT ;  /* 0x0000000203039212 */ /* 0x000fe200078e3cff */
[----:B------:R-:W-:-:S03]  /*eb40*/  IMAD.MOV.U32 R13, RZ, RZ, R4 ;  /* 0x000000ffff0d7224 */ /* 0x000fc600078e0004 */
[----:B------:R-:W-:-:S04]  /*eb50*/  @!P1 LOP3.LUT R2, R3, R2, RZ, 0x3c, !PT ;  /* 0x0000000203029212 */ /* 0x000fc800078e3cff */
[----:B------:R-:W-:Y:S01]  /*eb60*/  @!P1 LOP3.LUT R3, R3, R2, RZ, 0x3c, !PT ;  /* 0x0000000203039212 */ /* 0x000fe200078e3cff */
[----:B------:R-:W-:-:S07]  /*eb70*/  IMAD.MOV.U32 R7, RZ, RZ, R14 ;  /* 0x000000ffff077224 */ /* 0x000fce00078e000e */
[----:B------:R-:W-:Y:S05]  /*eb80*/  WARPSYNC.COLLECTIVE R15, `(.L_x_108) ;  /* 0x000000000f087348 */ /* 0x000fea0003c00000 */
[----:B------:R0:W1:Y:S02]  /*eb90*/  SHFL.IDX P6, R14, R13, R12, R11 ;  /* 0x0000000c0d0e7389 */ /* 0x00006400000c000b */
[----:B01----:R-:W-:Y:S01]  /*eba0*/  ENDCOLLECTIVE ;  /* 0x000000000000791b */ /* 0x003fe20003800000 */
.L_x_108:
[----:B------:R-:W-:Y:S01]  /*ebb0*/  @!PT LDS RZ, [RZ] ;  /* 0x00000000fffff984 */ /* 0x000fe20000000800 */
[----:B------:R-:W-:Y:S01]  /*ebc0*/  @!PT LDS RZ, [RZ] ;  /* 0x00000000fffff984 */ /* 0x000fe20000000800 */
[----:B------:R-:W-:Y:S01]  /*ebd0*/  @!PT LDS RZ, [RZ] ;  /* 0x00000000fffff984 */ /* 0x000fe20000000800 */
[----:B------:R0:W-:Y:S01]  /*ebe0*/  @!P1 LDGSTS.E.BYPASS.LTC128B.128 [R9+0x1c400], desc[UR48][R2.64], !P0 ;  /* 0x1c40000002099fae */ /* 0x0001e2000c101d70 */
[----:B------:R-:W-:Y:S02]  /*ebf0*/  IMAD.MOV.U32 R13, RZ, RZ, R6 ;  /* 0x000000ffff0d7224 */ /* 0x000fe400078e0006 */
[----:B------:R-:W-:Y:S02]  /*ec00*/  IMAD.MOV.U32 R12, RZ, RZ, 0x2 ;  /* 0x00000002ff0c7424 */ /* 0x000fe400078e00ff */
[----:B------:R-:W-:-:S07]  /*ec10*/  IMAD.MOV.U32 R8, RZ, RZ, R14 ;  /* 0x000000ffff087224 */ /* 0x000fce00078e000e */
[----:B0-----:R-:W-:Y:S05]  /*ec20*/  WARPSYNC.COLLECTIVE R15, `(.L_x_109) ;  /* 0x000000000f087348 */ /* 0x001fea0003c00000 */
[----:B------:R1:W2:Y:S02]  /*ec30*/  SHFL.IDX P6, R14, R13, R12, R11 ;  /* 0x0000000c0d0e7389 */ /* 0x0002a400000c000b */
[----:B012---:R-:W-:Y:S01]  /*ec40*/  ENDCOLLECTIVE ;  /* 0x000000000000791b */ /* 0x007fe20003800000 */
.L_x_109:
[----:B------:R-:W-:Y:S01]  /*ec50*/  @!P2 IADD3 R2, P1, R10, R8, RZ ;  /* 0x000000080a02a210 */ /* 0x000fe20007f3e0ff */
[----:B------:R-:W-:-:S04]  /*ec60*/  VIADD R8, R0, 0x20 ;  /* 0x0000002000087836 */ /* 0x000fc80000000000 */
[----:B------:R-:W-:Y:S01]  /*ec70*/  @!P2 IMAD.X R3, RZ, RZ, R7, P1 ;  /* 0x000000ffff03a224 */ /* 0x000fe200008e0607 */
[----:B------:R-:W-:Y:S01]  /*ec80*/  ISETP.GE.AND P1, PT, R8, R5, PT ;  /* 0x000000050800720c */ /* 0x000fe20003f26270 */
[----:B------:R-:W-:-:S03]  /*ec90*/  VIADD R8, R0, 0x30 ;  /* 0x0000003000087836 */ /* 0x000fc60000000000 */
[----:B------:R-:W-:Y:S01]  /*eca0*/  @!PT LDS RZ, [RZ] ;  /* 0x00000000fffff984 */ /* 0x000fe20000000800 */
[----:B------:R-:W-:Y:S01]  /*ecb0*/  @!PT LDS RZ, [RZ] ;  /* 0x00000000fffff984 */ /* 0x000fe20000000800 */
[----:B------:R-:W-:Y:S01]  /*ecc0*/  @!PT LDS RZ, [RZ] ;  /* 0x00000000fffff984 */ /* 0x000fe20000000800 */
[----:B------:R0:W-:Y:S01]  /*ecd0*/  @!P2 LDGSTS.E.BYPASS.LTC128B.128 [R9+0x1cc00], desc[UR48][R2.64], !P0 ;  /* 0x1cc000000209afae */ /* 0x0001e2000c101d70 */
[----:B------:R-:W-:Y:S02]  /*ece0*/  IMAD.MOV.U32 R13, RZ, RZ, R4 ;  /* 0x000000ffff0d7224 */ /* 0x000fe400078e0004 */
[----:B0-----:R-:W-:-:S07]  /*ecf0*/  IMAD.MOV.U32 R2, RZ, RZ, R14 ;  /* 0x000000ffff027224 */ /* 0x001fce00078e000e */
[----:B------:R-:W-:Y:S05]  /*ed00*/  WARPSYNC.COLLECTIVE R15, `(.L_x_110) ;  /* 0x000000000f087348 */ /* 0x000fea0003c00000 */
[----:B------:R0:W1:Y:S02]  /*ed10*/  SHFL.IDX P6, R14, R13, R12, R11 ;  /* 0x0000000c0d0e7389 */ /* 0x00006400000c000b */
[----:B01----:R-:W-:Y:S01]  /*ed20*/  ENDCOLLECTIVE ;  /* 0x000000000000791b */ /* 0x003fe20003800000 */
.L_x_110:
[----:B------:R-:W-:Y:S02]  /*ed30*/  IMAD.MOV.U32 R13, RZ, RZ, R6 ;  /* 0x000000ffff0d7224 */ /* 0x000fe400078e0006 */
[----:B------:R-:W-:Y:S02]  /*ed40*/  IMAD.MOV.U32 R12, RZ, RZ, 0x3 ;  /* 0x00000003ff0c7424 */ /* 0x000fe400078e00ff */
[----:B------:R-:W-:-:S07]  /*ed50*/  IMAD.MOV.U32 R3, RZ, RZ, R14 ;  /* 0x000000ffff037224 */ /* 0x000fce00078e000e */
[----:B------:R-:W-:Y:S05]  /*ed60*/  WARPSYNC.COLLECTIVE R15, `(.L_x_111) ;  /* 0x000000000f087348 */ /* 0x000fea0003c00000 */
[----:B------:R0:W1:Y:S02]  /*ed70*/  SHFL.IDX P6, R14, R13, R12, R11 ;  /* 0x0000000c0d0e7389 */ /* 0x00006400000c000b */
[----:B01----:R-:W-:Y:S01]  /*ed80*/  ENDCOLLECTIVE ;  /* 0x000000000000791b */ /* 0x003fe20003800000 */
.L_x_111:
[----:B------:R-:W-:-:S05]  /*ed90*/  @!P1 IADD3 R3, P2, R10, R3, RZ ;  /* 0x000000030a039210 */ /* 0x000fca0007f5e0ff */
[----:B------:R-:W-:-:S05]  /*eda0*/  @!P1 IMAD.X R2, RZ, RZ, R2, P2 ;  /* 0x000000ffff029224 */ /* 0x000fca00010e0602 */
[----:B------:R-:W-:Y:S01]  /*edb0*/  @!P1 LOP3.LUT R3, R3, R2, RZ, 0x3c, !PT ;  /* 0x0000000203039212 */ /* 0x000fe200078e3cff */
[----:B------:R-:W-:-:S03]  /*edc0*/  IMAD.MOV.U32 R13, RZ, RZ, R4 ;  /* 0x000000ffff0d7224 */ /* 0x000fc600078e0004 */
[----:B------:R-:W-:-:S04]  /*edd0*/  @!P1 LOP3.LUT R2, R3, R2, RZ, 0x3c, !PT ;  /* 0x0000000203029212 */ /* 0x000fc800078e3cff */
[----:B------:R-:W-:-:S05]  /*ede0*/  @!P1 LOP3.LUT R3, R3, R2, RZ, 0x3c, !PT ;  /* 0x0000000203039212 */ /* 0x000fca00078e3cff */
[----:B------:R-:W-:Y:S01]  /*edf0*/  @!PT LDS RZ, [RZ] ;  /* 0x00000000fffff984 */ /* 0x000fe20000000800 */
[----:B------:R-:W-:Y:S01]  /*ee00*/  @!PT LDS RZ, [RZ] ;  /* 0x00000000fffff984 */ /* 0x000fe20000000800 */
[----:B------:R-:W-:Y:S01]  /*ee10*/  @!PT LDS RZ, [RZ] ;  /* 0x00000000fffff984 */ /* 0x000fe20000000800 */
[----:B------:R0:W-:Y:S01]  /*ee20*/  @!P1 LDGSTS.E.BYPASS.LTC128B.128 [R9+0x1d400], desc[UR48][R2.64], !P0 ;  /* 0x1d40000002099fae */ /* 0x0001e2000c101d70 */
[----:B------:R-:W-:Y:S01]  /*ee30*/  ISETP.GE.AND P1, PT, R8, R5, PT ;  /* 0x000000050800720c */ /* 0x000fe20003f26270 */
[----:B------:R-:W-:Y:S02]  /*ee40*/  VIADD R8, R0, 0x40 ;  /* 0x0000004000087836 */ /* 0x000fe40000000000 */
[----:B0-----:R-:W-:-:S10]  /*ee50*/  IMAD.MOV.U32 R2, RZ, RZ, R14 ;  /* 0x000000ffff027224 */ /* 0x001fd400078e000e */
[----:B------:R-:W-:Y:S05]  /*ee60*/  WARPSYNC.COLLECTIVE R15, `(.L_x_112) ;  /* 0x000000000f087348 */ /* 0x000fea0003c00000 */
[----:B------:R0:W1:Y:S02]  /*ee70*/  SHFL.IDX P6, R14, R13, R12, R11 ;  /* 0x0000000c0d0e7389 */ /* 0x00006400000c000b */
[----:B01----:R-:W-:Y:S01]  /*ee80*/  ENDCOLLECTIVE ;  /* 0x000000000000791b */ /* 0x003fe20003800000 */
.L_x_112:
[----:B------:R-:W-:Y:S02]  /*ee90*/  IMAD.MOV.U32 R13, RZ, RZ, R6 ;  /* 0x000000ffff0d7224 */ /* 0x000fe400078e0006 */
[----:B------:R-:W-:Y:S02]  /*eea0*/  IMAD.MOV.U32 R12, RZ, RZ, 0x4 ;  /* 0x00000004ff0c7424 */ /* 0x000fe400078e00ff */
[----:B------:R-:W-:-:S07]  /*eeb0*/  IMAD.MOV.U32 R3, RZ, RZ, R14 ;  /* 0x000000ffff037224 */ /* 0x000fce00078e000e */
[----:B------:R-:W-:Y:S05]  /*eec0*/  WARPSYNC.COLLECTIVE R15, `(.L_x_113) ;  /* 0x000000000f087348 */ /* 0x000fea0003c00000 */
[----:B------:R0:W1:Y:S02]  /*eed0*/  SHFL.IDX P6, R14, R13, R12, R11 ;  /* 0x0000000c0d0e7389 */ /* 0x00006400000c000b */
[----:B01----:R-:W-:Y:S01]  /*eee0*/  ENDCOLLECTIVE ;  /* 0x000000000000791b */ /* 0x003fe20003800000 */
.L_x_113:
        /* <DEDUP_REMOVED lines=16> */
.L_x_114:
[----:B------:R-:W-:Y:S02]  /*eff0*/  IMAD.MOV.U32 R13, RZ, RZ, R6 ;  /* 0x000000ffff0d7224 */ /* 0x000fe400078e0006 */
[----:B------:R-:W-:Y:S02]  /*f000*/  IMAD.MOV.U32 R12, RZ, RZ, 0x5 ;  /* 0x00000005ff0c7424 */ /* 0x000fe400078e00ff */
[----:B------:R-:W-:-:S07]  /*f010*/  IMAD.MOV.U32 R3, RZ, RZ, R14 ;  /* 0x000000ffff037224 */ /* 0x000fce00078e000e */
[----:B------:R-:W-:Y:S05]  /*f020*/  WARPSYNC.COLLECTIVE R15, `(.L_x_115) ;  /* 0x000000000f087348 */ /* 0x000fea0003c00000 */
[----:B------:R0:W1:Y:S02]  /*f030*/  SHFL.IDX P6, R14, R13, R12, R11 ;  /* 0x0000000c0d0e7389 */ /* 0x00006400000c000b */
[----:B01----:R-:W-:Y:S01]  /*f040*/  ENDCOLLECTIVE ;  /* 0x000000000000791b */ /* 0x003fe20003800000 */
.L_x_115:
        /* <DEDUP_REMOVED lines=16> */
.L_x_116:
[----:B------:R-:W-:Y:S02]  /*f150*/  IMAD.MOV.U32 R13, RZ, RZ, R6 ;  /* 0x000000ffff0d7224 */ /* 0x000fe400078e0006 */
[----:B------:R-:W-:Y:S02]  /*f160*/  IMAD.MOV.U32 R12, RZ, RZ, 0x6 ;  /* 0x00000006ff0c7424 */ /* 0x000fe400078e00ff */
[----:B------:R-:W-:-:S07]  /*f170*/  IMAD.MOV.U32 R3, RZ, RZ, R14 ;  /* 0x000000ffff037224 */ /* 0x000fce00078e000e */
[----:B------:R-:W-:Y:S05]  /*f180*/  WARPSYNC.COLLECTIVE R15, `(.L_x_117) ;  /* 0x000000000f087348 */ /* 0x000fea0003c00000 */
[----:B------:R0:W1:Y:S02]  /*f190*/  SHFL.IDX P6, R14, R13, R12, R11 ;  /* 0x0000000c0d0e7389 */ /* 0x00006400000c000b */
[----:B01----:R-:W-:Y:S01]  /*f1a0*/  ENDCOLLECTIVE ;  /* 0x000000000000791b */ /* 0x003fe20003800000 */
.L_x_117:
        /* <DEDUP_REMOVED lines=11> */
[----:B0-----:R-:W-:-:S12]  /*f260*/  IMAD.MOV.U32 R2, RZ, RZ, R14 ;  /* 0x000000ffff027224 */ /* 0x001fd800078e000e */
[----:B------:R-:W-:Y:S05]  /*f270*/  WARPSYNC.COLLECTIVE R15, `(.L_x_118) ;  /* 0x000000000f087348 */ /* 0x000fea0003c00000 */
[----:B------:R0:W1:Y:S02]  /*f280*/  SHFL.IDX P6, R14, R13, R12, R11 ;  /* 0x0000000c0d0e7389 */ /* 0x00006400000c000b */
[----:B01----:R-:W-:Y:S01]  /*f290*/  ENDCOLLECTIVE ;  /* 0x000000000000791b */ /* 0x003fe20003800000 */
.L_x_118:
[----:B------:R-:W-:Y:S02]  /*f2a0*/  IMAD.MOV.U32 R13, RZ, RZ, R6 ;  /* 0x000000ffff0d7224 */ /* 0x000fe400078e0006 */
[----:B------:R-:W-:Y:S02]  /*f2b0*/  IMAD.MOV.U32 R12, RZ, RZ, 0x7 ;  /* 0x00000007ff0c7424 */ /* 0x000fe400078e00ff */
[----:B------:R-:W-:-:S07]  /*f2c0*/  IMAD.MOV.U32 R3, RZ, RZ, R14 ;  /* 0x000000ffff037224 */ /* 0x000fce00078e000e */
[----:B------:R-:W-:Y:S05]  /*f2d0*/  WARPSYNC.COLLECTIVE R15, `(.L_x_119) ;  /* 0x000000000f087348 */ /* 0x000fea0003c00000 */
[----:B------:R0:W1:Y:S02]  /*f2e0*/  SHFL.IDX P6, R14, R13, R12, R11 ;  /* 0x0000000c0d0e7389 */ /* 0x00006400000c000b */
[----:B01----:R-:W-:Y:S01]  /*f2f0*/  ENDCOLLECTIVE ;  /* 0x000000000000791b */ /* 0x003fe20003800000 */
.L_x_119:
[----:B------:R-:W-:-:S05]  /*f300*/  @!P1 IADD3 R3, P2, R10, R3, RZ ;  /* 0x000000030a039210 */ /* 0x000fca0007f5e0ff */
[----:B------:R-:W-:-:S05]  /*f310*/  @!P1 IMAD.X R2, RZ, RZ, R2, P2 ;  /* 0x000000ffff029224 */ /* 0x000fca00010e0602 */
[----:B------:R-:W-:Y:S01]  /*f320*/  @!P1 LOP3.LUT R3, R3, R2, RZ, 0x3c, !PT ;  /* 0x0000000203039212 */ /* 0x000fe200078e3cff */
[----:B------:R-:W-:-:S03]  /*f330*/  IMAD.MOV.U32 R13, RZ, RZ, R4 ;  /* 0x000000ffff0d7224 */ /* 0x000fc600078e0004 */
[----:B------:R-:W-:-:S04]  /*f340*/  @!P1 LOP3.LUT R2, R3, R2, RZ, 0x3c, !PT ;  /* 0x0000000203029212 */ /* 0x000fc800078e3cff */
[----:B------:R-:W-:Y:S01]  /*f350*/  @!P1 LOP3.LUT R3, R3, R2, RZ, 0x3c, !PT ;  /* 0x0000000203039212 */ /* 0x000fe200078e3cff */
[----:B------:R-:W-:-:S04]  /*f360*/  IMAD.MOV.U32 R6, RZ, RZ, R14 ;  /* 0x000000ffff067224 */ /* 0x000fc800078e000e */
[----:B------:R-:W-:Y:S01]  /*f370*/  @!PT LDS RZ, [RZ] ;  /* 0x00000000fffff984 */ /* 0x000fe20000000800 */
[----:B------:R-:W-:Y:S01]  /*f380*/  @!PT LDS RZ, [RZ] ;  /* 0x00000000fffff984 */ /* 0x000fe20000000800 */
[----:B------:R-:W-:Y:S01]  /*f390*/  @!PT LDS RZ, [RZ] ;  /* 0x00000000fffff984 */ /* 0x000fe20000000800 */
[----:B------:R0:W-:Y:S03]  /*f3a0*/  @!P1 LDGSTS.E.BYPASS.LTC128B.128 [R9+0x1f400], desc[UR48][R2.64], !P0 ;  /* 0x1f40000002099fae */ /* 0x0001e6000c101d70 */
[----:B0-----:R-:W-:Y:S05]  /*f3b0*/  WARPSYNC.COLLECTIVE R15, `(.L_x_120) ;  /* 0x000000000f087348 */ /* 0x001fea0003c00000 */
[----:B------:R1:W2:Y:S02]  /*f3c0*/  SHFL.IDX P6, R14, R13, R12, R11 ;  /* 0x0000000c0d0e7389 */ /* 0x0002a400000c000b */
[----:B012---:R-:W-:Y:S01]  /*f3d0*/  ENDCOLLECTIVE ;  /* 0x000000000000791b */ /* 0x007fe20003800000 */
.L_x_120:
[----:B------:R-:W-:Y:S05]  /*f3e0*/  BRA `(.L_x_121) ;  /* 0xffffffd4004c7947 */ /* 0x000fea000383ffff */
.L_x_55:
[----:B0-----:R-:W-:-:S04]  /*f3f0*/  IMAD.U32 R3, RZ, RZ, UR41 ;  /* 0x00000029ff037e24 */ /* 0x001fc8000f8e00ff */
[----:B------:R0:W1:Y:S03]  /*f400*/  SYNCS.PHASECHK.TRANS64.TRYWAIT P0, [R3+URZ+0x2e820], R0 ;  /* 0x02e82000030075a7 */ /* 0x000066000800017f */
[----:B-1----:R-:W-:Y:S05]  /*f410*/  @!P0 NANOSLEEP.SYNCS 0x989680 ;  /* 0x009896800000895d */ /* 0x002fea0003900000 */
[----:B------:R-:W1:Y:S02]  /*f420*/  @!P0 SYNCS.PHASECHK.TRANS64 P0, [R3+URZ+0x2e820], R0 ;  /* 0x02e82000030085a7 */ /* 0x000e64000800007f */
[----:B-1----:R-:W-:Y:S05]  /*f430*/  @!P0 BRA `(.L_x_55) ;  /* 0xfffffffc00ec8947 */ /* 0x002fea000383ffff */
[----:B------:R-:W-:Y:S05]  /*f440*/  BRA `(.L_x_122) ;  /* 0xffffffd4007c7947 */ /* 0x000fea000383ffff */
.L_x_61:
[----:B-1----:R1:W2:Y:S02]  /*f450*/  SYNCS.PHASECHK.TRANS64.TRYWAIT P0, [R5+URZ+0x2e880], R4 ;  /* 0x02e88004050075a7 */ /* 0x0022a4000800017f */
[----:B--2---:R-:W-:Y:S05]  /*f460*/  @!P0 NANOSLEEP.SYNCS 0x989680 ;  /* 0x009896800000895d */ /* 0x004fea0003900000 */
[----:B------:R-:W2:Y:S02]  /*f470*/  @!P0 SYNCS.PHASECHK.TRANS64 P0, [R5+URZ+0x2e880], R4 ;  /* 0x02e88004050085a7 */ /* 0x000ea4000800007f */
[----:B--2---:R-:W-:Y:S05]  /*f480*/  @!P0 BRA `(.L_x_61) ;  /* 0xfffffffc00f08947 */ /* 0x004fea000383ffff */
[----:B------:R-:W-:Y:S05]  /*f490*/  BRA `(.L_x_123) ;  /* 0xffffffd800287947 */ /* 0x000fea000383ffff */
.L_x_66:
[----:B--2---:R2:W3:Y:S02]  /*f4a0*/  SYNCS.PHASECHK.TRANS64.TRYWAIT P0, [R5+URZ+0x2e840], R4 ;  /* 0x02e84004050075a7 */ /* 0x0044e4000800017f */
[----:B---3--:R-:W-:Y:S05]  /*f4b0*/  @!P0 NANOSLEEP.SYNCS 0x989680 ;  /* 0x009896800000895d */ /* 0x008fea0003900000 */
[----:B------:R-:W3:Y:S02]  /*f4c0*/  @!P0 SYNCS.PHASECHK.TRANS64 P0, [R5+URZ+0x2e840], R4 ;  /* 0x02e84004050085a7 */ /* 0x000ee4000800007f */
[----:B---3--:R-:W-:Y:S05]  /*f4d0*/  @!P0 BRA `(.L_x_66) ;  /* 0xfffffffc00f08947 */ /* 0x008fea000383ffff */
[----:B------:R-:W-:Y:S05]  /*f4e0*/  BRA `(.L_x_124) ;  /* 0xffffffd800a47947 */ /* 0x000fea000383ffff */
.L_x_72:
[----:B-1----:R1:W2:Y:S02]  /*f4f0*/  SYNCS.PHASECHK.TRANS64.TRYWAIT P0, [R18+URZ+0x2e870], R3 ;  /* 0x02e87003120075a7 */ /* 0x0022a4000800017f */
[----:B--2---:R-:W-:Y:S05]  /*f500*/  @!P0 NANOSLEEP.SYNCS 0x989680 ;  /* 0x009896800000895d */ /* 0x004fea0003900000 */
[----:B------:R-:W2:Y:S02]  /*f510*/  @!P0 SYNCS.PHASECHK.TRANS64 P0, [R18+URZ+0x2e870], R3 ;  /* 0x02e87003120085a7 */ /* 0x000ea4000800007f */
[----:B--2---:R-:W-:Y:S05]  /*f520*/  @!P0 BRA `(.L_x_72) ;  /* 0xfffffffc00f08947 */ /* 0x004fea000383ffff */
[----:B------:R-:W-:Y:S05]  /*f530*/  BRA `(.L_x_125) ;  /* 0xffffffdc00407947 */ /* 0x000fea000383ffff */
.L_x_74:
[----:B-1----:R1:W2:Y:S02]  /*f540*/  SYNCS.PHASECHK.TRANS64.TRYWAIT P0, [R18+URZ+0x2e860], R3 ;  /* 0x02e86003120075a7 */ /* 0x0022a4000800017f */
[----:B--2---:R-:W-:Y:S05]  /*f550*/  @!P0 NANOSLEEP.SYNCS 0x989680 ;  /* 0x009896800000895d */ /* 0x004fea0003900000 */
[----:B------:R-:W2:Y:S02]  /*f560*/  @!P0 SYNCS.PHASECHK.TRANS64 P0, [R18+URZ+0x2e860], R3 ;  /* 0x02e86003120085a7 */ /* 0x000ea4000800007f */
[----:B--2---:R-:W-:Y:S05]  /*f570*/  @!P0 BRA `(.L_x_74) ;  /* 0xfffffffc00f08947 */ /* 0x004fea000383ffff */
[----:B------:R-:W-:Y:S05]  /*f580*/  BRA `(.L_x_126) ;  /* 0xffffffdc00487947 */ /* 0x000fea000383ffff */
.L_x_79:
[----:B0-----:R0:W2:Y:S02]  /*f590*/  SYNCS.PHASECHK.TRANS64.TRYWAIT P0, [R16+URZ+0x2e870], R3 ;  /* 0x02e87003100075a7 */ /* 0x0010a4000800017f */
[----:B--2---:R-:W-:Y:S05]  /*f5a0*/  @!P0 NANOSLEEP.SYNCS 0x989680 ;  /* 0x009896800000895d */ /* 0x004fea0003900000 */
[----:B------:R-:W2:Y:S02]  /*f5b0*/  @!P0 SYNCS.PHASECHK.TRANS64 P0, [R16+URZ+0x2e870], R3 ;  /* 0x02e87003100085a7 */ /* 0x000ea4000800007f */
[----:B--2---:R-:W-:Y:S05]  /*f5c0*/  @!P0 BRA `(.L_x_79) ;  /* 0xfffffffc00f08947 */ /* 0x004fea000383ffff */
[----:B------:R-:W-:Y:S05]  /*f5d0*/  BRA `(.L_x_127) ;  /* 0xffffffe4002c7947 */ /* 0x000fea000383ffff */
.L_x_81:
[----:B0-----:R0:W2:Y:S02]  /*f5e0*/  SYNCS.PHASECHK.TRANS64.TRYWAIT P0, [R16+URZ+0x2e860], R3 ;  /* 0x02e86003100075a7 */ /* 0x0010a4000800017f */
[----:B--2---:R-:W-:Y:S05]  /*f5f0*/  @!P0 NANOSLEEP.SYNCS 0x989680 ;  /* 0x009896800000895d */ /* 0x004fea0003900000 */
[----:B------:R-:W2:Y:S02]  /*f600*/  @!P0 SYNCS.PHASECHK.TRANS64 P0, [R16+URZ+0x2e860], R3 ;  /* 0x02e86003100085a7 */ /* 0x000ea4000800007f */
[----:B--2---:R-:W-:Y:S05]  /*f610*/  @!P0 BRA `(.L_x_81) ;  /* 0xfffffffc00f08947 */ /* 0x004fea000383ffff */
[----:B------:R-:W-:Y:S05]  /*f620*/  BRA `(.L_x_128) ;  /* 0xffffffe400347947 */ /* 0x000fea000383ffff */
.L_x_84:
[----:B0-----:R0:W2:Y:S02]  /*f630*/  SYNCS.PHASECHK.TRANS64.TRYWAIT P0, [R8+URZ+0x2e820], R0 ;  /* 0x02e82000080075a7 */ /* 0x0010a4000800017f */
[----:B--2---:R-:W-:Y:S05]  /*f640*/  @!P0 NANOSLEEP.SYNCS 0x989680 ;  /* 0x009896800000895d */ /* 0x004fea0003900000 */
[----:B------:R-:W2:Y:S02]  /*f650*/  @!P0 SYNCS.PHASECHK.TRANS64 P0, [R8+URZ+0x2e820], R0 ;  /* 0x02e82000080085a7 */ /* 0x000ea4000800007f */
[----:B--2---:R-:W-:Y:S05]  /*f660*/  @!P0 BRA `(.L_x_84) ;  /* 0xfffffffc00f08947 */ /* 0x004fea000383ffff */
[----:B------:R-:W-:Y:S05]  /*f670*/  BRA `(.L_x_129) ;  /* 0xffffffec00247947 */ /* 0x000fea000383ffff */
.L_x_88:
[----:B0-----:R0:W2:Y:S02]  /*f680*/  SYNCS.PHASECHK.TRANS64.TRYWAIT P1, [R5+URZ], R4 ;  /* 0x00000004050075a7 */ /* 0x0010a4000802017f */
[----:B--2---:R-:W-:Y:S05]  /*f690*/  @!P1 NANOSLEEP.SYNCS 0x989680 ;  /* 0x009896800000995d */ /* 0x004fea0003900000 */
[----:B------:R-:W2:Y:S02]  /*f6a0*/  @!P1 SYNCS.PHASECHK.TRANS64 P1, [R5+URZ], R4 ;  /* 0x00000004050095a7 */ /* 0x000ea4000802007f */
[----:B--2---:R-:W-:Y:S05]  /*f6b0*/  @!P1 BRA `(.L_x_88) ;  /* 0xfffffffc00f09947 */ /* 0x004fea000383ffff */
[----:B------:R-:W-:Y:S05]  /*f6c0*/  BRA `(.L_x_130) ;  /* 0xffffffec007c7947 */ /* 0x000fea000383ffff */
.L_x_89:
[----:B--2---:R2:W3:Y:S02]  /*f6d0*/  SYNCS.PHASECHK.TRANS64.TRYWAIT P1, [R7+URZ], R0 ;  /* 0x00000000070075a7 */ /* 0x0044e4000802017f */
[----:B---3--:R-:W-:Y:S05]  /*f6e0*/  @!P1 NANOSLEEP.SYNCS 0x989680 ;  /* 0x009896800000995d */ /* 0x008fea0003900000 */
[----:B------:R-:W3:Y:S02]  /*f6f0*/  @!P1 SYNCS.PHASECHK.TRANS64 P1, [R7+URZ], R0 ;  /* 0x00000000070095a7 */ /* 0x000ee4000802007f */
[----:B---3--:R-:W-:Y:S05]  /*f700*/  @!P1 BRA `(.L_x_89) ;  /* 0xfffffffc00f09947 */ /* 0x008fea000383ffff */
[----:B------:R-:W-:Y:S05]  /*f710*/  BRA `(.L_x_131) ;  /* 0xffffffec00707947 */ /* 0x000fea000383ffff */
.L_x_91:
[----:B---3--:R3:W4:Y:S02]  /*f720*/  SYNCS.PHASECHK.TRANS64.TRYWAIT P1, [R19+URZ+0x2e860], R4 ;  /* 0x02e86004130075a7 */ /* 0x008724000802017f */
[----:B----4-:R-:W-:Y:S05]  /*f730*/  @!P1 NANOSLEEP.SYNCS 0x989680 ;  /* 0x009896800000995d */ /* 0x010fea0003900000 */
[----:B------:R-:W4:Y:S02]  /*f740*/  @!P1 SYNCS.PHASECHK.TRANS64 P1, [R19+URZ+0x2e860], R4 ;  /* 0x02e86004130095a7 */ /* 0x000f24000802007f */
[----:B----4-:R-:W-:Y:S05]  /*f750*/  @!P1 BRA `(.L_x_91) ;  /* 0xfffffffc00f09947 */ /* 0x010fea000383ffff */
[----:B------:R-:W-:Y:S05]  /*f760*/  BRA `(.L_x_132) ;  /* 0xffffffec00707947 */ /* 0x000fea000383ffff */
.L_x_93:
[----:B----4-:R4:W0:Y:S02]  /*f770*/  SYNCS.PHASECHK.TRANS64.TRYWAIT P1, [R3+URZ+0x2e860], R0 ;  /* 0x02e86000030075a7 */ /* 0x010824000802017f */
[----:B0-----:R-:W-:Y:S05]  /*f780*/  @!P1 NANOSLEEP.SYNCS 0x989680 ;  /* 0x009896800000995d */ /* 0x001fea0003900000 */
[----:B------:R-:W0:Y:S02]  /*f790*/  @!P1 SYNCS.PHASECHK.TRANS64 P1, [R3+URZ+0x2e860], R0 ;  /* 0x02e86000030095a7 */ /* 0x000e24000802007f */
[----:B0-----:R-:W-:Y:S05]  /*f7a0*/  @!P1 BRA `(.L_x_93) ;  /* 0xfffffffc00f09947 */ /* 0x001fea000383ffff */
[----:B------:R-:W-:Y:S05]  /*f7b0*/  BRA `(.L_x_133) ;  /* 0xffffffec00707947 */ /* 0x000fea000383ffff */
.L_x_95:
[----:B------:R0:W0:Y:S02]  /*f7c0*/  SYNCS.PHASECHK.TRANS64.TRYWAIT P0, [R19+URZ+0x2e880], R4 ;  /* 0x02e88004130075a7 */ /* 0x000024000800017f */
[----:B0-----:R-:W-:Y:S05]  /*f7d0*/  @!P0 NANOSLEEP.SYNCS 0x989680 ;  /* 0x009896800000895d */ /* 0x001fea0003900000 */
[----:B------:R-:W0:Y:S02]  /*f7e0*/  @!P0 SYNCS.PHASECHK.TRANS64 P0, [R19+URZ+0x2e880], R4 ;  /* 0x02e88004130085a7 */ /* 0x000e24000800007f */
[----:B0-----:R-:W-:Y:S05]  /*f7f0*/  @!P0 BRA `(.L_x_95) ;  /* 0xfffffffc00f08947 */ /* 0x001fea000383ffff */
[----:B------:R-:W-:Y:S05]  /*f800*/  BRA `(.L_x_96) ;  /* 0xffffffec006c7947 */ /* 0x000fea000383ffff */
.L_x_134:
[----:B------:R-:W-:-:S00]  /*f810*/  BRA `(.L_x_134) ;  /* 0xfffffffc00fc7947 */ /* 0x000fc0000383ffff */
[----:B------:R-:W-:-:S00]  /*f820*/  NOP ;  /* 0x0000000000007918 */ /* 0x000fc00000000000 */
        /* <DEDUP_REMOVED lines=13> */
.L_x_2694:


//--------------------- .text._ZN7cutlass13device_kernelIN5flash11enable_sm90INS1_16FlashAttnFwdSm90INS1_25CollectiveMainloopFwdSm90ILi2EN4cute5tupleIJNS5_1CILi1EEES8_S8_EEENS6_IJNS7_ILi128EEENS7_ILi224EEESA_EEELi128ENS_12float_e4m3_tEfNS_4arch4Sm90ELb0ELb0ELb0ELb1ELb0ELb0ELb0ELb1ELb1ELb1ELb0ELb0EEENS1_21CollectiveEpilogueFwdINS6_IJSA_SA_SB_EEES9_NS_10bfloat16_tESF_Li256ELb1ELb1ELb0ELb1EEENS1_36VarlenDynamicPersistentTileSchedulerILi128ELi224ELi256ELi128ELb0ELb1ELb1ELb0ELb1ELb1EEEEEEEEEvNT_6ParamsE --------------------------
	.section	.text._ZN7cutlass13device_kernelIN5flash11enable_sm90INS1_16FlashAttnFwdSm90INS1_25CollectiveMainloopFwdSm90ILi2EN4cute5tupleIJNS5_1CILi1EEES8_S8_EEENS6_IJNS7_ILi128EEENS7_ILi224EEESA_EEELi128ENS_12float_e4m3_tEfNS_4arch4Sm90ELb0ELb0ELb0ELb1ELb0ELb0ELb0ELb1ELb1ELb1ELb0ELb0EEENS1_21CollectiveEpilogueFwdINS6_IJSA_SA_SB_EEES9_NS_10bfloat16_tESF_Li256ELb1ELb1ELb0ELb1EEENS1_36VarlenDynamicPersistentTileSchedulerILi128ELi224ELi256ELi128ELb0ELb1ELb1ELb0ELb1ELb1EEEEEEEEEvNT_6ParamsE,"ax",@progbits
	.align	128
.text._ZN7cutlass13device_kernelIN5flash11enable_sm90INS1_16FlashAttnFwdSm90INS1_25CollectiveMainloopFwdSm90ILi2EN4cute5tupleIJNS5_1CILi1EEES8_S8_EEENS6_IJNS7_ILi128EEENS7_ILi224EEESA_EEELi128ENS_12float_e4m3_tEfNS_4arch4Sm90ELb0ELb0ELb0ELb1ELb0ELb0ELb0ELb1ELb1ELb1ELb0ELb0EEENS1_21CollectiveEpilogueFwdINS6_IJSA_SA_SB_EEES9_NS_10bfloat16_tESF_Li256ELb1ELb1ELb0ELb1EEENS1_36VarlenDynamicPersistentTileSchedulerILi128ELi224ELi256ELi128ELb0ELb1ELb1ELb0ELb1ELb1EEEEEEEEEvNT_6ParamsE:
        .type           _ZN7cutlass13device_kernelIN5flash11enable_sm90INS1_16FlashAttnFwdSm90INS1_25CollectiveMainloopFwdSm90ILi2EN4cute5tupleIJNS5_1CILi1EEES8_S8_EEENS6_IJNS7_ILi128EEENS7_ILi224EEESA_EEELi128ENS_12float_e4m3_tEfNS_4arch4Sm90ELb0ELb0ELb0ELb1ELb0ELb0ELb0ELb1ELb1ELb1ELb0ELb0EEENS1_21CollectiveEpilogueFwdINS6_IJSA_SA_SB_EEES9_NS_10bfloat16_tESF_Li256ELb1ELb1ELb0ELb1EEENS1_36VarlenDynamicPersistentTileSchedulerILi128ELi224ELi256ELi128ELb0ELb1ELb1ELb0ELb1ELb1EEEEEEEEEvNT_6ParamsE,@function
        .size           _ZN7cutlass13device_kernelIN5flash11enable_sm90INS1_16FlashAttnFwdSm90INS1_25CollectiveMainloopFwdSm90ILi2EN4cute5tupleIJNS5_1CILi1EEES8_S8_EEENS6_IJNS7_ILi128EEENS7_ILi224EEESA_EEELi128ENS_12float_e4m3_tEfNS_4arch4Sm90ELb0ELb0ELb0ELb1ELb0ELb0ELb0ELb1ELb1ELb1ELb0ELb0EEENS1_21CollectiveEpilogueFwdINS6_IJSA_SA_SB_EEES9_NS_10bfloat16_tESF_Li256ELb1ELb1ELb0ELb1EEENS1_36VarlenDynamicPersistentTileSchedulerILi128ELi224ELi256ELi128ELb0ELb1ELb1ELb0ELb1ELb1EEEEEEEEEvNT_6ParamsE,(.L_x_2695 - _ZN7cutlass13device_kernelIN5flash11enable_sm90INS1_16FlashAttnFwdSm90INS1_25CollectiveMainloopFwdSm90ILi2EN4cute5tupleIJNS5_1CILi1EEES8_S8_EEENS6_IJNS7_ILi128EEENS7_ILi224EEESA_EEELi128ENS_12float_e4m3_tEfNS_4arch4Sm90ELb0ELb0ELb0ELb1ELb0ELb0ELb0ELb1ELb1ELb1ELb0ELb0EEENS1_21CollectiveEpilogueFwdINS6_IJSA_SA_SB_EEES9_NS_10bfloat16_tESF_Li256ELb1ELb1ELb0ELb1EEENS1_36VarlenDynamicPersistentTileSchedulerILi128ELi224ELi256ELi128ELb0ELb1ELb1ELb0ELb1ELb1EEEEEEEEEvNT_6ParamsE)
        .other          _ZN7cutlass13device_kernelIN5flash11enable_sm90INS1_16FlashAttnFwdSm90INS1_25CollectiveMainloopFwdSm90ILi2EN4cute5tupleIJNS5_1CILi1EEES8_S8_EEENS6_IJNS7_ILi128EEENS7_ILi224EEESA_EEELi128ENS_12float_e4m3_tEfNS_4arch4Sm90ELb0ELb0ELb0ELb1ELb0ELb0ELb0ELb1ELb1ELb1ELb0ELb0EEENS1_21CollectiveEpilogueFwdINS6_IJSA_SA_SB_EEES9_NS_10bfloat16_tESF_Li256ELb1ELb1ELb0ELb1EEENS1_36VarlenDynamicPersistentTileSchedulerILi128ELi224ELi256ELi128ELb0ELb1ELb1ELb0ELb1ELb1EEEEEEEEEvNT_6ParamsE,@"STO_CUDA_ENTRY STV_DEFAULT"
_ZN7cutlass13device_kernelIN5flash11enable_sm90INS1_16FlashAttnFwdSm90INS1_25CollectiveMainloopFwdSm90ILi2EN4cute5tupleIJNS5_1CILi1EEES8_S8_EEENS6_IJNS7_ILi128EEENS7_ILi224EEESA_EEELi128ENS_12float_e4m3_tEfNS_4arch4Sm90ELb0ELb0ELb0ELb1ELb0ELb0ELb0ELb1ELb1ELb1ELb0ELb0EEENS1_21CollectiveEpilogueFwdINS6_IJSA_SA_SB_EEES9_NS_10bfloat16_tESF_Li256ELb1ELb1ELb0ELb1EEENS1_36VarlenDynamicPersistentTileSchedulerILi128ELi224ELi256ELi128ELb0ELb1ELb1ELb0ELb1ELb1EEEEEEEEEvNT_6ParamsE:
        /* <DEDUP_REMOVED lines=18> */
.L_x_136:
[----:B------:R-:W-:Y:S05]  /*0120*/  BSYNC B0 ;  /* 0x0000000000007941 */ /* 0x000fea0003800000 */
.L_x_135:
        /* <DEDUP_REMOVED lines=41> */
.L_x_137:
        /* <DEDUP_REMOVED lines=22> */
.L_x_138:
        /* <DEDUP_REMOVED lines=18> */
.L_x_139:
        /* <DEDUP_REMOVED lines=22> */
.L_x_140:
        /* <DEDUP_REMOVED lines=22> */
.L_x_141:
[----:B------:R-:W-:Y:S01]  /*0900*/  PLOP3.LUT P0, PT, PT, PT, UP0, 0x80, 0x0 ;  /* 0x000000000000781c */ /* 0x000fe20003f0f008 */
[----:B------:R-:W-:Y:S01]  /*0910*/  UMOV UR38, 0x1 ;  /* 0x0000000100267882 */ /* 0x000fe20000000000 */
[----:B------:R-:W-:Y:S01]  /*0920*/  NOP ;  /* 0x0000000000007918 */ /* 0x000fe20000000000 */
[----:B------:R-:W-:Y:S01]  /*0930*/  USEL UR38, UR38, 0x2, !UP0 ;  /* 0x0000000226267887 */ /* 0x000fe2000c000000 */
[----:B------:R-:W-:Y:S01]  /*0940*/  ULDC.64 UR48, c[0x0][0x208] ;  /* 0x0000820000307ab9 */ /* 0x000fe20000000a00 */
[----:B012-4-:R-:W-:Y:S08]  /*0950*/  BAR.SYNC.DEFER_BLOCKING 0x0 ;  /* 0x0000000000007b1d */ /* 0x017ff00000010000 */
[----:B------:R-:W-:Y:S05]  /*0960*/  @!P0 BRA `(.L_x_142) ;  /* 0x000000b8007c8947 */ /* 0x000fea0003800000 */
.L_x_143:
[----:B------:R-:W-:-:S08]  /*0970*/  NOP ;  /* 0x0000000000007918 */ /* 0x000fd00000000000 */
[----:B------:R-:W0:Y:S02]  /*0980*/  USETMAXREG.TRY_ALLOC.CTAPOOL UP0, 0xf0 ;  /* 0x000000f0000079c8 */ /* 0x000e240008000600 */
[----:B0-----:R-:W-:-:S13]  /*0990*/  PLOP3.LUT P0, PT, PT, PT, UP0, 0x80, 0x0 ;  /* 0x000000000000781c */ /* 0x001fda0003f0f008 */
[----:B------:R-:W-:Y:S05]  /*09a0*/  @!P0 BRA `(.L_x_143) ;  /* 0xfffffffc00f08947 */ /* 0x000fea000383ffff */
[----:B------:R-:W0:Y:S01]  /*09b0*/  S2R R2, SR_TID.X ;  /* 0x0000000000027919 */ /* 0x000e220000002100 */
[----:B------:R-:W1:Y:S01]  /*09c0*/  S2UR UR5, SR_CgaCtaId ;  /* 0x00000000000579c3 */ /* 0x000e620000008800 */
[----:B------:R-:W-:-:S07]  /*09d0*/  UMOV UR4, 0x400 ;  /* 0x0000040000047882 */ /* 0x000fce0000000000 */
[----:B------:R-:W-:Y:S06]  /*09e0*/  BAR.ARV 0x8, 0x180 ;  /* 0x0206000000007b1d */ /* 0x000fec0000002000 */
[----:B-1----:R-:W-:Y:S01]  /*09f0*/  ULEA UR4, UR5, UR4, 0x18 ;  /* 0x0000000405047291 */ /* 0x002fe2000f8ec03f */
[----:B0-----:R-:W-:-:S04]  /*0a00*/  LOP3.LUT R0, R2, 0xffffff80, RZ, 0xc0, !PT ;  /* 0xffffff8002007812 */ /* 0x001fc800078ec0ff */
[----:B------:R-:W-:-:S13]  /*0a10*/  ISETP.NE.AND P0, PT, R0, 0x80, PT ;  /* 0x000000800000780c */ /* 0x000fda0003f05270 */
[----:B------:R-:W-:Y:S08]  /*0a20*/  @!P0 BAR.ARV 0x9, 0x100 ;  /* 0x0244000000008b1d */ /* 0x000ff00000002000 */
[----:B------:R-:W-:Y:S06]  /*0a30*/  BAR.SYNC.DEFER_BLOCKING 0x5, 0x180 ;  /* 0x0146000000007b1d */ /* 0x000fec0000010000 */
[----:B------:R-:W0:Y:S01]  /*0a40*/  LDS.128 R44, [UR4+0x2e8d0] ;  /* 0x02e8d004ff2c7984 */ /* 0x000e220008000c00 */
[----:B------:R-:W-:Y:S01]  /*0a50*/  ULDC UR4, c[0x0][0xc3c] ;  /* 0x00030f0000047ab9 */ /* 0x000fe20000000800 */
[----:B------:R-:W-:Y:S06]  /*0a60*/  BAR.ARV 0x4, 0x180 ;  /* 0x0106000000007b1d */ /* 0x000fec0000002000 */
[----:B0-----:R-:W-:-:S13]  /*0a70*/  ISETP.GE.AND P0, PT, R47, UR4, PT ;  /* 0x000000042f007c0c */ /* 0x001fda000bf06270 */
[----:B------:R-:W-:Y:S05]  /*0a80*/  @P0 EXIT ;  /* 0x000000000000094d */ /* 0x000fea0003800000 */
[----:B------:R-:W-:Y:S01]  /*0a90*/  VIADD R235, R2, 0xffffff80 ;  /* 0xffffff8002eb7836 */ /* 0x000fe20000000000 */
[----:B------:R-:W-:Y:S01]  /*0aa0*/  R2UR UR5, R45 ;  /* 0x000000002d0572ca */ /* 0x000fe200000e0000 */
[----:B------:R-:W-:Y:S01]  /*0ab0*/  IMAD.MOV.U32 R230, RZ, RZ, -0x2 ;  /* 0xfffffffeffe67424 */ /* 0x000fe200078e00ff */
[----:B------:R-:W-:Y:S01]  /*0ac0*/  R2UR UR46, R46 ;  /* 0x000000002e2e72ca */ /* 0x000fe200000e0000 */
[----:B------:R-:W-:Y:S01]  /*0ad0*/  ULOP3.LUT UR45, UR38, 0x1, URZ, 0xfc, !UPT ;  /* 0x00000001262d7892 */ /* 0x000fe2000f8efc3f */
[----:B------:R-:W-:Y:S01]  /*0ae0*/  SHF.R.S32.HI R0, RZ, 0x1f, R235 ;  /* 0x0000001fff007819 */ /* 0x000fe200000114eb */
[----:B------:R-:W-:Y:S01]  /*0af0*/  UMOV UR44, URZ ;  /* 0x0000003f002c7c82 */ /* 0x000fe20008000000 */
[----:B------:R-:W-:Y:S01]  /*0b00*/  UMOV UR43, URZ ;  /* 0x0000003f002b7c82 */ /* 0x000fe20008000000 */
[----:B------:R-:W-:Y:S01]  /*0b10*/  UMOV UR51, URZ ;  /* 0x0000003f00337c82 */ /* 0x000fe20008000000 */
[CC--:B------:R-:W-:Y:S02]  /*0b20*/  LEA.HI R3, R0.reuse, R235.reuse, RZ, 0x7 ;  /* 0x000000eb00037211 */ /* 0x0c0fe400078f38ff */
[----:B------:R-:W-:-:S02]  /*0b30*/  LEA.HI R4, R0, R235, RZ, 0x5 ;  /* 0x000000eb00047211 */ /* 0x000fc400078f28ff */
[----:B------:R-:W-:Y:S02]  /*0b40*/  LOP3.LUT R22, R3, 0xffffff80, RZ, 0xc0, !PT ;  /* 0xffffff8003167812 */ /* 0x000fe400078ec0ff */
[----:B------:R-:W-:Y:S01]  /*0b50*/  LEA.HI R2, R0, R235, RZ, 0x4 ;  /* 0x000000eb00027211 */ /* 0x000fe200078f20ff */
[----:B------:R-:W-:Y:S01]  /*0b60*/  IMAD.SHL.U32 R6, R4, 0x20, RZ ;  /* 0x0000002004067824 */ /* 0x000fe200078e00ff */
[----:B------:R-:W-:Y:S01]  /*0b70*/  SHF.R.S32.HI R228, RZ, 0x7, R3 ;  /* 0x00000007ffe47819 */ /* 0x000fe20000011403 */
[C---:B------:R-:W-:Y:S01]  /*0b80*/  IMAD.IADD R22, R235.reuse, 0x1, -R22 ;  /* 0x00000001eb167824 */ /* 0x040fe200078e0a16 */
[----:B------:R-:W-:Y:S02]  /*0b90*/  LOP3.LUT R4, R2, 0x3fffff0, RZ, 0xc0, !PT ;  /* 0x03fffff002047812 */ /* 0x000fe400078ec0ff */
[----:B------:R-:W-:Y:S02]  /*0ba0*/  LOP3.LUT R7, R6, 0xfffffc00, RZ, 0xc0, !PT ;  /* 0xfffffc0006077812 */ /* 0x000fe400078ec0ff */
[----:B------:R-:W-:Y:S01]  /*0bb0*/  SHF.R.S32.HI R9, RZ, 0x1f, R22 ;  /* 0x0000001fff097819 */ /* 0x000fe20000011416 */
[----:B------:R-:W-:Y:S01]  /*0bc0*/  IMAD.IADD R4, R235, 0x1, -R4 ;  /* 0x00000001eb047824 */ /* 0x000fe200078e0a04 */
[----:B------:R-:W-:-:S02]  /*0bd0*/  SHF.R.S32.HI R5, RZ, 0x4, R2 ;  /* 0x00000004ff057819 */ /* 0x000fc40000011402 */
[----:B------:R-:W-:Y:S01]  /*0be0*/  LEA.HI R8, R9, R22, RZ, 0x2 ;  /* 0x0000001609087211 */ /* 0x000fe200078f10ff */
[----:B------:R-:W-:Y:S01]  /*0bf0*/  IMAD R7, R4, 0x40, R7 ;  /* 0x0000004004077824 */ /* 0x000fe200078e0207 */
[----:B------:R-:W-:Y:S02]  /*0c00*/  LEA.HI R2, R2, R5, RZ, 0x1 ;  /* 0x0000000502027211 */ /* 0x000fe400078f08ff */
[----:B------:R-:W-:Y:S02]  /*0c10*/  LEA.HI R4, R0, R235, RZ, 0x2 ;  /* 0x000000eb00047211 */ /* 0x000fe400078f10ff */
[--C-:B------:R-:W-:Y:S02]  /*0c20*/  SHF.R.S32.HI R10, RZ, 0x2, R8.reuse ;  /* 0x00000002ff0a7819 */ /* 0x100fe40000011408 */
[----:B------:R-:W-:Y:S02]  /*0c30*/  SHF.R.S32.HI R11, RZ, 0x1f, R8 ;  /* 0x0000001fff0b7819 */ /* 0x000fe40000011408 */
[----:B------:R-:W-:-:S02]  /*0c40*/  LOP3.LUT R2, R2, 0x1ffffffe, RZ, 0xc0, !PT ;  /* 0x1ffffffe02027812 */ /* 0x000fc400078ec0ff */
[----:B------:R-:W-:Y:S02]  /*0c50*/  LOP3.LUT R4, R4, 0xfffffffc, RZ, 0xc0, !PT ;  /* 0xfffffffc04047812 */ /* 0x000fe400078ec0ff */
[----:B------:R-:W-:Y:S01]  /*0c60*/  LEA.HI R0, R0, R235, RZ, 0x3 ;  /* 0x000000eb00007211 */ /* 0x000fe200078f18ff */
[----:B------:R-:W-:Y:S01]  /*0c70*/  IMAD.IADD R2, R5, 0x1, -R2 ;  /* 0x0000000105027824 */ /* 0x000fe200078e0a02 */
[----:B------:R-:W-:Y:S01]  /*0c80*/  LEA.HI R11, R11, R10, RZ, 0x3 ;  /* 0x0000000a0b0b7211 */ /* 0x000fe200078f18ff */
[----:B------:R-:W-:Y:S01]  /*0c90*/  IMAD.IADD R4, R235, 0x1, -R4 ;  /* 0x00000001eb047824 */ /* 0x000fe200078e0a04 */
[----:B------:R-:W-:Y:S01]  /*0ca0*/  LOP3.LUT R18, R0, 0xfffffff8, RZ, 0xc0, !PT ;  /* 0xfffffff800127812 */ /* 0x000fe200078ec0ff */
[----:B------:R-:W-:Y:S01]  /*0cb0*/  IMAD R232, R2, 0x8, R7 ;  /* 0x0000000802e87824 */ /* 0x000fe200078e0207 */
[----:B------:R-:W-:Y:S02]  /*0cc0*/  LOP3.LUT R11, R11, 0xfffffff8, RZ, 0xc0, !PT ;  /* 0xfffffff80b0b7812 */ /* 0x000fe400078ec0ff */
[----:B------:R-:W-:Y:S01]  /*0cd0*/  LEA.HI R9, R9, R22, RZ, 0x5 ;  /* 0x0000001609097211 */ /* 0x000fe200078f28ff */
[----:B------:R-:W-:Y:S01]  /*0ce0*/  IMAD.IADD R18, R235, 0x1, -R18 ;  /* 0x00000001eb127824 */ /* 0x000fe200078e0a12 */
[----:B------:R-:W-:Y:S01]  /*0cf0*/  LEA.HI R3, R3, R228, RZ, 0x1 ;  /* 0x000000e403037211 */ /* 0x000fe200078f08ff */
[----:B------:R-:W-:Y:S01]  /*0d00*/  IMAD.IADD R10, R10, 0x1, -R11 ;  /* 0x000000010a0a7824 */ /* 0x000fe200078e0a0b */
[----:B------:R-:W-:Y:S01]  /*0d10*/  LEA.HI R2, R4, R4, RZ, 0x1 ;  /* 0x0000000404027211 */ /* 0x000fe200078f08ff */
[----:B------:R-:W-:Y:S01]  /*0d20*/  IMAD.SHL.U32 R16, R18, 0x8, RZ ;  /* 0x0000000812107824 */ /* 0x000fe200078e00ff */
[----:B------:R-:W-:-:S02]  /*0d30*/  SHF.R.S32.HI R9, RZ, 0x5, R9 ;  /* 0x00000005ff097819 */ /* 0x000fc40000011409 */
[----:B------:R-:W-:Y:S01]  /*0d40*/  LOP3.LUT R3, R3, 0x3fffffe, RZ, 0xc0, !PT ;  /* 0x03fffffe03037812 */ /* 0x000fe200078ec0ff */
[----:B------:R-:W-:Y:S01]  /*0d50*/  VIADD R17, R16, 0x40 ;  /* 0x0000004010117836 */ /* 0x000fe20000000000 */
[----:B------:R-:W-:Y:S01]  /*0d60*/  LOP3.LUT R7, R8, 0x7ffffffc, RZ, 0xc0, !PT ;  /* 0x7ffffffc08077812 */ /* 0x000fe200078ec0ff */
[----:B------:R-:W-:Y:S01]  /*0d70*/  IMAD R10, R9, 0x10, R10 ;  /* 0x00000010090a7824 */ /* 0x000fe200078e020a */
[----:B------:R-:W-:Y:S01]  /*0d80*/  LOP3.LUT R5, R2, 0x1ffffffe, RZ, 0xc0, !PT ;  /* 0x1ffffffe02057812 */ /* 0x000fe200078ec0ff */
[----:B------:R-:W-:Y:S01]  /*0d90*/  IMAD.IADD R3, R228, 0x1, -R3 ;  /* 0x00000001e4037824 */ /* 0x000fe200078e0a03 */
[----:B------:R-:W-:Y:S01]  /*0da0*/  SHF.R.S32.HI R19, RZ, 0x3, R0 ;  /* 0x00000003ff137819 */ /* 0x000fe20000011400 */
[----:B------:R-:W-:Y:S01]  /*0db0*/  IMAD.IADD R7, R22, 0x1, -R7 ;  /* 0x0000000116077824 */ /* 0x000fe200078e0a07 */
[----:B------:R-:W-:Y:S01]  /*0dc0*/  SHF.R.S32.HI R234, RZ, 0x1f, R16 ;  /* 0x0000001fffea7819 */ /* 0x000fe20000011410 */
[----:B------:R-:W-:Y:S01]  /*0dd0*/  IMAD.IADD R4, R4, 0x1, -R5 ;  /* 0x0000000104047824 */ /* 0x000fe200078e0a05 */
[----:B------:R-:W-:Y:S01]  /*0de0*/  SHF.R.S32.HI R233, RZ, 0x1f, R17 ;  /* 0x0000001fffe97819 */ /* 0x000fe20000011411 */
[----:B------:R-:W-:-:S02]  /*0df0*/  IMAD R229, R3, 0x40, R10 ;  /* 0x0000004003e57824 */ /* 0x000fc400078e020a */
[----:B------:R-:W-:Y:S02]  /*0e00*/  IMAD R230, R7, R230, 0xe0 ;  /* 0x000000e007e67424 */ /* 0x000fe400078e02e6 */
[----:B------:R-:W-:-:S07]  /*0e10*/  IMAD R231, R4, 0x8, R229 ;  /* 0x0000000804e77824 */ /* 0x000fce00078e02e5 */
.L_x_187:
[----:B012---:R-:W0:Y:S01]  /*0e20*/  LDC.64 R2, c[0x0][0xc88] ;  /* 0x00032200ff027b82 */ /* 0x007e220000000a00 */
[----:B------:R-:W-:Y:S01]  /*0e30*/  ULDC.64 UR6, c[0x0][0x990] ;  /* 0x0002640000067ab9 */ /* 0x000fe20000000a00 */
[----:B------:R-:W-:Y:S01]  /*0e40*/  ULDC.64 UR8, c[0x0][0x998] ;  /* 0x0002660000087ab9 */ /* 0x000fe20000000a00 */
[----:B0-----:R-:W-:-:S06]  /*0e50*/  IMAD.WIDE R2, R47, 0x4, R2 ;  /* 0x000000042f027825 */ /* 0x001fcc00078e0202 */
[----:B------:R-:W2:Y:S01]  /*0e60*/  LDG.E R2, desc[UR48][R2.64] ;  /* 0x0000003002027981 */ /* 0x000ea2000c1e1900 */
[----:B------:R-:W-:Y:S01]  /*0e70*/  UISETP.NE.U32.AND UP0, UPT, UR6, URZ, UPT ;  /* 0x0000003f0600728c */ /* 0x000fe2000bf05070 */
[----:B------:R-:W-:Y:S01]  /*0e80*/  IMAD.MOV.U32 R11, RZ, RZ, 0x3f800000 ;  /* 0x3f800000ff0b7424 */ /* 0x000fe200078e00ff */
[----:B------:R-:W-:Y:S01]  /*0e90*/  UISETP.NE.U32.AND UP3, UPT, UR8, URZ, UPT ;  /* 0x0000003f0800728c */ /* 0x000fe2000bf65070 */
[----:B------:R-:W-:Y:S01]  /*0ea0*/  IMAD.MOV.U32 R0, RZ, RZ, 0x3f800000 ;  /* 0x3f800000ff007424 */ /* 0x000fe200078e00ff */
[----:B------:R-:W-:Y:S02]  /*0eb0*/  UISETP.NE.AND.EX UP0, UPT, UR7, URZ, UPT, UP0 ;  /* 0x0000003f0700728c */ /* 0x000fe4000bf05300 */
[----:B------:R-:W-:-:S04]  /*0ec0*/  UISETP.NE.AND.EX UP3, UPT, UR9, URZ, UPT, UP3 ;  /* 0x0000003f0900728c */ /* 0x000fc8000bf65330 */
[----:B------:R-:W-:Y:S02]  /*0ed0*/  PLOP3.LUT P2, PT, PT, PT, UP0, 0x80, 0x0 ;  /* 0x000000000000781c */ /* 0x000fe40003f4f008 */
[----:B------:R-:W-:-:S03]  /*0ee0*/  PLOP3.LUT P3, PT, PT, PT, UP3, 0x80, 0x0 ;  /* 0x000000000000781c */ /* 0x000fc60003f6f038 */
[----:B------:R-:W-:Y:S01]  /*0ef0*/  @UP0 ULDC.64 UR12, c[0x0][0x9a8] ;  /* 0x00026a00000c0ab9 */ /* 0x000fe20000000a00 */
[----:B------:R-:W-:Y:S01]  /*0f00*/  @UP0 ULDC.64 UR14, c[0x0][0x9b0] ;  /* 0x00026c00000e0ab9 */ /* 0x000fe20000000a00 */
[----:B------:R-:W-:Y:S01]  /*0f10*/  @UP3 ULDC.64 UR18, c[0x0][0x9b8] ;  /* 0x00026e0000123ab9 */ /* 0x000fe20000000a00 */
[----:B------:R-:W-:Y:S01]  /*0f20*/  @UP3 ULDC.64 UR20, c[0x0][0x9c0] ;  /* 0x0002700000143ab9 */ /* 0x000fe20000000a00 */
[----:B--2---:R-:W-:-:S13]  /*0f30*/  R2UR UR36, R2 ;  /* 0x00000000022472ca */ /* 0x004fda00000e0000 */
[----:B------:R-:W-:Y:S02]  /*0f40*/  USHF.R.S32.HI UR37, URZ, 0x1f, UR36 ;  /* 0x0000001f3f257899 */ /* 0x000fe40008011424 */
[----:B------:R-:W-:Y:S02]  /*0f50*/  @UP0 UIMAD.WIDE.U32 UR10, UR36, UR12, URZ ;  /* 0x0000000c240a02a5 */ /* 0x000fe4000f8e003f */
[----:B------:R-:W-:Y:S02]  /*0f60*/  @UP0 UIMAD UR4, UR37, UR12, URZ ;  /* 0x0000000c250402a4 */ /* 0x000fe4000f8e023f */
[----:B------:R-:W-:Y:S02]  /*0f70*/  @UP3 UIMAD.WIDE.U32 UR16, UR36, UR18, URZ ;  /* 0x00000012241032a5 */ /* 0x000fe4000f8e003f */
[----:B------:R-:W-:Y:S02]  /*0f80*/  @UP0 UIMAD UR12, UR36, UR13, UR4 ;  /* 0x0000000d240c02a4 */ /* 0x000fe4000f8e0204 */
[----:B------:R-:W-:-:S02]  /*0f90*/  @UP0 USHF.R.S32.HI UR4, URZ, 0x1f, UR46 ;  /* 0x0000001f3f040899 */ /* 0x000fc4000801142e */
[----:B------:R-:W-:Y:S02]  /*0fa0*/  @UP3 UIMAD UR13, UR37, UR18, URZ ;  /* 0x00000012250d32a4 */ /* 0x000fe4000f8e023f */
[----:B------:R-:W-:Y:S02]  /*0fb0*/  @UP0 UIADD3 UR11, UR11, UR12, URZ ;  /* 0x0000000c0b0b0290 */ /* 0x000fe4000fffe03f */
[----:B------:R-:W-:Y:S02]  /*0fc0*/  @UP0 UIMAD UR4, UR4, UR14, URZ ;  /* 0x0000000e040402a4 */ /* 0x000fe4000f8e023f */
[----:B------:R-:W-:Y:S02]  /*0fd0*/  @UP3 UIMAD UR18, UR36, UR19, UR13 ;  /* 0x00000013241232a4 */ /* 0x000fe4000f8e020d */
[----:B------:R-:W-:Y:S02]  /*0fe0*/  @UP3 USHF.R.S32.HI UR19, URZ, 0x1f, UR46 ;  /* 0x0000001f3f133899 */ /* 0x000fe4000801142e */
[----:B------:R-:W-:-:S02]  /*0ff0*/  @UP0 UIMAD UR4, UR46, UR15, UR4 ;  /* 0x0000000f2e0402a4 */ /* 0x000fc4000f8e0204 */
[----:B------:R-:W-:Y:S02]  /*1000*/  @UP0 UIMAD.WIDE.U32 UR14, UR46, UR14, UR10 ;  /* 0x0000000e2e0e02a5 */ /* 0x000fe4000f8e000a */
[----:B------:R-:W-:Y:S01]  /*1010*/  @UP3 UIADD3 UR17, UR17, UR18, URZ ;  /* 0x0000001211113290 */ /* 0x000fe2000fffe03f */
[----:B------:R-:W-:Y:S01]  /*1020*/  ULDC.64 UR10, c[0x0][0xa28] ;  /* 0x00028a00000a7ab9 */ /* 0x000fe20000000a00 */
[----:B------:R-:W-:Y:S01]  /*1030*/  ULDC.64 UR12, c[0x0][0xa20] ;  /* 0x00028800000c7ab9 */ /* 0x000fe20000000a00 */
[----:B------:R-:W-:Y:S02]  /*1040*/  @UP3 UIMAD UR18, UR19, UR20, URZ ;  /* 0x00000014131232a4 */ /* 0x000fe4000f8e023f */
[----:B------:R-:W-:Y:S02]  /*1050*/  UISETP.NE.U32.AND UP1, UPT, UR10, URZ, UPT ;  /* 0x0000003f0a00728c */ /* 0x000fe4000bf25070 */
[----:B------:R-:W-:Y:S02]  /*1060*/  UISETP.NE.U32.AND UP2, UPT, UR12, URZ, UPT ;  /* 0x0000003f0c00728c */ /* 0x000fe4000bf45070 */
[----:B------:R-:W-:-:S02]  /*1070*/  @UP3 UIMAD UR18, UR46, UR21, UR18 ;  /* 0x000000152e1232a4 */ /* 0x000fc4000f8e0212 */
[----:B------:R-:W-:Y:S02]  /*1080*/  @UP3 UIMAD.WIDE.U32 UR16, UR46, UR20, UR16 ;  /* 0x000000142e1032a5 */ /* 0x000fe4000f8e0010 */
[----:B------:R-:W-:Y:S02]  /*1090*/  UISETP.NE.AND.EX UP1, UPT, UR11, URZ, UPT, UP1 ;  /* 0x0000003f0b00728c */ /* 0x000fe4000bf25310 */
[----:B------:R-:W-:Y:S02]  /*10a0*/  UISETP.NE.AND.EX UP2, UPT, UR13, URZ, UPT, UP2 ;  /* 0x0000003f0d00728c */ /* 0x000fe4000bf45320 */
[----:B------:R-:W-:Y:S02]  /*10b0*/  @UP0 UIADD3 UR15, UR15, UR4, URZ ;  /* 0x000000040f0f0290 */ /* 0x000fe4000fffe03f */
[----:B------:R-:W-:Y:S01]  /*10c0*/  @UP0 ULEA UR6, UP4, UR14, UR6, 0x2 ;  /* 0x000000060e060291 */ /* 0x000fe2000f88103f */
[----:B------:R-:W-:Y:S01]  /*10d0*/  PLOP3.LUT P0, PT, PT, PT, UP1, 0x80, 0x0 ;  /* 0x000000000000781c */ /* 0x000fe20003f0f018 */
[----:B------:R-:W-:Y:S01]  /*10e0*/  @UP3 UIADD3 UR4, UR17, UR18, URZ ;  /* 0x0000001211043290 */ /* 0x000fe2000fffe03f */
[----:B------:R-:W-:Y:S01]  /*10f0*/  PLOP3.LUT P1, PT, PT, PT, UP2, 0x80, 0x0 ;  /* 0x000000000000781c */ /* 0x000fe20003f2f028 */
[----:B------:R-:W-:-:S02]  /*1100*/  @UP3 ULEA UR8, UP5, UR16, UR8, 0x2 ;  /* 0x0000000810083291 */ /* 0x000fc4000f8a103f */
[----:B------:R-:W-:Y:S01]  /*1110*/  @UP0 ULEA.HI.X UR7, UR14, UR7, UR15, 0x2, UP4 ;  /* 0x000000070e070291 */ /* 0x000fe2000a0f140f */
[----:B------:R-:W-:Y:S01]  /*1120*/  IMAD.U32 R6, RZ, RZ, UR6 ;  /* 0x00000006ff067e24 */ /* 0x000fe2000f8e00ff */
[----:B------:R-:W-:Y:S02]  /*1130*/  @UP3 ULEA.HI.X UR9, UR16, UR9, UR4, 0x2, UP5 ;  /* 0x0000000910093291 */ /* 0x000fe4000a8f1404 */
[----:B------:R-:W-:Y:S01]  /*1140*/  @UP1 ULEA UR10, UP0, UR36, UR10, 0x2 ;  /* 0x0000000a240a1291 */ /* 0x000fe2000f80103f */
[----:B------:R-:W-:Y:S01]  /*1150*/  IMAD.U32 R8, RZ, RZ, UR8 ;  /* 0x00000008ff087e24 */ /* 0x000fe2000f8e00ff */
[----:B------:R-:W-:Y:S01]  /*1160*/  @UP2 ULEA UR12, UP3, UR36, UR12, 0x2 ;  /* 0x0000000c240c2291 */ /* 0x000fe2000f86103f */
[----:B------:R-:W-:Y:S01]  /*1170*/  IMAD.U32 R7, RZ, RZ, UR7 ;  /* 0x00000007ff077e24 */ /* 0x000fe2000f8e00ff */
[----:B------:R-:W-:Y:S01]  /*1180*/  @UP1 ULEA.HI.X UR11, UR36, UR11, UR37, 0x2, UP0 ;  /* 0x0000000b240b1291 */ /* 0x000fe200080f1425 */
[----:B------:R-:W-:Y:S01]  /*1190*/  IMAD.U32 R9, RZ, RZ, UR9 ;  /* 0x00000009ff097e24 */ /* 0x000fe2000f8e00ff */
[----:B------:R-:W-:-:S02]  /*11a0*/  @UP2 ULEA.HI.X UR13, UR36, UR13, UR37, 0x2, UP3 ;  /* 0x0000000d240d2291 */ /* 0x000fc400098f1425 */
[----:B------:R-:W2:Y:S01]  /*11b0*/  @P2 LDG.E R11, desc[UR48][R6.64] ;  /* 0x00000030060b2981 */ /* 0x000ea2000c1e1900 */
[----:B------:R-:W-:Y:S01]  /*11c0*/  IMAD.U32 R2, RZ, RZ, UR10 ;  /* 0x0000000aff027e24 */ /* 0x000fe2000f8e00ff */
[----:B------:R-:W-:Y:S01]  /*11d0*/  ULDC.64 UR6, c[0x0][0x418] ;  /* 0x0001060000067ab9 */ /* 0x000fe20000000a00 */
[----:B------:R-:W-:Y:S01]  /*11e0*/  ULDC UR4, c[0x0][0x424] ;  /* 0x0001090000047ab9 */ /* 0x000fe20000000800 */
[----:B------:R-:W2:Y:S01]  /*11f0*/  @P3 LDG.E R0, desc[UR48][R8.64] ;  /* 0x0000003008003981 */ /* 0x000ea2000c1e1900 */
[----:B------:R-:W-:Y:S02]  /*1200*/  IMAD.U32 R4, RZ, RZ, UR12 ;  /* 0x0000000cff047e24 */ /* 0x000fe4000f8e00ff */
[----:B------:R-:W-:Y:S02]  /*1210*/  IMAD.U32 R3, RZ, RZ, UR11 ;  /* 0x0000000bff037e24 */ /* 0x000fe4000f8e00ff */
[----:B------:R-:W-:-:S03]  /*1220*/  IMAD.U32 R5, RZ, RZ, UR13 ;  /* 0x0000000dff057e24 */ /* 0x000fc6000f8e00ff */
[----:B---3--:R0:W3:Y:S04]  /*1230*/  @P0 LDG.E R2, desc[UR48][R2.64] ;  /* 0x0000003002020981 */ /* 0x0080e8000c1e1900 */
[----:B----4-:R-:W4:Y:S01]  /*1240*/  @P1 LDG.E R4, desc[UR48][R4.64] ;  /* 0x0000003004041981 */ /* 0x010f22000c1e1900 */
[----:B------:R-:W-:Y:S01]  /*1250*/  UISETP.NE.U32.AND UP0, UPT, UR6, URZ, UPT ;  /* 0x0000003f0600728c */ /* 0x000fe2000bf05070 */
[----:B------:R-:W-:Y:S01]  /*1260*/  IMAD.MOV.U32 R87, RZ, RZ, RZ ;  /* 0x000000ffff577224 */ /* 0x000fe200078e00ff */
[----:B------:R-:W-:Y:S01]  /*1270*/  UMOV UR50, URZ ;  /* 0x0000003f00327c82 */ /* 0x000fe20008000000 */
[----:B------:R-:W-:Y:S01]  /*1280*/  ULDC UR6, c[0x0][0x2f0] ;  /* 0x0000bc0000067ab9 */ /* 0x000fe20000000800 */
[----:B------:R-:W-:Y:S01]  /*1290*/  UISETP.NE.AND.EX UP0, UPT, UR7, URZ, UPT, UP0 ;  /* 0x0000003f0700728c */ /* 0x000fe2000bf05300 */
[----:B0-----:R-:W-:Y:S01]  /*12a0*/  IMAD.MOV.U32 R3, RZ, RZ, RZ ;  /* 0x000000ffff037224 */ /* 0x001fe200078e00ff */
[----:B------:R-:W-:Y:S01]  /*12b0*/  UMOV UR40, UR5 ;  /* 0x0000000500287c82 */ /* 0x000fe20008000000 */
[----:B------:R-:W-:Y:S01]  /*12c0*/  ULDC UR7, c[0x0][0x988] ;  /* 0x0002620000077ab9 */ /* 0x000fe20000000800 */
[----:B------:R-:W-:Y:S01]  /*12d0*/  USEL UR4, UR4, 0x1, UP0 ;  /* 0x0000000104047887 */ /* 0x000fe20008000000 */
[----:B------:R-:W-:-:S02]  /*12e0*/  CS2R R6, SRZ ;  /* 0x0000000000067805 */ /* 0x000fc4000001ff00 */
[----:B------:R-:W-:Y:S02]  /*12f0*/  CS2R R8, SRZ ;  /* 0x0000000000087805 */ /* 0x000fe4000001ff00 */
[----:B------:R-:W-:Y:S01]  /*1300*/  CS2R R12, SRZ ;  /* 0x00000000000c7805 */ /* 0x000fe2000001ff00 */
[----:B------:R-:W-:Y:S01]  /*1310*/  UIMAD UR4, UR4, UR6, URZ ;  /* 0x00000006040472a4 */ /* 0x000fe2000f8e023f */
        /* <DEDUP_REMOVED lines=13> */
[----:B------:R-:W-:Y:S01]  /*13f0*/  CS2R R88, SRZ ;  /* 0x0000000000587805 */ /* 0x000fe2000001ff00 */
[----:B------:R-:W-:Y:S01]  /*1400*/  IMAD.MOV.U32 R50, RZ, RZ, RZ ;  /* 0x000000ffff327224 */ /* 0x000fe200078e00ff */
[----:B------:R-:W-:Y:S02]  /*1410*/  CS2R R52, SRZ ;  /* 0x0000000000347805 */ /* 0x000fe4000001ff00 */
[----:B------:R-:W-:-:S02]  /*1420*/  CS2R R56, SRZ ;  /* 0x0000000000387805 */ /* 0x000fc4000001ff00 */
[----:B------:R-:W-:Y:S01]  /*1430*/  CS2R R90, SRZ ;  /* 0x00000000005a7805 */ /* 0x000fe2000001ff00 */
[----:B------:R-:W-:Y:S02]  /*1440*/  IMAD.MOV.U32 R60, RZ, RZ, RZ ;  /* 0x000000ffff3c7224 */ /* 0x000fe400078e00ff */
[----:B--2---:R-:W-:Y:S01]  /*1450*/  FMUL.FTZ R0, R11, R0 ;  /* 0x000000000b007220 */ /* 0x004fe20000410000 */
[----:B------:R-:W-:-:S03]  /*1460*/  CS2R R10, SRZ ;  /* 0x00000000000a7805 */ /* 0x000fc6000001ff00 */
[----:B------:R-:W-:Y:S01]  /*1470*/  FMUL.FTZ R0, R0, UR7 ;  /* 0x0000000700007c20 */ /* 0x000fe20008410000 */
[----:B---3--:R-:W-:-:S04]  /*1480*/  @P0 R2UR UR50, R2 ;  /* 0x00000000023202ca */ /* 0x008fc800000e0000 */
[----:B------:R-:W-:Y:S01]  /*1490*/  R2UR UR39, R0 ;  /* 0x00000000002772ca */ /* 0x000fe200000e0000 */
[----:B------:R-:W-:Y:S01]  /*14a0*/  IMAD.MOV.U32 R0, RZ, RZ, RZ ;  /* 0x000000ffff007224 */ /* 0x000fe200078e00ff */
[----:B----4-:R-:W-:Y:S02]  /*14b0*/  @P1 R2UR UR4, R4 ;  /* 0x00000000040412ca */ /* 0x010fe400000e0000 */
[----:B------:R-:W-:Y:S01]  /*14c0*/  PLOP3.LUT P0, PT, PT, PT, PT, 0x80, 0x0 ;  /* 0x000000000000781c */ /* 0x000fe20003f0f070 */
[----:B------:R-:W-:-:S12]  /*14d0*/  @P1 BRA `(.L_x_144) ;  /* 0x0000000000341947 */ /* 0x000fd80003800000 */
[----:B------:R-:W-:Y:S02]  /*14e0*/  ULDC.64 UR6, c[0x0][0xa08] ;  /* 0x0002820000067ab9 */ /* 0x000fe40000000a00 */
[----:B------:R-:W-:-:S04]  /*14f0*/  ISETP.NE.U32.AND P1, PT, RZ, UR6, PT ;  /* 0x00000006ff007c0c */ /* 0x000fc8000bf25070 */
[----:B------:R-:W-:-:S13]  /*1500*/  ISETP.NE.AND.EX P1, PT, RZ, UR7, PT, P1 ;  /* 0x00000007ff007c0c */ /* 0x000fda000bf25310 */
[----:B------:R-:W-:Y:S05]  /*1510*/  @!P1 BRA `(.L_x_144) ;  /* 0x0000000000249947 */ /* 0x000fea0003800000 */
[----:B------:R-:W-:Y:S02]  /*1520*/  ULDC.64 UR4, c[0x0][0xa08] ;  /* 0x0002820000047ab9 */ /* 0x000fe40000000a00 */
[----:B------:R-:W-:-:S06]  /*1530*/  UIMAD.WIDE UR4, UR36, 0x4, UR4 ;  /* 0x00000004240478a5 */ /* 0x000fcc000f8e0204 */
[----:B------:R-:W-:Y:S02]  /*1540*/  IMAD.U32 R4, RZ, RZ, UR4 ;  /* 0x00000004ff047e24 */ /* 0x000fe4000f8e00ff */
[----:B------:R-:W-:-:S05]  /*1550*/  IMAD.U32 R5, RZ, RZ, UR5 ;  /* 0x00000005ff057e24 */ /* 0x000fca000f8e00ff */
[----:B------:R-:W2:Y:S04]  /*1560*/  LDG.E R44, desc[UR48][R4.64] ;  /* 0x00000030042c7981 */ /* 0x000ea8000c1e1900 */
[----:B------:R-:W3:Y:S01]  /*1570*/  LDG.E R2, desc[UR48][R4.64+0x4] ;  /* 0x0000043004027981 */ /* 0x000ee2000c1e1900 */
[----:B--2---:R-:W-:Y:S02]  /*1580*/  R2UR UR4, R44 ;  /* 0x000000002c0472ca */ /* 0x004fe400000e0000 */
[----:B---3--:R-:W-:-:S13]  /*1590*/  R2UR UR5, R2 ;  /* 0x00000000020572ca */ /* 0x008fda00000e0000 */
[----:B------:R-:W-:-:S12]  /*15a0*/  UIADD3 UR4, -UR4, UR5, URZ ;  /* 0x0000000504047290 */ /* 0x000fd8000fffe13f */
.L_x_144:
[----:B------:R-:W-:Y:S01]  /*15b0*/  UIADD3 UR50, -UR50, UR4, URZ ;  /* 0x0000000432327290 */ /* 0x000fe2000fffe13f */
[----:B------:R-:W-:Y:S01]  /*15c0*/  IMAD.MOV.U32 R61, RZ, RZ, RZ ;  /* 0x000000ffff3d7224 */ /* 0x000fe200078e00ff */
[----:B------:R-:W-:Y:S01]  /*15d0*/  UMOV UR41, UR46 ;  /* 0x0000002e00297c82 */ /* 0x000fe20008000000 */
[----:B------:R-:W-:Y:S01]  /*15e0*/  UMOV UR4, URZ ;  /* 0x0000003f00047c82 */ /* 0x000fe20008000000 */
[----:B------:R-:W-:Y:S01]  /*15f0*/  UISETP.GE.AND UP0, UPT, UR50, 0x1, UPT ;  /* 0x000000013200788c */ /* 0x000fe2000bf06270 */
[----:B------:R-:W-:Y:S01]  /*1600*/  CS2R R92, SRZ ;  /* 0x00000000005c7805 */ /* 0x000fe2000001ff00 */
[----:B------:R-:W-:Y:S01]  /*1610*/  UIADD3 UR5, UR50, 0xdf, URZ ;  /* 0x000000df32057890 */ /* 0x000fe2000fffe03f */
[----:B------:R-:W-:Y:S02]  /*1620*/  CS2R R64, SRZ ;  /* 0x0000000000407805 */ /* 0x000fe4000001ff00 */
[----:B------:R-:W-:Y:S02]  /*1630*/  CS2R R94, SRZ ;  /* 0x00000000005e7805 */ /* 0x000fe4000001ff00 */
[----:B------:R-:W-:-:S02]  /*1640*/  CS2R R68, SRZ ;  /* 0x0000000000447805 */ /* 0x000fc4000001ff00 */
[----:B------:R-:W-:Y:S01]  /*1650*/  PLOP3.LUT P1, PT, PT, PT, UP0, 0x80, 0x0 ;  /* 0x000000000000781c */ /* 0x000fe20003f2f008 */
[----:B------:R-:W-:Y:S01]  /*1660*/  UIMAD.WIDE UR4, UR5, -0x6db6db6d, UR4 ;  /* 0x92492493050478a5 */ /* 0x000fe2000f8e0204 */
[----:B------:R-:W-:Y:S02]  /*1670*/  CS2R R96, SRZ ;  /* 0x0000000000607805 */ /* 0x000fe4000001ff00 */
[----:B------:R-:W-:Y:S02]  /*1680*/  CS2R R72, SRZ ;  /* 0x0000000000487805 */ /* 0x000fe4000001ff00 */
[----:B------:R-:W-:Y:S01]  /*1690*/  CS2R R98, SRZ ;  /* 0x0000000000627805 */ /* 0x000fe2000001ff00 */
[----:B------:R-:W-:Y:S01]  /*16a0*/  USHF.R.U32.HI UR47, URZ, 0x1f, UR5 ;  /* 0x0000001f3f2f7899 */ /* 0x000fe20008011605 */
[----:B------:R-:W-:Y:S02]  /*16b0*/  CS2R R76, SRZ ;  /* 0x00000000004c7805 */ /* 0x000fe4000001ff00 */
[----:B------:R-:W-:Y:S01]  /*16c0*/  CS2R R100, SRZ ;  /* 0x0000000000647805 */ /* 0x000fe2000001ff00 */
[----:B------:R-:W-:-:S02]  /*16d0*/  ULEA.HI.SX32 UR47, UR5, UR47, 0x19 ;  /* 0x0000002f052f7291 */ /* 0x000fc4000f8fca3f */
[----:B------:R-:W-:Y:S10]  /*16e0*/  @!P1 BRA `(.L_x_145) ;  /* 0x0000008400089947 */ /* 0x000ff40003800000 */
[----:B------:R-:W0:Y:S01]  /*16f0*/  SHFL.IDX PT, R0, R228, RZ, 0x1f ;  /* 0x00001fffe4007589 */ /* 0x000e2200000e0000 */
[----:B------:R-:W1:Y:S01]  /*1700*/  S2UR UR6, SR_CgaCtaId ;  /* 0x00000000000679c3 */ /* 0x000e620000008800 */
[----:B------:R-:W-:Y:S01]  /*1710*/  UMOV UR5, 0x400 ;  /* 0x0000040000057882 */ /* 0x000fe20000000000 */
[----:B0-----:R-:W-:Y:S01]  /*1720*/  R2UR UR42, R0 ;  /* 0x00000000002a72ca */ /* 0x001fe200000e0000 */
[----:B-1----:R-:W-:-:S04]  /*1730*/  ULEA UR5, UR6, UR5, 0x18 ;  /* 0x0000000506057291 */ /* 0x002fc8000f8ec03f */
[----:B------:R-:W-:-:S04]  /*1740*/  UIADD3 UR5, UR5, 0x1c400, URZ ;  /* 0x0001c40005057890 */ /* 0x000fc8000fffe03f */
[----:B------:R-:W-:-:S04]  /*1750*/  ULOP3.LUT UP0, URZ, UR5, 0x9f, URZ, 0xc0, !UPT ;  /* 0x0000009f053f7892 */ /* 0x000fc8000f80c03f */
[----:B------:R-:W-:Y:S02]  /*1760*/  ULEA.HI UR4, UR42, UR42, URZ, 0x1 ;  /* 0x0000002a2a047291 */ /* 0x000fe4000f8f083f */
[----:B------:R-:W-:Y:S02]  /*1770*/  PLOP3.LUT P0, PT, PT, PT, UP0, 0x80, 0x0 ;  /* 0x000000000000781c */ /* 0x000fe40003f0f008 */
[----:B------:R-:W-:-:S04]  /*1780*/  ULOP3.LUT UR4, UR4, 0x1e, URZ, 0xc0, !UPT ;  /* 0x0000001e04047892 */ /* 0x000fc8000f8ec03f */
[----:B------:R-:W-:-:S04]  /*1790*/  UIADD3 UR4, UR42, -UR4, URZ ;  /* 0x800000042a047290 */ /* 0x000fc8000fffe03f */
[----:B------:R-:W-:-:S04]  /*17a0*/  ULEA UR4, UR4, UR5, 0xd ;  /* 0x0000000504047291 */ /* 0x000fc8000f8e683f */
[----:B------:R-:W-:-:S04]  /*17b0*/  USHF.R.U32.HI UR4, URZ, 0x4, UR4 ;  /* 0x000000043f047899 */ /* 0x000fc80008011604 */
[----:B------:R-:W-:Y:S01]  /*17c0*/  ULOP3.LUT UR52, UR4, 0x3fff, URZ, 0xc0, !UPT ;  /* 0x00003fff04347892 */ /* 0x000fe2000f8ec03f */
[----:B------:R-:W-:Y:S11]  /*17d0*/  @!P0 BRA `(.L_x_146) ;  /* 0x0000000000408947 */ /* 0x000ff60003800000 */
        /* <DEDUP_REMOVED lines=16> */
.L_x_146:
[----:B------:R-:W0:Y:S01]  /*18e0*/  S2UR UR5, SR_CgaCtaId ;  /* 0x00000000000579c3 */ /* 0x000e220000008800 */
[----:B------:R-:W-:Y:S01]  /*18f0*/  ULEA.HI UR4, UR44, UR44, URZ, 0x1 ;  /* 0x0000002c2c047291 */ /* 0x000fe2000f8f083f */
[----:B------:R-:W-:-:S03]  /*1900*/  MOV R3, 0x400 ;  /* 0x0000040000037802 */ /* 0x000fc60000000f00 */
[----:B------:R-:W-:-:S04]  /*1910*/  ULOP3.LUT UR4, UR4, 0xfffffffe, URZ, 0xc0, !UPT ;  /* 0xfffffffe04047892 */ /* 0x000fc8000f8ec03f */
[----:B------:R-:W-:-:S06]  /*1920*/  UIADD3 UR4, UR44, -UR4, URZ ;  /* 0x800000042c047290 */ /* 0x000fcc000fffe03f */
[----:B------:R-:W-:Y:S02]  /*1930*/  IMAD.U32 R4, RZ, RZ, UR4 ;  /* 0x00000004ff047e24 */ /* 0x000fe4000f8e00ff */
[----:B0-----:R-:W-:-:S05]  /*1940*/  IMAD.U32 R2, RZ, RZ, UR5 ;  /* 0x00000005ff027e24 */ /* 0x001fca000f8e00ff */
[----:B------:R-:W-:Y:S02]  /*1950*/  LEA R0, R2, R3, 0x18 ;  /* 0x0000000302007211 */ /* 0x000fe400078ec0ff */
[----:B------:R-:W-:Y:S01]  /*1960*/  SHF.L.U32 R3, R4, 0x1f, RZ ;  /* 0x0000001f04037819 */ /* 0x000fe200000006ff */
[----:B------:R-:W-:-:S03]  /*1970*/  IMAD.U32 R4, RZ, RZ, UR45 ;  /* 0x0000002dff047e24 */ /* 0x000fc6000f8e00ff */
[----:B------:R-:W0:Y:S02]  /*1980*/  SYNCS.PHASECHK.TRANS64.TRYWAIT P1, [R0+URZ+0x2e800], R3 ;  /* 0x02e80003000075a7 */ /* 0x000e24000802017f */
[----:B------:R-:W-:Y:S01]  /*1990*/  ISETP.NE.AND P0, PT, R4, 0x3, PT ;  /* 0x000000030400780c */ /* 0x000fe20003f05270 */
[----:B0-----:R-:W-:-:S12]  /*19a0*/  @!P1 BRA `(.L_x_147) ;  /* 0x000000fc00a49947 */ /* 0x001fd80003800000 */
.L_x_281:
[----:B------:R-:W-:Y:S05]  /*19b0*/  @!P0 BRA `(.L_x_148) ;  /* 0x0000000000048947 */ /* 0x000fea0003800000 */
[----:B------:R-:W-:Y:S01]  /*19c0*/  BPT.TRAP 0x1 ;  /* 0x000000040000795c */ /* 0x000fe20000300000 */
.L_x_148:
[----:B------:R-:W-:Y:S02]  /*19d0*/  IMAD.U32 R4, RZ, RZ, UR43 ;  /* 0x0000002bff047e24 */ /* 0x000fe4000f8e00ff */
[----:B------:R-:W-:-:S03]  /*19e0*/  IMAD.U32 R5, RZ, RZ, UR51 ;  /* 0x00000033ff057e24 */ /* 0x000fc6000f8e00ff */
[----:B------:R-:W-:Y:S01]  /*19f0*/  SHF.L.U32 R4, R4, 0x1f, RZ ;  /* 0x0000001f04047819 */ /* 0x000fe200000006ff */
[----:B------:R-:W-:-:S04]  /*1a00*/  IMAD R5, R5, 0x8, R0 ;  /* 0x0000000805057824 */ /* 0x000fc800078e0200 */
[----:B------:R1:W2:Y:S01]  /*1a10*/  SYNCS.PHASECHK.TRANS64.TRYWAIT P1, [R5+URZ+0x2e830], R4 ;  /* 0x02e83004050075a7 */ /* 0x0002a2000802017f */
[----:B------:R-:W-:Y:S05]  /*1a20*/  @!P0 BRA `(.L_x_149) ;  /* 0x0000000000048947 */ /* 0x000fea0003800000 */
[----:B------:R-:W-:Y:S01]  /*1a30*/  BPT.TRAP 0x1 ;  /* 0x000000040000795c */ /* 0x000fe20000300000 */
.L_x_149:
[----:B------:R-:W3:Y:S01]  /*1a40*/  S2R R6, SR_TID.X ;  /* 0x0000000000067919 */ /* 0x000ee20000002100 */
[----:B0-----:R-:W-:-:S05]  /*1a50*/  VIADD R3, R0, 0x20400 ;  /* 0x0002040000037836 */ /* 0x001fca0000000000 */
[----:B------:R-:W-:-:S04]  /*1a60*/  SHF.R.U32.HI R3, RZ, 0x4, R3 ;  /* 0x00000004ff037819 */ /* 0x000fc80000011603 */
[----:B------:R-:W-:Y:S02]  /*1a70*/  LOP3.LUT R3, R3, 0x3fff, RZ, 0xc0, !PT ;  /* 0x00003fff03037812 */ /* 0x000fe400078ec0ff */
[----:B---3--:R-:W-:Y:S01]  /*1a80*/  LOP3.LUT P2, RZ, R6, 0x7f, RZ, 0xc0, !PT ;  /* 0x0000007f06ff7812 */ /* 0x008fe2000784c0ff */
[----:B--2---:R-:W-:-:S12]  /*1a90*/  @P1 BRA `(.L_x_150) ;  /* 0x0000000000081947 */ /* 0x004fd80003800000 */
[----:B------:R-:W0:Y:S02]  /*1aa0*/  SYNCS.PHASECHK.TRANS64.TRYWAIT P1, [R5+URZ+0x2e830], R4 ;  /* 0x02e83004050075a7 */ /* 0x000e24000802017f */
[----:B0-----:R-:W-:Y:S05]  /*1ab0*/  @!P1 BRA `(.L_x_151) ;  /* 0x000000fc00749947 */ /* 0x001fea0003800000 */
.L_x_150:
[----:B------:R-:W-:Y:S05]  /*1ac0*/  WARPSYNC.ALL ;  /* 0x0000000000007948 */ /* 0x000fea0003800000 */
[----:B------:R-:W-:Y:S01]  /*1ad0*/  IMAD.MOV.U32 R87, RZ, RZ, RZ ;  /* 0x000000ffff577224 */ /* 0x000fe200078e00ff */
[----:B------:R-:W-:-:S04]  /*1ae0*/  LOP3.LUT R3, R3, 0x10000, RZ, 0xfc, !PT ;  /* 0x0001000003037812 */ /* 0x000fc800078efcff */
        /* <DEDUP_REMOVED lines=15> */
[----:B------:R-:W2:Y:S01]  /*1be0*/  S2R R153, SR_TID.X ;  /* 0x0000000000997919 */ /* 0x000ea20000002100 */
        /* <DEDUP_REMOVED lines=20> */
[----:B------:R-:W-:Y:S01]  /*1d30*/  UISETP.GE.AND UP0, UPT, UR50, 0xe1, UPT ;  /* 0x000000e13200788c */ /* 0x000fe2000bf06270 */
        /* <DEDUP_REMOVED lines=126> */
[----:B------:R-:W-:Y:S01]  /*2520*/  FMNMX.FTZ R7, R136, R137, !PT ;  /* 0x0000008988077209 */ /* 0x000fe20007810000 */
[----:B------:R-:W-:Y:S01]  /*2530*/  UMOV UR15, 0x40000040 ;  /* 0x40000040000f7882 */ /* 0x000fe20000000000 */
[----:B------:R-:W-:-:S02]  /*2540*/  FSEL R141, R141, -INF , P1 ;  /* 0xff8000008d8d7808 */ /* 0x000fc40000800000 */
[----:B01----:R-:W-:Y:S02]  /*2550*/  FMNMX.FTZ R4, R140, R7, !PT ;  /* 0x000000078c047209 */ /* 0x003fe40007810000 */
        /* <DEDUP_REMOVED lines=17> */
[C---:B------:R-:W-:Y:S02]  /*2670*/  ISETP.GT.AND P5, PT, R6.reuse, 0x21, PT ;  /* 0x000000210600780c */ /* 0x040fe40003fa4270 */
        /* <DEDUP_REMOVED lines=74> */
[C---:B------:R-:W-:Y:S02]  /*2b20*/  ISETP.GT.AND P1, PT, R6.reuse, 0x61, PT ;  /* 0x000000610600780c */ /* 0x040fe40003f24270 */
[----:B------:R-:W-:Y:S02]  /*2b30*/  FMNMX.FTZ R7, R117, R4, !PT ;  /* 0x0000000475077209 */ /* 0x000fe40007810000 */
[----:B------:R-:W-:Y:S02]  /*2b40*/  FSEL R115, R115, -INF , P2 ;  /* 0xff80000073737808 */ /* 0x000fe40001000000 */
[----:B------:R-:W-:-:S02]  /*2b50*/  ISETP.GT.AND P2, PT, R6, 0x68, PT ;  /* 0x000000680600780c */ /* 0x000fc40003f44270 */
[----:B------:R-:W-:Y:S02]  /*2b60*/  FSEL R118, R118, -INF , P5 ;  /* 0xff80000076767808 */ /* 0x000fe40002800000 */
[C---:B------:R-:W-:Y:S02]  /*2b70*/  ISETP.GT.AND P5, PT, R6.reuse, 0x69, PT ;  /* 0x000000690600780c */ /* 0x040fe40003fa4270 */
        /* <DEDUP_REMOVED lines=31> */
[C---:B------:R-:W-:Y:S02]  /*2d70*/  ISETP.GT.AND P4, PT, R6.reuse, 0x81, PT ;  /* 0x000000810600780c */ /* 0x040fe40003f84270 */
        /* <DEDUP_REMOVED lines=66> */
[C---:B------:R-:W-:Y:S02]  /*31a0*/  ISETP.GT.AND P0, PT, R6.reuse, 0xc1, PT ;  /* 0x000000c10600780c */ /* 0x040fe40003f04270 */
[----:B------:R-:W-:Y:S02]  /*31b0*/  FMNMX.FTZ R4, R53, R4, !PT ;  /* 0x0000000435047209 */ /* 0x000fe40007810000 */
[----:B------:R-:W-:Y:S02]  /*31c0*/  FSEL R51, R51, -INF , P1 ;  /* 0xff80000033337808 */ /* 0x000fe40000800000 */
[----:B------:R-:W-:Y:S02]  /*31d0*/  ISETP.GT.AND P1, PT, R6, 0xc8, PT ;  /* 0x000000c80600780c */ /* 0x000fe40003f24270 */
[----:B------:R-:W-:Y:S02]  /*31e0*/  FSEL R54, R54, -INF , P2 ;  /* 0xff80000036367808 */ /* 0x000fe40001000000 */
[----:B------:R-:W-:-:S02]  /*31f0*/  ISETP.GT.AND P2, PT, R6, 0xc9, PT ;  /* 0x000000c90600780c */ /* 0x000fc40003f44270 */
[----:B------:R-:W-:Y:S02]  /*3200*/  FSEL R50, R50, -INF , P3 ;  /* 0xff80000032327808 */ /* 0x000fe40001800000 */
[C---:B------:R-:W-:Y:S02]  /*3210*/  ISETP.GT.AND P3, PT, R6.reuse, 0xd0, PT ;  /* 0x000000d00600780c */ /* 0x040fe40003f64270 */
[----:B------:R-:W-:Y:S02]  /*3220*/  FSEL R47, R47, -INF , P4 ;  /* 0xff8000002f2f7808 */ /* 0x000fe40002000000 */
[----:B------:R-:W-:Y:S02]  /*3230*/  ISETP.GT.AND P4, PT, R6, 0xd1, PT ;  /* 0x000000d10600780c */ /* 0x000fe40003f84270 */
        /* <DEDUP_REMOVED lines=24> */
[----:B------:R-:W-:Y:S01]  /*33c0*/  ISETP.GT.AND P1, PT, R6, 0xb9, PT ;  /* 0x000000b90600780c */ /* 0x000fe20003f24270 */
[----:B------:R-:W0:Y:S01]  /*33d0*/  SHFL.BFLY PT, R4, R9, 0x2, 0x1f ;  /* 0x0c401f0009047f89 */ /* 0x000e2200000e0000 */
[----:B------:R-:W-:Y:S02]  /*33e0*/  FMNMX.FTZ R37, R143, R32, !PT ;  /* 0x000000208f257209 */ /* 0x000fe40007810000 */
[----:B------:R-:W-:-:S02]  /*33f0*/  P2R R14, PR, RZ, 0x1 ;  /* 0x00000001ff0e7803 */ /* 0x000fc40000000000 */
[----:B------:R-:W-:Y:S02]  /*3400*/  FMNMX.FTZ R36, R146, R37, !PT ;  /* 0x0000002592247209 */ /* 0x000fe40007810000 */
[----:B------:R-:W-:Y:S02]  /*3410*/  ISETP.GT.AND P0, PT, R6, 0xc0, PT ;  /* 0x000000c00600780c */ /* 0x000fe40003f04270 */
[----:B------:R-:W-:Y:S02]  /*3420*/  FMNMX.FTZ R37, R147, R36, !PT ;  /* 0x0000002493257209 */ /* 0x000fe40007810000 */
[----:B------:R-:W-:Y:S02]  /*3430*/  FSEL R55, R55, -INF , P1 ;  /* 0xff80000037377808 */ /* 0x000fe40000800000 */
[----:B------:R-:W-:Y:S02]  /*3440*/  FMNMX.FTZ R36, R150, R37, !PT ;  /* 0x0000002596247209 */ /* 0x000fe40007810000 */
[----:B------:R-:W-:-:S02]  /*3450*/  FSEL R26, R26, -INF , P0 ;  /* 0xff8000001a1a7808 */ /* 0x000fc40000000000 */
[----:B------:R-:W-:Y:S02]  /*3460*/  FMNMX.FTZ R41, R151, R36, !PT ;  /* 0x0000002497297209 */ /* 0x000fe40007810000 */
[----:B------:R-:W-:Y:S02]  /*3470*/  ISETP.NE.AND P0, PT, R14, RZ, PT ;  /* 0x000000ff0e00720c */ /* 0x000fe40003f05270 */
[----:B------:R-:W-:Y:S02]  /*3480*/  FMNMX.FTZ R36, R122, R41, !PT ;  /* 0x000000297a247209 */ /* 0x000fe40007810000 */
[----:B------:R-:W-:Y:S02]  /*3490*/  ISETP.NE.AND P1, PT, R13, RZ, PT ;  /* 0x000000ff0d00720c */ /* 0x000fe40003f25270 */
[----:B0-----:R-:W-:Y:S02]  /*34a0*/  FMNMX.FTZ R10, R9, R4, !PT ;  /* 0x00000004090a7209 */ /* 0x001fe40007810000 */
[----:B------:R-:W-:-:S02]  /*34b0*/  FMNMX.FTZ R41, R123, R36, !PT ;  /* 0x000000247b297209 */ /* 0x000fc40007810000 */
[----:B------:R-:W-:Y:S01]  /*34c0*/  FSEL R27, R27, -INF , P0 ;  /* 0xff8000001b1b7808 */ /* 0x000fe20000000000 */
[----:B------:R-:W0:Y:S01]  /*34d0*/  SHFL.BFLY PT, R11, R10, 0x1, 0x1f ;  /* 0x0c201f000a0b7f89 */ /* 0x000e2200000e0000 */
[----:B------:R-:W-:Y:S02]  /*34e0*/  FMNMX.FTZ R36, R126, R41, !PT ;  /* 0x000000297e247209 */ /* 0x000fe40007810000 */
[----:B------:R-:W-:Y:S02]  /*34f0*/  FSEL R30, R30, -INF , P1 ;  /* 0xff8000001e1e7808 */ /* 0x000fe40000800000 */
[----:B------:R-:W-:Y:S02]  /*3500*/  FMNMX.FTZ R41, R127, R36, !PT ;  /* 0x000000247f297209 */ /* 0x000fe40007810000 */
[----:B------:R-:W-:Y:S02]  /*3510*/  ISETP.NE.AND P0, PT, R8, RZ, PT ;  /* 0x000000ff0800720c */ /* 0x000fe40003f05270 */
        /* <DEDUP_REMOVED lines=20> */
[----:B------:R-:W-:-:S01]  /*3660*/  FFMA.FTZ R92, R93, UR39, -R83 ;  /* 0x000000275d5c7c23 */ /* 0x000fc20008010853 */
[----:B------:R0:W-:Y:S01]  /*3670*/  MUFU.EX2 R37, R105 ;  /* 0x0000006900257308 */ /* 0x0001e20000000800 */
        /* <DEDUP_REMOVED lines=9> */
[--C-:B0-----:R-:W-:Y:S01]  /*3710*/  FFMA.FTZ R105, R96, UR39, -R83.reuse ;  /* 0x0000002760697c23 */ /* 0x101fe20008010853 */
[----:B------:R-:W-:-:S01]  /*3720*/  FFMA.FTZ R13, R141, UR39, -R83 ;  /* 0x000000278d0d7c23 */ /* 0x000fc20008010853 */
[--C-:B------:R-:W-:Y:S01]  /*3730*/  FFMA.FTZ R10, R144, UR39, -R83.reuse ;  /* 0x00000027900a7c23 */ /* 0x100fe20008010853 */
[----:B------:R-:W-:Y:S01]  /*3740*/  FMNMX.FTZ R85, R91, R88, !PT ;  /* 0x000000585b557209 */ /* 0x000fe20007810000 */
[--C-:B------:R-:W-:Y:S01]  /*3750*/  FFMA.FTZ R11, R145, UR39, -R83.reuse ;  /* 0x00000027910b7c23 */ /* 0x100fe20008010853 */
[----:B------:R-:W-:-:S01]  /*3760*/  FFMA.FTZ R14, R148, UR39, -R83 ;  /* 0x00000027940e7c23 */ /* 0x000fc20008010853 */
[--C-:B------:R-:W-:Y:S01]  /*3770*/  FFMA.FTZ R21, R149, UR39, -R83.reuse ;  /* 0x0000002795157c23 */ /* 0x100fe20008010853 */
[----:B------:R-:W-:Y:S01]  /*3780*/  FMNMX.FTZ R88, R94, R85, !PT ;  /* 0x000000555e587209 */ /* 0x000fe20007810000 */
[--C-:B-1----:R-:W-:Y:S01]  /*3790*/  FFMA.FTZ R104, R100, UR39, -R83.reuse ;  /* 0x0000002764687c23 */ /* 0x102fe20008010853 */
[----:B------:R-:W-:-:S01]  /*37a0*/  FFMA.FTZ R12, R120, UR39, -R83 ;  /* 0x00000027780c7c23 */ /* 0x000fc20008010853 */
[--C-:B------:R-:W-:Y:S01]  /*37b0*/  FFMA.FTZ R15, R121, UR39, -R83.reuse ;  /* 0x00000027790f7c23 */ /* 0x100fe20008010853 */
[----:B------:R-:W-:Y:S01]  /*37c0*/  FMNMX.FTZ R85, R95, R88, !PT ;  /* 0x000000585f557209 */ /* 0x000fe20007810000 */
[--C-:B------:R-:W-:Y:S01]  /*37d0*/  FFMA.FTZ R24, R124, UR39, -R83.reuse ;  /* 0x000000277c187c23 */ /* 0x100fe20008010853 */
[----:B------:R-:W-:-:S01]  /*37e0*/  FFMA.FTZ R29, R125, UR39, -R83 ;  /* 0x000000277d1d7c23 */ /* 0x000fc20008010853 */
[--C-:B------:R-:W-:Y:S01]  /*37f0*/  FFMA.FTZ R20, R128, UR39, -R83.reuse ;  /* 0x0000002780147c23 */ /* 0x100fe20008010853 */
[----:B------:R-:W-:Y:S01]  /*3800*/  FMNMX.FTZ R88, R98, R85, !PT ;  /* 0x0000005562587209 */ /* 0x000fe20007810000 */
[--C-:B------:R-:W-:Y:S01]  /*3810*/  FFMA.FTZ R25, R129, UR39, -R83.reuse ;  /* 0x0000002781197c23 */ /* 0x100fe20008010853 */
        /* <DEDUP_REMOVED lines=8> */
[--C-:B------:R-:W-:Y:S01]  /*38a0*/  FFMA.FTZ R113, R113, UR39, -R83.reuse ;  /* 0x0000002771717c23 */ /* 0x100fe20008010853 */
[----:B0-----:R-:W-:-:S01]  /*38b0*/  FFMA.FTZ R105, R64, UR39, -R83 ;  /* 0x0000002740697c23 */ /* 0x001fc20008010853 */
        /* <DEDUP_REMOVED lines=18> */
[----:B------:R-:W-:Y:S02]  /*39e0*/  MUFU.EX2 R6, R6 ;  /* 0x0000000600067308 */ /* 0x000fe40000000800 */
[----:B------:R-:W-:-:S04]  /*39f0*/  FMNMX.FTZ R100, R66, R97, !PT ;  /* 0x0000006142647209 */ /* 0x000fc80007810000 */
[----:B------:R-:W-:Y:S02]  /*3a00*/  FMNMX.FTZ R97, R67, R100, !PT ;  /* 0x0000006443617209 */ /* 0x000fe40007810000 */
[----:B------:R-:W-:Y:S02]  /*3a10*/  MUFU.EX2 R9, R9 ;  /* 0x0000000900097308 */ /* 0x000fe40000000800 */
[----:B------:R-:W-:-:S04]  /*3a20*/  FMNMX.FTZ R100, R70, R97, !PT ;  /* 0x0000006146647209 */ /* 0x000fc80007810000 */
[----:B------:R-:W-:Y:S02]  /*3a30*/  FMNMX.FTZ R97, R71, R100, !PT ;  /* 0x0000006447617209 */ /* 0x000fe40007810000 */
[----:B------:R-:W-:Y:S02]  /*3a40*/  MUFU.EX2 R8, R8 ;  /* 0x0000000800087308 */ /* 0x000fe40000000800 */
[----:B------:R-:W-:-:S04]  /*3a50*/  FMNMX.FTZ R100, R42, R97, !PT ;  /* 0x000000612a647209 */ /* 0x000fc80007810000 */
[----:B------:R-:W-:Y:S02]  /*3a60*/  FMNMX.FTZ R97, R43, R100, !PT ;  /* 0x000000642b617209 */ /* 0x000fe40007810000 */
[----:B------:R-:W0:Y:S02]  /*3a70*/  MUFU.EX2 R13, R13 ;  /* 0x0000000d000d7308 */ /* 0x000e240000000800 */
[----:B------:R-:W-:-:S04]  /*3a80*/  FMNMX.FTZ R100, R46, R97, !PT ;  /* 0x000000612e647209 */ /* 0x000fc80007810000 */
[----:B------:R-:W-:Y:S02]  /*3a90*/  FMNMX.FTZ R61, R47, R100, !PT ;  /* 0x000000642f3d7209 */ /* 0x000fe40007810000 */
[----:B------:R-:W-:Y:S02]  /*3aa0*/  MUFU.EX2 R97, R104 ;  /* 0x0000006800617308 */ /* 0x000fe40000000800 */
[----:B------:R-:W-:-:S04]  /*3ab0*/  FMNMX.FTZ R64, R50, R61, !PT ;  /* 0x0000003d32407209 */ /* 0x000fc80007810000 */
[----:B------:R-:W-:Y:S01]  /*3ac0*/  FMNMX.FTZ R101, R51, R64, !PT ;  /* 0x0000004033657209 */ /* 0x000fe20007810000 */
[----:B------:R-:W-:-:S01]  /*3ad0*/  FFMA.FTZ R64, R72, UR39, -R83 ;  /* 0x0000002748407c23 */ /* 0x000fc20008010853 */
[----:B------:R1:W-:Y:S01]  /*3ae0*/  MUFU.EX2 R61, R105 ;  /* 0x00000069003d7308 */ /* 0x0003e20000000800 */
[----:B0-----:R-:W-:Y:S02]  /*3af0*/  F2FP.SATFINITE.E4M3.F32.PACK_AB_MERGE_C R200, R13, R8, RZ ;  /* 0x000000080dc8723e */ /* 0x001fe400048070ff */
[----:B------:R-:W-:Y:S02]  /*3b00*/  FMNMX.FTZ R72, R54, R101, !PT ;  /* 0x0000006536487209 */ /* 0x000fe40007810000 */
[----:B------:R-:W-:Y:S02]  /*3b10*/  F2FP.SATFINITE.E4M3.F32.PACK_AB_MERGE_C R200, R9, R6, R200 ;  /* 0x0000000609c8723e */ /* 0x000fe400048070c8 */
[----:B------:R-:W-:Y:S01]  /*3b20*/  FMNMX.FTZ R101, R55, R72, !PT ;  /* 0x0000004837657209 */ /* 0x000fe20007810000 */
[----:B------:R-:W-:-:S01]  /*3b30*/  FFMA.FTZ R72, R73, UR39, -R83 ;  /* 0x0000002749487c23 */ /* 0x000fc20008010853 */
[----:B------:R-:W-:Y:S01]  /*3b40*/  FSEL R73, R31, -INF , P2 ;  /* 0xff8000001f497808 */ /* 0x000fe20001000000 */
[----:B------:R-:W-:-:S01]  /*3b50*/  FFMA.FTZ R31, R69, UR39, -R83 ;  /* 0x00000027451f7c23 */ /* 0x000fc20008010853 */
[----:B------:R-:W-:Y:S01]  /*3b60*/  FMNMX.FTZ R100, R26, R101, !PT ;  /* 0x000000651a647209 */ /* 0x000fe20007810000 */
[----:B-1----:R-:W-:-:S01]  /*3b70*/  FFMA.FTZ R105, R68, UR39, -R83 ;  /* 0x0000002744697c23 */ /* 0x002fc20008010853 */
[----:B------:R-:W-:Y:S01]  /*3b80*/  FSEL R69, R34, -INF , P3 ;  /* 0xff80000022457808 */ /* 0x000fe20001800000 */
[----:B------:R-:W-:Y:S01]  /*3b90*/  MUFU.EX2 R10, R10 ;  /* 0x0000000a000a7308 */ /* 0x000fe20000000800 */
[----:B------:R-:W-:-:S02]  /*3ba0*/  FMNMX.FTZ R101, R27, R100, !PT ;  /* 0x000000641b657209 */ /* 0x000fc40007810000 */
[----:B------:R-:W-:Y:S02]  /*3bb0*/  FSEL R68, R38, -INF , P5 ;  /* 0xff80000026447808 */ /* 0x000fe40002800000 */
[----:B------:R-:W-:Y:S02]  /*3bc0*/  FMNMX.FTZ R100, R30, R101, !PT ;  /* 0x000000651e647209 */ /* 0x000fe40007810000 */
[----:B------:R-:W-:Y:S01]  /*3bd0*/  FSEL R101, R39, -INF , P6 ;  /* 0xff80000027657808 */ /* 0x000fe20003000000 */
[----:B------:R-:W-:-:S01]  /*3be0*/  FFMA.FTZ R39, R74, UR39, -R83 ;  /* 0x000000274a277c23 */ /* 0x000fc20008010853 */
[----:B------:R-:W-:Y:S01]  /*3bf0*/  FMNMX.FTZ R34, R73, R100, !PT ;  /* 0x0000006449227209 */ /* 0x000fe20007810000 */
[----:B------:R-:W-:-:S01]  /*3c00*/  FFMA.FTZ R74, R76, UR39, -R83 ;  /* 0x000000274c4a7c23 */ /* 0x000fc20008010853 */
[----:B------:R-:W-:Y:S01]  /*3c10*/  FSEL R100, R35, -INF , P4 ;  /* 0xff80000023647808 */ /* 0x000fe20002000000 */
[----:B------:R-:W-:-:S01]  /*3c20*/  FFMA.FTZ R76, R81, UR39, -R83 ;  /* 0x00000027514c7c23 */ /* 0x000fc20008010853 */
[----:B------:R-:W-:Y:S01]  /*3c30*/  FMNMX.FTZ R35, R69, R34, !PT ;  /* 0x0000002245237209 */ /* 0x000fe20007810000 */
[----:B------:R-:W-:-:S01]  /*3c40*/  FFMA.FTZ R81, R152, UR39, -R83 ;  /* 0x0000002798517c23 */ /* 0x000fc20008010853 */
[----:B------:R-:W-:Y:S01]  /*3c50*/  MUFU.EX2 R34, R105 ;  /* 0x0000006900227308 */ /* 0x000fe20000000800 */
[----:B--2---:R-:W-:-:S02]  /*3c60*/  LOP3.LUT P2, RZ, R153, 0x7f, RZ, 0xc0, !PT ;  /* 0x0000007f99ff7812 */ /* 0x004fc4000784c0ff */
[----:B------:R-:W-:-:S04]  /*3c70*/  FMNMX.FTZ R35, R100, R35, !PT ;  /* 0x0000002364237209 */ /* 0x000fc80007810000 */
[----:B------:R-:W-:Y:S01]  /*3c80*/  FMNMX.FTZ R38, R68, R35, !PT ;  /* 0x0000002344267209 */ /* 0x000fe20007810000 */
[----:B------:R-:W-:Y:S03]  /*3c90*/  MUFU.EX2 R11, R11 ;  /* 0x0000000b000b7308 */ /* 0x000fe60000000800 */
[----:B------:R-:W-:Y:S01]  /*3ca0*/  FMNMX.FTZ R7, R101, R38, !PT ;  /* 0x0000002665077209 */ /* 0x000fe20007810000 */
[--C-:B------:R-:W-:Y:S01]  /*3cb0*/  FFMA.FTZ R38, R65, UR39, -R83.reuse ;  /* 0x0000002741267c23 */ /* 0x100fe20008010853 */
[----:B------:R-:W-:-:S01]  /*3cc0*/  FFMA.FTZ R65, R75, UR39, -R83 ;  /* 0x000000274b417c23 */ /* 0x000fc20008010853 */
[--C-:B------:R-:W-:Y:S01]  /*3cd0*/  FFMA.FTZ R75, R77, UR39, -R83.reuse ;  /* 0x000000274d4b7c23 */ /* 0x100fe20008010853 */
[----:B------:R-:W-:-:S01]  /*3ce0*/  FFMA.FTZ R77, R86, UR39, -R83 ;  /* 0x00000027564d7c23 */ /* 0x000fc20008010853 */
[----:B------:R-:W0:Y:S01]  /*3cf0*/  SHFL.BFLY PT, R104, R7, 0x2, 0x1f ;  /* 0x0c401f0007687f89 */ /* 0x000e2200000e0000 */
[----:B------:R-:W-:-:S01]  /*3d00*/  FFMA.FTZ R83, R82, UR39, -R83 ;  /* 0x0000002752537c23 */ /* 0x000fc20008010853 */
[----:B------:R-:W-:Y:S01]  /*3d10*/  MUFU.EX2 R14, R14 ;  /* 0x0000000e000e7308 */ /* 0x000fe20000000800 */
[----:B------:R-:W-:-:S07]  /*3d20*/  @!P2 VIADD R5, R5, 0x2e840 ;  /* 0x0002e8400505a836 */ /* 0x000fce0000000000 */
[----:B------:R-:W-:Y:S08]  /*3d30*/  MUFU.EX2 R35, R108 ;  /* 0x0000006c00237308 */ /* 0x000ff00000000800 */
[----:B------:R-:W1:Y:S01]  /*3d40*/  MUFU.EX2 R21, R21 ;  /* 0x0000001500157308 */ /* 0x000e620000000800 */
[----:B0-----:R-:W-:-:S07]  /*3d50*/  FMNMX.FTZ R104, R7, R104, !PT ;  /* 0x0000006807687209 */ /* 0x001fce0007810000 */
[----:B------:R0:W-:Y:S01]  /*3d60*/  MUFU.EX2 R41, R113 ;  /* 0x0000007100297308 */ /* 0x0001e20000000800 */
[----:B------:R-:W2:Y:S07]  /*3d70*/  SHFL.BFLY PT, R7, R104, 0x1, 0x1f ;  /* 0x0c201f0068077f89 */ /* 0x000eae00000e0000 */
[----:B------:R-:W-:Y:S01]  /*3d80*/  MUFU.EX2 R12, R12 ;  /* 0x0000000c000c7308 */ /* 0x000fe20000000800 */
[----:B-1----:R-:W-:-:S04]  /*3d90*/  F2FP.SATFINITE.E4M3.F32.PACK_AB_MERGE_C R202, R21, R14, RZ ;  /* 0x0000000e15ca723e */ /* 0x002fc800048070ff */
[----:B------:R-:W-:-:S03]  /*3da0*/  F2FP.SATFINITE.E4M3.F32.PACK_AB_MERGE_C R202, R11, R10, R202 ;  /* 0x0000000a0bca723e */ /* 0x000fc600048070ca */
[----:B------:R-:W-:Y:S08]  /*3db0*/  MUFU.EX2 R15, R15 ;  /* 0x0000000f000f7308 */ /* 0x000ff00000000800 */
[----:B------:R-:W-:Y:S01]  /*3dc0*/  MUFU.EX2 R24, R24 ;  /* 0x0000001800187308 */ /* 0x000fe20000000800 */
[----:B--2---:R-:W-:Y:S01]  /*3dd0*/  FMNMX.FTZ R7, R104, R7, !PT ;  /* 0x0000000768077209 */ /* 0x004fe20007810000 */
[----:B------:R-:W-:-:S03]  /*3de0*/  IMAD.U32 R104, RZ, RZ, UR39 ;  /* 0x00000027ff687e24 */ /* 0x000fc6000f8e00ff */
[C---:B------:R-:W-:Y:S01]  /*3df0*/  FSETP.NEU.FTZ.AND P1, PT, R7.reuse, -INF , PT ;  /* 0xff8000000700780b */ /* 0x040fe20003f3d000 */
[----:B------:R-:W-:-:S02]  /*3e00*/  FFMA.FTZ R104, R7, R104, -8 ;  /* 0xc100000007687423 */ /* 0x000fc40000010068 */
[----:B------:R-:W-:Y:S03]  /*3e10*/  MUFU.EX2 R29, R29 ;  /* 0x0000001d001d7308 */ /* 0x000fe60000000800 */
[----:B------:R-:W-:Y:S02]  /*3e20*/  FSEL R104, R104, RZ, P1 ;  /* 0x000000ff68687208 */ /* 0x000fe40000800000 */
[----:B------:R-:W-:-:S03]  /*3e30*/  PLOP3.LUT P1, PT, PT, PT, UP0, 0x80, 0x0 ;  /* 0x000000000000781c */ /* 0x000fc60003f2f008 */
        /* <DEDUP_REMOVED lines=17> */
[----:B------:R-:W-:-:S01]  /*3f50*/  FADD.FTZ R103, R6, R9 ;  /* 0x0000000906677221 */ /* 0x000fc20000010000 */
[--C-:B------:R-:W-:Y:S01]  /*3f60*/  FFMA.FTZ R125, R151, UR39, -R104.reuse ;  /* 0x00000027977d7c23 */ /* 0x100fe20008010868 */
[----:B------:R-:W-:-:S01]  /*3f70*/  FFMA.FTZ R116, R130, UR39, -R104 ;  /* 0x0000002782747c23 */ /* 0x000fc20008010868 */
[----:B------:R-:W-:Y:S01]  /*3f80*/  FFMA.FTZ R108, R122, UR39, -R104 ;  /* 0x000000277a6c7c23 */ /* 0x000fe20008010868 */
[----:B------:R-:W-:-:S01]  /*3f90*/  FADD.FTZ R128, R8, R103 ;  /* 0x0000006708807221 */ /* 0x000fc20000010000 */
[--C-:B------:R-:W-:Y:S01]  /*3fa0*/  FFMA.FTZ R122, R126, UR39, -R104.reuse ;  /* 0x000000277e7a7c23 */ /* 0x100fe20008010868 */
[----:B------:R-:W-:-:S01]  /*3fb0*/  FFMA.FTZ R126, R110, UR39, -R104 ;  /* 0x000000276e7e7c23 */ /* 0x000fc20008010868 */
[----:B------:R-:W2:Y:S01]  /*3fc0*/  MUFU.EX2 R112, R112 ;  /* 0x0000007000707308 */ /* 0x000ea20000000800 */
[----:B------:R-:W-:-:S01]  /*3fd0*/  FADD.FTZ R103, R13, R128 ;  /* 0x000000800d677221 */ /* 0x000fc20000010000 */
[--C-:B0-----:R-:W-:Y:S01]  /*3fe0*/  FFMA.FTZ R113, R123, UR39, -R104.reuse ;  /* 0x000000277b717c23 */ /* 0x101fe20008010868 */
[----:B------:R-:W-:-:S01]  /*3ff0*/  FFMA.FTZ R110, R114, UR39, -R104 ;  /* 0x00000027726e7c23 */ /* 0x000fc20008010868 */
[--C-:B------:R-:W-:Y:S01]  /*4000*/  FFMA.FTZ R114, R118, UR39, -R104.reuse ;  /* 0x0000002776727c23 */ /* 0x100fe20008010868 */
[----:B------:R-:W-:-:S01]  /*4010*/  FFMA.FTZ R118, R94, UR39, -R104 ;  /* 0x000000275e767c23 */ /* 0x000fc20008010868 */
[----:B------:R-:W-:Y:S01]  /*4020*/  FADD.FTZ R128, R10, R103 ;  /* 0x000000670a807221 */ /* 0x000fe20000010000 */
[----:B------:R-:W-:-:S01]  /*4030*/  FFMA.FTZ R94, R98, UR39, -R104 ;  /* 0x00000027625e7c23 */ /* 0x000fc20008010868 */
[----:B------:R-:W0:Y:S01]  /*4040*/  MUFU.EX2 R117, R117 ;  /* 0x0000007500757308 */ /* 0x000e220000000800 */
[----:B-1----:R-:W-:-:S01]  /*4050*/  FADD.FTZ R131, R82, R105 ;  /* 0x0000006952837221 */ /* 0x002fc20000010000 */
[--C-:B------:R-:W-:Y:S01]  /*4060*/  FFMA.FTZ R98, R102, UR39, -R104.reuse ;  /* 0x0000002766627c23 */ /* 0x100fe20008010868 */
[----:B------:R-:W-:-:S01]  /*4070*/  FFMA.FTZ R102, R58, UR39, -R104 ;  /* 0x000000273a667c23 */ /* 0x000fc20008010868 */
[----:B------:R-:W-:Y:S01]  /*4080*/  @!P2 PRMT R58, RZ, 0x654, R5 ;  /* 0x00000654ff3aa816 */ /* 0x000fe20000000005 */
[----:B------:R-:W-:-:S01]  /*4090*/  FADD.FTZ R103, R11, R128 ;  /* 0x000000800b677221 */ /* 0x000fc20000010000 */
[--C-:B------:R-:W-:Y:S01]  /*40a0*/  FFMA.FTZ R123, R127, UR39, -R104.reuse ;  /* 0x000000277f7b7c23 */ /* 0x100fe20008010868 */
[----:B------:R-:W-:-:S01]  /*40b0*/  FFMA.FTZ R124, R134, UR39, -R104 ;  /* 0x00000027867c7c23 */ /* 0x000fc20008010868 */
[----:B------:R-:W1:Y:S01]  /*40c0*/  MUFU.EX2 R86, R86 ;  /* 0x0000005600567308 */ /* 0x000e620000000800 */
[----:B--2---:R-:W-:-:S01]  /*40d0*/  FADD.FTZ R130, R112, R131 ;  /* 0x0000008370827221 */ /* 0x004fc20000010000 */
[----:B------:R2:W-:Y:S01]  /*40e0*/  @!P2 SYNCS.ARRIVE.TRANS64.RED.A1T0 RZ, [R58+URZ], RZ ;  /* 0x000000ff3affa9a7 */ /* 0x0005e2000810043f */
[----:B------:R-:W-:-:S01]  /*40f0*/  FADD.FTZ R128, R14, R103 ;  /* 0x000000670e807221 */ /* 0x000fc20000010000 */
[--C-:B------:R-:W-:Y:S01]  /*4100*/  FFMA.FTZ R127, R135, UR39, -R104.reuse ;  /* 0x00000027877f7c23 */ /* 0x100fe20008010868 */
[----:B------:R-:W-:-:S01]  /*4110*/  FFMA.FTZ R106, R106, UR39, -R104 ;  /* 0x000000276a6a7c23 */ /* 0x000fc20008010868 */
[--C-:B------:R-:W-:Y:S01]  /*4120*/  FFMA.FTZ R107, R107, UR39, -R104.reuse ;  /* 0x000000276b6b7c23 */ /* 0x100fe20008010868 */
[----:B------:R-:W-:-:S01]  /*4130*/  FFMA.FTZ R66, R66, UR39, -R104 ;  /* 0x0000002742427c23 */ /* 0x000fc20008010868 */
[----:B------:R-:W3:Y:S01]  /*4140*/  MUFU.EX2 R109, R109 ;  /* 0x0000006d006d7308 */ /* 0x000ee20000000800 */
[----:B0-----:R-:W-:-:S01]  /*4150*/  FADD.FTZ R131, R117, R130 ;  /* 0x0000008275837221 */ /* 0x001fc20000010000 */
[--C-:B--2---:R-:W-:Y:S01]  /*4160*/  FFMA.FTZ R58, R59, UR39, -R104.reuse ;  /* 0x000000273b3a7c23 */ /* 0x104fe20008010868 */
[----:B------:R-:W-:-:S01]  /*4170*/  FFMA.FTZ R59, R62, UR39, -R104 ;  /* 0x000000273e3b7c23 */ /* 0x000fc20008010868 */
[----:B------:R-:W-:Y:S01]  /*4180*/  FFMA.FTZ R62, R63, UR39, -R104 ;  /* 0x000000273f3e7c23 */ /* 0x000fe20008010868 */
[----:B------:R-:W-:-:S01]  /*4190*/  FADD.FTZ R63, R21, R128 ;  /* 0x00000080153f7221 */ /* 0x000fc20000010000 */
[--C-:B------:R-:W-:Y:S01]  /*41a0*/  FFMA.FTZ R67, R67, UR39, -R104.reuse ;  /* 0x0000002743437c23 */ /* 0x100fe20008010868 */
[----:B------:R-:W-:-:S01]  /*41b0*/  FFMA.FTZ R90, R90, UR39, -R104 ;  /* 0x000000275a5a7c23 */ /* 0x000fc20008010868 */
[----:B------:R-:W-:Y:S01]  /*41c0*/  MUFU.EX2 R120, R120 ;  /* 0x0000007800787308 */ /* 0x000fe20000000800 */
[----:B-1----:R-:W-:-:S01]  /*41d0*/  FADD.FTZ R130, R86, R131 ;  /* 0x0000008356827221 */ /* 0x002fc20000010000 */
[--C-:B------:R-:W-:Y:S01]  /*41e0*/  FFMA.FTZ R91, R91, UR39, -R104.reuse ;  /* 0x000000275b5b7c23 */ /* 0x100fe20008010868 */
[----:B------:R-:W-:-:S01]  /*41f0*/  FFMA.FTZ R70, R70, UR39, -R104 ;  /* 0x0000002746467c23 */ /* 0x000fc20008010868 */
[--C-:B------:R-:W-:Y:S01]  /*4200*/  FFMA.FTZ R71, R71, UR39, -R104.reuse ;  /* 0x0000002747477c23 */ /* 0x100fe20008010868 */
[----:B------:R-:W-:-:S01]  /*4210*/  FFMA.FTZ R46, R46, UR39, -R104 ;  /* 0x000000272e2e7c23 */ /* 0x000fc20008010868 */
[--C-:B------:R-:W-:Y:S01]  /*4220*/  FFMA.FTZ R47, R47, UR39, -R104.reuse ;  /* 0x000000272f2f7c23 */ /* 0x100fe20008010868 */
[----:B------:R-:W-:-:S01]  /*4230*/  FFMA.FTZ R50, R50, UR39, -R104 ;  /* 0x0000002732327c23 */ /* 0x000fc20008010868 */
[----:B------:R-:W0:Y:S01]  /*4240*/  MUFU.EX2 R125, R125 ;  /* 0x0000007d007d7308 */ /* 0x000e220000000800 */
[----:B---3--:R-:W-:-:S01]  /*4250*/  FADD.FTZ R131, R109, R130 ;  /* 0x000000826d837221 */ /* 0x008fc20000010000 */
[--C-:B------:R-:W-:Y:S01]  /*4260*/  FFMA.FTZ R51, R51, UR39, -R104.reuse ;  /* 0x0000002733337c23 */ /* 0x100fe20008010868 */
[----:B------:R-:W-:-:S01]  /*4270*/  FFMA.FTZ R54, R54, UR39, -R104 ;  /* 0x0000002736367c23 */ /* 0x000fc20008010868 */
[--C-:B------:R-:W-:Y:S01]  /*4280*/  FFMA.FTZ R55, R55, UR39, -R104.reuse ;  /* 0x0000002737377c23 */ /* 0x100fe20008010868 */
[----:B------:R-:W-:-:S01]  /*4290*/  FFMA.FTZ R27, R27, UR39, -R104 ;  /* 0x000000271b1b7c23 */ /* 0x000fc20008010868 */
[--C-:B------:R-:W-:Y:S01]  /*42a0*/  FFMA.FTZ R30, R30, UR39, -R104.reuse ;  /* 0x000000271e1e7c23 */ /* 0x100fe20008010868 */
[----:B------:R-:W-:-:S01]  /*42b0*/  FFMA.FTZ R73, R73, UR39, -R104 ;  /* 0x0000002749497c23 */ /* 0x000fc20008010868 */
[----:B------:R-:W1:Y:S01]  /*42c0*/  MUFU.EX2 R108, R108 ;  /* 0x0000006c006c7308 */ /* 0x000e620000000800 */
[----:B------:R-:W-:-:S01]  /*42d0*/  FFMA.FTZ R69, R69, UR39, -R104 ;  /* 0x0000002745457c23 */ /* 0x000fc20008010868 */
[--C-:B------:R-:W-:Y:S01]  /*42e0*/  FFMA.FTZ R100, R100, UR39, -R104.reuse ;  /* 0x0000002764647c23 */ /* 0x100fe20008010868 */
[----:B------:R-:W-:-:S01]  /*42f0*/  FFMA.FTZ R68, R68, UR39, -R104 ;  /* 0x0000002744447c23 */ /* 0x000fc20008010868 */
[----:B------:R-:W-:Y:S01]  /*4300*/  FFMA.FTZ R101, R101, UR39, -R104 ;  /* 0x0000002765657c23 */ /* 0x000fe20008010868 */
[----:B------:R-:W-:-:S02]  /*4310*/  F2FP.SATFINITE.E4M3.F32.PACK_AB_MERGE_C R204, R29, R24, RZ ;  /* 0x000000181dcc723e */ /* 0x000fc400048070ff */
[----:B------:R-:W-:Y:S01]  /*4320*/  F2FP.SATFINITE.E4M3.F32.PACK_AB_MERGE_C R201, R117, R112, RZ ;  /* 0x0000007075c9723e */ /* 0x000fe200048070ff */
[----:B------:R-:W2:Y:S01]  /*4330*/  MUFU.EX2 R113, R113 ;  /* 0x0000007100717308 */ /* 0x000ea20000000800 */
[----:B0-----:R-:W-:Y:S02]  /*4340*/  F2FP.SATFINITE.E4M3.F32.PACK_AB_MERGE_C R203, R125, R120, RZ ;  /* 0x000000787dcb723e */ /* 0x001fe400048070ff */
[----:B------:R-:W-:Y:S01]  /*4350*/  F2FP.SATFINITE.E4M3.F32.PACK_AB_MERGE_C R201, R105, R82, R201 ;  /* 0x0000005269c9723e */ /* 0x000fe200048070c9 */
[----:B------:R-:W-:Y:S01]  /*4360*/  IMAD.MOV.U32 R82, RZ, RZ, R87 ;  /* 0x000000ffff527224 */ /* 0x000fe200078e0057 */
[----:B------:R-:W-:Y:S01]  /*4370*/  F2FP.SATFINITE.E4M3.F32.PACK_AB_MERGE_C R203, R109, R86, R203 ;  /* 0x000000566dcb723e */ /* 0x000fe200048070cb */
[----:B------:R-:W-:Y:S01]  /*4380*/  IMAD.MOV.U32 R86, RZ, RZ, R87 ;  /* 0x000000ffff567224 */ /* 0x000fe200078e0057 */
[----:B------:R-:W-:Y:S01]  /*4390*/  F2FP.SATFINITE.E4M3.F32.PACK_AB_MERGE_C R204, R15, R12, R204 ;  /* 0x0000000c0fcc723e */ /* 0x000fe200048070cc */
[----:B------:R-:W0:Y:S08]  /*43a0*/  MUFU.EX2 R122, R122 ;  /* 0x0000007a007a7308 */ /* 0x000e300000000800 */
[----:B------:R3:W-:Y:S08]  /*43b0*/  MUFU.EX2 R5, R102 ;  /* 0x0000006600057308 */ /* 0x0007f00000000800 */
[----:B------:R-:W4:Y:S01]  /*43c0*/  MUFU.EX2 R123, R123 ;  /* 0x0000007b007b7308 */ /* 0x000f220000000800 */
[----:B---3--:R-:W-:-:S04]  /*43d0*/  FADD.FTZ R102, R120, R131 ;  /* 0x0000008378667221 */ /* 0x008fc80000010000 */
[----:B------:R-:W-:Y:S01]  /*43e0*/  FADD.FTZ R103, R125, R102 ;  /* 0x000000667d677221 */ /* 0x000fe20000010000 */
[----:B------:R-:W-:-:S01]  /*43f0*/  FADD.FTZ R102, R12, R63 ;  /* 0x0000003f0c667221 */ /* 0x000fc20000010000 */
[----:B------:R-:W-:Y:S01]  /*4400*/  FFMA.FTZ R63, R42, UR39, -R104 ;  /* 0x000000272a3f7c23 */ /* 0x000fe20008010868 */
[----:B------:R-:W3:Y:S01]  /*4410*/  MUFU.EX2 R116, R116 ;  /* 0x0000007400747308 */ /* 0x000ee20000000800 */
[----:B-1----:R-:W-:-:S01]  /*4420*/  FADD.FTZ R128, R108, R103 ;  /* 0x000000676c807221 */ /* 0x002fc20000010000 */
[----:B------:R-:W-:Y:S01]  /*4430*/  FADD.FTZ R103, R15, R102 ;  /* 0x000000660f677221 */ /* 0x000fe20000010000 */
[----:B------:R-:W-:-:S02]  /*4440*/  FFMA.FTZ R102, R43, UR39, -R104 ;  /* 0x000000272b667c23 */ /* 0x000fc40008010868 */
[----:B--2---:R-:W-:Y:S01]  /*4450*/  FADD.FTZ R131, R113, R128 ;  /* 0x0000008071837221 */ /* 0x004fe20000010000 */
[----:B------:R-:W-:-:S01]  /*4460*/  FADD.FTZ R42, R24, R103 ;  /* 0x00000067182a7221 */ /* 0x000fc20000010000 */
[----:B------:R-:W-:Y:S01]  /*4470*/  IMAD.MOV.U32 R24, RZ, RZ, R87 ;  /* 0x000000ffff187224 */ /* 0x000fe200078e0057 */
[----:B------:R-:W1:Y:S01]  /*4480*/  MUFU.EX2 R25, R25 ;  /* 0x0000001900197308 */ /* 0x000e620000000800 */
[----:B0-----:R-:W-:-:S01]  /*4490*/  FADD.FTZ R128, R122, R131 ;  /* 0x000000837a807221 */ /* 0x001fc20000010000 */
[----:B------:R-:W-:Y:S01]  /*44a0*/  FADD.FTZ R43, R29, R42 ;  /* 0x0000002a1d2b7221 */ /* 0x000fe20000010000 */
[----:B----4-:R-:W-:-:S02]  /*44b0*/  F2FP.SATFINITE.E4M3.F32.PACK_AB_MERGE_C R205, R123, R122, RZ ;  /* 0x0000007a7bcd723e */ /* 0x010fc400048070ff */
[----:B------:R-:W-:Y:S01]  /*44c0*/  FADD.FTZ R103, R123, R128 ;  /* 0x000000807b677221 */ /* 0x000fe20000010000 */
[----:B------:R-:W-:-:S01]  /*44d0*/  FADD.FTZ R128, R20, R43 ;  /* 0x0000002b14807221 */ /* 0x000fc20000010000 */
[----:B------:R-:W-:Y:S01]  /*44e0*/  F2FP.SATFINITE.E4M3.F32.PACK_AB_MERGE_C R205, R113, R108, R205 ;  /* 0x0000006c71cd723e */ /* 0x000fe200048070cd */
[----:B------:R-:W0:Y:S01]  /*44f0*/  MUFU.EX2 R121, R121 ;  /* 0x0000007900797308 */ /* 0x000e220000000800 */
[----:B---3--:R-:W-:-:S07]  /*4500*/  FADD.FTZ R130, R116, R103 ;  /* 0x0000006774827221 */ /* 0x008fce0000010000 */
        /* <DEDUP_REMOVED lines=8> */
[----:B------:R-:W-:Y:S01]  /*4590*/  MUFU.EX2 R32, R32 ;  /* 0x0000002000207308 */ /* 0x000fe20000000800 */
[----:B0-----:R-:W-:-:S01]  /*45a0*/  FADD.FTZ R103, R33, R128 ;  /* 0x0000008021677221 */ /* 0x001fc20000010000 */
[----:B------:R-:W-:Y:S01]  /*45b0*/  F2FP.SATFINITE.E4M3.F32.PACK_AB_MERGE_C R206, R33, R28, RZ ;  /* 0x0000001c21ce723e */ /* 0x000fe200048070ff */
[--C-:B------:R-:W-:Y:S02]  /*45c0*/  IMAD.MOV.U32 R33, RZ, RZ, R87.reuse ;  /* 0x000000ffff217224 */ /* 0x100fe400078e0057 */
[--C-:B------:R-:W-:Y:S01]  /*45d0*/  IMAD.MOV.U32 R28, RZ, RZ, R87.reuse ;  /* 0x000000ffff1c7224 */ /* 0x100fe200078e0057 */
[----:B------:R-:W-:Y:S01]  /*45e0*/  F2FP.SATFINITE.E4M3.F32.PACK_AB_MERGE_C R206, R25, R20, R206 ;  /* 0x0000001419ce723e */ /* 0x000fe200048070ce */
[----:B------:R-:W-:Y:S01]  /*45f0*/  IMAD.MOV.U32 R25, RZ, RZ, R87 ;  /* 0x000000ffff197224 */ /* 0x000fe200078e0057 */
[----:B------:R-:W0:Y:S01]  /*4600*/  MUFU.EX2 R106, R106 ;  /* 0x0000006a006a7308 */ /* 0x000e220000000800 */
[----:B--2---:R-:W-:-:S01]  /*4610*/  FADD.FTZ R131, R127, R130 ;  /* 0x000000827f837221 */ /* 0x004fc20000010000 */
[----:B------:R-:W-:-:S04]  /*4620*/  F2FP.SATFINITE.E4M3.F32.PACK_AB_MERGE_C R207, R127, R124, RZ ;  /* 0x0000007c7fcf723e */ /* 0x000fc800048070ff */
[----:B------:R-:W-:Y:S02]  /*4630*/  F2FP.SATFINITE.E4M3.F32.PACK_AB_MERGE_C R207, R121, R116, R207 ;  /* 0x0000007479cf723e */ /* 0x000fe400048070cf */
[----:B------:R-:W-:Y:S08]  /*4640*/  MUFU.EX2 R107, R107 ;  /* 0x0000006b006b7308 */ /* 0x000ff00000000800 */
[----:B------:R-:W-:Y:S01]  /*4650*/  MUFU.EX2 R40, R40 ;  /* 0x0000002800287308 */ /* 0x000fe20000000800 */
[----:B0-----:R-:W-:-:S07]  /*4660*/  FADD.FTZ R128, R106, R131 ;  /* 0x000000836a807221 */ /* 0x001fce0000010000 */
[----:B------:R-:W-:Y:S08]  /*4670*/  MUFU.EX2 R126, R126 ;  /* 0x0000007e007e7308 */ /* 0x000ff00000000800 */
[----:B------:R-:W0:Y:S08]  /*4680*/  MUFU.EX2 R45, R45 ;  /* 0x0000002d002d7308 */ /* 0x000e300000000800 */
[----:B------:R-:W1:Y:S08]  /*4690*/  MUFU.EX2 R129, R129 ;  /* 0x0000008100817308 */ /* 0x000e700000000800 */
[----:B------:R2:W-:Y:S01]  /*46a0*/  MUFU.EX2 R42, R66 ;  /* 0x00000042002a7308 */ /* 0x0005e20000000800 */
[----:B0-----:R-:W-:-:S04]  /*46b0*/  F2FP.SATFINITE.E4M3.F32.PACK_AB_MERGE_C R208, R45, R40, RZ ;  /* 0x000000282dd0723e */ /* 0x001fc800048070ff */
[----:B------:R-:W-:-:S03]  /*46c0*/  F2FP.SATFINITE.E4M3.F32.PACK_AB_MERGE_C R208, R37, R32, R208 ;  /* 0x0000002025d0723e */ /* 0x000fc600048070d0 */
[----:B------:R-:W-:Y:S01]  /*46d0*/  MUFU.EX2 R36, R36 ;  /* 0x0000002400247308 */ /* 0x000fe20000000800 */
[----:B--2---:R-:W-:-:S01]  /*46e0*/  FFMA.FTZ R66, R26, UR39, -R104 ;  /* 0x000000271a427c23 */ /* 0x004fc20008010868 */
[----:B------:R-:W-:Y:S01]  /*46f0*/  FADD.FTZ R26, R32, R103 ;  /* 0x00000067201a7221 */ /* 0x000fe20000010000 */
[----:B------:R-:W-:-:S01]  /*4700*/  FADD.FTZ R103, R107, R128 ;  /* 0x000000806b677221 */ /* 0x000fc20000010000 */
[----:B-1----:R-:W-:Y:S01]  /*4710*/  F2FP.SATFINITE.E4M3.F32.PACK_AB_MERGE_C R209, R129, R126, RZ ;  /* 0x0000007e81d1723e */ /* 0x002fe200048070ff */
[----:B------:R-:W-:Y:S02]  /*4720*/  IMAD.MOV.U32 R32, RZ, RZ, R87 ;  /* 0x000000ffff207224 */ /* 0x000fe400078e0057 */
[----:B------:R-:W-:Y:S01]  /*4730*/  FADD.FTZ R128, R126, R103 ;  /* 0x000000677e807221 */ /* 0x000fe20000010000 */
[----:B------:R-:W0:Y:S01]  /*4740*/  MUFU.EX2 R110, R110 ;  /* 0x0000006e006e7308 */ /* 0x000e220000000800 */
[----:B------:R-:W-:Y:S02]  /*4750*/  F2FP.SATFINITE.E4M3.F32.PACK_AB_MERGE_C R209, R107, R106, R209 ;  /* 0x0000006a6bd1723e */ /* 0x000fe400048070d1 */
[----:B------:R-:W-:-:S05]  /*4760*/  FADD.FTZ R103, R129, R128 ;  /* 0x0000008081677221 */ /* 0x000fca0000010000 */
[----:B------:R1:W-:Y:S08]  /*4770*/  MUFU.EX2 R43, R67 ;  /* 0x00000043002b7308 */ /* 0x0003f00000000800 */
[----:B------:R-:W2:Y:S01]  /*4780*/  MUFU.EX2 R111, R111 ;  /* 0x0000006f006f7308 */ /* 0x000ea20000000800 */
[----:B-1----:R-:W-:-:S01]  /*4790*/  FADD.FTZ R67, R37, R26 ;  /* 0x0000001a25437221 */ /* 0x002fc20000010000 */
[----:B0-----:R-:W-:Y:S01]  /*47a0*/  FADD.FTZ R8, R110, R103 ;  /* 0x000000676e087221 */ /* 0x001fe20000010000 */
[----:B------:R-:W-:-:S02]  /*47b0*/  IMAD.MOV.U32 R37, RZ, RZ, R87 ;  /* 0x000000ffff257224 */ /* 0x000fc400078e0057 */
[----:B------:R-:W-:Y:S01]  /*47c0*/  FADD.FTZ R26, R40, R67 ;  /* 0x00000043281a7221 */ /* 0x000fe20000010000 */
[----:B------:R-:W-:Y:S02]  /*47d0*/  IMAD.MOV.U32 R40, RZ, RZ, R87 ;  /* 0x000000ffff287224 */ /* 0x000fe400078e0057 */
[----:B------:R-:W0:Y:S01]  /*47e0*/  MUFU.EX2 R52, R52 ;  /* 0x0000003400347308 */ /* 0x000e220000000800 */
[----:B------:R-:W-:-:S01]  /*47f0*/  FADD.FTZ R67, R45, R26 ;  /* 0x0000001a2d437221 */ /* 0x000fc20000010000 */
[----:B------:R-:W-:-:S03]  /*4800*/  IMAD.MOV.U32 R45, RZ, RZ, R87 ;  /* 0x000000ffff2d7224 */ /* 0x000fc600078e0057 */
[----:B------:R-:W-:Y:S01]  /*4810*/  FADD.FTZ R104, R36, R67 ;  /* 0x0000004324687221 */ /* 0x000fe20000010000 */
[----:B------:R-:W-:Y:S02]  /*4820*/  IMAD.MOV.U32 R67, RZ, RZ, R87 ;  /* 0x000000ffff437224 */ /* 0x000fe400078e0057 */
[----:B------:R-:W1:Y:S01]  /*4830*/  MUFU.EX2 R114, R114 ;  /* 0x0000007200727308 */ /* 0x000e620000000800 */
[----:B------:R-:W-:-:S01]  /*4840*/  FADD.FTZ R21, R41, R104 ;  /* 0x0000006829157221 */ /* 0x000fc20000010000 */
[----:B--2---:R-:W-:-:S06]  /*4850*/  FADD.FTZ R29, R111, R8 ;  /* 0x000000086f1d7221 */ /* 0x004fcc0000010000 */
[----:B------:R-:W2:Y:S01]  /*4860*/  MUFU.EX2 R79, R79 ;  /* 0x0000004f004f7308 */ /* 0x000ea20000000800 */
[----:B0-----:R-:W-:-:S07]  /*4870*/  FADD.FTZ R8, R52, R21 ;  /* 0x0000001534087221 */ /* 0x001fce0000010000 */
[----:B------:R-:W0:Y:S01]  /*4880*/  MUFU.EX2 R115, R115 ;  /* 0x0000007300737308 */ /* 0x000e220000000800 */
[----:B-1----:R-:W-:-:S07]  /*4890*/  FADD.FTZ R14, R114, R29 ;  /* 0x0000001d720e7221 */ /* 0x002fce0000010000 */
[----:B------:R-:W1:Y:S01]  /*48a0*/  MUFU.EX2 R44, R44 ;  /* 0x0000002c002c7308 */ /* 0x000e620000000800 */
[----:B--2---:R-:W-:-:S01]  /*48b0*/  FADD.FTZ R21, R79, R8 ;  /* 0x000000084f157221 */ /* 0x004fc20000010000 */
[----:B------:R-:W-:Y:S01]  /*48c0*/  F2FP.SATFINITE.E4M3.F32.PACK_AB_MERGE_C R52, R79, R52, RZ ;  /* 0x000000344f34723e */ /* 0x000fe200048070ff */
[----:B------:R-:W-:-:S03]  /*48d0*/  IMAD.MOV.U32 R79, RZ, RZ, R87 ;  /* 0x000000ffff4f7224 */ /* 0x000fc600078e0057 */
        /* <DEDUP_REMOVED lines=21> */
[----:B------:R-:W-:-:S03]  /*4a30*/  F2FP.SATFINITE.E4M3.F32.PACK_AB_MERGE_C R89, R92, R89, RZ ;  /* 0x000000595c59723e */ /* 0x000fc600048070ff */
[----:B------:R-:W-:Y:S01]  /*4a40*/  FADD.FTZ R29, R85, R14 ;  /* 0x0000000e551d7221 */ /* 0x000fe20000010000 */
[----:B------:R-:W-:Y:S01]  /*4a50*/  F2FP.SATFINITE.E4M3.F32.PACK_AB_MERGE_C R212, R49, R44, R89 ;  /* 0x0000002c31d4723e */ /* 0x000fe20004807059 */
[----:B------:R-:W-:Y:S01]  /*4a60*/  IMAD.MOV.U32 R49, RZ, RZ, R87 ;  /* 0x000000ffff317224 */ /* 0x000fe200078e0057 */
[----:B------:R-:W0:Y:S01]  /*4a70*/  MUFU.EX2 R88, R88 ;  /* 0x0000005800587308 */ /* 0x000e220000000800 */
[----:B-1----:R-:W-:-:S01]  /*4a80*/  FADD.FTZ R21, R119, R8 ;  /* 0x0000000877157221 */ /* 0x002fc20000010000 */
[----:B------:R-:W-:Y:S01]  /*4a90*/  F2FP.SATFINITE.E4M3.F32.PACK_AB_MERGE_C R118, R119, R118, RZ ;  /* 0x000000767776723e */ /* 0x000fe200048070ff */
[----:B------:R-:W-:-:S03]  /*4aa0*/  IMAD.MOV.U32 R44, RZ, RZ, R87 ;  /* 0x000000ffff2c7224 */ /* 0x000fc600078e0057 */
[----:B------:R-:W-:Y:S02]  /*4ab0*/  F2FP.SATFINITE.E4M3.F32.PACK_AB_MERGE_C R213, R91, R90, R118 ;  /* 0x0000005a5bd5723e */ /* 0x000fe40004807076 */
[----:B------:R-:W1:Y:S01]  /*4ac0*/  MUFU.EX2 R95, R95 ;  /* 0x0000005f005f7308 */ /* 0x000e620000000800 */
[----:B--2---:R-:W-:-:S07]  /*4ad0*/  FADD.FTZ R8, R94, R21 ;  /* 0x000000155e087221 */ /* 0x004fce0000010000 */
[----:B------:R-:W2:Y:S01]  /*4ae0*/  MUFU.EX2 R98, R98 ;  /* 0x0000006200627308 */ /* 0x000ea20000000800 */
[----:B0-----:R-:W-:-:S01]  /*4af0*/  FADD.FTZ R14, R88, R29 ;  /* 0x0000001d580e7221 */ /* 0x001fc20000010000 */
[----:B------:R-:W-:-:S03]  /*4b00*/  IMAD.MOV.U32 R29, RZ, RZ, R87 ;  /* 0x000000ffff1d7224 */ /* 0x000fc600078e0057 */
[----:B------:R-:W-:-:S03]  /*4b10*/  FADD.FTZ R21, R93, R14 ;  /* 0x0000000e5d157221 */ /* 0x000fc60000010000 */
[----:B------:R-:W0:Y:S01]  /*4b20*/  MUFU.EX2 R96, R96 ;  /* 0x0000006000607308 */ /* 0x000e220000000800 */
[----:B-1----:R-:W-:-:S07]  /*4b30*/  FADD.FTZ R9, R95, R8 ;  /* 0x000000085f097221 */ /* 0x002fce0000010000 */
[----:B------:R-:W1:Y:S01]  /*4b40*/  MUFU.EX2 R99, R99 ;  /* 0x0000006300637308 */ /* 0x000e620000000800 */
[----:B--2---:R-:W-:-:S07]  /*4b50*/  FADD.FTZ R6, R98, R9 ;  /* 0x0000000962067221 */ /* 0x004fce0000010000 */
[----:B------:R-:W2:Y:S01]  /*4b60*/  MUFU.EX2 R56, R56 ;  /* 0x0000003800387308 */ /* 0x000ea20000000800 */
[----:B0-----:R-:W-:-:S01]  /*4b70*/  FADD.FTZ R21, R96, R21 ;  /* 0x0000001560157221 */ /* 0x001fc20000010000 */
[----:B------:R-:W-:-:S04]  /*4b80*/  F2FP.SATFINITE.E4M3.F32.PACK_AB_MERGE_C R93, R96, R93, RZ ;  /* 0x0000005d605d723e */ /* 0x000fc800048070ff */
[----:B------:R-:W-:Y:S01]  /*4b90*/  F2FP.SATFINITE.E4M3.F32.PACK_AB_MERGE_C R214, R88, R85, R93 ;  /* 0x0000005558d6723e */ /* 0x000fe2000480705d */
[----:B------:R-:W-:Y:S01]  /*4ba0*/  IMAD.MOV.U32 R85, RZ, RZ, R87 ;  /* 0x000000ffff557224 */ /* 0x000fe200078e0057 */
[----:B------:R-:W0:Y:S01]  /*4bb0*/  MUFU.EX2 R57, R57 ;  /* 0x0000003900397308 */ /* 0x000e220000000800 */
[----:B-1----:R-:W-:-:S01]  /*4bc0*/  FADD.FTZ R6, R99, R6 ;  /* 0x0000000663067221 */ /* 0x002fc20000010000 */
[----:B------:R-:W-:-:S03]  /*4bd0*/  F2FP.SATFINITE.E4M3.F32.PACK_AB_MERGE_C R98, R99, R98, RZ ;  /* 0x000000626362723e */ /* 0x000fc600048070ff */
[----:B------:R-:W-:Y:S01]  /*4be0*/  FADD.FTZ R9, R5, R6 ;  /* 0x0000000605097221 */ /* 0x000fe20000010000 */
[----:B------:R-:W-:Y:S02]  /*4bf0*/  F2FP.SATFINITE.E4M3.F32.PACK_AB_MERGE_C R215, R95, R94, R98 ;  /* 0x0000005e5fd7723e */ /* 0x000fe40004807062 */
        /* <DEDUP_REMOVED lines=8> */
[----:B------:R-:W-:-:S03]  /*4c80*/  F2FP.SATFINITE.E4M3.F32.PACK_AB_MERGE_C R60, R97, R60, RZ ;  /* 0x0000003c613c723e */ /* 0x000fc600048070ff */
[----:B------:R-:W-:Y:S01]  /*4c90*/  FADD.FTZ R8, R97, R8 ;  /* 0x0000000861087221 */ /* 0x000fe20000010000 */
[----:B------:R-:W-:Y:S01]  /*4ca0*/  F2FP.SATFINITE.E4M3.F32.PACK_AB_MERGE_C R216, R57, R56, R60 ;  /* 0x0000003839d8723e */ /* 0x000fe2000480703c */
[----:B------:R-:W-:Y:S01]  /*4cb0*/  IMAD.MOV.U32 R60, RZ, RZ, R87 ;  /* 0x000000ffff3c7224 */ /* 0x000fe200078e0057 */
[----:B------:R-:W2:Y:S01]  /*4cc0*/  MUFU.EX2 R64, R64 ;  /* 0x0000004000407308 */ /* 0x000ea20000000800 */
[----:B0-----:R-:W-:-:S01]  /*4cd0*/  FADD.FTZ R9, R59, R6 ;  /* 0x000000063b097221 */ /* 0x001fc20000010000 */
[----:B------:R-:W-:Y:S01]  /*4ce0*/  FADD.FTZ R11, R61, R8 ;  /* 0x000000083d0b7221 */ /* 0x000fe20000010000 */
[--C-:B------:R-:W-:Y:S02]  /*4cf0*/  IMAD.MOV.U32 R57, RZ, RZ, R87.reuse ;  /* 0x000000ffff397224 */ /* 0x100fe400078e0057 */
[----:B------:R-:W-:-:S03]  /*4d00*/  IMAD.MOV.U32 R56, RZ, RZ, R87 ;  /* 0x000000ffff387224 */ /* 0x000fc600078e0057 */
[----:B------:R-:W0:Y:S01]  /*4d10*/  MUFU.EX2 R72, R72 ;  /* 0x0000004800487308 */ /* 0x000e220000000800 */
[----:B-1----:R-:W-:-:S01]  /*4d20*/  FADD.FTZ R9, R62, R9 ;  /* 0x000000093e097221 */ /* 0x002fc20000010000 */
[----:B------:R-:W-:Y:S01]  /*4d30*/  F2FP.SATFINITE.E4M3.F32.PACK_AB_MERGE_C R59, R62, R59, RZ ;  /* 0x0000003b3e3b723e */ /* 0x000fe200048070ff */
[----:B------:R-:W-:Y:S02]  /*4d40*/  IMAD.MOV.U32 R62, RZ, RZ, R87 ;  /* 0x000000ffff3e7224 */ /* 0x000fe400078e0057 */
[----:B------:R-:W-:Y:S01]  /*4d50*/  FADD.FTZ R6, R42, R9 ;  /* 0x000000092a067221 */ /* 0x000fe20000010000 */
[----:B------:R-:W-:Y:S01]  /*4d60*/  F2FP.SATFINITE.E4M3.F32.PACK_AB_MERGE_C R217, R58, R5, R59 ;  /* 0x000000053ad9723e */ /* 0x000fe2000480703b */
[----:B------:R-:W-:Y:S01]  /*4d70*/  IMAD.MOV.U32 R59, RZ, RZ, R87 ;  /* 0x000000ffff3b7224 */ /* 0x000fe200078e0057 */
[----:B------:R-:W1:Y:S01]  /*4d80*/  MUFU.EX2 R70, R70 ;  /* 0x0000004600467308 */ /* 0x000e620000000800 */
[----:B--2---:R-:W-:-:S01]  /*4d90*/  FADD.FTZ R11, R64, R11 ;  /* 0x0000000b400b7221 */ /* 0x004fc20000010000 */
[----:B------:R-:W-:Y:S01]  /*4da0*/  FADD.FTZ R9, R43, R6 ;  /* 0x000000062b097221 */ /* 0x000fe20000010000 */
[----:B------:R-:W-:-:S05]  /*4db0*/  IMAD.MOV.U32 R58, RZ, RZ, R87 ;  /* 0x000000ffff3a7224 */ /* 0x000fca00078e0057 */
        /* <DEDUP_REMOVED lines=8> */
[----:B------:R-:W-:-:S01]  /*4e40*/  FADD.FTZ R6, R34, R31 ;  /* 0x0000001f22067221 */ /* 0x000fc20000010000 */
[----:B------:R-:W-:Y:S01]  /*4e50*/  IMAD.MOV.U32 R72, RZ, RZ, R87 ;  /* 0x000000ffff487224 */ /* 0x000fe200078e0057 */
[----:B------:R-:W2:Y:S01]  /*4e60*/  MUFU.EX2 R13, R102 ;  /* 0x00000066000d7308 */ /* 0x000ea20000000800 */
[C---:B0-----:R-:W-:Y:S01]  /*4e70*/  F2FP.SATFINITE.E4M3.F32.PACK_AB_MERGE_C R70, R71.reuse, R70, RZ ;  /* 0x000000464746723e */ /* 0x041fe200048070ff */
[----:B------:R-:W-:Y:S01]  /*4e80*/  FADD.FTZ R71, R71, R8 ;  /* 0x0000000847477221 */ /* 0x000fe20000010000 */
[----:B------:R-:W-:-:S01]  /*4e90*/  FADD.FTZ R9, R35, R6 ;  /* 0x0000000623097221 */ /* 0x000fc20000010000 */
[--C-:B------:R-:W-:Y:S01]  /*4ea0*/  IMAD.MOV.U32 R64, RZ, RZ, R87.reuse ;  /* 0x000000ffff407224 */ /* 0x100fe200078e0057 */
        /* <DEDUP_REMOVED lines=10> */
[--C-:B------:R-:W-:Y:S02]  /*4f50*/  IMAD.MOV.U32 R42, RZ, RZ, R87.reuse ;  /* 0x000000ffff2a7224 */ /* 0x100fe400078e0057 */
[----:B------:R-:W-:-:S02]  /*4f60*/  IMAD.MOV.U32 R31, RZ, RZ, R87 ;  /* 0x000000ffff1f7224 */ /* 0x000fc400078e0057 */
        /* <DEDUP_REMOVED lines=22> */
[----:B------:R-:W-:-:S06]  /*50d0*/  IMAD.MOV.U32 R47, RZ, RZ, R87 ;  /* 0x000000ffff2f7224 */ /* 0x000fcc00078e0057 */
        /* <DEDUP_REMOVED lines=10> */
[----:B------:R-:W-:Y:S01]  /*5180*/  F2FP.SATFINITE.E4M3.F32.PACK_AB_MERGE_C R74, R53, R74, RZ ;  /* 0x0000004a354a723e */ /* 0x000fe200048070ff */
[----:B------:R-:W-:-:S03]  /*5190*/  IMAD.MOV.U32 R53, RZ, RZ, R87 ;  /* 0x000000ffff357224 */ /* 0x000fc600078e0057 */
[----:B------:R-:W-:Y:S01]  /*51a0*/  F2FP.SATFINITE.E4M3.F32.PACK_AB_MERGE_C R222, R65, R48, R74 ;  /* 0x0000003041de723e */ /* 0x000fe2000480704a */
[--C-:B------:R-:W-:Y:S01]  /*51b0*/  IMAD.MOV.U32 R74, RZ, RZ, R87.reuse ;  /* 0x000000ffff4a7224 */ /* 0x100fe200078e0057 */
[----:B------:R-:W1:Y:S01]  /*51c0*/  MUFU.EX2 R66, R66 ;  /* 0x0000004200427308 */ /* 0x000e620000000800 */
[C---:B--2---:R-:W-:Y:S01]  /*51d0*/  F2FP.SATFINITE.E4M3.F32.PACK_AB_MERGE_C R54, R55.reuse, R54, RZ ;  /* 0x000000363736723e */ /* 0x044fe200048070ff */
[----:B------:R-:W-:Y:S01]  /*51e0*/  FADD.FTZ R55, R55, R8 ;  /* 0x0000000837377221 */ /* 0x000fe20000010000 */
[--C-:B------:R-:W-:Y:S02]  /*51f0*/  IMAD.MOV.U32 R65, RZ, RZ, R87.reuse ;  /* 0x000000ffff417224 */ /* 0x100fe400078e0057 */
[----:B------:R-:W-:Y:S01]  /*5200*/  F2FP.SATFINITE.E4M3.F32.PACK_AB_MERGE_C R223, R51, R50, R54 ;  /* 0x0000003233df723e */ /* 0x000fe20004807036 */
[----:B------:R-:W-:Y:S02]  /*5210*/  IMAD.MOV.U32 R54, RZ, RZ, R87 ;  /* 0x000000ffff367224 */ /* 0x000fe400078e0057 */
[----:B------:R-:W2:Y:S01]  /*5220*/  MUFU.EX2 R76, R76 ;  /* 0x0000004c004c7308 */ /* 0x000ea20000000800 */
[----:B0-----:R-:W-:-:S01]  /*5230*/  FADD.FTZ R5, R75, R6 ;  /* 0x000000064b057221 */ /* 0x001fc20000010000 */
[----:B------:R-:W-:-:S02]  /*5240*/  IMAD.MOV.U32 R51, RZ, RZ, R87 ;  /* 0x000000ffff337224 */ /* 0x000fc400078e0057 */
[--C-:B------:R-:W-:Y:S02]  /*5250*/  IMAD.MOV.U32 R50, RZ, RZ, R87.reuse ;  /* 0x000000ffff327224 */ /* 0x100fe400078e0057 */
[----:B------:R-:W-:Y:S02]  /*5260*/  IMAD.MOV.U32 R48, RZ, RZ, R87 ;  /* 0x000000ffff307224 */ /* 0x000fe400078e0057 */
[----:B------:R-:W0:Y:S01]  /*5270*/  MUFU.EX2 R27, R27 ;  /* 0x0000001b001b7308 */ /* 0x000e220000000800 */
[----:B-1----:R-:W-:-:S01]  /*5280*/  FADD.FTZ R6, R66, R55 ;  /* 0x0000003742067221 */ /* 0x002fc20000010000 */
[----:B------:R-:W-:-:S06]  /*5290*/  IMAD.MOV.U32 R55, RZ, RZ, R87 ;  /* 0x000000ffff377224 */ /* 0x000fcc00078e0057 */
        /* <DEDUP_REMOVED lines=12> */
[----:B------:R-:W-:Y:S02]  /*5360*/  IMAD.MOV.U32 R77, RZ, RZ, R87 ;  /* 0x000000ffff4d7224 */ /* 0x000fe400078e0057 */
[----:B------:R-:W0:Y:S01]  /*5370*/  MUFU.EX2 R69, R69 ;  /* 0x0000004500457308 */ /* 0x000e220000000800 */
[----:B-1----:R-:W-:-:S01]  /*5380*/  FADD.FTZ R6, R73, R6 ;  /* 0x0000000649067221 */ /* 0x002fc20000010000 */
[----:B------:R-:W-:Y:S01]  /*5390*/  F2FP.SATFINITE.E4M3.F32.PACK_AB_MERGE_C R30, R73, R30, RZ ;  /* 0x0000001e491e723e */ /* 0x000fe200048070ff */
[--C-:B------:R-:W-:Y:S02]  /*53a0*/  IMAD.MOV.U32 R76, RZ, RZ, R87.reuse ;  /* 0x000000ffff4c7224 */ /* 0x100fe400078e0057 */
[--C-:B------:R-:W-:Y:S01]  /*53b0*/  IMAD.MOV.U32 R75, RZ, RZ, R87.reuse ;  /* 0x000000ffff4b7224 */ /* 0x100fe200078e0057 */
[----:B------:R-:W-:Y:S01]  /*53c0*/  F2FP.SATFINITE.E4M3.F32.PACK_AB_MERGE_C R225, R27, R66, R30 ;  /* 0x000000421be1723e */ /* 0x000fe2000480701e */
[----:B------:R-:W-:Y:S01]  /*53d0*/  IMAD.MOV.U32 R73, RZ, RZ, R87 ;  /* 0x000000ffff497224 */ /* 0x000fe200078e0057 */
[----:B------:R-:W1:Y:S01]  /*53e0*/  MUFU.EX2 R78, R78 ;  /* 0x0000004e004e7308 */ /* 0x000e620000000800 */
[----:B--2---:R-:W-:-:S01]  /*53f0*/  FADD.FTZ R5, R81, R84 ;  /* 0x0000005451057221 */ /* 0x004fc20000010000 */
[----:B------:R-:W-:-:S02]  /*5400*/  IMAD.MOV.U32 R84, RZ, RZ, R87 ;  /* 0x000000ffff547224 */ /* 0x000fc400078e0057 */
[--C-:B------:R-:W-:Y:S02]  /*5410*/  IMAD.MOV.U32 R66, RZ, RZ, R87.reuse ;  /* 0x000000ffff427224 */ /* 0x100fe400078e0057 */
[----:B------:R-:W-:Y:S02]  /*5420*/  IMAD.MOV.U32 R30, RZ, RZ, R87 ;  /* 0x000000ffff1e7224 */ /* 0x000fe400078e0057 */
[----:B------:R-:W2:Y:S01]  /*5430*/  MUFU.EX2 R100, R100 ;  /* 0x0000006400647308 */ /* 0x000ea20000000800 */
[----:B0-----:R-:W-:-:S01]  /*5440*/  FADD.FTZ R9, R69, R6 ;  /* 0x0000000645097221 */ /* 0x001fc20000010000 */
[----:B------:R-:W-:-:S06]  /*5450*/  IMAD.MOV.U32 R27, RZ, RZ, R87 ;  /* 0x000000ffff1b7224 */ /* 0x000fcc00078e0057 */
[----:B------:R-:W-:Y:S01]  /*5460*/  MUFU.EX2 R68, R68 ;  /* 0x0000004400447308 */ /* 0x000fe20000000800 */
[----:B-1----:R-:W-:-:S07]  /*5470*/  FADD.FTZ R5, R78, R5 ;  /* 0x000000054e057221 */ /* 0x002fce0000010000 */
[----:B------:R-:W0:Y:S01]  /*5480*/  MUFU.EX2 R101, R101 ;  /* 0x0000006500657308 */ /* 0x000e220000000800 */
[----:B--2---:R-:W-:-:S07]  /*5490*/  FADD.FTZ R9, R100, R9 ;  /* 0x0000000964097221 */ /* 0x004fce0000010000 */
[----:B------:R-:W1:Y:S08]  /*54a0*/  MUFU.EX2 R80, R80 ;  /* 0x0000005000507308 */ /* 0x000e700000000800 */
[----:B------:R-:W2:Y:S01]  /*54b0*/  MUFU.EX2 R83, R83 ;  /* 0x0000005300537308 */ /* 0x000ea20000000800 */
[----:B0-----:R-:W-:Y:S01]  /*54c0*/  F2FP.SATFINITE.E4M3.F32.PACK_AB_MERGE_C R10, R101, R68, RZ ;  /* 0x00000044650a723e */ /* 0x001fe200048070ff */
[----:B------:R-:W-:-:S03]  /*54d0*/  FADD.FTZ R68, R68, R9 ;  /* 0x0000000944447221 */ /* 0x000fc60000010000 */
[----:B------:R-:W-:Y:S01]  /*54e0*/  F2FP.SATFINITE.E4M3.F32.PACK_AB_MERGE_C R227, R100, R69, R10 ;  /* 0x0000004564e3723e */ /* 0x000fe2000480700a */
[----:B------:R-:W-:Y:S02]  /*54f0*/  IMAD.MOV.U32 R69, RZ, RZ, R87 ;  /* 0x000000ffff457224 */ /* 0x000fe400078e0057 */
[----:B-1----:R-:W-:Y:S01]  /*5500*/  FADD.FTZ R6, R80, R5 ;  /* 0x0000000550067221 */ /* 0x002fe20000010000 */
[----:B------:R-:W-:-:S01]  /*5510*/  FADD.FTZ R5, R101, R68 ;  /* 0x0000004465057221 */ /* 0x000fc20000010000 */
[--C-:B------:R-:W-:Y:S01]  /*5520*/  IMAD.MOV.U32 R68, RZ, RZ, R87.reuse ;  /* 0x000000ffff447224 */ /* 0x100fe200078e0057 */
[C---:B--2---:R-:W-:Y:S01]  /*5530*/  F2FP.SATFINITE.E4M3.F32.PACK_AB_MERGE_C R8, R83.reuse, R80, RZ ;  /* 0x000000505308723e */ /* 0x044fe200048070ff */
[----:B------:R-:W-:Y:S01]  /*5540*/  FADD.FTZ R6, R83, R6 ;  /* 0x0000000653067221 */ /* 0x000fe20000010000 */
[--C-:B------:R-:W-:Y:S02]  /*5550*/  IMAD.MOV.U32 R83, RZ, RZ, R87.reuse ;  /* 0x000000ffff537224 */ /* 0x100fe400078e0057 */
[----:B------:R-:W-:Y:S01]  /*5560*/  F2FP.SATFINITE.E4M3.F32.PACK_AB_MERGE_C R226, R78, R81, R8 ;  /* 0x000000514ee2723e */ /* 0x000fe20004807008 */
[----:B------:R-:W-:-:S02]  /*5570*/  IMAD.MOV.U32 R81, RZ, RZ, R87 ;  /* 0x000000ffff517224 */ /* 0x000fc400078e0057 */
[--C-:B------:R-:W-:Y:S02]  /*5580*/  IMAD.MOV.U32 R80, RZ, RZ, R87.reuse ;  /* 0x000000ffff507224 */ /* 0x100fe400078e0057 */
        /* <DEDUP_REMOVED lines=39> */
.L_x_162:
[----:B------:R-:W-:Y:S01]  /*5800*/  ISETP.NE.AND P2, PT, RZ, UR42, PT ;  /* 0x0000002aff007c0c */ /* 0x000fe2000bf45270 */
[----:B------:R-:W-:-:S04]  /*5810*/  UISETP.NE.AND UP0, UPT, UR50, 0x1, UPT ;  /* 0x000000013200788c */ /* 0x000fc8000bf05270 */
[----:B------:R-:W-:-:S04]  /*5820*/  USEL UR43, URZ, 0x1, UP0 ;  /* 0x000000013f2b7887 */ /* 0x000fc80008000000 */
[----:B------:R-:W-:-:S04]  /*5830*/  ULOP3.LUT UR43, UR52, UR43, URZ, 0x3c, !UPT ;  /* 0x0000002b342b7292 */ /* 0x000fc8000f8e3c3f */
[----:B------:R-:W-:Y:S08]  /*5840*/  @P2 BRA `(.L_x_153) ;  /* 0x0000000000442947 */ /* 0x000ff00003800000 */
[----:B------:R-:W-:Y:S05]  /*5850*/  @!P0 BRA `(.L_x_154) ;  /* 0x0000000000048947 */ /* 0x000fea0003800000 */
[----:B------:R-:W-:Y:S01]  /*5860*/  BPT.TRAP 0x1 ;  /* 0x000000040000795c */ /* 0x000fe20000300000 */
.L_x_154:
[----:B------:R-:W0:Y:S01]  /*5870*/  S2UR UR10, SR_CgaCtaId ;  /* 0x00000000000a79c3 */ /* 0x000e220000008800 */
[----:B------:R-:W-:Y:S01]  /*5880*/  UIADD3 UR6, UR50, 0x1, URZ ;  /* 0x0000000132067890 */ /* 0x000fe2000fffe03f */
[----:B------:R-:W-:Y:S01]  /*5890*/  IMAD.U32 R0, RZ, RZ, UR43 ;  /* 0x0000002bff007e24 */ /* 0x000fe2000f8e00ff */
[----:B------:R-:W-:Y:S02]  /*58a0*/  UMOV UR7, 0x400 ;  /* 0x0000040000077882 */ /* 0x000fe40000000000 */
[----:B------:R-:W-:Y:S02]  /*58b0*/  UISETP.NE.AND UP0, UPT, UR6, 0x2, UPT ;  /* 0x000000020600788c */ /* 0x000fe4000bf05270 */
[----:B------:R-:W-:Y:S02]  /*58c0*/  SHF.L.U32 R0, R0, 0x1f, RZ ;  /* 0x0000001f00007819 */ /* 0x000fe400000006ff */
[----:B------:R-:W-:Y:S02]  /*58d0*/  USEL UR6, UR6, URZ, UP0 ;  /* 0x0000003f06067287 */ /* 0x000fe40008000000 */
[----:B0-----:R-:W-:-:S04]  /*58e0*/  ULEA UR7, UR10, UR7, 0x18 ;  /* 0x000000070a077291 */ /* 0x001fc8000f8ec03f */
[----:B------:R-:W-:-:S09]  /*58f0*/  ULEA UR6, UR6, UR7, 0x3 ;  /* 0x0000000706067291 */ /* 0x000fd2000f8e183f */
[----:B------:R0:W1:Y:S01]  /*5900*/  SYNCS.PHASECHK.TRANS64.TRYWAIT P1, [UR6+0x2e830], R0 ;  /* 0x02e83000ff0075a7 */ /* 0x0000620008020146 */
[----:B------:R-:W-:Y:S05]  /*5910*/  @!P0 BRA `(.L_x_155) ;  /* 0x0000000000048947 */ /* 0x000fea0003800000 */
[----:B------:R-:W-:Y:S01]  /*5920*/  BPT.TRAP 0x1 ;  /* 0x000000040000795c */ /* 0x000fe20000300000 */
.L_x_155:
[----:B-1----:R-:W-:Y:S05]  /*5930*/  @P1 BRA `(.L_x_153) ;  /* 0x0000000000081947 */ /* 0x002fea0003800000 */
[----:B------:R-:W1:Y:S02]  /*5940*/  SYNCS.PHASECHK.TRANS64.TRYWAIT P1, [UR6+0x2e830], R0 ;  /* 0x02e83000ff0075a7 */ /* 0x000e640008020146 */
[----:B-1----:R-:W-:Y:S05]  /*5950*/  @!P1 BRA `(.L_x_156) ;  /* 0x000000bc00e09947 */ /* 0x002fea0003800000 */
.L_x_153:
        /* <DEDUP_REMOVED lines=186> */
.L_x_158:
[----:B------:R-:W0:Y:S01]  /*6500*/  S2UR UR7, SR_CgaCtaId ;  /* 0x00000000000779c3 */ /* 0x000e220000008800 */
[----:B------:R-:W-:Y:S01]  /*6510*/  UMOV UR6, 0x400 ;  /* 0x0000040000067882 */ /* 0x000fe20000000000 */
[----:B------:R-:W-:-:S05]  /*6520*/  IMAD.U32 R0, RZ, RZ, UR52 ;  /* 0x00000034ff007e24 */ /* 0x000fca000f8e00ff */
[----:B------:R-:W-:Y:S01]  /*6530*/  SHF.L.U32 R0, R0, 0x1f, RZ ;  /* 0x0000001f00007819 */ /* 0x000fe200000006ff */
[----:B0-----:R-:W-:-:S04]  /*6540*/  ULEA UR6, UR7, UR6, 0x18 ;  /* 0x0000000607067291 */ /* 0x001fc8000f8ec03f */
[----:B------:R-:W-:-:S09]  /*6550*/  ULEA UR6, UR50, UR6, 0x3 ;  /* 0x0000000632067291 */ /* 0x000fd2000f8e183f */
[----:B------:R0:W1:Y:S01]  /*6560*/  SYNCS.PHASECHK.TRANS64.TRYWAIT P1, [UR6+0x2e850], R0 ;  /* 0x02e85000ff0075a7 */ /* 0x0000620008020146 */
[----:B------:R-:W-:Y:S05]  /*6570*/  @!P0 BRA `(.L_x_159) ;  /* 0x0000000000048947 */ /* 0x000fea0003800000 */
[----:B------:R-:W-:Y:S01]  /*6580*/  BPT.TRAP 0x1 ;  /* 0x000000040000795c */ /* 0x000fe20000300000 */
.L_x_159:
[----:B-1----:R-:W-:Y:S05]  /*6590*/  @P1 BRA `(.L_x_157) ;  /* 0x0000000000081947 */ /* 0x002fea0003800000 */
[----:B------:R-:W1:Y:S02]  /*65a0*/  SYNCS.PHASECHK.TRANS64.TRYWAIT P1, [UR6+0x2e850], R0 ;  /* 0x02e85000ff0075a7 */ /* 0x000e640008020146 */
[----:B-1----:R-:W-:Y:S05]  /*65b0*/  @!P1 BRA `(.L_x_160) ;  /* 0x000000b000e09947 */ /* 0x002fea0003800000 */
.L_x_157:
[----:B------:R-:W2:Y:S01]  /*65c0*/  S2UR UR6, SR_CgaCtaId ;  /* 0x00000000000679c3 */ /* 0x000ea20000008800 */
[----:B-1----:R-:W-:Y:S01]  /*65d0*/  MOV R7, 0x400 ;  /* 0x0000040000077802 */ /* 0x002fe20000000f00 */
[----:B------:R-:W-:Y:S01]  /*65e0*/  WARPGROUP.ARRIVE ;  /* 0x00000000000079c5 */ /* 0x000fe20000000000 */
[----:B------:R-:W-:Y:S01]  /*65f0*/  UMOV UR7, 0xc0000010 ;  /* 0xc000001000077882 */ /* 0x000fe20000000000 */
[----:B------:R-:W-:Y:S02]  /*6600*/  FMNMX.FTZ R4, R184, R9, !PT ;  /* 0x00000009b8047209 */ /* 0x000fe40007810000 */
[----:B------:R-:W-:-:S04]  /*6610*/  FMNMX.FTZ R10, R186, R8, !PT ;  /* 0x00000008ba0a7209 */ /* 0x000fc80007810000 */
[----:B------:R-:W-:-:S04]  /*6620*/  FMNMX.FTZ R11, R187, R10, !PT ;  /* 0x0000000abb0b7209 */ /* 0x000fc80007810000 */
[----:B------:R-:W-:-:S04]  /*6630*/  FMNMX.FTZ R10, R190, R11, !PT ;  /* 0x0000000bbe0a7209 */ /* 0x000fc80007810000 */
[----:B------:R-:W-:-:S04]  /*6640*/  FMNMX.FTZ R11, R191, R10, !PT ;  /* 0x0000000abf0b7209 */ /* 0x000fc80007810000 */
[----:B------:R-:W-:Y:S01]  /*6650*/  FMNMX.FTZ R10, R194, R11, !PT ;  /* 0x0000000bc20a7209 */ /* 0x000fe20007810000 */
[----:B--2---:R-:W-:-:S03]  /*6660*/  IMAD.U32 R2, RZ, RZ, UR6 ;  /* 0x00000006ff027e24 */ /* 0x004fc6000f8e00ff */
[----:B------:R-:W-:Y:S02]  /*6670*/  FMNMX.FTZ R11, R195, R10, !PT ;  /* 0x0000000ac30b7209 */ /* 0x000fe40007810000 */
[----:B0-----:R-:W-:Y:S02]  /*6680*/  LEA R0, R2, R7, 0x18 ;  /* 0x0000000702007211 */ /* 0x001fe400078ec0ff */
[----:B------:R-:W-:Y:S02]  /*6690*/  FMNMX.FTZ R7, R185, R4, !PT ;  /* 0x00000004b9077209 */ /* 0x000fe40007810000 */
[----:B------:R-:W-:Y:S02]  /*66a0*/  R2UR UR6, R0 ;  /* 0x00000000000672ca */ /* 0x000fe400000e0000 */
[----:B------:R-:W-:Y:S02]  /*66b0*/  FMNMX.FTZ R4, R188, R7, !PT ;  /* 0x00000007bc047209 */ /* 0x000fe40007810000 */
[----:B------:R-:W-:-:S02]  /*66c0*/  FMNMX.FTZ R10, R198, R11, !PT ;  /* 0x0000000bc60a7209 */ /* 0x000fc40007810000 */
[----:B------:R-:W-:Y:S02]  /*66d0*/  FMNMX.FTZ R7, R189, R4, !PT ;  /* 0x00000004bd077209 */ /* 0x000fe40007810000 */
[----:B------:R-:W-:Y:S02]  /*66e0*/  FMNMX.FTZ R11, R199, R10, !PT ;  /* 0x0000000ac70b7209 */ /* 0x000fe40007810000 */
[----:B------:R-:W-:Y:S02]  /*66f0*/  FMNMX.FTZ R4, R192, R7, !PT ;  /* 0x00000007c0047209 */ /* 0x000fe40007810000 */
[----:B------:R-:W-:Y:S01]  /*6700*/  FMNMX.FTZ R10, R170, R11, !PT ;  /* 0x0000000baa0a7209 */ /* 0x000fe20007810000 */
[----:B------:R-:W-:Y:S01]  /*6710*/  UIADD3 UR6, UR6, 0x400, URZ ;  /* 0x0000040006067890 */ /* 0x000fe2000fffe03f */
[----:B------:R-:W-:Y:S02]  /*6720*/  FMNMX.FTZ R7, R193, R4, !PT ;  /* 0x00000004c1077209 */ /* 0x000fe40007810000 */
[----:B------:R-:W-:Y:S01]  /*6730*/  FMNMX.FTZ R11, R171, R10, !PT ;  /* 0x0000000aab0b7209 */ /* 0x000fe20007810000 */
[----:B------:R-:W-:Y:S01]  /*6740*/  USHF.R.U32.HI UR6, URZ, 0x4, UR6 ;  /* 0x000000043f067899 */ /* 0x000fe20008011606 */
[----:B------:R-:W-:-:S02]  /*6750*/  FMNMX.FTZ R4, R196, R7, !PT ;  /* 0x00000007c4047209 */ /* 0x000fc40007810000 */
[----:B------:R-:W-:Y:S01]  /*6760*/  FMNMX.FTZ R10, R174, R11, !PT ;  /* 0x0000000bae0a7209 */ /* 0x000fe20007810000 */
[----:B------:R-:W-:Y:S01]  /*6770*/  ULOP3.LUT UR6, UR6, 0x3fff, URZ, 0xc0, !UPT ;  /* 0x00003fff06067892 */ /* 0x000fe2000f8ec03f */
[----:B------:R-:W-:Y:S02]  /*6780*/  FMNMX.FTZ R7, R197, R4, !PT ;  /* 0x00000004c5077209 */ /* 0x000fe40007810000 */
[----:B------:R-:W-:Y:S01]  /*6790*/  FMNMX.FTZ R11, R175, R10, !PT ;  /* 0x0000000aaf0b7209 */ /* 0x000fe20007810000 */
[----:B------:R-:W-:Y:S01]  /*67a0*/  ULOP3.LUT UR6, UR6, 0x10000, URZ, 0xfc, !UPT ;  /* 0x0001000006067892 */ /* 0x000fe2000f8efc3f */
[----:B------:R-:W-:Y:S02]  /*67b0*/  FMNMX.FTZ R4, R168, R7, !PT ;  /* 0x00000007a8047209 */ /* 0x000fe40007810000 */
[----:B------:R-:W-:Y:S01]  /*67c0*/  FMNMX.FTZ R10, R178, R11, !PT ;  /* 0x0000000bb20a7209 */ /* 0x000fe20007810000 */
[----:B------:R-:W-:Y:S01]  /*67d0*/  UIMAD UR10, UR50, 0x700, UR6 ;  /* 0x00000700320a78a4 */ /* 0x000fe2000f8e0206 */
[----:B------:R-:W-:-:S02]  /*67e0*/  FMNMX.FTZ R7, R169, R4, !PT ;  /* 0x00000004a9077209 */ /* 0x000fc40007810000 */
[----:B------:R-:W-:Y:S02]  /*67f0*/  FMNMX.FTZ R11, R179, R10, !PT ;  /* 0x0000000ab30b7209 */ /* 0x000fe40007810000 */
[----:B------:R-:W-:Y:S02]  /*6800*/  FMNMX.FTZ R4, R172, R7, !PT ;  /* 0x00000007ac047209 */ /* 0x000fe40007810000 */
[----:B------:R-:W-:Y:S01]  /*6810*/  UMOV UR6, UR10 ;  /* 0x0000000a00067c82 */ /* 0x000fe20008000000 */
        /* <DEDUP_REMOVED lines=73> */
[----:B------:R-:W-:Y:S01]  /*6cb0*/  FMNMX.FTZ R11, R91, R10, !PT ;  /* 0x0000000a5b0b7209 */ /* 0x000fe20007810000 */
[----:B------:R-:W-:Y:S02]  /*6cc0*/  WARPGROUP.DEPBAR.LE gsb0, 0x0 ;  /* 0x00008000000079c5 */ /* 0x000fe40000010000 */
[----:B------:R-:W-:Y:S01]  /*6cd0*/  WARPGROUP.ARRIVE ;  /* 0x00000000000079c5 */ /* 0x000fe20000000000 */
[----:B------:R-:W-:-:S05]  /*6ce0*/  FMNMX.FTZ R4, R116, R7, !PT ;  /* 0x0000000774047209 */ /* 0x000fca0007810000 */
[----:B------:R-:W0:Y:S01]  /*6cf0*/  S2R R203, SR_TID.X ;  /* 0x0000000000cb7919 */ /* 0x000e220000002100 */
[----:B------:R-:W-:Y:S02]  /*6d00*/  FMNMX.FTZ R10, R94, R11, !PT ;  /* 0x0000000b5e0a7209 */ /* 0x000fe40007810000 */
[----:B------:R-:W-:Y:S01]  /*6d10*/  FMNMX.FTZ R7, R117, R4, !PT ;  /* 0x0000000475077209 */ /* 0x000fe20007810000 */
[----:B------:R-:W-:Y:S01]  /*6d20*/  QGMMA.64x128x32.F32.E4M3.E4M3 R24, R204, gdesc[UR4], R24, gsb0 ;  /* 0x01e00004cc187df3 */ /* 0x000fe20008000818 */
[----:B------:R-:W-:Y:S01]  /*6d30*/  UIADD3 UR6, UR10, 0x200, URZ ;  /* 0x000002000a067890 */ /* 0x000fe2000fffe03f */
[----:B------:R-:W-:Y:S01]  /*6d40*/  FMNMX.FTZ R11, R95, R10, !PT ;  /* 0x0000000a5f0b7209 */ /* 0x000fe20007810000 */
[----:B------:R-:W-:Y:S01]  /*6d50*/  UMOV UR7, 0xc0000010 ;  /* 0xc000001000077882 */ /* 0x000fe20000000000 */
        /* <DEDUP_REMOVED lines=8> */
[----:B------:R-:W-:-:S04]  /*6de0*/  FMNMX.FTZ R4, R96, R7, !PT ;  /* 0x0000000760047209 */ /* 0x000fc80007810000 */
[----:B------:R-:W-:-:S04]  /*6df0*/  FMNMX.FTZ R7, R97, R4, !PT ;  /* 0x0000000461077209 */ /* 0x000fc80007810000 */
[----:B------:R-:W-:Y:S02]  /*6e00*/  FMNMX.FTZ R4, R100, R7, !PT ;  /* 0x0000000764047209 */ /* 0x000fe40007810000 */
[----:B------:R-:W1:Y:S01]  /*6e10*/  SHFL.BFLY PT, R7, R10, 0x2, 0x1f ;  /* 0x0c401f000a077f89 */ /* 0x000e6200000e0000 */
[----:B0-----:R-:W-:Y:S02]  /*6e20*/  LOP3.LUT P1, RZ, R203, 0x7f, RZ, 0xc0, !PT ;  /* 0x0000007fcbff7812 */ /* 0x001fe4000782c0ff */
[----:B------:R-:W-:-:S05]  /*6e30*/  FMNMX.FTZ R11, R101, R4, !PT ;  /* 0x00000004650b7209 */ /* 0x000fca0007810000 */
[----:B------:R-:W0:Y:S01]  /*6e40*/  SHFL.BFLY PT, R4, R11, 0x2, 0x1f ;  /* 0x0c401f000b047f89 */ /* 0x000e2200000e0000 */
[----:B-1----:R-:W-:-:S05]  /*6e50*/  FMNMX.FTZ R13, R10, R7, !PT ;  /* 0x000000070a0d7209 */ /* 0x002fca0007810000 */
[----:B------:R-:W-:Y:S01]  /*6e60*/  SHFL.BFLY PT, R14, R13, 0x1, 0x1f ;  /* 0x0c201f000d0e7f89 */ /* 0x000fe200000e0000 */
[----:B0-----:R-:W-:Y:S01]  /*6e70*/  FMNMX.FTZ R12, R11, R4, !PT ;  /* 0x000000040b0c7209 */ /* 0x001fe20007810000 */
[----:B------:R-:W-:-:S04]  /*6e80*/  IMAD.U32 R11, RZ, RZ, UR39 ;  /* 0x00000027ff0b7e24 */ /* 0x000fc8000f8e00ff */
[----:B------:R-:W0:Y:S02]  /*6e90*/  SHFL.BFLY PT, R7, R12, 0x1, 0x1f ;  /* 0x0c201f000c077f89 */ /* 0x000e2400000e0000 */
[----:B0-----:R-:W-:Y:S02]  /*6ea0*/  FMNMX.FTZ R4, R12, R7, !PT ;  /* 0x000000070c047209 */ /* 0x001fe40007810000 */
[----:B------:R-:W-:-:S03]  /*6eb0*/  FMNMX.FTZ R7, R13, R14, !PT ;  /* 0x0000000e0d077209 */ /* 0x000fc60007810000 */
[C---:B------:R-:W-:Y:S01]  /*6ec0*/  FFMA.FTZ R10, R4.reuse, R11, -8 ;  /* 0xc1000000040a7423 */ /* 0x040fe2000001000b */
[----:B------:R-:W-:-:S01]  /*6ed0*/  FADD.FTZ R9, -R4, R9 ;  /* 0x0000000904097221 */ /* 0x000fc20000010100 */
[----:B------:R-:W-:Y:S02]  /*6ee0*/  FADD.FTZ R8, -R7, R8 ;  /* 0x0000000807087221 */ /* 0x000fe40000010100 */
        /* <DEDUP_REMOVED lines=63> */
[----:B------:R-:W-:Y:S01]  /*72e0*/  FMUL.FTZ R9, R9, UR39 ;  /* 0x0000002709097c20 */ /* 0x000fe20008410000 */
[----:B------:R-:W-:Y:S01]  /*72f0*/  FMUL.FTZ R8, R8, UR39 ;  /* 0x0000002708087c20 */ /* 0x000fe20008410000 */
        /* <DEDUP_REMOVED lines=66> */
[----:B------:R-:W-:Y:S01]  /*7720*/  FFMA.FTZ R98, R98, UR39, -R10 ;  /* 0x0000002762627c23 */ /* 0x000fe2000801080a */
[----:B------:R-:W-:-:S02]  /*7730*/  IMAD.U32 R197, RZ, RZ, UR51 ;  /* 0x00000033ffc57e24 */ /* 0x000fc4000f8e00ff */
[--C-:B------:R-:W-:Y:S01]  /*7740*/  FFMA.FTZ R99, R99, UR39, -R10.reuse ;  /* 0x0000002763637c23 */ /* 0x100fe2000801080a */
[----:B------:R-:W-:-:S01]  /*7750*/  FFMA.FTZ R102, R102, UR39, -R10 ;  /* 0x0000002766667c23 */ /* 0x000fc2000801080a */
[----:B------:R-:W-:Y:S01]  /*7760*/  FFMA.FTZ R10, R103, UR39, -R10 ;  /* 0x00000027670a7c23 */ /* 0x000fe2000801080a */
[----:B------:R-:W-:Y:S01]  /*7770*/  @!P1 IMAD R196, R197, 0x8, R0 ;  /* 0x00000008c5c49824 */ /* 0x000fe200078e0200 */
        /* <DEDUP_REMOVED lines=186> */
[----:B0-----:R-:W-:-:S01]  /*8320*/  FADD.FTZ R6, R112, R5 ;  /* 0x0000000570067221 */ /* 0x001fc20000010000 */
[----:B------:R-:W-:-:S05]  /*8330*/  IADD3 R5, -R23, 0xb, RZ ;  /* 0x0000000b17057810 */ /* 0x000fca0007ffe1ff */
[----:B------:R0:W-:Y:S06]  /*8340*/  BAR.ARV R5, 0x100 ;  /* 0x000400050000751d */ /* 0x0001ec0000002000 */
[----:B------:R-:W3:Y:S01]  /*8350*/  MUFU.EX2 R115, R115 ;  /* 0x0000007300737308 */ /* 0x000ee20000000800 */
[----:B-1----:R-:W-:-:S01]  /*8360*/  FADD.FTZ R194, R114, R193 ;  /* 0x000000c172c27221 */ /* 0x002fc20000010000 */
[----:B0-----:R-:W-:Y:S02]  /*8370*/  @!P1 VIADD R5, R196, 0x2e840 ;  /* 0x0002e840c4059836 */ /* 0x001fe40000000000 */
[----:B--2---:R-:W-:-:S03]  /*8380*/  FADD.FTZ R193, R113, R6 ;  /* 0x0000000671c17221 */ /* 0x004fc60000010000 */
        /* <DEDUP_REMOVED lines=21> */
[----:B------:R-:W1:Y:S01]  /*84e0*/  MUFU.EX2 R93, R93 ;  /* 0x0000005d005d7308 */ /* 0x000e620000000800 */
[----:B---3--:R-:W-:-:S07]  /*84f0*/  FADD.FTZ R6, R92, R193 ;  /* 0x000000c15c067221 */ /* 0x008fce0000010000 */
        /* <DEDUP_REMOVED lines=18> */
[----:B0-----:R-:W-:-:S03]  /*8620*/  FADD.FTZ R6, R101, R6 ;  /* 0x0000000665067221 */ /* 0x001fc60000010000 */
[----:B-1----:R-:W-:Y:S01]  /*8630*/  FADD.FTZ R5, R10, R103 ;  /* 0x000000670a057221 */ /* 0x002fe20000010000 */
[----:B------:R-:W-:Y:S06]  /*8640*/  @!P0 BRA `(.L_x_161) ;  /* 0x0000000000048947 */ /* 0x000fec0003800000 */
[----:B------:R-:W-:Y:S01]  /*8650*/  BPT.TRAP 0x1 ;  /* 0x000000040000795c */ /* 0x000fe20000300000 */
.L_x_161:
[----:B------:R-:W-:Y:S01]  /*8660*/  F2FP.SATFINITE.E4M3.F32.PACK_AB_MERGE_C R13, R14, R13, RZ ;  /* 0x0000000d0e0d723e */ /* 0x000fe200048070ff */
[----:B------:R-:W-:Y:S02]  /*8670*/  UIADD3 UR6, UR47, -0x1, URZ ;  /* 0xffffffff2f067890 */ /* 0x000fe4000fffe03f */
[----:B------:R-:W-:Y:S01]  /*8680*/  ISETP.LT.AND P1, PT, RZ, UR47, PT ;  /* 0x0000002fff007c0c */ /* 0x000fe2000bf21270 */
[----:B------:R-:W-:Y:S01]  /*8690*/  UMOV UR52, UR43 ;  /* 0x0000002b00347c82 */ /* 0x000fe20008000000 */
[----:B------:R-:W-:Y:S01]  /*86a0*/  F2FP.SATFINITE.E4M3.F32.PACK_AB_MERGE_C R200, R11, R12, R13 ;  /* 0x0000000c0bc8723e */ /* 0x000fe2000480700d */
[----:B------:R-:W-:Y:S01]  /*86b0*/  IMAD.U32 R11, RZ, RZ, UR50 ;  /* 0x00000032ff0b7e24 */ /* 0x000fe2000f8e00ff */
[----:B------:R-:W-:Y:S01]  /*86c0*/  F2FP.SATFINITE.E4M3.F32.PACK_AB_MERGE_C R187, R188, R187, RZ ;  /* 0x000000bbbcbb723e */ /* 0x000fe200048070ff */
[----:B------:R-:W-:Y:S01]  /*86d0*/  UMOV UR50, UR51 ;  /* 0x0000003300327c82 */ /* 0x000fe20008000000 */
[----:B------:R-:W-:Y:S01]  /*86e0*/  F2FP.SATFINITE.E4M3.F32.PACK_AB_MERGE_C R21, R184, R21, RZ ;  /* 0x00000015b815723e */ /* 0x000fe200048070ff */
[----:B------:R-:W-:Y:S01]  /*86f0*/  IMAD R11, R11, 0x8, R0 ;  /* 0x000000080b0b7824 */ /* 0x000fe200078e0200 */
[----:B------:R-:W-:Y:S01]  /*8700*/  F2FP.SATFINITE.E4M3.F32.PACK_AB_MERGE_C R191, R192, R191, RZ ;  /* 0x000000bfc0bf723e */ /* 0x000fe200048070ff */
[----:B------:R-:W-:Y:S01]  /*8710*/  UMOV UR47, UR6 ;  /* 0x00000006002f7c82 */ /* 0x000fe20008000000 */
[----:B------:R-:W-:Y:S01]  /*8720*/  F2FP.SATFINITE.E4M3.F32.PACK_AB_MERGE_C R172, R173, R172, RZ ;  /* 0x000000acadac723e */ /* 0x000fe200048070ff */
[----:B------:R-:W-:Y:S01]  /*8730*/  VIADD R11, R11, 0x2e860 ;  /* 0x0002e8600b0b7836 */ /* 0x000fe20000000000 */
[----:B------:R-:W-:Y:S01]  /*8740*/  F2FP.SATFINITE.E4M3.F32.PACK_AB_MERGE_C R174, R175, R174, RZ ;  /* 0x000000aeafae723e */ /* 0x000fe200048070ff */
[-C--:B------:R-:W-:Y:S01]  /*8750*/  FMUL.FTZ R24, R24, R9.reuse ;  /* 0x0000000918187220 */ /* 0x080fe20000410000 */
[----:B------:R-:W-:Y:S01]  /*8760*/  F2FP.SATFINITE.E4M3.F32.PACK_AB_MERGE_C R180, R181, R180, RZ ;  /* 0x000000b4b5b4723e */ /* 0x000fe200048070ff */
[-C--:B------:R-:W-:Y:S01]  /*8770*/  FMUL.FTZ R25, R25, R9.reuse ;  /* 0x0000000919197220 */ /* 0x080fe20000410000 */
[----:B------:R-:W-:Y:S01]  /*8780*/  PRMT R11, R2, 0x654, R11 ;  /* 0x00000654020b7816 */ /* 0x000fe2000000000b */
[-C--:B------:R-:W-:Y:S01]  /*8790*/  FMUL.FTZ R28, R28, R9.reuse ;  /* 0x000000091c1c7220 */ /* 0x080fe20000410000 */
[----:B------:R-:W-:Y:S01]  /*87a0*/  F2FP.SATFINITE.E4M3.F32.PACK_AB_MERGE_C R182, R183, R182, RZ ;  /* 0x000000b6b7b6723e */ /* 0x000fe200048070ff */
[-C--:B------:R-:W-:Y:S01]  /*87b0*/  FMUL.FTZ R29, R29, R9.reuse ;  /* 0x000000091d1d7220 */ /* 0x080fe20000410000 */
[----:B------:R-:W-:Y:S01]  /*87c0*/  F2FP.SATFINITE.E4M3.F32.PACK_AB_MERGE_C R156, R157, R156, RZ ;  /* 0x0000009c9d9c723e */ /* 0x000fe200048070ff */
[----:B------:R0:W-:Y:S01]  /*87d0*/  SYNCS.ARRIVE.TRANS64.RED.A1T0 RZ, [R11+URZ], RZ ;  /* 0x000000ff0bff79a7 */ /* 0x0001e2000810043f */
        /* <DEDUP_REMOVED lines=80> */
[----:B------:R-:W-:Y:S01]  /*8ce0*/  IMAD.MOV.U32 R8, RZ, RZ, R7 ;  /* 0x000000ffff087224 */ /* 0x000fe200078e0007 */
[----:B------:R-:W-:Y:S01]  /*8cf0*/  F2FP.SATFINITE.E4M3.F32.PACK_AB_MERGE_C R202, R20, R15, R21 ;  /* 0x0000000f14ca723e */ /* 0x000fe20004807015 */
[----:B------:R-:W-:Y:S01]  /*8d00*/  IMAD.MOV.U32 R9, RZ, RZ, R4 ;  /* 0x000000ffff097224 */ /* 0x000fe200078e0004 */
[----:B------:R-:W-:-:S02]  /*8d10*/  F2FP.SATFINITE.E4M3.F32.PACK_AB_MERGE_C R203, R190, R189, R191 ;  /* 0x000000bdbecb723e */ /* 0x000fc400048070bf */
[----:B------:R-:W-:Y:S02]  /*8d20*/  F2FP.SATFINITE.E4M3.F32.PACK_AB_MERGE_C R204, R169, R168, R172 ;  /* 0x000000a8a9cc723e */ /* 0x000fe400048070ac */
[----:B------:R-:W-:Y:S02]  /*8d30*/  F2FP.SATFINITE.E4M3.F32.PACK_AB_MERGE_C R205, R171, R170, R174 ;  /* 0x000000aaabcd723e */ /* 0x000fe400048070ae */
[----:B------:R-:W-:Y:S02]  /*8d40*/  F2FP.SATFINITE.E4M3.F32.PACK_AB_MERGE_C R206, R177, R176, R180 ;  /* 0x000000b0b1ce723e */ /* 0x000fe400048070b4 */
[----:B------:R-:W-:Y:S02]  /*8d50*/  F2FP.SATFINITE.E4M3.F32.PACK_AB_MERGE_C R207, R179, R178, R182 ;  /* 0x000000b2b3cf723e */ /* 0x000fe400048070b6 */
[----:B------:R-:W-:Y:S02]  /*8d60*/  F2FP.SATFINITE.E4M3.F32.PACK_AB_MERGE_C R208, R153, R152, R156 ;  /* 0x0000009899d0723e */ /* 0x000fe4000480709c */
        /* <DEDUP_REMOVED lines=18> */
[----:B------:R-:W-:Y:S01]  /*8e90*/  F2FP.SATFINITE.E4M3.F32.PACK_AB_MERGE_C R227, R99, R98, R102 ;  /* 0x0000006263e3723e */ /* 0x000fe20004807066 */
[----:B0-----:R-:W-:Y:S06]  /*8ea0*/  @P1 BRA `(.L_x_162) ;  /* 0xffffffc800541947 */ /* 0x001fec000383ffff */
.L_x_152:
[----:B------:R-:W-:Y:S06]  /*8eb0*/  BAR.ARV 0x8, 0x180 ;  /* 0x0206000000007b1d */ /* 0x000fec0000002000 */
[----:B------:R-:W-:Y:S05]  /*8ec0*/  @!P0 BRA `(.L_x_163) ;  /* 0x0000000000048947 */ /* 0x000fea0003800000 */
[----:B------:R-:W-:Y:S01]  /*8ed0*/  BPT.TRAP 0x1 ;  /* 0x000000040000795c */ /* 0x000fe20000300000 */
.L_x_163:
[----:B------:R-:W-:Y:S02]  /*8ee0*/  IMAD.U32 R3, RZ, RZ, UR51 ;  /* 0x00000033ff037e24 */ /* 0x000fe4000f8e00ff */
[----:B------:R-:W-:Y:S02]  /*8ef0*/  IMAD.U32 R8, RZ, RZ, UR43 ;  /* 0x0000002bff087e24 */ /* 0x000fe4000f8e00ff */
[----:B------:R-:W-:-:S03]  /*8f00*/  IMAD R20, R3, 0x8, R0 ;  /* 0x0000000803147824 */ /* 0x000fc600078e0200 */
[----:B------:R-:W-:-:S04]  /*8f10*/  SHF.L.U32 R3, R8, 0x1f, RZ ;  /* 0x0000001f08037819 */ /* 0x000fc800000006ff */
[----:B------:R0:W1:Y:S01]  /*8f20*/  SYNCS.PHASECHK.TRANS64.TRYWAIT P1, [R20+URZ+0x2e850], R3 ;  /* 0x02e85003140075a7 */ /* 0x000062000802017f */
[----:B------:R-:W-:Y:S05]  /*8f30*/  @!P0 BRA `(.L_x_164) ;  /* 0x0000000000048947 */ /* 0x000fea0003800000 */
[----:B------:R-:W-:Y:S01]  /*8f40*/  BPT.TRAP 0x1 ;  /* 0x000000040000795c */ /* 0x000fe20000300000 */
.L_x_164:
[----:B------:R-:W-:Y:S02]  /*8f50*/  VIADD R0, R0, 0x400 ;  /* 0x0000040000007836 */ /* 0x000fe40000000000 */
[----:B------:R-:W-:-:S03]  /*8f60*/  IMAD.U32 R9, RZ, RZ, UR51 ;  /* 0x00000033ff097e24 */ /* 0x000fc6000f8e00ff */
[----:B------:R-:W-:-:S04]  /*8f70*/  SHF.R.U32.HI R0, RZ, 0x4, R0 ;  /* 0x00000004ff007819 */ /* 0x000fc80000011600 */
[----:B------:R-:W-:-:S04]  /*8f80*/  LOP3.LUT R0, R0, 0x3fff, RZ, 0xc0, !PT ;  /* 0x00003fff00007812 */ /* 0x000fc800078ec0ff */
[----:B------:R-:W-:Y:S01]  /*8f90*/  LOP3.LUT R0, R0, 0x10000, RZ, 0xfc, !PT ;  /* 0x0001000000007812 */ /* 0x000fe200078efcff */
[----:B-1----:R-:W-:Y:S06]  /*8fa0*/  @P1 BRA `(.L_x_165) ;  /* 0x0000000000081947 */ /* 0x002fec0003800000 */
[----:B------:R-:W1:Y:S02]  /*8fb0*/  SYNCS.PHASECHK.TRANS64.TRYWAIT P1, [R20+URZ+0x2e850], R3 ;  /* 0x02e85003140075a7 */ /* 0x000e64000802017f */
[----:B-1----:R-:W-:Y:S05]  /*8fc0*/  @!P1 BRA `(.L_x_166) ;  /* 0x0000008800749947 */ /* 0x002fea0003800000 */
.L_x_165:
[----:B------:R-:W-:Y:S01]  /*8fd0*/  IMAD R8, R9, 0x700, R0 ;  /* 0x0000070009087824 */ /* 0x000fe200078e0200 */
[----:B------:R-:W-:Y:S05]  /*8fe0*/  WARPSYNC.ALL ;  /* 0x0000000000007948 */ /* 0x000fea0003800000 */
[----:B------:R-:W-:Y:S01]  /*8ff0*/  IMAD.MOV.U32 R9, RZ, RZ, -0x3ffffff0 ;  /* 0xc0000010ff097424 */ /* 0x000fe200078e00ff */
[C---:B------:R-:W-:Y:S01]  /*9000*/  R2UR UR6, R8.reuse ;  /* 0x00000000080672ca */ /* 0x040fe200000e0000 */
[----:B------:R-:W-:Y:S01]  /*9010*/  WARPGROUP.ARRIVE ;  /* 0x00000000000079c5 */ /* 0x000fe20000000000 */
[----:B------:R-:W-:Y:S01]  /*9020*/  VIADD R10, R8, 0x100 ;  /* 0x00000100080a7836 */ /* 0x000fe20000000000 */
[----:B------:R-:W-:Y:S01]  /*9030*/  ULDC.64 UR8, c[0x0][0x9a0] ;  /* 0x0002680000087ab9 */ /* 0x000fe20000000a00 */
[----:B------:R-:W-:Y:S01]  /*9040*/  R2UR UR7, R9 ;  /* 0x00000000090772ca */ /* 0x000fe200000e0000 */
[----:B------:R-:W-:Y:S01]  /*9050*/  IMAD.MOV.U32 R11, RZ, RZ, -0x3ffffff0 ;  /* 0xc0000010ff0b7424 */ /* 0x000fe200078e00ff */
[----:B------:R-:W-:Y:S01]  /*9060*/  UISETP.NE.U32.AND UP0, UPT, UR8, URZ, UPT ;  /* 0x0000003f0800728c */ /* 0x000fe2000bf05070 */
[----:B------:R-:W-:-:S03]  /*9070*/  IMAD.MOV.U32 R14, RZ, RZ, 0x3f800000 ;  /* 0x3f800000ff0e7424 */ /* 0x000fc600078e00ff */
[----:B------:R-:W-:-:S06]  /*9080*/  UISETP.NE.AND.EX UP0, UPT, UR9, URZ, UPT, UP0 ;  /* 0x0000003f0900728c */ /* 0x000fcc000bf05300 */
[----:B------:R-:W-:Y:S01]  /*9090*/  PLOP3.LUT P1, PT, PT, PT, UP0, 0x80, 0x0 ;  /* 0x000000000000781c */ /* 0x000fe20003f2f008 */
[----:B------:R-:W-:Y:S01]  /*90a0*/  QGMMA.64x128x32.F32.E4M3.E4M3 R24, R200, gdesc[UR4], R24, gsb0 ;  /* 0x01e00004c8187df3 */ /* 0x000fe20008000818 */
[----:B------:R-:W-:Y:S01]  /*90b0*/  R2UR UR6, R10 ;  /* 0x000000000a0672ca */ /* 0x000fe200000e0000 */
[----:B------:R-:W-:Y:S01]  /*90c0*/  VIADD R10, R8, 0x200 ;  /* 0x00000200080a7836 */ /* 0x000fe20000000000 */
[----:B------:R-:W-:Y:S01]  /*90d0*/  R2UR UR7, R11 ;  /* 0x000000000b0772ca */ /* 0x000fe200000e0000 */
[----:B------:R-:W-:Y:S01]  /*90e0*/  IMAD.MOV.U32 R11, RZ, RZ, -0x3ffffff0 ;  /* 0xc0000010ff0b7424 */ /* 0x000fe200078e00ff */
[----:B------:R-:W-:Y:S02]  /*90f0*/  @UP0 ULDC.64 UR10, c[0x0][0x9c8] ;  /* 0x00027200000a0ab9 */ /* 0x000fe40000000a00 */
[----:B------:R-:W-:Y:S01]  /*9100*/  @UP0 UIMAD.WIDE.U32 UR4, UR36, UR10, URZ ;  /* 0x0000000a240402a5 */ /* 0x000fe2000f8e003f */
[----:B------:R-:W-:Y:S02]  /*9110*/  WARPGROUP.DEPBAR.LE gsb0, 0x0 ;  /* 0x00008000000079c5 */ /* 0x000fe40000010000 */
[----:B------:R-:W-:-:S06]  /*9120*/  WARPGROUP.ARRIVE ;  /* 0x00000000000079c5 */ /* 0x000fcc0000000000 */
[----:B------:R-:W-:Y:S01]  /*9130*/  QGMMA.64x128x32.F32.E4M3.E4M3 R24, R204, gdesc[UR4], R24, gsb0 ;  /* 0x01e00004cc187df3 */ /* 0x000fe20008000818 */
[----:B------:R-:W-:Y:S01]  /*9140*/  R2UR UR6, R10 ;  /* 0x000000000a0672ca */ /* 0x000fe200000e0000 */
[----:B------:R-:W-:Y:S01]  /*9150*/  VIADD R10, R8, 0x300 ;  /* 0x00000300080a7836 */ /* 0x000fe20000000000 */
[----:B------:R-:W-:Y:S01]  /*9160*/  R2UR UR7, R11 ;  /* 0x000000000b0772ca */ /* 0x000fe200000e0000 */
[----:B------:R-:W-:Y:S01]  /*9170*/  IMAD.MOV.U32 R11, RZ, RZ, -0x3ffffff0 ;  /* 0xc0000010ff0b7424 */ /* 0x000fe200078e00ff */
[----:B------:R-:W-:Y:S02]  /*9180*/  WARPGROUP.DEPBAR.LE gsb0, 0x0 ;  /* 0x00008000000079c5 */ /* 0x000fe40000010000 */
[----:B------:R-:W-:-:S09]  /*9190*/  WARPGROUP.ARRIVE ;  /* 0x00000000000079c5 */ /* 0x000fd20000000000 */
        /* <DEDUP_REMOVED lines=8> */
[----:B------:R-:W-:Y:S02]  /*9220*/  @UP0 UIMAD UR6, UR37, UR10, URZ ;  /* 0x0000000a250602a4 */ /* 0x000fe4000f8e023f */
[----:B------:R-:W-:Y:S02]  /*9230*/  @UP0 USHF.R.S32.HI UR7, URZ, 0x1f, UR46 ;  /* 0x0000001f3f070899 */ /* 0x000fe4000801142e */
[----:B------:R-:W-:-:S03]  /*9240*/  @UP0 UIMAD UR6, UR36, UR11, UR6 ;  /* 0x0000000b240602a4 */ /* 0x000fc6000f8e0206 */
[----:B------:R-:W-:Y:S01]  /*9250*/  @UP0 ULDC.64 UR10, c[0x0][0x9d0] ;  /* 0x00027400000a0ab9 */ /* 0x000fe20000000a00 */
[----:B------:R-:W-:Y:S02]  /*9260*/  @UP0 UIADD3 UR5, UR5, UR6, URZ ;  /* 0x0000000605050290 */ /* 0x000fe4000fffe03f */
[----:B------:R-:W-:Y:S02]  /*9270*/  @UP0 UIMAD UR6, UR7, UR10, URZ ;  /* 0x0000000a070602a4 */ /* 0x000fe4000f8e023f */
[----:B------:R-:W-:Y:S02]  /*9280*/  @UP0 UIMAD.WIDE.U32 UR4, UR46, UR10, UR4 ;  /* 0x0000000a2e0402a5 */ /* 0x000fe4000f8e0004 */
[----:B------:R-:W-:-:S04]  /*9290*/  @UP0 UIMAD UR6, UR46, UR11, UR6 ;  /* 0x0000000b2e0602a4 */ /* 0x000fc8000f8e0206 */
[----:B------:R-:W-:Y:S02]  /*92a0*/  @UP0 UIADD3 UR5, UR5, UR6, URZ ;  /* 0x0000000605050290 */ /* 0x000fe4000fffe03f */
[----:B------:R-:W-:Y:S01]  /*92b0*/  @UP0 ULEA UR6, UP1, UR4, UR8, 0x2 ;  /* 0x0000000804060291 */ /* 0x000fe2000f82103f */
[----:B------:R-:W-:-:S03]  /*92c0*/  R2UR UR7, R11 ;  /* 0x000000000b0772ca */ /* 0x000fc600000e0000 */
[----:B------:R-:W-:-:S03]  /*92d0*/  @UP0 ULEA.HI.X UR5, UR4, UR9, UR5, 0x2, UP1 ;  /* 0x0000000904050291 */ /* 0x000fc600088f1405 */
[----:B------:R-:W-:Y:S01]  /*92e0*/  @UP0 UMOV UR4, UR6 ;  /* 0x0000000600040c82 */ /* 0x000fe20008000000 */
[----:B------:R-:W-:Y:S01]  /*92f0*/  R2UR UR6, R10 ;  /* 0x000000000a0672ca */ /* 0x000fe200000e0000 */
[----:B------:R-:W-:Y:S02]  /*9300*/  IMAD.U32 R12, RZ, RZ, UR4 ;  /* 0x00000004ff0c7e24 */ /* 0x000fe4000f8e00ff */
[----:B------:R-:W-:-:S05]  /*9310*/  IMAD.U32 R13, RZ, RZ, UR5 ;  /* 0x00000005ff0d7e24 */ /* 0x000fca000f8e00ff */
[----:B------:R2:W3:Y:S01]  /*9320*/  @P1 LDG.E R14, desc[UR48][R12.64] ;  /* 0x000000300c0e1981 */ /* 0x0004e2000c1e1900 */
[----:B------:R-:W-:Y:S02]  /*9330*/  VIADD R10, R8, 0x500 ;  /* 0x00000500080a7836 */ /* 0x000fe40000000000 */
[----:B------:R-:W-:Y:S01]  /*9340*/  IMAD.MOV.U32 R11, RZ, RZ, -0x3ffffff0 ;  /* 0xc0000010ff0b7424 */ /* 0x000fe200078e00ff */
[----:B------:R-:W-:Y:S02]  /*9350*/  WARPGROUP.DEPBAR.LE gsb0, 0x0 ;  /* 0x00008000000079c5 */ /* 0x000fe40000010000 */
[----:B------:R-:W-:-:S06]  /*9360*/  WARPGROUP.ARRIVE ;  /* 0x00000000000079c5 */ /* 0x000fcc0000000000 */
[----:B------:R-:W-:Y:S01]  /*9370*/  QGMMA.64x128x32.F32.E4M3.E4M3 R24, R216, gdesc[UR4], R24, gsb0 ;  /* 0x01e00004d8187df3 */ /* 0x000fe20008000818 */
[----:B------:R-:W-:Y:S02]  /*9380*/  R2UR UR6, R10 ;  /* 0x000000000a0672ca */ /* 0x000fe400000e0000 */
[----:B------:R-:W-:Y:S01]  /*9390*/  R2UR UR7, R11 ;  /* 0x000000000b0772ca */ /* 0x000fe200000e0000 */
[----:B------:R-:W-:Y:S02]  /*93a0*/  VIADD R8, R8, 0x600 ;  /* 0x0000060008087836 */ /* 0x000fe40000000000 */
[----:B------:R-:W-:Y:S01]  /*93b0*/  IMAD.MOV.U32 R9, RZ, RZ, -0x3ffffff0 ;  /* 0xc0000010ff097424 */ /* 0x000fe200078e00ff */
[----:B01----:R-:W0:Y:S01]  /*93c0*/  SHFL.BFLY PT, R3, R6, 0x2, 0x1f ;  /* 0x0c401f0006037f89 */ /* 0x003e2200000e0000 */
[----:B------:R-:W-:Y:S02]  /*93d0*/  WARPGROUP.DEPBAR.LE gsb0, 0x0 ;  /* 0x00008000000079c5 */ /* 0x000fe40000010000 */
[----:B------:R-:W-:-:S06]  /*93e0*/  WARPGROUP.ARRIVE ;  /* 0x00000000000079c5 */ /* 0x000fcc0000000000 */
[----:B------:R-:W-:Y:S01]  /*93f0*/  QGMMA.64x128x32.F32.E4M3.E4M3 R24, R220, gdesc[UR4], R24, gsb0 ;  /* 0x01e00004dc187df3 */ /* 0x000fe20008000818 */
[----:B------:R-:W-:Y:S02]  /*9400*/  R2UR UR6, R8 ;  /* 0x00000000080672ca */ /* 0x000fe400000e0000 */
[----:B------:R-:W-:Y:S01]  /*9410*/  R2UR UR7, R9 ;  /* 0x00000000090772ca */ /* 0x000fe200000e0000 */
[----:B------:R-:W1:Y:S01]  /*9420*/  SHFL.BFLY PT, R8, R5, 0x2, 0x1f ;  /* 0x0c401f0005087f89 */ /* 0x000e6200000e0000 */
[----:B0-----:R-:W-:-:S05]  /*9430*/  FADD.FTZ R3, R3, R6 ;  /* 0x0000000603037221 */ /* 0x001fca0000010000 */
[----:B------:R-:W0:Y:S01]  /*9440*/  SHFL.BFLY PT, R0, R3, 0x1, 0x1f ;  /* 0x0c201f0003007f89 */ /* 0x000e2200000e0000 */
[----:B-1----:R-:W-:-:S05]  /*9450*/  FADD.FTZ R8, R8, R5 ;  /* 0x0000000508087221 */ /* 0x002fca0000010000 */
[----:B------:R-:W2:Y:S01]  /*9460*/  SHFL.BFLY PT, R9, R8, 0x1, 0x1f ;  /* 0x0c201f0008097f89 */ /* 0x000ea200000e0000 */
[----:B0-----:R-:W-:-:S05]  /*9470*/  FADD.FTZ R10, R3, R0 ;  /* 0x00000000030a7221 */ /* 0x001fca0000010000 */
[C---:B------:R-:W-:Y:S01]  /*9480*/  FSETP.NE.FTZ.AND P1, PT, R10.reuse, RZ, PT ;  /* 0x000000ff0a00720b */ /* 0x040fe20003f35000 */
[----:B------:R-:W-:Y:S01]  /*9490*/  FMUL.FTZ R6, R10, 0.00390625 ;  /* 0x3b8000000a067820 */ /* 0x000fe20000410000 */
[----:B------:R-:W-:-:S04]  /*94a0*/  IMAD.MOV.U32 R5, RZ, RZ, RZ ;  /* 0x000000ffff057224 */ /* 0x000fc800078e00ff */
[----:B------:R-:W-:Y:S01]  /*94b0*/  FSETP.NE.FTZ.AND P2, PT, R6, RZ, PT ;  /* 0x000000ff0600720b */ /* 0x000fe20003f55000 */
[----:B--2---:R-:W-:-:S04]  /*94c0*/  FADD.FTZ R12, R8, R9 ;  /* 0x00000009080c7221 */ /* 0x004fc80000010000 */
[----:B------:R-:W-:Y:S02]  /*94d0*/  FMUL.FTZ R13, R12, 0.00390625 ;  /* 0x3b8000000c0d7820 */ /* 0x000fe40000410000 */
[----:B------:R-:W-:Y:S03]  /*94e0*/  @P1 MUFU.RCP R5, R10 ;  /* 0x0000000a00051308 */ /* 0x000fe60000001000 */
[----:B------:R-:W-:Y:S01]  /*94f0*/  FSETP.NE.FTZ.AND P3, PT, R13, RZ, PT ;  /* 0x000000ff0d00720b */ /* 0x000fe20003f75000 */
[----:B------:R-:W-:Y:S02]  /*9500*/  WARPGROUP.DEPBAR.LE gsb0, 0x0 ;  /* 0x00008000000079c5 */ /* 0x000fe40000010000 */
[----:B------:R-:W-:-:S06]  /*9510*/  WARPGROUP.ARRIVE ;  /* 0x00000000000079c5 */ /* 0x000fcc0000000000 */
[----:B------:R-:W-:Y:S01]  /*9520*/  QGMMA.64x128x32.F32.E4M3.E4M3 R24, R224, gdesc[UR4], R24, gsb0 ;  /* 0x01e00004e0187df3 */ /* 0x000fe20008000818 */
[----:B------:R-:W-:Y:S01]  /*9530*/  FSETP.NE.FTZ.AND P1, PT, R12, RZ, PT ;  /* 0x000000ff0c00720b */ /* 0x000fe20003f35000 */
[----:B------:R-:W-:Y:S01]  /*9540*/  IMAD.MOV.U32 R11, RZ, RZ, RZ ;  /* 0x000000ffff0b7224 */ /* 0x000fe200078e00ff */
[----:B------:R-:W0:Y:S08]  /*9550*/  @P2 MUFU.LG2 R6, R6 ;  /* 0x0000000600062308 */ /* 0x000e300000000c00 */
[----:B------:R-:W1:Y:S08]  /*9560*/  @P3 MUFU.LG2 R8, R13 ;  /* 0x0000000d00083308 */ /* 0x000e700000000c00 */
[----:B------:R-:W2:Y:S01]  /*9570*/  @P1 MUFU.RCP R11, R12 ;  /* 0x0000000c000b1308 */ /* 0x000ea20000001000 */
        /* <DEDUP_REMOVED lines=10> */
[-C--:B---3--:R-:W-:Y:S01]  /*9620*/  FMUL.FTZ R7, R5, R14.reuse ;  /* 0x0000000e05077220 */ /* 0x088fe20000410000 */
[----:B--2---:R-:W-:Y:S01]  /*9630*/  FMUL.FTZ R4, R11, R14 ;  /* 0x0000000e0b047220 */ /* 0x004fe20000410000 */
[----:B------:R-:W-:-:S02]  /*9640*/  WARPGROUP.DEPBAR.LE gsb0, 0x0 ;  /* 0x00008000000079c5 */ /* 0x000fc40000010000 */
[----:B------:R-:W-:Y:S05]  /*9650*/  @!P0 BRA `(.L_x_167) ;  /* 0x0000000000048947 */ /* 0x000fea0003800000 */
[----:B------:R-:W-:Y:S01]  /*9660*/  BPT.TRAP 0x1 ;  /* 0x000000040000795c */ /* 0x000fe20000300000 */
.L_x_167:
[----:B------:R-:W-:Y:S01]  /*9670*/  VIADD R5, R20, 0x2e860 ;  /* 0x0002e86014057836 */ /* 0x000fe20000000000 */
[----:B------:R-:W-:Y:S01]  /*9680*/  UIADD3 UR51, UR51, 0x1, URZ ;  /* 0x0000000133337890 */ /* 0x000fe2000fffe03f */
[-C--:B------:R-:W-:Y:S01]  /*9690*/  FMUL.FTZ R99, R25, R7.reuse ;  /* 0x0000000719637220 */ /* 0x080fe20000410000 */
[-C--:B------:R-:W-:Y:S01]  /*96a0*/  FMUL.FTZ R100, R28, R7.reuse ;  /* 0x000000071c647220 */ /* 0x080fe20000410000 */
[-C--:B------:R-:W-:Y:S01]  /*96b0*/  FMUL.FTZ R98, R29, R7.reuse ;  /* 0x000000071d627220 */ /* 0x080fe20000410000 */
[----:B------:R-:W-:Y:S01]  /*96c0*/  PRMT R5, R2, 0x654, R5 ;  /* 0x0000065402057816 */ /* 0x000fe20000000005 */
[----:B------:R-:W-:Y:S01]  /*96d0*/  UISETP.NE.AND UP0, UPT, UR51, 0x2, UPT ;  /* 0x000000023300788c */ /* 0x000fe2000bf05270 */
[-C--:B------:R-:W-:Y:S01]  /*96e0*/  FMUL.FTZ R97, R32, R7.reuse ;  /* 0x0000000720617220 */ /* 0x080fe20000410000 */
[-C--:B------:R-:W-:Y:S01]  /*96f0*/  FMUL.FTZ R95, R33, R7.reuse ;  /* 0x00000007215f7220 */ /* 0x080fe20000410000 */
[----:B------:R0:W-:Y:S01]  /*9700*/  SYNCS.ARRIVE.TRANS64.RED.A1T0 RZ, [R5+URZ], RZ ;  /* 0x000000ff05ff79a7 */ /* 0x0001e2000810043f */
        /* <DEDUP_REMOVED lines=37> */
[----:B------:R-:W-:Y:S01]  /*9960*/  USEL UR4, URZ, 0x1, UP0 ;  /* 0x000000013f047887 */ /* 0x000fe20008000000 */
        /* <DEDUP_REMOVED lines=17> */
[----:B------:R-:W-:Y:S01]  /*9a80*/  PLOP3.LUT P0, PT, PT, PT, PT, 0x8, 0x0 ;  /* 0x000000000000781c */ /* 0x000fe20003f0e170 */
[-C--:B------:R-:W-:Y:S01]  /*9a90*/  FMUL.FTZ R13, R79, R4.reuse ;  /* 0x000000044f0d7220 */ /* 0x080fe20000410000 */
[-C--:B------:R-:W-:Y:S01]  /*9aa0*/  FMUL.FTZ R10, R82, R4.reuse ;  /* 0x00000004520a7220 */ /* 0x080fe20000410000 */
[-C--:B------:R-:W-:Y:S01]  /*9ab0*/  FMUL.FTZ R6, R83, R4.reuse ;  /* 0x0000000453067220 */ /* 0x080fe20000410000 */
[-C--:B------:R-:W-:Y:S01]  /*9ac0*/  FMUL.FTZ R9, R86, R4.reuse ;  /* 0x0000000456097220 */ /* 0x080fe20000410000 */
[----:B------:R-:W-:Y:S01]  /*9ad0*/  FMUL.FTZ R87, R87, R4 ;  /* 0x0000000457577220 */ /* 0x000fe20000410000 */
[----:B------:R-:W-:-:S02]  /*9ae0*/  UIADD3 UR44, UR44, 0x1, URZ ;  /* 0x000000012c2c7890 */ /* 0x000fc4000fffe03f */
[----:B------:R-:W-:Y:S02]  /*9af0*/  USEL UR51, UR51, URZ, UP0 ;  /* 0x0000003f33337287 */ /* 0x000fe40008000000 */
[----:B0-----:R-:W-:-:S12]  /*9b00*/  ULOP3.LUT UR43, UR43, UR4, URZ, 0x3c, !UPT ;  /* 0x000000042b2b7292 */ /* 0x001fd8000f8e3c3f */
.L_x_145:
[----:B------:R-:W0:Y:S01]  /*9b10*/  S2R R5, SR_CgaCtaId ;  /* 0x0000000000057919 */ /* 0x000e220000008800 */
[----:B------:R-:W-:Y:S01]  /*9b20*/  MOV R2, 0x400 ;  /* 0x0000040000027802 */ /* 0x000fe20000000f00 */
[----:B------:R-:W-:Y:S01]  /*9b30*/  BSSY B0, `(.L_x_168) ;  /* 0x000027e000007945 */ /* 0x000fe20003800000 */
[----:B------:R-:W-:Y:S02]  /*9b40*/  BAR.SYNC.DEFER_BLOCKING 0x5, 0x180 ;  /* 0x0146000000007b1d */ /* 0x000fe40000010000 */
[----:B0-----:R-:W-:-:S05]  /*9b50*/  LEA R2, R5, R2, 0x18 ;  /* 0x0000000205027211 */ /* 0x001fca00078ec0ff */
[----:B------:R-:W0:Y:S02]  /*9b60*/  LDS.128 R44, [R2+0x2e8d0] ;  /* 0x02e8d000022c7984 */ /* 0x000e240000000c00 */
[----:B0-----:R-:W-:Y:S02]  /*9b70*/  R2UR UR5, R45 ;  /* 0x000000002d0572ca */ /* 0x001fe400000e0000 */
[----:B------:R-:W-:Y:S01]  /*9b80*/  R2UR UR46, R46 ;  /* 0x000000002e2e72ca */ /* 0x000fe200000e0000 */
[----:B------:R-:W-:Y:S06]  /*9b90*/  BAR.ARV 0x4, 0x180 ;  /* 0x0106000000007b1d */ /* 0x000fec0000002000 */
[----:B------:R-:W-:Y:S08]  /*9ba0*/  @P0 BRA `(.L_x_169) ;  /* 0x0000001800f00947 */ /* 0x000ff00003800000 */
[----:B------:R-:W0:Y:S01]  /*9bb0*/  S2R R51, SR_TID.X ;  /* 0x0000000000337919 */ /* 0x000e220000002100 */
[----:B------:R-:W-:Y:S01]  /*9bc0*/  ULDC.64 UR6, c[0x4][0x38] ;  /* 0x01000e0000067ab9 */ /* 0x000fe20000000a00 */
[----:B0-----:R-:W-:-:S05]  /*9bd0*/  IMAD.SHL.U32 R4, R51, 0x4, RZ ;  /* 0x0000000433047824 */ /* 0x001fca00078e00ff */
[----:B------:R-:W-:-:S04]  /*9be0*/  LOP3.LUT R4, R4, 0xc, RZ, 0xc0, !PT ;  /* 0x0000000c04047812 */ /* 0x000fc800078ec0ff */
[----:B------:R-:W-:-:S05]  /*9bf0*/  IADD3 R4, P0, R4, UR6, RZ ;  /* 0x0000000604047c10 */ /* 0x000fca000ff1e0ff */
[----:B------:R-:W-:Y:S01]  /*9c00*/  IMAD.X R5, RZ, RZ, UR7, P0 ;  /* 0x00000007ff057e24 */ /* 0x000fe200080e06ff */
[----:B------:R-:W-:Y:S02]  /*9c10*/  F2FP.BF16.F32.PACK_AB R11, R11, R12 ;  /* 0x0000000c0b0b723e */ /* 0x000fe400000010ff */
[----:B------:R-:W-:Y:S02]  /*9c20*/  F2FP.BF16.F32.PACK_AB R8, R7, R8 ;  /* 0x000000080708723e */ /* 0x000fe400000010ff */
[----:B------:R-:W-:Y:S01]  /*9c30*/  F2FP.BF16.F32.PACK_AB R60, R60, R61 ;  /* 0x0000003d3c3c723e */ /* 0x000fe200000010ff */
[----:B------:R0:W2:Y:S01]  /*9c40*/  LDG.E.CONSTANT R44, desc[UR48][R4.64] ;  /* 0x00000030042c7981 */ /* 0x0000a2000c1e9900 */
[----:B------:R-:W-:Y:S01]  /*9c50*/  F2FP.BF16.F32.PACK_AB R10, R9, R10 ;  /* 0x0000000a090a723e */ /* 0x000fe200000010ff */
[----:B------:R-:W-:Y:S01]  /*9c60*/  USHF.L.U32 UR8, UR36, 0x2, URZ ;  /* 0x0000000224087899 */ /* 0x000fe2000800063f */
[----:B------:R-:W-:Y:S01]  /*9c70*/  F2FP.BF16.F32.PACK_AB R52, R52, R89 ;  /* 0x000000593434723e */ /* 0x000fe200000010ff */
[----:B------:R-:W-:Y:S01]  /*9c80*/  ULDC.64 UR6, c[0x0][0xc00] ;  /* 0x0003000000067ab9 */ /* 0x000fe20000000a00 */
[----:B------:R-:W-:Y:S01]  /*9c90*/  F2FP.BF16.F32.PACK_AB R87, R87, R6 ;  /* 0x000000065757723e */ /* 0x000fe200000010ff */
[----:B------:R-:W-:Y:S01]  /*9ca0*/  USHF.L.U64.HI UR9, UR36, 0x2, UR37 ;  /* 0x0000000224097899 */ /* 0x000fe20008010225 */
[----:B------:R-:W-:Y:S01]  /*9cb0*/  F2FP.BF16.F32.PACK_AB R92, R92, R93 ;  /* 0x0000005d5c5c723e */ /* 0x000fe200000010ff */
[----:B------:R-:W-:Y:S01]  /*9cc0*/  UIADD3 UR4, UP1, UR8, UR6, URZ ;  /* 0x0000000608047290 */ /* 0x000fe2000ff3e03f */
[----:B------:R-:W-:Y:S01]  /*9cd0*/  F2FP.BF16.F32.PACK_AB R100, R100, R101 ;  /* 0x000000656464723e */ /* 0x000fe200000010ff */
[----:B0-----:R-:W0:Y:S01]  /*9ce0*/  S2R R5, SR_SWINHI ;  /* 0x0000000000057919 */ /* 0x001e220000002f00 */
[----:B------:R-:W-:Y:S01]  /*9cf0*/  LOP3.LUT P0, R4, R51, 0x3, RZ, 0xc0, !PT ;  /* 0x0000000333047812 */ /* 0x000fe2000780c0ff */
[----:B------:R-:W-:Y:S01]  /*9d00*/  UISETP.NE.U32.AND UP0, UPT, UR6, URZ, UPT ;  /* 0x0000003f0600728c */ /* 0x000fe2000bf05070 */
[----:B------:R-:W-:Y:S01]  /*9d10*/  F2FP.BF16.F32.PACK_AB R96, R96, R97 ;  /* 0x000000616060723e */ /* 0x000fe200000010ff */
[----:B------:R-:W-:Y:S01]  /*9d20*/  UIADD3.X UR6, UR9, UR7, URZ, UP1, !UPT ;  /* 0x0000000709067290 */ /* 0x000fe20008ffe43f */
[----:B------:R-:W-:Y:S01]  /*9d30*/  ISETP.EQ.OR P0, PT, R4, 0x3, !P0 ;  /* 0x000000030400780c */ /* 0x000fe20004702670 */
[----:B------:R-:W-:Y:S01]  /*9d40*/  UISETP.NE.AND.EX UP0, UPT, UR7, URZ, UPT, UP0 ;  /* 0x0000003f0700728c */ /* 0x000fe2000bf05300 */
[----:B------:R-:W-:-:S02]  /*9d50*/  F2FP.BF16.F32.PACK_AB R27, R26, R27 ;  /* 0x0000001b1a1b723e */ /* 0x000fc400000010ff */
[----:B------:R-:W-:Y:S02]  /*9d60*/  SEL R59, R11, R8, P0 ;  /* 0x000000080b3b7207 */ /* 0x000fe40000000000 */
[----:B------:R-:W-:Y:S02]  /*9d70*/  SEL R61, R8, R11, P0 ;  /* 0x0000000b083d7207 */ /* 0x000fe40000000000 */
[----:B------:R-:W-:Y:S02]  /*9d80*/  SEL R85, R10, R87, P0 ;  /* 0x000000570a557207 */ /* 0x000fe40000000000 */
[----:B------:R-:W-:Y:S02]  /*9d90*/  SEL R87, R87, R10, P0 ;  /* 0x0000000a57577207 */ /* 0x000fe40000000000 */
[----:B------:R-:W-:Y:S02]  /*9da0*/  F2FP.BF16.F32.PACK_AB R21, R21, R24 ;  /* 0x000000181515723e */ /* 0x000fe400000010ff */
[----:B------:R-:W-:-:S02]  /*9db0*/  F2FP.BF16.F32.PACK_AB R25, R25, R28 ;  /* 0x0000001c1919723e */ /* 0x000fc400000010ff */
[----:B------:R-:W-:Y:S02]  /*9dc0*/  F2FP.BF16.F32.PACK_AB R14, R13, R14 ;  /* 0x0000000e0d0e723e */ /* 0x000fe400000010ff */
[----:B------:R-:W-:Y:S02]  /*9dd0*/  F2FP.BF16.F32.PACK_AB R20, R15, R20 ;  /* 0x000000140f14723e */ /* 0x000fe400000010ff */
[----:B------:R-:W-:Y:S02]  /*9de0*/  F2FP.BF16.F32.PACK_AB R57, R56, R57 ;  /* 0x000000393839723e */ /* 0x000fe400000010ff */
[----:B------:R-:W-:Y:S02]  /*9df0*/  SEL R81, R21, R14, P0 ;  /* 0x0000000e15517207 */ /* 0x000fe40000000000 */
[----:B------:R-:W-:Y:S02]  /*9e00*/  SEL R83, R14, R21, P0 ;  /* 0x000000150e537207 */ /* 0x000fe40000000000 */
[----:B------:R-:W-:-:S02]  /*9e10*/  F2FP.BF16.F32.PACK_AB R99, R98, R99 ;  /* 0x000000636263723e */ /* 0x000fc400000010ff */
[----:B------:R-:W-:Y:S02]  /*9e20*/  MOV R8, R2 ;  /* 0x0000000200087202 */ /* 0x000fe40000000f00 */
[----:B0-----:R-:W-:Y:S02]  /*9e30*/  MOV R9, R5 ;  /* 0x0000000500097202 */ /* 0x001fe40000000f00 */
[----:B------:R-:W-:Y:S02]  /*9e40*/  F2FP.BF16.F32.PACK_AB R50, R50, R53 ;  /* 0x000000353232723e */ /* 0x000fe400000010ff */
[----:B------:R-:W-:Y:S01]  /*9e50*/  F2FP.BF16.F32.PACK_AB R68, R68, R69 ;  /* 0x000000454444723e */ /* 0x000fe200000010ff */
[----:B------:R-:W-:Y:S01]  /*9e60*/  IMAD.WIDE R4, R232, 0x2, R8 ;  /* 0x00000002e8047825 */ /* 0x000fe200078e0208 */
[----:B------:R-:W-:Y:S02]  /*9e70*/  SEL R53, R25, R20, P0 ;  /* 0x0000001419357207 */ /* 0x000fe40000000000 */
[----:B------:R-:W-:-:S02]  /*9e80*/  SEL R55, R20, R25, P0 ;  /* 0x0000001914377207 */ /* 0x000fc40000000000 */
[C---:B------:R-:W-:Y:S02]  /*9e90*/  IADD3 R89, P6, R4.reuse, 0x20, RZ ;  /* 0x0000002004597810 */ /* 0x040fe40007fde0ff */
[----:B------:R-:W-:Y:S02]  /*9ea0*/  IADD3 R93, P1, R4, 0x40, RZ ;  /* 0x00000040045d7810 */ /* 0x000fe40007f3e0ff */
[----:B------:R-:W-:Y:S02]  /*9eb0*/  LOP3.LUT R6, R89, 0x380, RZ, 0xc0, !PT ;  /* 0x0000038059067812 */ /* 0x000fe400078ec0ff */
[----:B------:R-:W-:Y:S01]  /*9ec0*/  LOP3.LUT R10, R93, 0x380, RZ, 0xc0, !PT ;  /* 0x000003805d0a7812 */ /* 0x000fe200078ec0ff */
[----:B------:R-:W-:Y:S01]  /*9ed0*/  IMAD.X R25, RZ, RZ, R5, P1 ;  /* 0x000000ffff197224 */ /* 0x000fe200008e0605 */
[----:B------:R-:W-:Y:S02]  /*9ee0*/  SHF.R.U64 R6, R6, 0x3, RZ ;  /* 0x0000000306067819 */ /* 0x000fe400000012ff */
[----:B------:R-:W-:-:S02]  /*9ef0*/  IADD3 R101, P3, R4, 0x4000, RZ ;  /* 0x0000400004657810 */ /* 0x000fc40007f7e0ff */
[----:B------:R-:W-:Y:S02]  /*9f00*/  IADD3 R97, P2, R4, 0x60, RZ ;  /* 0x0000006004617810 */ /* 0x000fe40007f5e0ff */
[----:B------:R-:W-:Y:S01]  /*9f10*/  SHF.R.U64 R10, R10, 0x3, RZ ;  /* 0x000000030a0a7819 */ /* 0x000fe200000012ff */
[--C-:B------:R-:W-:Y:S01]  /*9f20*/  IMAD.X R15, RZ, RZ, R5.reuse, P3 ;  /* 0x000000ffff0f7224 */ /* 0x100fe200018e0605 */
[----:B------:R-:W-:Y:S01]  /*9f30*/  IADD3 R103, P4, R4, 0x4020, RZ ;  /* 0x0000402004677810 */ /* 0x000fe20007f9e0ff */
[--C-:B------:R-:W-:Y:S01]  /*9f40*/  IMAD.X R21, RZ, RZ, R5.reuse, P2 ;  /* 0x000000ffff157224 */ /* 0x100fe200010e0605 */
[----:B------:R-:W-:Y:S02]  /*9f50*/  LOP3.LUT R26, R6, R89, RZ, 0x3c, !PT ;  /* 0x00000059061a7212 */ /* 0x000fe400078e3cff */
[----:B------:R-:W-:Y:S01]  /*9f60*/  IADD3 R105, P5, R4, 0x4040, RZ ;  /* 0x0000404004697810 */ /* 0x000fe20007fbe0ff */
[----:B------:R-:W-:Y:S01]  /*9f70*/  IMAD.X R13, RZ, RZ, R5, P4 ;  /* 0x000000ffff0d7224 */ /* 0x000fe200020e0605 */
[----:B------:R-:W-:-:S02]  /*9f80*/  LOP3.LUT R6, R101, 0x380, RZ, 0xc0, !PT ;  /* 0x0000038065067812 */ /* 0x000fc400078ec0ff */
[----:B------:R-:W-:Y:S01]  /*9f90*/  LOP3.LUT R12, R97, 0x380, RZ, 0xc0, !PT ;  /* 0x00000380610c7812 */ /* 0x000fe200078ec0ff */
[----:B------:R-:W-:Y:S01]  /*9fa0*/  IMAD.X R11, RZ, RZ, R5, P5 ;  /* 0x000000ffff0b7224 */ /* 0x000fe200028e0605 */
[----:B------:R-:W-:Y:S02]  /*9fb0*/  LOP3.LUT R24, R10, R93, RZ, 0x3c, !PT ;  /* 0x0000005d0a187212 */ /* 0x000fe400078e3cff */
[----:B------:R-:W-:Y:S02]  /*9fc0*/  LOP3.LUT R10, R103, 0x380, RZ, 0xc0, !PT ;  /* 0x00000380670a7812 */ /* 0x000fe400078ec0ff */
[----:B------:R-:W-:Y:S02]  /*9fd0*/  LOP3.LUT R28, R105, 0x380, RZ, 0xc0, !PT ;  /* 0x00000380691c7812 */ /* 0x000fe400078ec0ff */
[----:B------:R-:W-:Y:S02]  /*9fe0*/  SHF.R.U64 R6, R6, 0x3, RZ ;  /* 0x0000000306067819 */ /* 0x000fe400000012ff */
[----:B------:R-:W-:-:S02]  /*9ff0*/  SHF.R.U64 R12, R12, 0x3, RZ ;  /* 0x000000030c0c7819 */ /* 0x000fc400000012ff */
[----:B------:R-:W-:Y:S02]  /*a000*/  SHF.R.U64 R10, R10, 0x3, RZ ;  /* 0x000000030a0a7819 */ /* 0x000fe400000012ff */
[----:B------:R-:W-:Y:S02]  /*a010*/  SHF.R.U64 R28, R28, 0x3, RZ ;  /* 0x000000031c1c7819 */ /* 0x000fe400000012ff */
[----:B------:R-:W-:Y:S02]  /*a020*/  LOP3.LUT R14, R6, R101, RZ, 0x3c, !PT ;  /* 0x00000065060e7212 */ /* 0x000fe400078e3cff */
[----:B------:R-:W-:Y:S02]  /*a030*/  SEL R69, R60, R57, P0 ;  /* 0x000000393c457207 */ /* 0x000fe40000000000 */
[----:B------:R-:W-:Y:S02]  /*a040*/  LOP3.LUT R20, R12, R97, RZ, 0x3c, !PT ;  /* 0x000000610c147212 */ /* 0x000fe400078e3cff */
[----:B------:R-:W-:-:S02]  /*a050*/  F2FP.BF16.F32.PACK_AB R32, R29, R32 ;  /* 0x000000201d20723e */ /* 0x000fc400000010ff */
[----:B------:R-:W-:Y:S02]  /*a060*/  SEL R57, R57, R60, P0 ;  /* 0x0000003c39397207 */ /* 0x000fe40000000000 */
[----:B------:R-:W-:Y:S02]  /*a070*/  LOP3.LUT R12, R10, R103, RZ, 0x3c, !PT ;  /* 0x000000670a0c7212 */ /* 0x000fe400078e3cff */
[----:B------:R-:W-:Y:S02]  /*a080*/  SEL R29, R100, R99, P0 ;  /* 0x00000063641d7207 */ /* 0x000fe40000000000 */
[----:B------:R-:W-:Y:S02]  /*a090*/  LOP3.LUT R10, R28, R105, RZ, 0x3c, !PT ;  /* 0x000000691c0a7212 */ /* 0x000fe400078e3cff */
[----:B------:R-:W-:Y:S02]  /*a0a0*/  MOV R60, R14 ;  /* 0x0000000e003c7202 */ /* 0x000fe40000000f00 */
[----:B------:R-:W-:-:S02]  /*a0b0*/  SEL R99, R99, R100, P0 ;  /* 0x0000006463637207 */ /* 0x000fc40000000000 */
[----:B------:R-:W-:Y:S02]  /*a0c0*/  MOV R62, R20 ;  /* 0x00000014003e7202 */ /* 0x000fe40000000f00 */
[----:B------:R-:W-:Y:S02]  /*a0d0*/  MOV R21, R10 ;  /* 0x0000000a00157202 */ /* 0x000fe40000000f00 */
[----:B------:R-:W-:Y:S02]  /*a0e0*/  F2FP.BF16.F32.PACK_AB R30, R30, R31 ;  /* 0x0000001f1e1e723e */ /* 0x000fe400000010ff */
[----:B------:R-:W-:Y:S02]  /*a0f0*/  F2FP.BF16.F32.PACK_AB R76, R76, R77 ;  /* 0x0000004d4c4c723e */ /* 0x000fe400000010ff */
[----:B------:R-:W-:Y:S02]  /*a100*/  SEL R77, R30, R27, P0 ;  /* 0x0000001b1e4d7207 */ /* 0x000fe40000000000 */
[----:B------:R-:W-:Y:S01]  /*a110*/  SEL R79, R27, R30, P0 ;  /* 0x0000001e1b4f7207 */ /* 0x000fe20000000000 */
[----:B------:R-:W-:Y:S01]  /*a120*/  IMAD.X R27, RZ, RZ, R5, P6 ;  /* 0x000000ffff1b7224 */ /* 0x000fe200030e0605 */
[----:B------:R-:W-:-:S02]  /*a130*/  IADD3 R107, P6, R4, 0x4060, RZ ;  /* 0x00004060046b7810 */ /* 0x000fc40007fde0ff */
[----:B------:R-:W-:Y:S02]  /*a140*/  LOP3.LUT R7, R4, 0x380, RZ, 0xc0, !PT ;  /* 0x0000038004077812 */ /* 0x000fe400078ec0ff */
[----:B------:R-:W-:Y:S02]  /*a150*/  F2FP.BF16.F32.PACK_AB R73, R72, R73 ;  /* 0x000000494849723e */ /* 0x000fe400000010ff */
[----:B------:R-:W-:Y:S02]  /*a160*/  LOP3.LUT R30, R107, 0x380, RZ, 0xc0, !PT ;  /* 0x000003806b1e7812 */ /* 0x000fe400078ec0ff */
[----:B------:R-:W-:Y:S02]  /*a170*/  F2FP.BF16.F32.PACK_AB R95, R94, R95 ;  /* 0x0000005f5e5f723e */ /* 0x000fe400000010ff */
[----:B------:R-:W-:Y:S02]  /*a180*/  F2FP.BF16.F32.PACK_AB R65, R64, R65 ;  /* 0x000000414041723e */ /* 0x000fe400000010ff */
[----:B------:R-:W-:-:S02]  /*a190*/  F2FP.BF16.F32.PACK_AB R91, R90, R91 ;  /* 0x0000005b5a5b723e */ /* 0x000fc400000010ff */
[----:B------:R-:W-:Y:S02]  /*a1a0*/  F2FP.BF16.F32.PACK_AB R49, R49, R88 ;  /* 0x000000583131723e */ /* 0x000fe400000010ff */
[----:B------:R-:W-:Y:S02]  /*a1b0*/  SHF.R.U64 R7, R7, 0x3, RZ ;  /* 0x0000000307077819 */ /* 0x000fe400000012ff */
[----:B------:R-:W-:Y:S02]  /*a1c0*/  F2FP.BF16.F32.PACK_AB R43, R42, R43 ;  /* 0x0000002b2a2b723e */ /* 0x000fe400000010ff */
[----:B------:R-:W-:Y:S02]  /*a1d0*/  F2FP.BF16.F32.PACK_AB R41, R41, R48 ;  /* 0x000000302929723e */ /* 0x000fe400000010ff */
[----:B------:R-:W-:Y:S02]  /*a1e0*/  F2FP.BF16.F32.PACK_AB R38, R38, R39 ;  /* 0x000000272626723e */ /* 0x000fe400000010ff */
[----:B------:R-:W-:-:S02]  /*a1f0*/  F2FP.BF16.F32.PACK_AB R40, R37, R40 ;  /* 0x000000282528723e */ /* 0x000fc400000010ff */
[----:B------:R-:W-:Y:S02]  /*a200*/  F2FP.BF16.F32.PACK_AB R35, R34, R35 ;  /* 0x000000232223723e */ /* 0x000fe400000010ff */
[----:B------:R-:W-:Y:S02]  /*a210*/  F2FP.BF16.F32.PACK_AB R33, R33, R36 ;  /* 0x000000242121723e */ /* 0x000fe400000010ff */
[----:B------:R-:W-:Y:S02]  /*a220*/  SEL R63, R76, R73, P0 ;  /* 0x000000494c3f7207 */ /* 0x000fe40000000000 */
[----:B------:R-:W-:Y:S02]  /*a230*/  SHF.R.U64 R30, R30, 0x3, RZ ;  /* 0x000000031e1e7819 */ /* 0x000fe400000012ff */
[----:B------:R-:W-:Y:S02]  /*a240*/  SEL R31, R96, R95, P0 ;  /* 0x0000005f601f7207 */ /* 0x000fe40000000000 */
[----:B------:R-:W-:-:S02]  /*a250*/  SEL R73, R73, R76, P0 ;  /* 0x0000004c49497207 */ /* 0x000fc40000000000 */
[----:B------:R-:W-:Y:S02]  /*a260*/  SEL R67, R68, R65, P0 ;  /* 0x0000004144437207 */ /* 0x000fe40000000000 */
[----:B------:R-:W-:Y:S02]  /*a270*/  SEL R95, R95, R96, P0 ;  /* 0x000000605f5f7207 */ /* 0x000fe40000000000 */
[----:B------:R-:W-:Y:S02]  /*a280*/  SEL R37, R92, R91, P0 ;  /* 0x0000005b5c257207 */ /* 0x000fe40000000000 */
[----:B------:R-:W-:Y:S02]  /*a290*/  SEL R39, R52, R49, P0 ;  /* 0x0000003134277207 */ /* 0x000fe40000000000 */
[----:B------:R-:W-:Y:S02]  /*a2a0*/  SEL R65, R65, R68, P0 ;  /* 0x0000004441417207 */ /* 0x000fe40000000000 */
[----:B------:R-:W-:Y:S01]  /*a2b0*/  LOP3.LUT R4, R7, R4, RZ, 0x3c, !PT ;  /* 0x0000000407047212 */ /* 0x000fe200078e3cff */
[----:B------:R-:W-:Y:S01]  /*a2c0*/  IMAD.X R7, RZ, RZ, R5, P6 ;  /* 0x000000ffff077224 */ /* 0x000fe200030e0605 */
[----:B------:R-:W-:-:S02]  /*a2d0*/  SEL R91, R91, R92, P0 ;  /* 0x0000005c5b5b7207 */ /* 0x000fc40000000000 */
[----:B------:R-:W-:Y:S02]  /*a2e0*/  SEL R49, R49, R52, P0 ;  /* 0x0000003431317207 */ /* 0x000fe40000000000 */
[----:B------:R-:W-:Y:S02]  /*a2f0*/  SEL R45, R41, R40, P0 ;  /* 0x00000028292d7207 */ /* 0x000fe40000000000 */
[----:B------:R-:W-:Y:S02]  /*a300*/  SEL R51, R33, R32, P0 ;  /* 0x0000002021337207 */ /* 0x000fe40000000000 */
[----:B------:R-:W-:Y:S02]  /*a310*/  SEL R71, R50, R43, P0 ;  /* 0x0000002b32477207 */ /* 0x000fe40000000000 */
[----:B------:R-:W-:Y:S02]  /*a320*/  SEL R75, R38, R35, P0 ;  /* 0x00000023264b7207 */ /* 0x000fe40000000000 */
[----:B------:R-:W-:-:S02]  /*a330*/  SEL R43, R43, R50, P0 ;  /* 0x000000322b2b7207 */ /* 0x000fc40000000000 */
[----:B------:R-:W-:Y:S02]  /*a340*/  LOP3.LUT R6, R30, R107, RZ, 0x3c, !PT ;  /* 0x0000006b1e067212 */ /* 0x000fe400078e3cff */
[----:B------:R-:W-:Y:S02]  /*a350*/  SEL R41, R40, R41, P0 ;  /* 0x0000002928297207 */ /* 0x000fe40000000000 */
[----:B------:R-:W-:Y:S02]  /*a360*/  SEL R33, R32, R33, P0 ;  /* 0x0000002120217207 */ /* 0x000fe40000000000 */
[----:B------:R-:W-:Y:S02]  /*a370*/  SEL R35, R35, R38, P0 ;  /* 0x0000002623237207 */ /* 0x000fe40000000000 */
[----:B------:R-:W-:Y:S02]  /*a380*/  MOV R64, R24 ;  /* 0x0000001800407202 */ /* 0x000fe40000000f00 */
[----:B------:R-:W-:-:S02]  /*a390*/  MOV R58, R12 ;  /* 0x0000000c003a7202 */ /* 0x000fc40000000f00 */
[----:B------:R-:W-:Y:S02]  /*a3a0*/  MOV R68, R4 ;  /* 0x0000000400447202 */ /* 0x000fe40000000f00 */
[----:B------:R-:W-:Y:S02]  /*a3b0*/  MOV R11, R6 ;  /* 0x00000006000b7202 */ /* 0x000fe40000000f00 */
[----:B------:R-:W-:Y:S02]  /*a3c0*/  MOV R66, R26 ;  /* 0x0000001a00427202 */ /* 0x000fe40000000f00 */
[----:B------:R-:W-:Y:S02]  /*a3d0*/  PLOP3.LUT P2, PT, PT, PT, UP0, 0x80, 0x0 ;  /* 0x000000000000781c */ /* 0x000fe40003f4f008 */
[----:B--2---:R-:W-:Y:S01]  /*a3e0*/  LOP3.LUT R14, R44, 0x2, RZ, 0x3c, !PT ;  /* 0x000000022c0e7812 */ /* 0x004fe200078e3cff */
[----:B------:R-:W-:Y:S04]  /*a3f0*/  SHFL.IDX PT, R29, R29, R44, 0x1c1f ;  /* 0x001c1f2c1d1d7589 */ /* 0x000fe800000e0000 */
[----:B------:R-:W0:Y:S04]  /*a400*/  SHFL.IDX PT, R10, R99, R14, 0x1c1f ;  /* 0x001c1f0e630a7589 */ /* 0x000e2800000e0000 */
[----:B------:R-:W-:Y:S04]  /*a410*/  SHFL.IDX PT, R63, R63, R44, 0x1c1f ;  /* 0x001c1f2c3f3f7589 */ /* 0x000fe800000e0000 */
[----:B------:R-:W1:Y:S04]  /*a420*/  SHFL.IDX PT, R24, R73, R14, 0x1c1f ;  /* 0x001c1f0e49187589 */ /* 0x000e6800000e0000 */
[----:B------:R-:W-:Y:S04]  /*a430*/  SHFL.IDX PT, R31, R31, R44, 0x1c1f ;  /* 0x001c1f2c1f1f7589 */ /* 0x000fe800000e0000 */
[----:B------:R-:W-:Y:S04]  /*a440*/  SHFL.IDX PT, R67, R67, R44, 0x1c1f ;  /* 0x001c1f2c43437589 */ /* 0x000fe800000e0000 */
[----:B------:R-:W2:Y:S04]  /*a450*/  SHFL.IDX PT, R12, R95, R14, 0x1c1f ;  /* 0x001c1f0e5f0c7589 */ /* 0x000ea800000e0000 */
[----:B------:R-:W3:Y:S01]  /*a460*/  SHFL.IDX PT, R46, R65, R14, 0x1c1f ;  /* 0x001c1f0e412e7589 */ /* 0x000ee200000e0000 */
[----:B0-----:R-:W-:-:S02]  /*a470*/  SEL R4, R29, R10, P0 ;  /* 0x0000000a1d047207 */ /* 0x001fc40000000000 */
[----:B------:R-:W-:Y:S01]  /*a480*/  SEL R6, R10, R29, P0 ;  /* 0x0000001d0a067207 */ /* 0x000fe20000000000 */
[----:B------:R-:W-:Y:S04]  /*a490*/  SHFL.IDX PT, R37, R37, R44, 0x1c1f ;  /* 0x001c1f2c25257589 */ /* 0x000fe800000e0000 */
[----:B------:R-:W-:Y:S01]  /*a4a0*/  SHFL.IDX PT, R39, R39, R44, 0x1c1f ;  /* 0x001c1f2c27277589 */ /* 0x000fe200000e0000 */
[----:B-1----:R-:W-:Y:S02]  /*a4b0*/  SEL R5, R63, R24, P0 ;  /* 0x000000183f057207 */ /* 0x002fe40000000000 */
[----:B------:R-:W-:Y:S01]  /*a4c0*/  SEL R7, R24, R63, P0 ;  /* 0x0000003f18077207 */ /* 0x000fe20000000000 */
[----:B------:R-:W-:Y:S04]  /*a4d0*/  SHFL.IDX PT, R69, R69, R44, 0x1c1f ;  /* 0x001c1f2c45457589 */ /* 0x000fe800000e0000 */
[----:B------:R-:W0:Y:S04]  /*a4e0*/  SHFL.IDX PT, R20, R91, R14, 0x1c1f ;  /* 0x001c1f0e5b147589 */ /* 0x000e2800000e0000 */
[----:B------:R-:W1:Y:S01]  /*a4f0*/  SHFL.IDX PT, R32, R49, R14, 0x1c1f ;  /* 0x001c1f0e31207589 */ /* 0x000e6200000e0000 */
[----:B--2---:R-:W-:-:S02]  /*a500*/  SEL R24, R31, R12, P0 ;  /* 0x0000000c1f187207 */ /* 0x004fc40000000000 */
[----:B------:R-:W-:Y:S01]  /*a510*/  SEL R26, R12, R31, P0 ;  /* 0x0000001f0c1a7207 */ /* 0x000fe20000000000 */
[----:B------:R-:W2:Y:S01]  /*a520*/  SHFL.IDX PT, R48, R57, R14, 0x1c1f ;  /* 0x001c1f0e39307589 */ /* 0x000ea200000e0000 */
[----:B---3--:R-:W-:Y:S02]  /*a530*/  SEL R25, R67, R46, P0 ;  /* 0x0000002e43197207 */ /* 0x008fe40000000000 */
[----:B------:R-:W-:Y:S01]  /*a540*/  SEL R27, R46, R67, P0 ;  /* 0x000000432e1b7207 */ /* 0x000fe20000000000 */
[----:B------:R-:W-:Y:S01]  /*a550*/  SHFL.IDX PT, R45, R45, R44, 0x1c1f ;  /* 0x001c1f2c2d2d7589 */ /* 0x000fe200000e0000 */
[----:B------:R-:W3:Y:S03]  /*a560*/  LDC R46, c[0x0][0xbe8] ;  /* 0x0002fa00ff2e7b82 */ /* 0x000ee60000000800 */
[----:B------:R-:W-:Y:S04]  /*a570*/  SHFL.IDX PT, R51, R51, R44, 0x1c1f ;  /* 0x001c1f2c33337589 */ /* 0x000fe800000e0000 */
[----:B------:R-:W-:Y:S04]  /*a580*/  SHFL.IDX PT, R53, R53, R44, 0x1c1f ;  /* 0x001c1f2c35357589 */ /* 0x000fe800000e0000 */
[----:B------:R-:W-:Y:S01]  /*a590*/  SHFL.IDX PT, R59, R59, R44, 0x1c1f ;  /* 0x001c1f2c3b3b7589 */ /* 0x000fe200000e0000 */
[----:B0-----:R-:W-:-:S02]  /*a5a0*/  SEL R28, R37, R20, P0 ;  /* 0x00000014251c7207 */ /* 0x001fc40000000000 */
[----:B------:R-:W-:Y:S01]  /*a5b0*/  SEL R30, R20, R37, P0 ;  /* 0x00000025141e7207 */ /* 0x000fe20000000000 */
[----:B------:R-:W-:Y:S01]  /*a5c0*/  SHFL.IDX PT, R71, R71, R44, 0x1c1f ;  /* 0x001c1f2c47477589 */ /* 0x000fe200000e0000 */
[----:B-1----:R-:W-:Y:S02]  /*a5d0*/  SEL R36, R39, R32, P0 ;  /* 0x0000002027247207 */ /* 0x002fe40000000000 */
[----:B------:R-:W-:Y:S01]  /*a5e0*/  SEL R38, R32, R39, P0 ;  /* 0x0000002720267207 */ /* 0x000fe20000000000 */
[----:B------:R-:W-:Y:S01]  /*a5f0*/  SHFL.IDX PT, R75, R75, R44, 0x1c1f ;  /* 0x001c1f2c4b4b7589 */ /* 0x000fe200000e0000 */
[----:B--2---:R-:W-:Y:S02]  /*a600*/  SEL R29, R69, R48, P0 ;  /* 0x00000030451d7207 */ /* 0x004fe40000000000 */
[----:B------:R-:W-:Y:S01]  /*a610*/  SEL R31, R48, R69, P0 ;  /* 0x00000045301f7207 */ /* 0x000fe20000000000 */
[----:B------:R-:W-:Y:S04]  /*a620*/  SHFL.IDX PT, R77, R77, R44, 0x1c1f ;  /* 0x001c1f2c4d4d7589 */ /* 0x000fe800000e0000 */
[----:B------:R-:W-:Y:S04]  /*a630*/  SHFL.IDX PT, R81, R81, R44, 0x1c1f ;  /* 0x001c1f2c51517589 */ /* 0x000fe800000e0000 */
[----:B------:R-:W-:Y:S04]  /*a640*/  SHFL.IDX PT, R85, R85, R44, 0x1c1f ;  /* 0x001c1f2c55557589 */ /* 0x000fe800000e0000 */
[----:B------:R-:W0:Y:S04]  /*a650*/  SHFL.IDX PT, R50, R43, R14, 0x1c1f ;  /* 0x001c1f0e2b327589 */ /* 0x000e2800000e0000 */
[----:B------:R-:W1:Y:S04]  /*a660*/  SHFL.IDX PT, R10, R41, R14, 0x1c1f ;  /* 0x001c1f0e290a7589 */ /* 0x000e6800000e0000 */
[----:B------:R-:W2:Y:S04]  /*a670*/  SHFL.IDX PT, R34, R33, R14, 0x1c1f ;  /* 0x001c1f0e21227589 */ /* 0x000ea800000e0000 */
[----:B------:R-:W4:Y:S04]  /*a680*/  SHFL.IDX PT, R44, R35, R14, 0x1c1f ;  /* 0x001c1f0e232c7589 */ /* 0x000f2800000e0000 */
[----:B------:R-:W3:Y:S04]  /*a690*/  SHFL.IDX PT, R40, R55, R14, 0x1c1f ;  /* 0x001c1f0e37287589 */ /* 0x000ee800000e0000 */
[----:B------:R-:W3:Y:S01]  /*a6a0*/  SHFL.IDX PT, R52, R79, R14, 0x1c1f ;  /* 0x001c1f0e4f347589 */ /* 0x000ee200000e0000 */
[----:B------:R-:W-:Y:S01]  /*a6b0*/  BAR.SYNC.DEFER_BLOCKING 0x1, 0x100 ;  /* 0x0044000000007b1d */ /* 0x000fe20000010000 */
[----:B0-----:R-:W-:-:S02]  /*a6c0*/  SEL R37, R71, R50, P0 ;  /* 0x0000003247257207 */ /* 0x001fc40000000000 */
[----:B------:R-:W-:Y:S02]  /*a6d0*/  SEL R39, R50, R71, P0 ;  /* 0x0000004732277207 */ /* 0x000fe40000000000 */
[----:B-1----:R-:W-:Y:S01]  /*a6e0*/  SEL R12, R45, R10, P0 ;  /* 0x0000000a2d0c7207 */ /* 0x002fe20000000000 */
[----:B------:R-:W0:Y:S01]  /*a6f0*/  SHFL.IDX PT, R42, R61, R14, 0x1c1f ;  /* 0x001c1f0e3d2a7589 */ /* 0x000e2200000e0000 */
[----:B--2---:R-:W-:Y:S02]  /*a700*/  SEL R32, R51, R34, P0 ;  /* 0x0000002233207207 */ /* 0x004fe40000000000 */
[----:B------:R-:W-:Y:S01]  /*a710*/  SEL R34, R34, R51, P0 ;  /* 0x0000003322227207 */ /* 0x000fe20000000000 */
[----:B------:R-:W1:Y:S01]  /*a720*/  SHFL.IDX PT, R54, R83, R14, 0x1c1f ;  /* 0x001c1f0e53367589 */ /* 0x000e6200000e0000 */
[----:B----4-:R-:W-:Y:S02]  /*a730*/  SEL R13, R75, R44, P0 ;  /* 0x0000002c4b0d7207 */ /* 0x010fe40000000000 */
[----:B------:R-:W-:Y:S01]  /*a740*/  SEL R15, R44, R75, P0 ;  /* 0x0000004b2c0f7207 */ /* 0x000fe20000000000 */
[----:B------:R2:W4:Y:S01]  /*a750*/  SHFL.IDX PT, R56, R87, R14, 0x1c1f ;  /* 0x001c1f0e57387589 */ /* 0x00052200000e0000 */
[----:B---3--:R-:W-:-:S02]  /*a760*/  SEL R48, R53, R40, P0 ;  /* 0x0000002835307207 */ /* 0x008fc40000000000 */
[----:B------:R-:W-:Y:S02]  /*a770*/  SEL R50, R40, R53, P0 ;  /* 0x0000003528327207 */ /* 0x000fe40000000000 */
[----:B------:R-:W-:Y:S02]  /*a780*/  SEL R33, R77, R52, P0 ;  /* 0x000000344d217207 */ /* 0x000fe40000000000 */
[----:B------:R-:W-:Y:S01]  /*a790*/  SEL R35, R52, R77, P0 ;  /* 0x0000004d34237207 */ /* 0x000fe20000000000 */
[----:B------:R3:W-:Y:S01]  /*a7a0*/  STSM.16.M88.4 [R68], R4 ;  /* 0x0000000444007844 */ /* 0x0007e20000000200 */
[----:B--2---:R-:W-:-:S03]  /*a7b0*/  SEL R14, R10, R45, P0 ;  /* 0x0000002d0a0e7207 */ /* 0x004fc60000000000 */
[----:B------:R-:W-:Y:S01]  /*a7c0*/  STSM.16.M88.4 [R66], R24 ;  /* 0x0000001842007844 */ /* 0x000fe20000000200 */
[----:B0-----:R-:W-:-:S03]  /*a7d0*/  SEL R40, R59, R42, P0 ;  /* 0x0000002a3b287207 */ /* 0x001fc60000000000 */
[----:B------:R-:W-:Y:S01]  /*a7e0*/  STSM.16.M88.4 [R64], R28 ;  /* 0x0000001c40007844 */ /* 0x000fe20000000200 */
[----:B------:R-:W-:Y:S02]  /*a7f0*/  SEL R42, R42, R59, P0 ;  /* 0x0000003b2a2a7207 */ /* 0x000fe40000000000 */
[----:B-1----:R-:W-:Y:S01]  /*a800*/  SEL R49, R81, R54, P0 ;  /* 0x0000003651317207 */ /* 0x002fe20000000000 */
[----:B------:R-:W-:Y:S01]  /*a810*/  STSM.16.M88.4 [R62], R36 ;  /* 0x000000243e007844 */ /* 0x000fe20000000200 */
[----:B------:R-:W-:Y:S02]  /*a820*/  SEL R51, R54, R81, P0 ;  /* 0x0000005136337207 */ /* 0x000fe40000000000 */
[----:B----4-:R-:W-:Y:S01]  /*a830*/  SEL R41, R85, R56, P0 ;  /* 0x0000003855297207 */ /* 0x010fe20000000000 */
[----:B------:R-:W-:Y:S01]  /*a840*/  STSM.16.M88.4 [R60], R12 ;  /* 0x0000000c3c007844 */ /* 0x000fe20000000200 */
[----:B------:R-:W-:Y:S01]  /*a850*/  SEL R43, R56, R85, P0 ;  /* 0x00000055382b7207 */ /* 0x000fe20000000000 */
[----:B---3--:R-:W-:Y:S01]  /*a860*/  IMAD.U32 R5, RZ, RZ, UR6 ;  /* 0x00000006ff057e24 */ /* 0x008fe2000f8e00ff */
[----:B------:R-:W-:Y:S01]  /*a870*/  ULDC.64 UR6, c[0x0][0xc08] ;  /* 0x0003020000067ab9 */ /* 0x000fe20000000a00 */
[----:B------:R-:W-:Y:S01]  /*a880*/  STSM.16.M88.4 [R58], R32 ;  /* 0x000000203a007844 */ /* 0x000fe20000000200 */
[----:B------:R-:W-:Y:S01]  /*a890*/  UISETP.NE.U32.AND UP1, UPT, UR6, URZ, UPT ;  /* 0x0000003f0600728c */ /* 0x000fe2000bf25070 */
[----:B------:R-:W-:-:S02]  /*a8a0*/  IMAD.U32 R4, RZ, RZ, UR4 ;  /* 0x00000004ff047e24 */ /* 0x000fc4000f8e00ff */
[----:B------:R0:W-:Y:S04]  /*a8b0*/  STSM.16.M88.4 [R21], R48 ;  /* 0x0000003015007844 */ /* 0x0001e80000000200 */
[----:B------:R1:W-:Y:S01]  /*a8c0*/  STSM.16.M88.4 [R11], R40 ;  /* 0x000000280b007844 */ /* 0x0003e20000000200 */
[----:B------:R-:W-:Y:S01]  /*a8d0*/  BAR.SYNC.DEFER_BLOCKING 0x1, 0x100 ;  /* 0x0044000000007b1d */ /* 0x000fe20000010000 */
[----:B------:R-:W-:-:S06]  /*a8e0*/  UISETP.NE.AND.EX UP1, UPT, UR7, URZ, UPT, UP1 ;  /* 0x0000003f0700728c */ /* 0x000fcc000bf25310 */
[----:B------:R-:W-:-:S05]  /*a8f0*/  PLOP3.LUT P0, PT, PT, PT, UP1, 0x80, 0x0 ;  /* 0x000000000000781c */ /* 0x000fca0003f0f018 */
[----:B------:R-:W-:-:S04]  /*a900*/  @UP1 UIADD3 UR6, UP2, UR8, UR6, URZ ;  /* 0x0000000608061290 */ /* 0x000fc8000ff5e03f */
[----:B------:R-:W-:Y:S01]  /*a910*/  @UP1 UIADD3.X UR7, UR9, UR7, URZ, UP2, !UPT ;  /* 0x0000000709071290 */ /* 0x000fe200097fe43f */
[----:B------:R-:W-:Y:S01]  /*a920*/  ULDC UR8, c[0x0][0xa88] ;  /* 0x0002a20000087ab9 */ /* 0x000fe20000000800 */
[----:B------:R-:W-:Y:S02]  /*a930*/  IMAD.U32 R20, RZ, RZ, UR6 ;  /* 0x00000006ff147e24 */ /* 0x000fe4000f8e00ff */
[----:B------:R-:W-:Y:S01]  /*a940*/  IMAD.U32 R7, RZ, RZ, UR8 ;  /* 0x00000008ff077e24 */ /* 0x000fe2000f8e00ff */
[----:B------:R-:W2:Y:S01]  /*a950*/  @P2 LDG.E R6, desc[UR48][R4.64] ;  /* 0x0000003004062981 */ /* 0x000ea2000c1e1900 */
[----:B0-----:R-:W-:Y:S01]  /*a960*/  IMAD.U32 R21, RZ, RZ, UR7 ;  /* 0x00000007ff157e24 */ /* 0x001fe2000f8e00ff */
[----:B------:R-:W-:Y:S01]  /*a970*/  ISETP.NE.AND P1, PT, R46, 0x1, PT ;  /* 0x000000012e00780c */ /* 0x000fe20003f25270 */
[----:B------:R-:W-:Y:S01]  /*a980*/  UMOV UR4, URZ ;  /* 0x0000003f00047c82 */ /* 0x000fe20008000000 */
[----:B------:R-:W-:Y:S02]  /*a990*/  IMAD.U32 R14, RZ, RZ, UR40 ;  /* 0x00000028ff0e7e24 */ /* 0x000fe4000f8e00ff */
[----:B------:R1:W5:Y:S09]  /*a9a0*/  @P0 LDG.E R7, desc[UR48][R20.64] ;  /* 0x0000003014070981 */ /* 0x000372000c1e1900 */
[----:B------:R-:W0:Y:S08]  /*a9b0*/  @P1 LDC R10, c[0x0][0xbec] ;  /* 0x0002fb00ff0a1b82 */ /* 0x000e300000000800 */
[----:B------:R-:W3:Y:S01]  /*a9c0*/  @P1 LDC R12, c[0x0][0xbf0] ;  /* 0x0002fc00ff0c1b82 */ /* 0x000ee20000000800 */
[----:B--2---:R-:W-:Y:S01]  /*a9d0*/  @P2 R2UR UR4, R6 ;  /* 0x00000000060422ca */ /* 0x004fe200000e0000 */
[----:B01-3--:R-:W-:-:S14]  /*a9e0*/  @P0 BRA `(.L_x_170) ;  /* 0x0000000000100947 */ /* 0x00bfdc0003800000 */
[----:B------:R-:W-:Y:S05]  /*a9f0*/  @!P2 BRA `(.L_x_170) ;  /* 0x00000000000ca947 */ /* 0x000fea0003800000 */
[----:B------:R-:W2:Y:S04]  /*aa00*/  LDG.E R6, desc[UR48][R4.64] ;  /* 0x0000003004067981 */ /* 0x000ea8000c1e1900 */
[----:B-----5:R-:W2:Y:S02]  /*aa10*/  LDG.E R7, desc[UR48][R4.64+0x4] ;  /* 0x0000043004077981 */ /* 0x020ea4000c1e1900 */
[----:B--2---:R-:W-:-:S07]  /*aa20*/  IMAD.IADD R7, R7, 0x1, -R6 ;  /* 0x0000000107077824 */ /* 0x004fce00078e0a06 */
.L_x_170:
[----:B------:R-:W-:Y:S01]  /*aa30*/  USHF.R.S32.HI UR14, URZ, 0x1f, UR41 ;  /* 0x0000001f3f0e7899 */ /* 0x000fe20008011429 */
[----:B------:R-:W-:Y:S01]  /*aa40*/  IMAD R13, R14, 0x80, R231 ;  /* 0x000000800e0d7824 */ /* 0x000fe200078e02e7 */
[----:B------:R-:W-:Y:S01]  /*aa50*/  ULDC.64 UR12, c[0x0][0xb90] ;  /* 0x0002e400000c7ab9 */ /* 0x000fe20000000a00 */
[----:B------:R-:W-:Y:S01]  /*aa60*/  USHF.R.S32.HI UR9, URZ, 0x1f, UR4 ;  /* 0x0000001f3f097899 */ /* 0x000fe20008011404 */
[----:B------:R-:W-:Y:S01]  /*aa70*/  IMAD.U32 R24, RZ, RZ, UR40 ;  /* 0x00000028ff187e24 */ /* 0x000fe2000f8e00ff */
[----:B------:R-:W-:Y:S01]  /*aa80*/  UIMAD UR10, UR14, UR12, URZ ;  /* 0x0000000c0e0a72a4 */ /* 0x000fe2000f8e023f */
[----:B------:R-:W-:Y:S01]  /*aa90*/  @P1 IMAD.HI.U32 R5, R13, R10, RZ ;  /* 0x0000000a0d051227 */ /* 0x000fe200078e00ff */
[----:B------:R-:W-:Y:S01]  /*aaa0*/  UMOV UR8, UR4 ;  /* 0x0000000400087c82 */ /* 0x000fe20008000000 */
[----:B------:R-:W-:Y:S02]  /*aab0*/  USEL UR37, UR37, URZ, !UP0 ;  /* 0x0000003f25257287 */ /* 0x000fe4000c000000 */
[----:B------:R-:W-:Y:S01]  /*aac0*/  UIMAD.WIDE.U32 UR6, UR41, UR12, UR8 ;  /* 0x0000000c290672a5 */ /* 0x000fe2000f8e0008 */
[----:B------:R-:W-:Y:S01]  /*aad0*/  IMAD.MOV.U32 R4, RZ, RZ, R13 ;  /* 0x000000ffff047224 */ /* 0x000fe200078e000d */
[----:B------:R-:W-:Y:S01]  /*aae0*/  UIMAD UR10, UR41, UR13, UR10 ;  /* 0x0000000d290a72a4 */ /* 0x000fe2000f8e020a */
[----:B------:R-:W-:Y:S01]  /*aaf0*/  @P1 SHF.R.U32.HI R4, RZ, R12, R5 ;  /* 0x0000000cff041219 */ /* 0x000fe20000011605 */
[----:B------:R-:W-:Y:S01]  /*ab00*/  USEL UR36, UR36, URZ, !UP0 ;  /* 0x0000003f24247287 */ /* 0x000fe2000c000000 */
[----:B------:R-:W-:Y:S01]  /*ab10*/  IMAD R5, R19, 0x40, R16 ;  /* 0x0000004013057824 */ /* 0x000fe200078e0210 */
[----:B------:R-:W-:Y:S01]  /*ab20*/  ULDC.64 UR12, c[0x0][0xb98] ;  /* 0x0002e600000c7ab9 */ /* 0x000fe20000000a00 */
[----:B------:R-:W-:Y:S01]  /*ab30*/  UIADD3 UR7, UR7, UR10, URZ ;  /* 0x0000000a07077290 */ /* 0x000fe2000fffe03f */
[----:B------:R-:W-:Y:S01]  /*ab40*/  IMAD.MOV R11, RZ, RZ, -R4 ;  /* 0x000000ffff0b7224 */ /* 0x000fe200078e0a04 */
[----:B------:R-:W-:Y:S01]  /*ab50*/  UIMAD UR8, UR37, UR12, URZ ;  /* 0x0000000c250872a4 */ /* 0x000fe2000f8e023f */
[----:B------:R-:W-:Y:S01]  /*ab60*/  IMAD.WIDE R8, R5, 0x2, R8 ;  /* 0x0000000205087825 */ /* 0x000fe200078e0208 */
[----:B------:R-:W-:Y:S01]  /*ab70*/  UIMAD.WIDE.U32 UR6, UR36, UR12, UR6 ;  /* 0x0000000c240672a5 */ /* 0x000fe2000f8e0006 */
[----:B------:R-:W-:Y:S01]  /*ab80*/  SHF.R.S32.HI R5, RZ, 0x1f, R4 ;  /* 0x0000001fff057819 */ /* 0x000fe20000011404 */
[----:B------:R-:W-:Y:S01]  /*ab90*/  UIMAD UR8, UR36, UR13, UR8 ;  /* 0x0000000d240872a4 */ /* 0x000fe2000f8e0208 */
[----:B------:R-:W-:Y:S01]  /*aba0*/  IMAD R11, R46, R11, R13 ;  /* 0x0000000b2e0b7224 */ /* 0x000fe200078e020d */
[----:B------:R-:W-:Y:S01]  /*abb0*/  IADD3 R15, P3, R8, 0x2000, RZ ;  /* 0x00002000080f7810 */ /* 0x000fe20007f7e0ff */
[----:B------:R-:W-:Y:S01]  /*abc0*/  IMAD R24, R24, 0x80, R229 ;  /* 0x0000008018187824 */ /* 0x000fe200078e02e5 */
[----:B------:R-:W-:Y:S01]  /*abd0*/  IADD3 R4, P2, R4, UR6, RZ ;  /* 0x0000000604047c10 */ /* 0x000fe2000ff5e0ff */
[----:B-----5:R-:W-:Y:S01]  /*abe0*/  IMAD R51, R7, R46, RZ ;  /* 0x0000002e07337224 */ /* 0x020fe200078e02ff */
[----:B------:R-:W-:Y:S01]  /*abf0*/  LOP3.LUT R10, R15, 0x380, RZ, 0xc0, !PT ;  /* 0x000003800f0a7812 */ /* 0x000fe200078ec0ff */
[----:B------:R-:W-:Y:S01]  /*ac00*/  IMAD.U32 R6, RZ, RZ, UR8 ;  /* 0x00000008ff067e24 */ /* 0x000fe2000f8e00ff */
[----:B------:R-:W-:Y:S01]  /*ac10*/  IADD3 R21, P0, R8, 0x1000, RZ ;  /* 0x0000100008157810 */ /* 0x000fe20007f1e0ff */
[----:B------:R-:W-:Y:S01]  /*ac20*/  ULDC.64 UR10, c[0x0][0xaa0] ;  /* 0x0002a800000a7ab9 */ /* 0x000fe20000000a00 */
[----:B------:R-:W-:-:S02]  /*ac30*/  SHF.R.U64 R10, R10, 0x3, RZ ;  /* 0x000000030a0a7819 */ /* 0x000fc400000012ff */
[----:B------:R-:W-:Y:S01]  /*ac40*/  IADD3.X R5, R5, UR7, R6, P2, !PT ;  /* 0x0000000705057c10 */ /* 0x000fe200097fe406 */
[----:B------:R-:W-:Y:S01]  /*ac50*/  ULDC.64 UR6, c[0x0][0xb88] ;  /* 0x0002e20000067ab9 */ /* 0x000fe20000000a00 */
[----:B------:R-:W-:Y:S02]  /*ac60*/  SHF.R.S32.HI R6, RZ, 0x1f, R11 ;  /* 0x0000001fff067819 */ /* 0x000fe4000001140b */
[----:B------:R-:W-:Y:S01]  /*ac70*/  LOP3.LUT R10, R10, R15, RZ, 0x3c, !PT ;  /* 0x0000000f0a0a7212 */ /* 0x000fe200078e3cff */
[----:B------:R-:W-:Y:S01]  /*ac80*/  IMAD.WIDE.U32 R4, R11, UR6, R4 ;  /* 0x000000060b047c25 */ /* 0x000fe2000f8e0004 */
[----:B------:R-:W-:Y:S02]  /*ac90*/  LOP3.LUT R12, R21, 0x380, RZ, 0xc0, !PT ;  /* 0x00000380150c7812 */ /* 0x000fe400078ec0ff */
[----:B------:R-:W-:Y:S01]  /*aca0*/  IADD3 R13, P2, R8, 0x3000, RZ ;  /* 0x00003000080d7810 */ /* 0x000fe20007f5e0ff */
[----:B------:R-:W-:Y:S01]  /*acb0*/  IMAD R14, R6, UR6, RZ ;  /* 0x00000006060e7c24 */ /* 0x000fe2000f8e02ff */
[----:B------:R-:W-:-:S02]  /*acc0*/  SHF.R.U64 R12, R12, 0x3, RZ ;  /* 0x000000030c0c7819 */ /* 0x000fc400000012ff */
[----:B------:R-:W-:Y:S01]  /*acd0*/  LOP3.LUT R6, R13, 0x380, RZ, 0xc0, !PT ;  /* 0x000003800d067812 */ /* 0x000fe200078ec0ff */
[----:B------:R-:W-:Y:S01]  /*ace0*/  IMAD R15, R11, UR7, R14 ;  /* 0x000000070b0f7c24 */ /* 0x000fe2000f8e020e */
[----:B------:R-:W-:Y:S01]  /*acf0*/  ULDC.64 UR6, c[0x0][0xb50] ;  /* 0x0002d40000067ab9 */ /* 0x000fe20000000a00 */
[----:B------:R-:W-:Y:S01]  /*ad00*/  LOP3.LUT R12, R12, R21, RZ, 0x3c, !PT ;  /* 0x000000150c0c7212 */ /* 0x000fe200078e3cff */
[----:B------:R-:W-:Y:S01]  /*ad10*/  IMAD.X R7, RZ, RZ, R9, P2 ;  /* 0x000000ffff077224 */ /* 0x000fe200010e0609 */
[----:B------:R-:W-:Y:S01]  /*ad20*/  LEA R14, P4, R4, UR6, 0x2 ;  /* 0x00000006040e7c11 */ /* 0x000fe2000f8810ff */
[----:B------:R-:W-:Y:S01]  /*ad30*/  IMAD.IADD R5, R5, 0x1, R15 ;  /* 0x0000000105057824 */ /* 0x000fe200078e020f */
[----:B------:R-:W-:Y:S01]  /*ad40*/  SHF.R.U64 R6, R6, 0x3, RZ ;  /* 0x0000000306067819 */ /* 0x000fe200000012ff */
[----:B------:R-:W-:Y:S01]  /*ad50*/  UIMAD UR8, UR9, UR10, URZ ;  /* 0x0000000a090872a4 */ /* 0x000fe2000f8e023f */
[----:B------:R-:W-:Y:S01]  /*ad60*/  IADD3 R41, P6, R8, 0x4000, RZ ;  /* 0x0000400008297810 */ /* 0x000fe20007fde0ff */
[----:B------:R-:W-:Y:S01]  /*ad70*/  SHFL.IDX PT, R20, R14, RZ, 0x1c1f ;  /* 0x001c1fff0e147589 */ /* 0x000fe200000e0000 */
[----:B------:R-:W-:Y:S01]  /*ad80*/  LEA.HI.X R15, R4, UR7, R5, 0x2, P4 ;  /* 0x00000007040f7c11 */ /* 0x000fe2000a0f1405 */
[----:B------:R-:W-:Y:S01]  /*ad90*/  VIADD R4, R24, 0x8 ;  /* 0x0000000818047836 */ /* 0x000fe20000000000 */
[----:B------:R-:W-:Y:S01]  /*ada0*/  LOP3.LUT R6, R6, R13, RZ, 0x3c, !PT ;  /* 0x0000000d06067212 */ /* 0x000fe200078e3cff */
[----:B------:R-:W-:Y:S01]  /*adb0*/  SHFL.IDX PT, R44, R14, 0x1, 0x1c1f ;  /* 0x003c1f000e2c7f89 */ /* 0x000fe200000e0000 */
[--C-:B------:R-:W-:Y:S01]  /*adc0*/  IMAD.X R13, RZ, RZ, R9.reuse, P0 ;  /* 0x000000ffff0d7224 */ /* 0x100fe200000e0609 */
[----:B------:R-:W-:Y:S01]  /*add0*/  LOP3.LUT P0, RZ, R22, 0x3, RZ, 0xc0, !PT ;  /* 0x0000000316ff7812 */ /* 0x000fe2000780c0ff */
[----:B------:R-:W-:Y:S01]  /*ade0*/  IMAD.X R11, RZ, RZ, R9, P3 ;  /* 0x000000ffff0b7224 */ /* 0x000fe200018e0609 */
[----:B------:R-:W0:Y:S01]  /*adf0*/  SHFL.IDX PT, R21, R15, RZ, 0x1c1f ;  /* 0x001c1fff0f157589 */ /* 0x000e2200000e0000 */
[----:B------:R-:W-:Y:S01]  /*ae00*/  UIMAD.WIDE.U32 UR6, UR4, UR10, URZ ;  /* 0x0000000a040672a5 */ /* 0x000fe2000f8e003f */
[----:B------:R-:W-:-:S02]  /*ae10*/  ISETP.GE.OR P2, PT, R24, R51, P0 ;  /* 0x000000331800720c */ /* 0x000fc40000746670 */
[----:B------:R-:W1:Y:S01]  /*ae20*/  SHFL.IDX PT, R45, R15, 0x1, 0x1c1f ;  /* 0x003c1f000f2d7f89 */ /* 0x000e6200000e0000 */
[----:B------:R-:W-:Y:S01]  /*ae30*/  ISETP.GE.OR P0, PT, R4, R51, P0 ;  /* 0x000000330400720c */ /* 0x000fe20000706670 */
[----:B------:R-:W-:Y:S01]  /*ae40*/  UIMAD UR8, UR4, UR11, UR8 ;  /* 0x0000000b040872a4 */ /* 0x000fe2000f8e0208 */
[C---:B------:R-:W-:Y:S02]  /*ae50*/  IADD3 R37, P5, R8.reuse, 0x5000, RZ ;  /* 0x0000500008257810 */ /* 0x040fe40007fbe0ff */
[----:B------:R-:W-:Y:S01]  /*ae60*/  ULDC.64 UR10, c[0x0][0xae8] ;  /* 0x0002ba00000a7ab9 */ /* 0x000fe20000000a00 */
[C---:B------:R-:W-:Y:S02]  /*ae70*/  IADD3 R33, P4, R8.reuse, 0x6000, RZ ;  /* 0x0000600008217810 */ /* 0x040fe40007f9e0ff */
[----:B------:R-:W-:Y:S02]  /*ae80*/  IADD3 R5, P3, R8, 0x7000, RZ ;  /* 0x0000700008057810 */ /* 0x000fe40007f7e0ff */
[----:B------:R-:W-:-:S02]  /*ae90*/  LOP3.LUT R40, R41, 0x380, RZ, 0xc0, !PT ;  /* 0x0000038029287812 */ /* 0x000fc400078ec0ff */
[----:B------:R-:W-:Y:S01]  /*aea0*/  LOP3.LUT R29, R8, 0x380, RZ, 0xc0, !PT ;  /* 0x00000380081d7812 */ /* 0x000fe200078ec0ff */
[----:B0-----:R0:W-:Y:S01]  /*aeb0*/  @!P2 ST.E desc[UR48][R20.64], R3 ;  /* 0x000000031400a985 */ /* 0x0011e2000c101930 */
[----:B------:R-:W-:Y:S01]  /*aec0*/  UIADD3 UR7, UR7, UR8, URZ ;  /* 0x0000000807077290 */ /* 0x000fe2000fffe03f */
[----:B------:R-:W-:Y:S01]  /*aed0*/  LOP3.LUT R36, R37, 0x380, RZ, 0xc0, !PT ;  /* 0x0000038025247812 */ /* 0x000fe200078ec0ff */
[----:B------:R-:W-:Y:S01]  /*aee0*/  UIMAD UR4, UR14, UR10, URZ ;  /* 0x0000000a0e0472a4 */ /* 0x000fe2000f8e023f */
[----:B-1----:R1:W-:Y:S01]  /*aef0*/  @!P0 ST.E desc[UR48][R44.64], R0 ;  /* 0x000000002c008985 */ /* 0x0023e2000c101930 */
[----:B------:R-:W-:Y:S01]  /*af00*/  LOP3.LUT R32, R33, 0x380, RZ, 0xc0, !PT ;  /* 0x0000038021207812 */ /* 0x000fe200078ec0ff */
[----:B------:R-:W-:Y:S01]  /*af10*/  IMAD.X R25, RZ, RZ, R9, P3 ;  /* 0x000000ffff197224 */ /* 0x000fe200018e0609 */
[----:B------:R-:W-:Y:S02]  /*af20*/  LOP3.LUT R4, R5, 0x380, RZ, 0xc0, !PT ;  /* 0x0000038005047812 */ /* 0x000fe400078ec0ff */
[----:B------:R-:W-:-:S02]  /*af30*/  SHF.R.U64 R40, R40, 0x3, RZ ;  /* 0x0000000328287819 */ /* 0x000fc400000012ff */
[----:B------:R-:W-:Y:S01]  /*af40*/  SHF.R.U64 R29, R29, 0x3, RZ ;  /* 0x000000031d1d7819 */ /* 0x000fe200000012ff */
[----:B0-----:R-:W0:Y:S01]  /*af50*/  @P1 LDC R21, c[0x0][0xbec] ;  /* 0x0002fb00ff151b82 */ /* 0x001e220000000800 */
[----:B------:R-:W-:Y:S01]  /*af60*/  IMAD.U32 R3, RZ, RZ, UR40 ;  /* 0x00000028ff037e24 */ /* 0x000fe2000f8e00ff */
[----:B------:R-:W-:Y:S01]  /*af70*/  UIMAD UR4, UR41, UR11, UR4 ;  /* 0x0000000b290472a4 */ /* 0x000fe2000f8e0204 */
[----:B------:R-:W-:Y:S01]  /*af80*/  SHF.R.U64 R36, R36, 0x3, RZ ;  /* 0x0000000324247819 */ /* 0x000fe200000012ff */
[----:B-1----:R-:W-:Y:S01]  /*af90*/  IMAD R0, R18, 0x20, R19 ;  /* 0x0000002012007824 */ /* 0x002fe200078e0213 */
[----:B------:R-:W-:Y:S01]  /*afa0*/  UIMAD.WIDE.U32 UR6, UR41, UR10, UR6 ;  /* 0x0000000a290672a5 */ /* 0x000fe2000f8e0006 */
[----:B------:R-:W-:Y:S01]  /*afb0*/  SHF.R.U64 R32, R32, 0x3, RZ ;  /* 0x0000000320207819 */ /* 0x000fe200000012ff */
[----:B------:R-:W-:Y:S01]  /*afc0*/  ULDC.64 UR8, c[0x0][0xaf0] ;  /* 0x0002bc0000087ab9 */ /* 0x000fe20000000a00 */
[----:B------:R-:W1:Y:S01]  /*afd0*/  @P1 LDC R45, c[0x0][0xbf0] ;  /* 0x0002fc00ff2d1b82 */ /* 0x000e620000000800 */
[----:B------:R-:W-:Y:S01]  /*afe0*/  IMAD R44, R3, 0x80, R0 ;  /* 0x00000080032c7824 */ /* 0x000fe200078e0200 */
[----:B------:R-:W-:Y:S01]  /*aff0*/  UIADD3 UR7, UR7, UR4, URZ ;  /* 0x0000000407077290 */ /* 0x000fe2000fffe03f */
[----:B------:R-:W-:Y:S01]  /*b000*/  SHF.R.U64 R4, R4, 0x3, RZ ;  /* 0x0000000304047819 */ /* 0x000fe200000012ff */
[----:B------:R-:W-:Y:S01]  /*b010*/  UIMAD UR4, UR37, UR8, URZ ;  /* 0x00000008250472a4 */ /* 0x000fe2000f8e023f */
[----:B------:R-:W-:Y:S01]  /*b020*/  IMAD.MOV.U32 R3, RZ, RZ, R44 ;  /* 0x000000ffff037224 */ /* 0x000fe200078e002c */
[----:B------:R-:W-:Y:S01]  /*b030*/  UIMAD.WIDE.U32 UR6, UR36, UR8, UR6 ;  /* 0x00000008240672a5 */ /* 0x000fe2000f8e0006 */
[----:B------:R-:W-:Y:S01]  /*b040*/  LOP3.LUT R40, R40, R41, RZ, 0x3c, !PT ;  /* 0x0000002928287212 */ /* 0x000fe200078e3cff */
[----:B------:R-:W-:Y:S01]  /*b050*/  UIMAD UR4, UR36, UR9, UR4 ;  /* 0x00000009240472a4 */ /* 0x000fe2000f8e0204 */
[----:B------:R-:W-:Y:S01]  /*b060*/  LOP3.LUT R36, R36, R37, RZ, 0x3c, !PT ;  /* 0x0000002524247212 */ /* 0x000fe200078e3cff */
[--C-:B------:R-:W-:Y:S01]  /*b070*/  IMAD.X R41, RZ, RZ, R9.reuse, P6 ;  /* 0x000000ffff297224 */ /* 0x100fe200030e0609 */
[----:B------:R-:W-:Y:S01]  /*b080*/  LOP3.LUT R32, R32, R33, RZ, 0x3c, !PT ;  /* 0x0000002120207212 */ /* 0x000fe200078e3cff */
[----:B------:R-:W5:Y:S01]  /*b090*/  LD.E.128 R12, desc[UR48][R12.64] ;  /* 0x000000300c0c7980 */ /* 0x000f62000c101d00 */
[----:B------:R-:W-:Y:S01]  /*b0a0*/  LOP3.LUT R28, R29, R8, RZ, 0x3c, !PT ;  /* 0x000000081d1c7212 */ /* 0x000fe200078e3cff */
[----:B0-----:R-:W-:Y:S01]  /*b0b0*/  @P1 IMAD.HI.U32 R0, R44, R21, RZ ;  /* 0x000000152c001227 */ /* 0x001fe200078e00ff */
[----:B------:R-:W-:Y:S01]  /*b0c0*/  UIADD3 UR4, UR7, UR4, URZ ;  /* 0x0000000407047290 */ /* 0x000fe2000fffe03f */
[----:B------:R-:W-:Y:S01]  /*b0d0*/  LOP3.LUT R24, R4, R5, RZ, 0x3c, !PT ;  /* 0x0000000504187212 */ /* 0x000fe200078e3cff */
[----:B------:R-:W5:Y:S01]  /*b0e0*/  LD.E.128 R40, desc[UR48][R40.64] ;  /* 0x0000003028287980 */ /* 0x000f62000c101d00 */
[----:B------:R-:W-:-:S02]  /*b0f0*/  IMAD.X R37, RZ, RZ, R9, P5 ;  /* 0x000000ffff257224 */ /* 0x000fc400028e0609 */
[--C-:B------:R-:W-:Y:S01]  /*b100*/  IMAD.X R33, RZ, RZ, R9.reuse, P4 ;  /* 0x000000ffff217224 */ /* 0x100fe200020e0609 */
[----:B------:R-:W5:Y:S01]  /*b110*/  LD.E.128 R4, desc[UR48][R6.64] ;  /* 0x0000003006047980 */ /* 0x000f62000c101d00 */
[----:B-1----:R-:W-:Y:S01]  /*b120*/  @P1 SHF.R.U32.HI R3, RZ, R45, R0 ;  /* 0x0000002dff031219 */ /* 0x002fe20000011600 */
[----:B------:R-:W-:Y:S02]  /*b130*/  IMAD.MOV.U32 R29, RZ, RZ, R9 ;  /* 0x000000ffff1d7224 */ /* 0x000fe400078e0009 */
[----:B------:R-:W-:Y:S01]  /*b140*/  IMAD.U32 R20, RZ, RZ, UR6 ;  /* 0x00000006ff147e24 */ /* 0x000fe2000f8e00ff */
[--C-:B------:R-:W-:Y:S01]  /*b150*/  SHF.R.S32.HI R0, RZ, 0x1f, R3.reuse ;  /* 0x0000001fff007819 */ /* 0x100fe20000011403 */
[----:B------:R-:W-:Y:S01]  /*b160*/  IMAD.MOV R45, RZ, RZ, -R3 ;  /* 0x000000ffff2d7224 */ /* 0x000fe200078e0a03 */
[----:B------:R-:W5:Y:S01]  /*b170*/  LD.E.128 R8, desc[UR48][R10.64] ;  /* 0x000000300a087980 */ /* 0x000f62000c101d00 */
[----:B------:R-:W-:Y:S01]  /*b180*/  IMAD.U32 R21, RZ, RZ, UR7 ;  /* 0x00000007ff157e24 */ /* 0x000fe2000f8e00ff */
[----:B------:R-:W-:Y:S01]  /*b190*/  ULDC.64 UR6, c[0x0][0xae0] ;  /* 0x0002b80000067ab9 */ /* 0x000fe20000000a00 */
[----:B------:R-:W-:Y:S01]  /*b1a0*/  IMAD R45, R46, R45, R44 ;  /* 0x0000002d2e2d7224 */ /* 0x000fe200078e022c */
[----:B------:R-:W5:Y:S01]  /*b1b0*/  LD.E.128 R28, desc[UR48][R28.64] ;  /* 0x000000301c1c7980 */ /* 0x000f62000c101d00 */
[----:B------:R-:W-:-:S02]  /*b1c0*/  IMAD R0, R0, UR6, RZ ;  /* 0x0000000600007c24 */ /* 0x000fc4000f8e02ff */
[----:B------:R-:W-:Y:S01]  /*b1d0*/  IMAD.U32 R21, RZ, RZ, UR4 ;  /* 0x00000004ff157e24 */ /* 0x000fe2000f8e00ff */
[----:B------:R-:W5:Y:S01]  /*b1e0*/  LD.E.128 R36, desc[UR48][R36.64] ;  /* 0x0000003024247980 */ /* 0x000f62000c101d00 */
[C---:B------:R-:W-:Y:S01]  /*b1f0*/  IMAD R49, R3.reuse, UR7, R0 ;  /* 0x0000000703317c24 */ /* 0x040fe2000f8e0200 */
[----:B------:R-:W-:Y:S02]  /*b200*/  SHF.R.S32.HI R0, RZ, 0x1f, R45 ;  /* 0x0000001fff007819 */ /* 0x000fe4000001142d */
[----:B------:R-:W5:Y:S01]  /*b210*/  LD.E.128 R32, desc[UR48][R32.64] ;  /* 0x0000003020207980 */ /* 0x000f62000c101d00 */
[----:B------:R-:W-:Y:S01]  /*b220*/  IMAD.WIDE.U32 R20, R3, UR6, R20 ;  /* 0x0000000603147c25 */ /* 0x000fe2000f8e0014 */
[----:B------:R-:W-:Y:S02]  /*b230*/  ULDC.64 UR6, c[0x0][0xad8] ;  /* 0x0002b60000067ab9 */ /* 0x000fe40000000a00 */
[----:B------:R-:W5:Y:S01]  /*b240*/  LD.E.128 R24, desc[UR48][R24.64] ;  /* 0x0000003018187980 */ /* 0x000f62000c101d00 */
[----:B------:R-:W-:Y:S01]  /*b250*/  IMAD.U32 R46, RZ, RZ, UR40 ;  /* 0x00000028ff2e7e24 */ /* 0x000fe2000f8e00ff */
[----:B------:R-:W-:Y:S01]  /*b260*/  @!PT LDS RZ, [RZ] ;  /* 0x00000000fffff984 */ /* 0x000fe20000000800 */
[----:B------:R-:W-:Y:S01]  /*b270*/  @!PT LDS RZ, [RZ] ;  /* 0x00000000fffff984 */ /* 0x000fe20000000800 */
[----:B------:R-:W-:Y:S01]  /*b280*/  @!PT LDS RZ, [RZ] ;  /* 0x00000000fffff984 */ /* 0x000fe20000000800 */
[----:B------:R-:W-:Y:S01]  /*b290*/  @!PT LDS RZ, [RZ] ;  /* 0x00000000fffff984 */ /* 0x000fe20000000800 */
[----:B------:R0:W-:Y:S06]  /*b2a0*/  MEMBAR.ALL.CTA ;  /* 0x0000000000007992 */ /* 0x0001ec0000008000 */
[----:B0-----:R-:W0:Y:S01]  /*b2b0*/  FENCE.VIEW.ASYNC.S ;  /* 0x00000000000073c6 */ /* 0x001e220000000000 */
[----:B------:R-:W-:-:S02]  /*b2c0*/  IMAD.IADD R21, R21, 0x1, R49 ;  /* 0x0000000115157824 */ /* 0x000fc400078e0231 */
[----:B------:R-:W-:Y:S02]  /*b2d0*/  IMAD R44, R0, UR6, RZ ;  /* 0x00000006002c7c24 */ /* 0x000fe4000f8e02ff */
[----:B------:R-:W-:Y:S02]  /*b2e0*/  IMAD R46, R46, 0x80, R19 ;  /* 0x000000802e2e7824 */ /* 0x000fe400078e0213 */
[C---:B------:R-:W-:Y:S02]  /*b2f0*/  IMAD R3, R45.reuse, UR7, R44 ;  /* 0x000000072d037c24 */ /* 0x040fe4000f8e022c */
[----:B------:R-:W-:Y:S01]  /*b300*/  IMAD.WIDE.U32 R20, R45, UR6, R20 ;  /* 0x000000062d147c25 */ /* 0x000fe2000f8e0014 */
[C---:B------:R-:W-:Y:S01]  /*b310*/  ISETP.GE.AND P2, PT, R46.reuse, R51, PT ;  /* 0x000000332e00720c */ /* 0x040fe20003f46270 */
[----:B------:R-:W-:Y:S02]  /*b320*/  ULDC.64 UR6, c[0x0][0xa80] ;  /* 0x0002a00000067ab9 */ /* 0x000fe40000000a00 */
[----:B------:R-:W-:Y:S01]  /*b330*/  VIADD R0, R46, 0x20 ;  /* 0x000000202e007836 */ /* 0x000fe20000000000 */
[----:B------:R-:W-:Y:S01]  /*b340*/  LEA R44, P3, R20, UR6, 0x1 ;  /* 0x00000006142c7c11 */ /* 0x000fe2000f8608ff */
[----:B------:R-:W-:-:S02]  /*b350*/  IMAD.IADD R3, R21, 0x1, R3 ;  /* 0x0000000115037824 */ /* 0x000fc400078e0203 */
[----:B------:R-:W-:Y:S01]  /*b360*/  VIADD R2, R2, 0x2e820 ;  /* 0x0002e82002027836 */ /* 0x000fe20000000000 */
[-C--:B------:R-:W-:Y:S01]  /*b370*/  ISETP.GE.AND P0, PT, R0, R51.reuse, PT ;  /* 0x000000330000720c */ /* 0x080fe20003f06270 */
[----:B------:R-:W-:Y:S01]  /*b380*/  VIADD R0, R46, 0x40 ;  /* 0x000000402e007836 */ /* 0x000fe20000000000 */
[----:B------:R-:W-:Y:S02]  /*b390*/  LEA.HI.X R45, R20, UR7, R3, 0x1, P3 ;  /* 0x00000007142d7c11 */ /* 0x000fe400098f0c03 */
[----:B------:R-:W-:Y:S01]  /*b3a0*/  PRMT R2, RZ, 0x654, R2 ;  /* 0x00000654ff027816 */ /* 0x000fe20000000002 */
[----:B0-----:R0:W1:Y:S01]  /*b3b0*/  SHFL.IDX PT, R20, R44, RZ, 0x181f ;  /* 0x00181fff2c147589 */ /* 0x00106200000e0000 */
[----:B------:R-:W-:Y:S01]  /*b3c0*/  ISETP.GE.AND P1, PT, R0, R51, PT ;  /* 0x000000330000720c */ /* 0x000fe20003f26270 */
[----:B------:R-:W-:Y:S01]  /*b3d0*/  BSSY B1, `(.L_x_171) ;  /* 0x000000d000017945 */ /* 0x000fe20003800000 */
[----:B------:R0:W-:Y:S01]  /*b3e0*/  SYNCS.ARRIVE.TRANS64.RED.A1T0 RZ, [R2+URZ], RZ ;  /* 0x000000ff02ff79a7 */ /* 0x0001e2000810043f */
[----:B------:R0:W2:Y:S02]  /*b3f0*/  SHFL.IDX PT, R0, R45, RZ, 0x181f ;  /* 0x00181fff2d007589 */ /* 0x0000a400000e0000 */
[----:B------:R-:W-:Y:S08]  /*b400*/  @P2 BRA `(.L_x_172) ;  /* 0x0000000000242947 */ /* 0x000ff00003800000 */
[----:B------:R-:W-:Y:S02]  /*b410*/  ULDC UR4, c[0x0][0xac8] ;  /* 0x0002b20000047ab9 */ /* 0x000fe40000000800 */
[----:B------:R-:W-:Y:S02]  /*b420*/  ISETP.GE.AND P2, PT, R16, UR4, PT ;  /* 0x0000000410007c0c */ /* 0x000fe4000bf46270 */
[----:B------:R-:W-:-:S11]  /*b430*/  ISETP.GE.AND P3, PT, R17, UR4, PT ;  /* 0x0000000411007c0c */ /* 0x000fd6000bf66270 */
[CC--:B01----:R-:W-:Y:S02]  /*b440*/  @!P2 LEA R2, P4, R16.reuse, R20.reuse, 0x1 ;  /* 0x000000141002a211 */ /* 0x0c3fe400078808ff */
[C---:B------:R-:W-:Y:S02]  /*b450*/  @!P3 LEA R20, P5, R17.reuse, R20, 0x1 ;  /* 0x000000141114b211 */ /* 0x040fe400078a08ff */
[-C--:B--2---:R-:W-:Y:S02]  /*b460*/  @!P2 LEA.HI.X R3, R16, R0.reuse, R234, 0x1, P4 ;  /* 0x000000001003a211 */ /* 0x084fe400020f0cea */
[----:B------:R-:W-:-:S03]  /*b470*/  @!P3 LEA.HI.X R21, R17, R0, R233, 0x1, P5 ;  /* 0x000000001115b211 */ /* 0x000fc600028f0ce9 */
[----:B-----5:R3:W-:Y:S04]  /*b480*/  @!P2 ST.E.128 desc[UR48][R2.64], R28 ;  /* 0x0000001c0200a985 */ /* 0x0207e8000c101d30 */
[----:B------:R3:W-:Y:S02]  /*b490*/  @!P3 ST.E.128 desc[UR48][R20.64], R40 ;  /* 0x000000281400b985 */ /* 0x0007e4000c101d30 */
.L_x_172:
[----:B------:R-:W-:Y:S05]  /*b4a0*/  BSYNC B1 ;  /* 0x0000000000017941 */ /* 0x000fea0003800000 */
.L_x_171:
[----:B--2---:R2:W4:Y:S01]  /*b4b0*/  SHFL.IDX PT, R0, R45, 0x1, 0x181f ;  /* 0x00381f002d007f89 */ /* 0x00452200000e0000 */
[----:B------:R-:W-:Y:S03]  /*b4c0*/  BSSY B1, `(.L_x_173) ;  /* 0x000000c000017945 */ /* 0x000fe60003800000 */
[----:B-1-3--:R2:W1:Y:S01]  /*b4d0*/  SHFL.IDX PT, R20, R44, 0x1, 0x181f ;  /* 0x00381f002c147f89 */ /* 0x00a46200000e0000 */
[----:B------:R-:W-:Y:S05]  /*b4e0*/  @P0 BRA `(.L_x_174) ;  /* 0x0000000000240947 */ /* 0x000fea0003800000 */
[----:B------:R-:W-:Y:S02]  /*b4f0*/  ULDC UR4, c[0x0][0xac8] ;  /* 0x0002b20000047ab9 */ /* 0x000fe40000000800 */
[----:B------:R-:W-:Y:S02]  /*b500*/  ISETP.GE.AND P3, PT, R16, UR4, PT ;  /* 0x0000000410007c0c */ /* 0x000fe4000bf66270 */
[----:B------:R-:W-:-:S11]  /*b510*/  ISETP.GE.AND P4, PT, R17, UR4, PT ;  /* 0x0000000411007c0c */ /* 0x000fd6000bf86270 */
[CC--:B01----:R-:W-:Y:S02]  /*b520*/  @!P3 LEA R2, P0, R16.reuse, R20.reuse, 0x1 ;  /* 0x000000141002b211 */ /* 0x0c3fe400078008ff */
[C---:B------:R-:W-:Y:S02]  /*b530*/  @!P4 LEA R20, P2, R17.reuse, R20, 0x1 ;  /* 0x000000141114c211 */ /* 0x040fe400078408ff */
[-C--:B----4-:R-:W-:Y:S02]  /*b540*/  @!P3 LEA.HI.X R3, R16, R0.reuse, R234, 0x1, P0 ;  /* 0x000000001003b211 */ /* 0x090fe400000f0cea */
[----:B------:R-:W-:-:S03]  /*b550*/  @!P4 LEA.HI.X R21, R17, R0, R233, 0x1, P2 ;  /* 0x000000001115c211 */ /* 0x000fc600010f0ce9 */
[----:B-----5:R3:W-:Y:S04]  /*b560*/  @!P3 ST.E.128 desc[UR48][R2.64], R12 ;  /* 0x0000000c0200b985 */ /* 0x0207e8000c101d30 */
[----:B------:R3:W-:Y:S02]  /*b570*/  @!P4 ST.E.128 desc[UR48][R20.64], R36 ;  /* 0x000000241400c985 */ /* 0x0007e4000c101d30 */
.L_x_174:
[----:B------:R-:W-:Y:S05]  /*b580*/  BSYNC B1 ;  /* 0x0000000000017941 */ /* 0x000fea0003800000 */
.L_x_173:
[----:B----4-:R4:W0:Y:S01]  /*b590*/  SHFL.IDX PT, R0, R45, 0x2, 0x181f ;  /* 0x00581f002d007f89 */ /* 0x01082200000e0000 */
[----:B------:R-:W-:Y:S03]  /*b5a0*/  BSSY B1, `(.L_x_175) ;  /* 0x000000c000017945 */ /* 0x000fe60003800000 */
[----:B---3-5:R4:W3:Y:S01]  /*b5b0*/  SHFL.IDX PT, R12, R44, 0x2, 0x181f ;  /* 0x00581f002c0c7f89 */ /* 0x0288e200000e0000 */
[----:B------:R-:W-:Y:S05]  /*b5c0*/  @P1 BRA `(.L_x_176) ;  /* 0x0000000000241947 */ /* 0x000fea0003800000 */
[----:B------:R-:W-:Y:S02]  /*b5d0*/  ULDC UR4, c[0x0][0xac8] ;  /* 0x0002b20000047ab9 */ /* 0x000fe40000000800 */
[----:B------:R-:W-:Y:S02]  /*b5e0*/  ISETP.GE.AND P2, PT, R16, UR4, PT ;  /* 0x0000000410007c0c */ /* 0x000fe4000bf46270 */
[----:B------:R-:W-:-:S11]  /*b5f0*/  ISETP.GE.AND P3, PT, R17, UR4, PT ;  /* 0x0000000411007c0c */ /* 0x000fd6000bf66270 */
[CC--:B0--3--:R-:W-:Y:S02]  /*b600*/  @!P2 LEA R2, P0, R16.reuse, R12.reuse, 0x1 ;  /* 0x0000000c1002a211 */ /* 0x0c9fe400078008ff */
[C---:B------:R-:W-:Y:S02]  /*b610*/  @!P3 LEA R12, P1, R17.reuse, R12, 0x1 ;  /* 0x0000000c110cb211 */ /* 0x040fe400078208ff */
[-C--:B------:R-:W-:Y:S02]  /*b620*/  @!P2 LEA.HI.X R3, R16, R0.reuse, R234, 0x1, P0 ;  /* 0x000000001003a211 */ /* 0x080fe400000f0cea */
[----:B------:R-:W-:-:S03]  /*b630*/  @!P3 LEA.HI.X R13, R17, R0, R233, 0x1, P1 ;  /* 0x00000000110db211 */ /* 0x000fc600008f0ce9 */
[----:B------:R0:W-:Y:S04]  /*b640*/  @!P2 ST.E.128 desc[UR48][R2.64], R8 ;  /* 0x000000080200a985 */ /* 0x0001e8000c101d30 */
[----:B------:R0:W-:Y:S02]  /*b650*/  @!P3 ST.E.128 desc[UR48][R12.64], R32 ;  /* 0x000000200c00b985 */ /* 0x0001e4000c101d30 */
.L_x_176:
[----:B------:R-:W-:Y:S05]  /*b660*/  BSYNC B1 ;  /* 0x0000000000017941 */ /* 0x000fea0003800000 */
.L_x_175:
[----:B0-----:R-:W-:Y:S01]  /*b670*/  VIADD R0, R46, 0x60 ;  /* 0x000000602e007836 */ /* 0x001fe20000000000 */
[----:B--2-4-:R-:W4:Y:S04]  /*b680*/  SHFL.IDX PT, R45, R45, 0x3, 0x181f ;  /* 0x00781f002d2d7f89 */ /* 0x014f2800000e0000 */
[----:B------:R-:W-:Y:S01]  /*b690*/  ISETP.GE.AND P0, PT, R0, R51, PT ;  /* 0x000000330000720c */ /* 0x000fe20003f06270 */
[----:B------:R-:W0:-:S12]  /*b6a0*/  SHFL.IDX PT, R44, R44, 0x3, 0x181f ;  /* 0x00781f002c2c7f89 */ /* 0x000e1800000e0000 */
[----:B------:R-:W-:Y:S05]  /*b6b0*/  @P0 BRA `(.L_x_177) ;  /* 0x0000000c00140947 */ /* 0x000fea0003800000 */
[----:B------:R-:W-:Y:S02]  /*b6c0*/  ULDC UR4, c[0x0][0xac8] ;  /* 0x0002b20000047ab9 */ /* 0x000fe40000000800 */
[----:B------:R-:W-:-:S13]  /*b6d0*/  ISETP.GE.AND P1, PT, R16, UR4, PT ;  /* 0x0000000410007c0c */ /* 0x000fda000bf26270 */
[----:B0-----:R-:W-:-:S04]  /*b6e0*/  @!P1 LEA R2, P0, R16, R44, 0x1 ;  /* 0x0000002c10029211 */ /* 0x001fc800078008ff */
[----:B----4-:R-:W-:Y:S02]  /*b6f0*/  @!P1 LEA.HI.X R3, R16, R45, R234, 0x1, P0 ;  /* 0x0000002d10039211 */ /* 0x010fe400000f0cea */
[----:B------:R-:W-:-:S03]  /*b700*/  ISETP.GE.AND P0, PT, R17, UR4, PT ;  /* 0x0000000411007c0c */ /* 0x000fc6000bf06270 */
[----:B------:R0:W-:Y:S10]  /*b710*/  @!P1 ST.E.128 desc[UR48][R2.64], R4 ;  /* 0x0000000402009985 */ /* 0x0001f4000c101d30 */
[----:B------:R-:W-:Y:S05]  /*b720*/  @P0 BRA `(.L_x_177) ;  /* 0x0000000800f80947 */ /* 0x000fea0003800000 */
[----:B0-----:R-:W-:-:S04]  /*b730*/  LEA R2, P0, R17, R44, 0x1 ;  /* 0x0000002c11027211 */ /* 0x001fc800078008ff */
[----:B------:R-:W-:-:S05]  /*b740*/  LEA.HI.X R3, R17, R45, R233, 0x1, P0 ;  /* 0x0000002d11037211 */ /* 0x000fca00000f0ce9 */
[----:B------:R0:W-:Y:S01]  /*b750*/  ST.E.128 desc[UR48][R2.64], R24 ;  /* 0x0000001802007985 */ /* 0x0001e2000c101d30 */
[----:B------:R-:W-:Y:S05]  /*b760*/  BRA `(.L_x_177) ;  /* 0x0000000800e87947 */ /* 0x000fea0003800000 */
.L_x_169:
[----:B------:R-:W-:Y:S01]  /*b770*/  ULDC.64 UR6, c[0x0][0xc00] ;  /* 0x0003000000067ab9 */ /* 0x000fe20000000a00 */
[----:B------:R-:W-:Y:S01]  /*b780*/  ULDC UR4, c[0x0][0xa88] ;  /* 0x0002a20000047ab9 */ /* 0x000fe20000000800 */
[----:B------:R-:W-:Y:S01]  /*b790*/  UISETP.NE.U32.AND UP0, UPT, UR6, URZ, UPT ;  /* 0x0000003f0600728c */ /* 0x000fe2000bf05070 */
[----:B------:R-:W0:Y:S03]  /*b7a0*/  LDC R11, c[0x0][0xbe8] ;  /* 0x0002fa00ff0b7b82 */ /* 0x000e260000000800 */
[----:B------:R-:W-:-:S03]  /*b7b0*/  UISETP.NE.AND.EX UP0, UPT, UR7, URZ, UPT, UP0 ;  /* 0x0000003f0700728c */ /* 0x000fc6000bf05300 */
[----:B------:R-:W-:Y:S02]  /*b7c0*/  ULDC.64 UR6, c[0x0][0xc00] ;  /* 0x0003000000067ab9 */ /* 0x000fe40000000a00 */
[----:B------:R-:W-:Y:S01]  /*b7d0*/  UIMAD.WIDE UR6, UR36, 0x4, UR6 ;  /* 0x00000004240678a5 */ /* 0x000fe2000f8e0206 */
[----:B------:R-:W-:-:S05]  /*b7e0*/  PLOP3.LUT P2, PT, PT, PT, UP0, 0x80, 0x0 ;  /* 0x000000000000781c */ /* 0x000fca0003f4f008 */
[----:B------:R-:W-:Y:S02]  /*b7f0*/  IMAD.U32 R2, RZ, RZ, UR6 ;  /* 0x00000006ff027e24 */ /* 0x000fe4000f8e00ff */
[----:B------:R-:W-:Y:S01]  /*b800*/  IMAD.U32 R3, RZ, RZ, UR7 ;  /* 0x00000007ff037e24 */ /* 0x000fe2000f8e00ff */
[----:B------:R-:W-:Y:S02]  /*b810*/  ULDC.64 UR6, c[0x0][0xc08] ;  /* 0x0003020000067ab9 */ /* 0x000fe40000000a00 */
[----:B------:R-:W-:-:S03]  /*b820*/  UISETP.NE.U32.AND UP1, UPT, UR6, URZ, UPT ;  /* 0x0000003f0600728c */ /* 0x000fc6000bf25070 */
[----:B------:R-:W2:Y:S01]  /*b830*/  @P2 LDG.E R6, desc[UR48][R2.64] ;  /* 0x0000003002062981 */ /* 0x000ea2000c1e1900 */
[----:B------:R-:W-:Y:S01]  /*b840*/  UISETP.NE.AND.EX UP1, UPT, UR7, URZ, UPT, UP1 ;  /* 0x0000003f0700728c */ /* 0x000fe2000bf25310 */
[----:B------:R-:W-:-:S05]  /*b850*/  IMAD.U32 R0, RZ, RZ, UR4 ;  /* 0x00000004ff007e24 */ /* 0x000fca000f8e00ff */
[----:B------:R-:W-:-:S05]  /*b860*/  PLOP3.LUT P3, PT, PT, PT, UP1, 0x80, 0x0 ;  /* 0x000000000000781c */ /* 0x000fca0003f6f018 */
[----:B------:R-:W-:Y:S02]  /*b870*/  @UP1 ULDC.64 UR6, c[0x0][0xc08] ;  /* 0x0003020000061ab9 */ /* 0x000fe40000000a00 */
[----:B------:R-:W-:-:S06]  /*b880*/  @UP1 UIMAD.WIDE UR6, UR36, 0x4, UR6 ;  /* 0x00000004240618a5 */ /* 0x000fcc000f8e0206 */
[----:B------:R-:W-:Y:S02]  /*b890*/  IMAD.U32 R4, RZ, RZ, UR6 ;  /* 0x00000006ff047e24 */ /* 0x000fe4000f8e00ff */
[----:B------:R-:W-:-:S05]  /*b8a0*/  IMAD.U32 R5, RZ, RZ, UR7 ;  /* 0x00000007ff057e24 */ /* 0x000fca000f8e00ff */
[----:B------:R1:W5:Y:S01]  /*b8b0*/  @P3 LDG.E R0, desc[UR48][R4.64] ;  /* 0x0000003004003981 */ /* 0x000362000c1e1900 */
[----:B0-----:R-:W-:Y:S01]  /*b8c0*/  ISETP.NE.AND P0, PT, R11, 0x1, PT ;  /* 0x000000010b00780c */ /* 0x001fe20003f05270 */
[----:B------:R-:W-:Y:S01]  /*b8d0*/  UMOV UR4, URZ ;  /* 0x0000003f00047c82 */ /* 0x000fe20008000000 */
[----:B------:R-:W-:Y:S01]  /*b8e0*/  USHF.R.S32.HI UR10, URZ, 0x1f, UR41 ;  /* 0x0000001f3f0a7899 */ /* 0x000fe20008011429 */
[----:B------:R-:W-:-:S10]  /*b8f0*/  ISETP.GE.AND P1, PT, R235, 0x80, PT ;  /* 0x00000080eb00780c */ /* 0x000fd40003f26270 */
[----:B------:R-:W0:Y:S01]  /*b900*/  @P0 LDC R9, c[0x0][0xbec] ;  /* 0x0002fb00ff090b82 */ /* 0x000e220000000800 */
[----:B--2---:R-:W-:-:S13]  /*b910*/  @P2 R2UR UR4, R6 ;  /* 0x00000000060422ca */ /* 0x004fda00000e0000 */
[----:B------:R-:W-:Y:S01]  /*b920*/  USHF.R.S32.HI UR9, URZ, 0x1f, UR4 ;  /* 0x0000001f3f097899 */ /* 0x000fe20008011404 */
[----:B01----:R-:W-:Y:S11]  /*b930*/  @P3 BRA `(.L_x_178) ;  /* 0x0000000000103947 */ /* 0x003ff60003800000 */
[----:B------:R-:W-:Y:S05]  /*b940*/  @!P2 BRA `(.L_x_178) ;  /* 0x00000000000ca947 */ /* 0x000fea0003800000 */
[----:B------:R-:W2:Y:S04]  /*b950*/  LDG.E R5, desc[UR48][R2.64] ;  /* 0x0000003002057981 */ /* 0x000ea8000c1e1900 */
[----:B-----5:R-:W2:Y:S02]  /*b960*/  LDG.E R0, desc[UR48][R2.64+0x4] ;  /* 0x0000043002007981 */ /* 0x020ea4000c1e1900 */
[----:B--2---:R-:W-:-:S07]  /*b970*/  IMAD.IADD R0, R0, 0x1, -R5 ;  /* 0x0000000100007824 */ /* 0x004fce00078e0a05 */
.L_x_178:
[----:B------:R-:W-:Y:S01]  /*b980*/  USEL UR36, UR36, URZ, !UP0 ;  /* 0x0000003f24247287 */ /* 0x000fe2000c000000 */
[----:B------:R-:W-:Y:S01]  /*b990*/  BSSY B1, `(.L_x_179) ;  /* 0x000002d000017945 */ /* 0x000fe20003800000 */
[----:B------:R-:W-:-:S03]  /*b9a0*/  USEL UR37, UR37, URZ, !UP0 ;  /* 0x0000003f25257287 */ /* 0x000fc6000c000000 */
[----:B------:R-:W-:Y:S09]  /*b9b0*/  @P1 BRA `(.L_x_180) ;  /* 0x0000000000a81947 */ /* 0x000ff20003800000 */
[----:B------:R-:W0:Y:S01]  /*b9c0*/  S2R R3, SR_TID.X ;  /* 0x0000000000037919 */ /* 0x000e220000002100 */
[----:B------:R-:W1:Y:S01]  /*b9d0*/  LDC R7, c[0x0][0xbe8] ;  /* 0x0002fa00ff077b82 */ /* 0x000e620000000800 */
[----:B------:R-:W-:-:S04]  /*b9e0*/  IMAD.U32 R2, RZ, RZ, UR40 ;  /* 0x00000028ff027e24 */ /* 0x000fc8000f8e00ff */
[----:B0-----:R-:W-:Y:S02]  /*b9f0*/  IMAD R2, R2, 0x80, R3 ;  /* 0x0000008002027824 */ /* 0x001fe400078e0203 */
[----:B-1---5:R-:W-:Y:S02]  /*ba00*/  IMAD R3, R0, R7, RZ ;  /* 0x0000000700037224 */ /* 0x022fe400078e02ff */
[----:B------:R-:W-:-:S05]  /*ba10*/  VIADD R4, R2, 0xffffff80 ;  /* 0xffffff8002047836 */ /* 0x000fca0000000000 */
[----:B------:R-:W-:-:S13]  /*ba20*/  ISETP.GE.AND P1, PT, R4, R3, PT ;  /* 0x000000030400720c */ /* 0x000fda0003f26270 */
[----:B------:R-:W-:Y:S05]  /*ba30*/  @P1 BRA `(.L_x_180) ;  /* 0x0000000000881947 */ /* 0x000fea0003800000 */
[----:B------:R-:W-:Y:S01]  /*ba40*/  ISETP.NE.AND P1, PT, R7, 0x1, PT ;  /* 0x000000010700780c */ /* 0x000fe20003f25270 */
[----:B------:R-:W-:Y:S01]  /*ba50*/  ULDC.64 UR12, c[0x0][0xb90] ;  /* 0x0002e400000c7ab9 */ /* 0x000fe20000000a00 */
[----:B------:R-:W-:Y:S01]  /*ba60*/  UMOV UR6, UR4 ;  /* 0x0000000400067c82 */ /* 0x000fe20008000000 */
[----:B------:R-:W-:Y:S01]  /*ba70*/  UIMAD UR8, UR10, UR12, URZ ;  /* 0x0000000c0a0872a4 */ /* 0x000fe2000f8e023f */
[----:B------:R-:W-:Y:S01]  /*ba80*/  IMAD.MOV.U32 R2, RZ, RZ, R4 ;  /* 0x000000ffff027224 */ /* 0x000fe200078e0004 */
[----:B------:R-:W-:Y:S02]  /*ba90*/  UMOV UR7, UR9 ;  /* 0x0000000900077c82 */ /* 0x000fe40008000000 */
[----:B------:R-:W-:Y:S02]  /*baa0*/  UIMAD.WIDE.U32 UR6, UR41, UR12, UR6 ;  /* 0x0000000c290672a5 */ /* 0x000fe4000f8e0006 */
[----:B------:R-:W-:-:S03]  /*bab0*/  UIMAD UR8, UR41, UR13, UR8 ;  /* 0x0000000d290872a4 */ /* 0x000fc6000f8e0208 */
[----:B------:R-:W-:Y:S01]  /*bac0*/  ULDC.64 UR12, c[0x0][0xb98] ;  /* 0x0002e600000c7ab9 */ /* 0x000fe20000000a00 */
[----:B------:R-:W0:Y:S01]  /*bad0*/  @P1 LDC R3, c[0x0][0xbec] ;  /* 0x0002fb00ff031b82 */ /* 0x000e220000000800 */
[----:B------:R-:W-:Y:S02]  /*bae0*/  UIADD3 UR7, UR7, UR8, URZ ;  /* 0x0000000807077290 */ /* 0x000fe4000fffe03f */
[----:B------:R-:W-:Y:S02]  /*baf0*/  UIMAD UR8, UR37, UR12, URZ ;  /* 0x0000000c250872a4 */ /* 0x000fe4000f8e023f */
[----:B------:R-:W-:Y:S02]  /*bb00*/  UIMAD.WIDE.U32 UR6, UR36, UR12, UR6 ;  /* 0x0000000c240672a5 */ /* 0x000fe4000f8e0006 */
[----:B------:R-:W-:Y:S01]  /*bb10*/  UIMAD UR8, UR36, UR13, UR8 ;  /* 0x0000000d240872a4 */ /* 0x000fe2000f8e0208 */
[----:B------:R-:W1:Y:S02]  /*bb20*/  @P1 LDC R6, c[0x0][0xbf0] ;  /* 0x0002fc00ff061b82 */ /* 0x000e640000000800 */
[----:B------:R-:W-:Y:S01]  /*bb30*/  ULDC.64 UR12, c[0x0][0xb88] ;  /* 0x0002e200000c7ab9 */ /* 0x000fe20000000a00 */
[----:B0-----:R-:W-:-:S05]  /*bb40*/  @P1 IMAD.HI.U32 R3, R4, R3, RZ ;  /* 0x0000000304031227 */ /* 0x001fca00078e00ff */
[----:B-1----:R-:W-:Y:S01]  /*bb50*/  @P1 SHF.R.U32.HI R2, RZ, R6, R3 ;  /* 0x00000006ff021219 */ /* 0x002fe20000011603 */
[----:B------:R-:W-:-:S03]  /*bb60*/  IMAD.U32 R6, RZ, RZ, UR8 ;  /* 0x00000008ff067e24 */ /* 0x000fc6000f8e00ff */
[--C-:B------:R-:W-:Y:S01]  /*bb70*/  SHF.R.S32.HI R3, RZ, 0x1f, R2.reuse ;  /* 0x0000001fff037819 */ /* 0x100fe20000011402 */
[----:B------:R-:W-:Y:S01]  /*bb80*/  IMAD.MOV R5, RZ, RZ, -R2 ;  /* 0x000000ffff057224 */ /* 0x000fe200078e0a02 */
[----:B------:R-:W-:-:S03]  /*bb90*/  IADD3 R2, P1, R2, UR6, RZ ;  /* 0x0000000602027c10 */ /* 0x000fc6000ff3e0ff */
[----:B------:R-:W-:Y:S01]  /*bba0*/  IMAD R5, R7, R5, R4 ;  /* 0x0000000507057224 */ /* 0x000fe200078e0204 */
[----:B------:R-:W-:Y:S01]  /*bbb0*/  IADD3.X R3, R3, UR7, R6, P1, !PT ;  /* 0x0000000703037c10 */ /* 0x000fe20008ffe406 */
[----:B------:R-:W-:-:S03]  /*bbc0*/  ULDC.64 UR6, c[0x0][0xb50] ;  /* 0x0002d40000067ab9 */ /* 0x000fc60000000a00 */
[----:B------:R-:W-:Y:S01]  /*bbd0*/  SHF.R.S32.HI R4, RZ, 0x1f, R5 ;  /* 0x0000001fff047819 */ /* 0x000fe20000011405 */
[----:B------:R-:W-:-:S04]  /*bbe0*/  IMAD.WIDE.U32 R2, R5, UR12, R2 ;  /* 0x0000000c05027c25 */ /* 0x000fc8000f8e0002 */
[----:B------:R-:W-:-:S04]  /*bbf0*/  IMAD R4, R4, UR12, RZ ;  /* 0x0000000c04047c24 */ /* 0x000fc8000f8e02ff */
[----:B------:R-:W-:Y:S01]  /*bc00*/  IMAD R7, R5, UR13, R4 ;  /* 0x0000000d05077c24 */ /* 0x000fe2000f8e0204 */
[----:B------:R-:W-:-:S03]  /*bc10*/  LEA R4, P1, R2, UR6, 0x2 ;  /* 0x0000000602047c11 */ /* 0x000fc6000f8210ff */
[----:B------:R-:W-:-:S05]  /*bc20*/  IMAD.IADD R3, R3, 0x1, R7 ;  /* 0x0000000103037824 */ /* 0x000fca00078e0207 */
[----:B------:R-:W-:Y:S01]  /*bc30*/  LEA.HI.X R5, R2, UR7, R3, 0x2, P1 ;  /* 0x0000000702057c11 */ /* 0x000fe200088f1403 */
[----:B------:R-:W-:-:S05]  /*bc40*/  IMAD.MOV.U32 R3, RZ, RZ, -0x800000 ;  /* 0xff800000ff037424 */ /* 0x000fca00078e00ff */
[----:B------:R0:W-:Y:S02]  /*bc50*/  STG.E desc[UR48][R4.64], R3 ;  /* 0x0000000304007986 */ /* 0x0001e4000c101930 */
.L_x_180:
[----:B------:R-:W-:Y:S05]  /*bc60*/  BSYNC B1 ;  /* 0x0000000000017941 */ /* 0x000fea0003800000 */
.L_x_179:
[----:B0-----:R-:W0:Y:S01]  /*bc70*/  @P0 LDC R3, c[0x0][0xbf0] ;  /* 0x0002fc00ff030b82 */ /* 0x001e220000000800 */
[----:B------:R-:W-:Y:S01]  /*bc80*/  ULDC.64 UR12, c[0x0][0xaa0] ;  /* 0x0002a800000c7ab9 */ /* 0x000fe20000000a00 */
[----:B------:R-:W-:Y:S01]  /*bc90*/  IMAD R2, R18, 0x20, R19 ;  /* 0x0000002012027824 */ /* 0x000fe200078e0213 */
[----:B------:R-:W-:Y:S01]  /*bca0*/  UIMAD UR8, UR9, UR12, URZ ;  /* 0x0000000c090872a4 */ /* 0x000fe2000f8e023f */
[----:B------:R-:W-:Y:S01]  /*bcb0*/  IMAD.U32 R5, RZ, RZ, UR40 ;  /* 0x00000028ff057e24 */ /* 0x000fe2000f8e00ff */
[----:B------:R-:W-:Y:S01]  /*bcc0*/  UIMAD.WIDE.U32 UR6, UR4, UR12, URZ ;  /* 0x0000000c040672a5 */ /* 0x000fe2000f8e003f */
[----:B------:R-:W-:Y:S01]  /*bcd0*/  BSSY B1, `(.L_x_181) ;  /* 0x0000039000017945 */ /* 0x000fe20003800000 */
[----:B------:R-:W-:Y:S01]  /*bce0*/  UIMAD UR8, UR4, UR13, UR8 ;  /* 0x0000000d040872a4 */ /* 0x000fe2000f8e0208 */
[----:B------:R-:W-:Y:S02]  /*bcf0*/  IMAD R6, R5, 0x80, R2 ;  /* 0x0000008005067824 */ /* 0x000fe400078e0202 */
[----:B------:R-:W-:Y:S01]  /*bd00*/  ULDC.64 UR12, c[0x0][0xae8] ;  /* 0x0002ba00000c7ab9 */ /* 0x000fe20000000a00 */
[----:B------:R-:W-:Y:S01]  /*bd10*/  UIADD3 UR7, UR7, UR8, URZ ;  /* 0x0000000807077290 */ /* 0x000fe2000fffe03f */
[----:B------:R-:W-:Y:S01]  /*bd20*/  @P0 IMAD.HI.U32 R2, R6, R9, RZ ;  /* 0x0000000906020227 */ /* 0x000fe200078e00ff */
[----:B------:R-:W-:-:S02]  /*bd30*/  UIMAD UR4, UR10, UR12, URZ ;  /* 0x0000000c0a0472a4 */ /* 0x000fc4000f8e023f */
[----:B------:R-:W-:Y:S01]  /*bd40*/  UIMAD.WIDE.U32 UR6, UR41, UR12, UR6 ;  /* 0x0000000c290672a5 */ /* 0x000fe2000f8e0006 */
[----:B------:R-:W-:Y:S01]  /*bd50*/  IMAD.MOV.U32 R5, RZ, RZ, R6 ;  /* 0x000000ffff057224 */ /* 0x000fe200078e0006 */
[----:B------:R-:W-:Y:S01]  /*bd60*/  UIMAD UR4, UR41, UR13, UR4 ;  /* 0x0000000d290472a4 */ /* 0x000fe2000f8e0204 */
[----:B------:R-:W-:-:S03]  /*bd70*/  ULDC.64 UR8, c[0x0][0xaf0] ;  /* 0x0002bc0000087ab9 */ /* 0x000fc60000000a00 */
[----:B------:R-:W-:Y:S02]  /*bd80*/  UIADD3 UR7, UR7, UR4, URZ ;  /* 0x0000000407077290 */ /* 0x000fe4000fffe03f */
[----:B------:R-:W-:Y:S01]  /*bd90*/  UIMAD UR4, UR37, UR8, URZ ;  /* 0x00000008250472a4 */ /* 0x000fe2000f8e023f */
[----:B0-----:R-:W-:Y:S01]  /*bda0*/  @P0 SHF.R.U32.HI R5, RZ, R3, R2 ;  /* 0x00000003ff050219 */ /* 0x001fe20000011602 */
[----:B------:R-:W-:Y:S02]  /*bdb0*/  UIMAD.WIDE.U32 UR6, UR36, UR8, UR6 ;  /* 0x00000008240672a5 */ /* 0x000fe4000f8e0006 */
[----:B------:R-:W-:Y:S01]  /*bdc0*/  UIMAD UR4, UR36, UR9, UR4 ;  /* 0x00000009240472a4 */ /* 0x000fe2000f8e0204 */
[--C-:B------:R-:W-:Y:S01]  /*bdd0*/  SHF.R.S32.HI R2, RZ, 0x1f, R5.reuse ;  /* 0x0000001fff027819 */ /* 0x100fe20000011405 */
[----:B------:R-:W-:Y:S01]  /*bde0*/  IMAD.MOV R7, RZ, RZ, -R5 ;  /* 0x000000ffff077224 */ /* 0x000fe200078e0a05 */
[----:B------:R-:W-:Y:S01]  /*bdf0*/  ULDC.64 UR8, c[0x0][0xae0] ;  /* 0x0002b80000087ab9 */ /* 0x000fe20000000a00 */
[----:B------:R-:W-:-:S02]  /*be00*/  UIADD3 UR4, UR7, UR4, URZ ;  /* 0x0000000407047290 */ /* 0x000fc4000fffe03f */
[----:B------:R-:W-:Y:S02]  /*be10*/  IMAD.U32 R3, RZ, RZ, UR7 ;  /* 0x00000007ff037e24 */ /* 0x000fe4000f8e00ff */
[----:B------:R-:W-:Y:S02]  /*be20*/  IMAD R4, R2, UR8, RZ ;  /* 0x0000000802047c24 */ /* 0x000fe4000f8e02ff */
[----:B------:R-:W-:Y:S02]  /*be30*/  IMAD R7, R11, R7, R6 ;  /* 0x000000070b077224 */ /* 0x000fe400078e0206 */
[----:B------:R-:W-:Y:S01]  /*be40*/  IMAD.U32 R2, RZ, RZ, UR6 ;  /* 0x00000006ff027e24 */ /* 0x000fe2000f8e00ff */
[----:B------:R-:W-:Y:S01]  /*be50*/  ULDC.64 UR6, c[0x0][0xad8] ;  /* 0x0002b60000067ab9 */ /* 0x000fe20000000a00 */
[----:B------:R-:W-:Y:S02]  /*be60*/  IMAD.U32 R3, RZ, RZ, UR4 ;  /* 0x00000004ff037e24 */ /* 0x000fe4000f8e00ff */
[C---:B------:R-:W-:Y:S01]  /*be70*/  IMAD R9, R5.reuse, UR9, R4 ;  /* 0x0000000905097c24 */ /* 0x040fe2000f8e0204 */
[----:B------:R-:W-:Y:S01]  /*be80*/  SHF.R.S32.HI R4, RZ, 0x1f, R7 ;  /* 0x0000001fff047819 */ /* 0x000fe20000011407 */
[----:B------:R-:W-:-:S04]  /*be90*/  IMAD.WIDE.U32 R2, R5, UR8, R2 ;  /* 0x0000000805027c25 */ /* 0x000fc8000f8e0002 */
[----:B------:R-:W-:Y:S02]  /*bea0*/  IMAD.U32 R6, RZ, RZ, UR40 ;  /* 0x00000028ff067e24 */ /* 0x000fe4000f8e00ff */
[----:B------:R-:W-:Y:S02]  /*beb0*/  IMAD.IADD R3, R3, 0x1, R9 ;  /* 0x0000000103037824 */ /* 0x000fe400078e0209 */
[----:B------:R-:W-:Y:S02]  /*bec0*/  IMAD R4, R4, UR6, RZ ;  /* 0x0000000604047c24 */ /* 0x000fe4000f8e02ff */
[----:B------:R-:W-:Y:S02]  /*bed0*/  IMAD R6, R6, 0x80, R19 ;  /* 0x0000008006067824 */ /* 0x000fe400078e0213 */
[----:B-----5:R-:W-:Y:S02]  /*bee0*/  IMAD R11, R0, R11, RZ ;  /* 0x0000000b000b7224 */ /* 0x020fe400078e02ff */
[----:B------:R-:W-:-:S02]  /*bef0*/  IMAD R5, R7, UR7, R4 ;  /* 0x0000000707057c24 */ /* 0x000fc4000f8e0204 */
[----:B------:R-:W-:Y:S01]  /*bf00*/  IMAD.WIDE.U32 R2, R7, UR6, R2 ;  /* 0x0000000607027c25 */ /* 0x000fe2000f8e0002 */
[C---:B------:R-:W-:Y:S01]  /*bf10*/  ISETP.GE.AND P2, PT, R6.reuse, R11, PT ;  /* 0x0000000b0600720c */ /* 0x040fe20003f46270 */
[----:B------:R-:W-:Y:S02]  /*bf20*/  ULDC.64 UR6, c[0x0][0xa80] ;  /* 0x0002a00000067ab9 */ /* 0x000fe40000000a00 */
[----:B------:R-:W-:Y:S01]  /*bf30*/  VIADD R0, R6, 0x20 ;  /* 0x0000002006007836 */ /* 0x000fe20000000000 */
[----:B------:R-:W-:Y:S01]  /*bf40*/  LEA R4, P3, R2, UR6, 0x1 ;  /* 0x0000000602047c11 */ /* 0x000fe2000f8608ff */
[----:B------:R-:W-:-:S03]  /*bf50*/  IMAD.IADD R3, R3, 0x1, R5 ;  /* 0x0000000103037824 */ /* 0x000fc600078e0205 */
[-C--:B------:R-:W-:Y:S01]  /*bf60*/  ISETP.GE.AND P1, PT, R0, R11.reuse, PT ;  /* 0x0000000b0000720c */ /* 0x080fe20003f26270 */
[----:B------:R-:W-:Y:S01]  /*bf70*/  VIADD R0, R6, 0x40 ;  /* 0x0000004006007836 */ /* 0x000fe20000000000 */
[----:B------:R-:W-:Y:S02]  /*bf80*/  LEA.HI.X R5, R2, UR7, R3, 0x1, P3 ;  /* 0x0000000702057c11 */ /* 0x000fe400098f0c03 */
[----:B------:R0:W1:Y:S02]  /*bf90*/  SHFL.IDX PT, R2, R4, RZ, 0x181f ;  /* 0x00181fff04027589 */ /* 0x00006400000e0000 */
[----:B------:R-:W-:Y:S02]  /*bfa0*/  ISETP.GE.AND P0, PT, R0, R11, PT ;  /* 0x0000000b0000720c */ /* 0x000fe40003f06270 */
[----:B------:R0:W2:Y:S01]  /*bfb0*/  SHFL.IDX PT, R0, R5, RZ, 0x181f ;  /* 0x00181fff05007589 */ /* 0x0000a200000e0000 */
[----:B------:R-:W-:Y:S10]  /*bfc0*/  @P2 BRA `(.L_x_182) ;  /* 0x0000000000242947 */ /* 0x000ff40003800000 */
[----:B------:R-:W-:Y:S02]  /*bfd0*/  ULDC UR4, c[0x0][0xac8] ;  /* 0x0002b20000047ab9 */ /* 0x000fe40000000800 */
[----:B------:R-:W-:Y:S02]  /*bfe0*/  ISETP.GE.AND P4, PT, R16, UR4, PT ;  /* 0x0000000410007c0c */ /* 0x000fe4000bf86270 */
[----:B------:R-:W-:-:S11]  /*bff0*/  ISETP.GE.AND P5, PT, R17, UR4, PT ;  /* 0x0000000411007c0c */ /* 0x000fd6000bfa6270 */
[CC--:B-1----:R-:W-:Y:S02]  /*c000*/  @!P4 LEA R8, P2, R16.reuse, R2.reuse, 0x1 ;  /* 0x000000021008c211 */ /* 0x0c2fe400078408ff */
[C---:B------:R-:W-:Y:S02]  /*c010*/  @!P5 LEA R2, P3, R17.reuse, R2, 0x1 ;  /* 0x000000021102d211 */ /* 0x040fe400078608ff */
[-C--:B--2---:R-:W-:Y:S02]  /*c020*/  @!P4 LEA.HI.X R9, R16, R0.reuse, R234, 0x1, P2 ;  /* 0x000000001009c211 */ /* 0x084fe400010f0cea */
[----:B------:R-:W-:-:S03]  /*c030*/  @!P5 LEA.HI.X R3, R17, R0, R233, 0x1, P3 ;  /* 0x000000001103d211 */ /* 0x000fc600018f0ce9 */
[----:B------:R3:W-:Y:S04]  /*c040*/  @!P4 ST.E.128 desc[UR48][R8.64], RZ ;  /* 0x000000ff0800c985 */ /* 0x0007e8000c101d30 */
[----:B------:R3:W-:Y:S02]  /*c050*/  @!P5 ST.E.128 desc[UR48][R2.64], RZ ;  /* 0x000000ff0200d985 */ /* 0x0007e4000c101d30 */
.L_x_182:
[----:B------:R-:W-:Y:S05]  /*c060*/  BSYNC B1 ;  /* 0x0000000000017941 */ /* 0x000fea0003800000 */
.L_x_181:
[----:B--2---:R2:W4:Y:S01]  /*c070*/  SHFL.IDX PT, R0, R5, 0x1, 0x181f ;  /* 0x00381f0005007f89 */ /* 0x00452200000e0000 */
[----:B------:R-:W-:Y:S03]  /*c080*/  BSSY B1, `(.L_x_183) ;  /* 0x000000c000017945 */ /* 0x000fe60003800000 */
[----:B-1-3--:R2:W1:Y:S01]  /*c090*/  SHFL.IDX PT, R2, R4, 0x1, 0x181f ;  /* 0x00381f0004027f89 */ /* 0x00a46200000e0000 */
[----:B------:R-:W-:Y:S05]  /*c0a0*/  @P1 BRA `(.L_x_184) ;  /* 0x0000000000241947 */ /* 0x000fea0003800000 */
[----:B------:R-:W-:Y:S02]  /*c0b0*/  ULDC UR4, c[0x0][0xac8] ;  /* 0x0002b20000047ab9 */ /* 0x000fe40000000800 */
[----:B------:R-:W-:Y:S02]  /*c0c0*/  ISETP.GE.AND P3, PT, R16, UR4, PT ;  /* 0x0000000410007c0c */ /* 0x000fe4000bf66270 */
[----:B------:R-:W-:-:S11]  /*c0d0*/  ISETP.GE.AND P4, PT, R17, UR4, PT ;  /* 0x0000000411007c0c */ /* 0x000fd6000bf86270 */
[CC--:B-1----:R-:W-:Y:S02]  /*c0e0*/  @!P3 LEA R8, P1, R16.reuse, R2.reuse, 0x1 ;  /* 0x000000021008b211 */ /* 0x0c2fe400078208ff */
[C---:B------:R-:W-:Y:S02]  /*c0f0*/  @!P4 LEA R2, P2, R17.reuse, R2, 0x1 ;  /* 0x000000021102c211 */ /* 0x040fe400078408ff */
[-C--:B----4-:R-:W-:Y:S02]  /*c100*/  @!P3 LEA.HI.X R9, R16, R0.reuse, R234, 0x1, P1 ;  /* 0x000000001009b211 */ /* 0x090fe400008f0cea */
[----:B------:R-:W-:-:S03]  /*c110*/  @!P4 LEA.HI.X R3, R17, R0, R233, 0x1, P2 ;  /* 0x000000001103c211 */ /* 0x000fc600010f0ce9 */
[----:B------:R3:W-:Y:S04]  /*c120*/  @!P3 ST.E.128 desc[UR48][R8.64], RZ ;  /* 0x000000ff0800b985 */ /* 0x0007e8000c101d30 */
[----:B------:R3:W-:Y:S02]  /*c130*/  @!P4 ST.E.128 desc[UR48][R2.64], RZ ;  /* 0x000000ff0200c985 */ /* 0x0007e4000c101d30 */
.L_x_184:
[----:B------:R-:W-:Y:S05]  /*c140*/  BSYNC B1 ;  /* 0x0000000000017941 */ /* 0x000fea0003800000 */
.L_x_183:
[----:B----4-:R4:W0:Y:S01]  /*c150*/  SHFL.IDX PT, R0, R5, 0x2, 0x181f ;  /* 0x00581f0005007f89 */ /* 0x01082200000e0000 */
        /* <DEDUP_REMOVED lines=8> */
[-C--:B0-----:R-:W-:Y:S02]  /*c1e0*/  @!P2 LEA.HI.X R9, R16, R0.reuse, R234, 0x1, P0 ;  /* 0x000000001009a211 */ /* 0x081fe400000f0cea */
[----:B------:R-:W-:-:S03]  /*c1f0*/  @!P3 LEA.HI.X R3, R17, R0, R233, 0x1, P1 ;  /* 0x000000001103b211 */ /* 0x000fc600008f0ce9 */
[----:B------:R3:W-:Y:S04]  /*c200*/  @!P2 ST.E.128 desc[UR48][R8.64], RZ ;  /* 0x000000ff0800a985 */ /* 0x0007e8000c101d30 */
[----:B------:R3:W-:Y:S02]  /*c210*/  @!P3 ST.E.128 desc[UR48][R2.64], RZ ;  /* 0x000000ff0200b985 */ /* 0x0007e4000c101d30 */
.L_x_186:
[----:B------:R-:W-:Y:S05]  /*c220*/  BSYNC B1 ;  /* 0x0000000000017941 */ /* 0x000fea0003800000 */
.L_x_185:
[----:B0-----:R-:W-:Y:S01]  /*c230*/  VIADD R0, R6, 0x60 ;  /* 0x0000006006007836 */ /* 0x001fe20000000000 */
[----:B--2-4-:R-:W0:Y:S04]  /*c240*/  SHFL.IDX PT, R5, R5, 0x3, 0x181f ;  /* 0x00781f0005057f89 */ /* 0x014e2800000e0000 */
[----:B------:R-:W-:Y:S01]  /*c250*/  ISETP.GE.AND P0, PT, R0, R11, PT ;  /* 0x0000000b0000720c */ /* 0x000fe20003f06270 */
[----:B-1-3--:R1:W2:-:S12]  /*c260*/  SHFL.IDX PT, R2, R4, 0x3, 0x181f ;  /* 0x00781f0004027f89 */ /* 0x00a29800000e0000 */
[----:B-1----:R-:W-:Y:S05]  /*c270*/  @P0 BRA `(.L_x_177) ;  /* 0x0000000000240947 */ /* 0x002fea0003800000 */
[----:B------:R-:W-:Y:S02]  /*c280*/  ULDC UR4, c[0x0][0xac8] ;  /* 0x0002b20000047ab9 */ /* 0x000fe40000000800 */
[----:B------:R-:W-:Y:S02]  /*c290*/  ISETP.GE.AND P2, PT, R16, UR4, PT ;  /* 0x0000000410007c0c */ /* 0x000fe4000bf46270 */
[----:B------:R-:W-:-:S11]  /*c2a0*/  ISETP.GE.AND P3, PT, R17, UR4, PT ;  /* 0x0000000411007c0c */ /* 0x000fd6000bf66270 */
[CC--:B--2---:R-:W-:Y:S02]  /*c2b0*/  @!P2 LEA R6, P0, R16.reuse, R2.reuse, 0x1 ;  /* 0x000000021006a211 */ /* 0x0c4fe400078008ff */
[C---:B------:R-:W-:Y:S02]  /*c2c0*/  @!P3 LEA R2, P1, R17.reuse, R2, 0x1 ;  /* 0x000000021102b211 */ /* 0x040fe400078208ff */
[-C--:B0-----:R-:W-:Y:S02]  /*c2d0*/  @!P2 LEA.HI.X R7, R16, R5.reuse, R234, 0x1, P0 ;  /* 0x000000051007a211 */ /* 0x081fe400000f0cea */
[----:B------:R-:W-:-:S03]  /*c2e0*/  @!P3 LEA.HI.X R3, R17, R5, R233, 0x1, P1 ;  /* 0x000000051103b211 */ /* 0x000fc600008f0ce9 */
[----:B------:R1:W-:Y:S04]  /*c2f0*/  @!P2 ST.E.128 desc[UR48][R6.64], RZ ;  /* 0x000000ff0600a985 */ /* 0x0003e8000c101d30 */
[----:B------:R1:W-:Y:S02]  /*c300*/  @!P3 ST.E.128 desc[UR48][R2.64], RZ ;  /* 0x000000ff0200b985 */ /* 0x0003e4000c101d30 */
.L_x_177:
[----:B------:R-:W-:Y:S05]  /*c310*/  BSYNC B0 ;  /* 0x0000000000007941 */ /* 0x000fea0003800000 */
.L_x_168:
[----:B------:R-:W-:Y:S02]  /*c320*/  ULDC UR4, c[0x0][0xc3c] ;  /* 0x00030f0000047ab9 */ /* 0x000fe40000000800 */
[----:B------:R-:W-:-:S13]  /*c330*/  ISETP.GE.AND P0, PT, R47, UR4, PT ;  /* 0x000000042f007c0c */ /* 0x000fda000bf06270 */
[----:B------:R-:W-:Y:S05]  /*c340*/  @!P0 BRA `(.L_x_187) ;  /* 0xffffff4800b48947 */ /* 0x000fea000383ffff */
[----:B------:R-:W-:Y:S05]  /*c350*/  EXIT ;  /* 0x000000000000794d */ /* 0x000fea0003800000 */
.L_x_142:
[----:B------:R-:W-:-:S08]  /*c360*/  NOP ;  /* 0x0000000000007918 */ /* 0x000fd00000000000 */
[----:B------:R-:W0:-:S00]  /*c370*/  USETMAXREG.DEALLOC.CTAPOOL 0x18 ;  /* 0x00000018000079c8 */ /* 0x000e0000080e0500 */
[----:B0-----:R-:W2:Y:S01]  /*c380*/  LDL.LU R2, [R1+0xc] ;  /* 0x00000c0001027983 */ /* 0x001ea20000300800 */
[----:B------:R-:W-:-:S06]  /*c390*/  LOP3.LUT R0, R0, 0x3, RZ, 0xc0, !PT ;  /* 0x0000000300007812 */ /* 0x000fcc00078ec0ff */
[----:B------:R-:W0:Y:S02]  /*c3a0*/  SHFL.IDX PT, R0, R0, RZ, 0x1f ;  /* 0x00001fff00007589 */ /* 0x000e2400000e0000 */
[----:B0-----:R-:W-:Y:S01]  /*c3b0*/  ISETP.NE.AND P0, PT, R0, RZ, PT ;  /* 0x000000ff0000720c */ /* 0x001fe20003f05270 */
[----:B------:R-:W-:Y:S01]  /*c3c0*/  IMAD.MOV.U32 R0, RZ, RZ, RZ ;  /* 0x000000ffff007224 */ /* 0x000fe200078e00ff */
[----:B--2---:R-:W-:-:S11]  /*c3d0*/  LOP3.LUT R2, R2, 0xfffffffd, RZ, 0xc0, !PT ;  /* 0xfffffffd02027812 */ /* 0x004fd600078ec0ff */
[----:B------:R-:W-:-:S05]  /*c3e0*/  @P0 LOP3.LUT R2, R2, 0x2, RZ, 0xfc, !PT ;  /* 0x0000000202020812 */ /* 0x000fca00078efcff */
[----:B------:R0:W-:Y:S01]  /*c3f0*/  STL [R1+0xc], R2 ;  /* 0x00000c0201007387 */ /* 0x0001e20000100800 */
[----:B------:R-:W-:Y:S05]  /*c400*/  @!P0 BRA `(.L_x_188) ;  /* 0x00000000002c8947 */ /* 0x000fea0003800000 */
[----:B------:R-:W1:Y:S08]  /*c410*/  S2UR UR5, SR_CgaCtaId ;  /* 0x00000000000579c3 */ /* 0x000e700000008800 */
[----:B------:R-:W-:Y:S06]  /*c420*/  BAR.SYNC.DEFER_BLOCKING 0x5, 0x180 ;  /* 0x0146000000007b1d */ /* 0x000fec0000010000 */
[----:B------:R-:W-:-:S02]  /*c430*/  UMOV UR4, 0x400 ;  /* 0x0000040000047882 */ /* 0x000fc40000000000 */
[----:B-1----:R-:W-:-:S09]  /*c440*/  ULEA UR4, UR5, UR4, 0x18 ;  /* 0x0000000405047291 */ /* 0x002fd2000f8ec03f */
[----:B------:R-:W1:Y:S04]  /*c450*/  LDS.128 R4, [UR4+0x2e8d0] ;  /* 0x02e8d004ff047984 */ /* 0x000e680008000c00 */
[----:B-1----:R1:W-:Y:S01]  /*c460*/  STL [R1+0x14], R5 ;  /* 0x0000140501007387 */ /* 0x0023e20000100800 */
[----:B------:R-:W-:Y:S02]  /*c470*/  R2UR UR45, R7 ;  /* 0x00000000072d72ca */ /* 0x000fe400000e0000 */
[----:B------:R-:W-:Y:S01]  /*c480*/  R2UR UR36, R6 ;  /* 0x00000000062472ca */ /* 0x000fe200000e0000 */
[----:B------:R1:W-:Y:S01]  /*c490*/  STL [R1+0x10], R4 ;  /* 0x0000100401007387 */ /* 0x0003e20000100800 */
[----:B------:R-:W-:Y:S06]  /*c4a0*/  BAR.ARV 0x4, 0x180 ;  /* 0x0106000000007b1d */ /* 0x000fec0000002000 */
[----:B------:R-:W-:Y:S07]  /*c4b0*/  BRA `(.L_x_189) ;  /* 0x0000000800247947 */ /* 0x000fee0003800000 */
.L_x_188:
[----:B0-----:R-:W0:Y:S01]  /*c4c0*/  S2R R2, SR_TID.X ;  /* 0x0000000000027919 */ /* 0x001e220000002100 */
[----:B------:R-:W-:Y:S01]  /*c4d0*/  ULDC UR4, c[0x0][0xc3c] ;  /* 0x00030f0000047ab9 */ /* 0x000fe20000000800 */
[----:B------:R-:W1:Y:S01]  /*c4e0*/  LDC R9, c[0x0][0xc38] ;  /* 0x00030e00ff097b82 */ /* 0x000e620000000800 */
[----:B0-----:R-:W-:-:S04]  /*c4f0*/  LOP3.LUT R5, R2, 0x1f, RZ, 0xc0, !PT ;  /* 0x0000001f02057812 */ /* 0x001fc800078ec0ff */
[----:B------:R-:W-:-:S04]  /*c500*/  ISETP.NE.AND P0, PT, R5, 0x1f, PT ;  /* 0x0000001f0500780c */ /* 0x000fc80003f05270 */
[----:B------:R-:W-:-:S13]  /*c510*/  ISETP.GE.OR P1, PT, R5, UR4, !P0 ;  /* 0x0000000405007c0c */ /* 0x000fda000c726670 */
[----:B------:R-:W0:Y:S02]  /*c520*/  @!P1 LDC.64 R2, c[0x0][0xc80] ;  /* 0x00032000ff029b82 */ /* 0x000e240000000a00 */
[----:B0-----:R-:W-:-:S05]  /*c530*/  @!P1 IMAD.WIDE.U32 R2, R5, 0x4, R2 ;  /* 0x0000000405029825 */ /* 0x001fca00078e0002 */
[----:B------:R-:W2:Y:S01]  /*c540*/  @!P1 LDG.E R0, desc[UR48][R2.64] ;  /* 0x0000003002009981 */ /* 0x000ea2000c1e1900 */
[C---:B------:R-:W-:Y:S01]  /*c550*/  ISETP.NE.AND P1, PT, R5.reuse, RZ, PT ;  /* 0x000000ff0500720c */ /* 0x040fe20003f25270 */
[----:B------:R-:W-:Y:S01]  /*c560*/  UMOV UR45, URZ ;  /* 0x0000003f002d7c82 */ /* 0x000fe20008000000 */
[C---:B------:R-:W-:Y:S02]  /*c570*/  ISETP.GE.U32.AND P2, PT, R5.reuse, 0x2, PT ;  /* 0x000000020500780c */ /* 0x040fe40003f46070 */
[C---:B------:R-:W-:Y:S02]  /*c580*/  ISETP.GE.U32.AND P3, PT, R5.reuse, 0x4, PT ;  /* 0x000000040500780c */ /* 0x040fe40003f66070 */
[C---:B------:R-:W-:Y:S02]  /*c590*/  ISETP.GE.U32.AND P4, PT, R5.reuse, 0x8, PT ;  /* 0x000000080500780c */ /* 0x040fe40003f86070 */
[----:B------:R-:W-:Y:S01]  /*c5a0*/  ISETP.GE.U32.AND P5, PT, R5, 0x10, PT ;  /* 0x000000100500780c */ /* 0x000fe20003fa6070 */
[----:B--2---:R-:W0:Y:S02]  /*c5b0*/  SHFL.UP PT, R4, R0, 0x1, RZ ;  /* 0x0420000000047989 */ /* 0x004e2400000e00ff */
[----:B0-----:R-:W-:-:S05]  /*c5c0*/  SEL R7, R4, RZ, P1 ;  /* 0x000000ff04077207 */ /* 0x001fca0000800000 */
[----:B------:R-:W-:-:S05]  /*c5d0*/  IMAD.IADD R7, R0, 0x1, R7 ;  /* 0x0000000100077824 */ /* 0x000fca00078e0207 */
[----:B------:R-:W0:Y:S02]  /*c5e0*/  SHFL.UP PT, R4, R7, 0x2, RZ ;  /* 0x0440000007047989 */ /* 0x000e2400000e00ff */
[----:B0-----:R-:W-:-:S05]  /*c5f0*/  SEL R4, R4, RZ, P2 ;  /* 0x000000ff04047207 */ /* 0x001fca0001000000 */
[----:B------:R-:W-:-:S05]  /*c600*/  IMAD.IADD R4, R7, 0x1, R4 ;  /* 0x0000000107047824 */ /* 0x000fca00078e0204 */
[----:B------:R-:W0:Y:S02]  /*c610*/  SHFL.UP PT, R6, R4, 0x4, RZ ;  /* 0x0480000004067989 */ /* 0x000e2400000e00ff */
[----:B0-----:R-:W-:-:S05]  /*c620*/  SEL R3, R6, RZ, P3 ;  /* 0x000000ff06037207 */ /* 0x001fca0001800000 */
[----:B------:R-:W-:Y:S02]  /*c630*/  IMAD.IADD R3, R4, 0x1, R3 ;  /* 0x0000000104037824 */ /* 0x000fe400078e0203 */
[----:B------:R-:W0:Y:S03]  /*c640*/  S2R R4, SR_CTAID.X ;  /* 0x0000000000047919 */ /* 0x000e260000002500 */
[----:B------:R-:W2:Y:S02]  /*c650*/  SHFL.UP PT, R2, R3, 0x8, RZ ;  /* 0x0500000003027989 */ /* 0x000ea400000e00ff */
[----:B--2---:R-:W-:-:S05]  /*c660*/  SEL R2, R2, RZ, P4 ;  /* 0x000000ff02027207 */ /* 0x004fca0002000000 */
[----:B------:R-:W-:-:S05]  /*c670*/  IMAD.IADD R8, R3, 0x1, R2 ;  /* 0x0000000103087824 */ /* 0x000fca00078e0202 */
[----:B------:R-:W2:Y:S02]  /*c680*/  SHFL.UP PT, R2, R8, 0x10, RZ ;  /* 0x0600000008027989 */ /* 0x000ea400000e00ff */
[----:B--2---:R-:W-:-:S05]  /*c690*/  SEL R7, R2, RZ, P5 ;  /* 0x000000ff02077207 */ /* 0x004fca0002800000 */
[----:B------:R-:W-:-:S05]  /*c6a0*/  IMAD.IADD R2, R8, 0x1, R7 ;  /* 0x0000000108027824 */ /* 0x000fca00078e0207 */
[----:B------:R-:W1:Y:S02]  /*c6b0*/  SHFL.IDX PT, R6, R2, 0x1f, 0x1f ;  /* 0x03e01f0002067f89 */ /* 0x000e6400000e0000 */
[----:B-1----:R-:W-:Y:S02]  /*c6c0*/  IMAD R7, R6, R9, RZ ;  /* 0x0000000906077224 */ /* 0x002fe400078e02ff */
[----:B------:R-:W-:Y:S02]  /*c6d0*/  IMAD.MOV.U32 R6, RZ, RZ, RZ ;  /* 0x000000ffff067224 */ /* 0x000fe400078e00ff */
[----:B------:R-:W-:Y:S01]  /*c6e0*/  IMAD.MOV.U32 R10, RZ, RZ, R7 ;  /* 0x000000ffff0a7224 */ /* 0x000fe200078e0007 */
[----:B0-----:R-:W-:-:S13]  /*c6f0*/  ISETP.GT.AND P6, PT, R7, R4, PT ;  /* 0x000000040700720c */ /* 0x001fda0003fc4270 */
[----:B------:R-:W-:Y:S05]  /*c700*/  @P6 BRA `(.L_x_190) ;  /* 0x0000000000a46947 */ /* 0x000fea0003800000 */
[----:B------:R-:W-:Y:S01]  /*c710*/  IMAD.MOV.U32 R7, RZ, RZ, R10 ;  /* 0x000000ffff077224 */ /* 0x000fe200078e000a */
[----:B------:R-:W-:Y:S01]  /*c720*/  UMOV UR45, URZ ;  /* 0x0000003f002d7c82 */ /* 0x000fe20008000000 */
[----:B------:R-:W-:Y:S01]  /*c730*/  ULDC UR6, c[0x0][0xc3c] ;  /* 0x00030f0000067ab9 */ /* 0x000fe20000000800 */
[----:B------:R-:W-:-:S05]  /*c740*/  ULDC UR5, c[0x0][0xc3c] ;  /* 0x00030f0000057ab9 */ /* 0x000fca0000000800 */
.L_x_194:
[----:B------:R-:W-:-:S03]  /*c750*/  UIADD3 UR4, UR45, 0x1f, URZ ;  /* 0x0000001f2d047890 */ /* 0x000fc6000fffe03f */
[----:B------:R-:W-:Y:S01]  /*c760*/  UMOV UR45, UR5 ;  /* 0x00000005002d7c82 */ /* 0x000fe20008000000 */
[----:B------:R-:W-:-:S06]  /*c770*/  UISETP.GE.AND UP0, UPT, UR4, UR6, UPT ;  /* 0x000000060400728c */ /* 0x000fcc000bf06270 */
[----:B------:R-:W-:-:S13]  /*c780*/  PLOP3.LUT P6, PT, PT, PT, UP0, 0x40, 0x0 ;  /* 0x000000000000781c */ /* 0x000fda0003fce808 */
[----:B------:R-:W-:Y:S05]  /*c790*/  @!P6 BRA `(.L_x_191) ;  /* 0x000000040034e947 */ /* 0x000fea0003800000 */
[----:B------:R-:W-:Y:S01]  /*c7a0*/  UMOV UR45, UR4 ;  /* 0x00000004002d7c82 */ /* 0x000fe20008000000 */
[----:B------:R-:W-:Y:S01]  /*c7b0*/  BSSY B0, `(.L_x_192) ;  /* 0x0000008000007945 */ /* 0x000fe20003800000 */
[----:B------:R-:W-:Y:S02]  /*c7c0*/  VIADD R9, R5, UR45 ;  /* 0x0000002d05097c36 */ /* 0x000fe40008000000 */
[----:B------:R-:W-:-:S03]  /*c7d0*/  IMAD.MOV.U32 R0, RZ, RZ, RZ ;  /* 0x000000ffff007224 */ /* 0x000fc600078e00ff */
[----:B------:R-:W-:-:S13]  /*c7e0*/  ISETP.GE.OR P6, PT, R9, UR6, !P0 ;  /* 0x0000000609007c0c */ /* 0x000fda000c7c6670 */
[----:B------:R-:W-:Y:S05]  /*c7f0*/  @P6 BRA `(.L_x_193) ;  /* 0x00000000000c6947 */ /* 0x000fea0003800000 */
[----:B------:R-:W0:Y:S02]  /*c800*/  LDC.64 R2, c[0x0][0xc80] ;  /* 0x00032000ff027b82 */ /* 0x000e240000000a00 */
[----:B0-----:R-:W-:-:S05]  /*c810*/  IMAD.WIDE R2, R9, 0x4, R2 ;  /* 0x0000000409027825 */ /* 0x001fca00078e0202 */
[----:B------:R0:W5:Y:S02]  /*c820*/  LDG.E R0, desc[UR48][R2.64] ;  /* 0x0000003002007981 */ /* 0x000164000c1e1900 */
.L_x_193:
[----:B------:R-:W-:Y:S05]  /*c830*/  BSYNC B0 ;  /* 0x0000000000007941 */ /* 0x000fea0003800000 */
.L_x_192:
[----:B0----5:R-:W0:Y:S02]  /*c840*/  SHFL.UP PT, R2, R0, 0x1, RZ ;  /* 0x0420000000027989 */ /* 0x021e2400000e00ff */
[----:B0-----:R-:W-:-:S05]  /*c850*/  SEL R3, R2, RZ, P1 ;  /* 0x000000ff02037207 */ /* 0x001fca0000800000 */
[----:B------:R-:W-:-:S05]  /*c860*/  IMAD.IADD R3, R0, 0x1, R3 ;  /* 0x0000000100037824 */ /* 0x000fca00078e0203 */
[----:B------:R-:W0:Y:S02]  /*c870*/  SHFL.UP PT, R2, R3, 0x2, RZ ;  /* 0x0440000003027989 */ /* 0x000e2400000e00ff */
        /* <DEDUP_REMOVED lines=11> */
[----:B------:R-:W0:Y:S03]  /*c930*/  LDC R9, c[0x0][0xc38] ;  /* 0x00030e00ff097b82 */ /* 0x000e260000000800 */
[----:B------:R-:W0:Y:S02]  /*c940*/  SHFL.IDX PT, R12, R2, 0x1f, 0x1f ;  /* 0x03e01f00020c7f89 */ /* 0x000e2400000e0000 */
[----:B0-----:R-:W-:-:S04]  /*c950*/  IMAD R12, R12, R9, RZ ;  /* 0x000000090c0c7224 */ /* 0x001fc800078e02ff */
[----:B------:R-:W-:-:S05]  /*c960*/  IMAD.IADD R7, R12, 0x1, R7 ;  /* 0x000000010c077824 */ /* 0x000fca00078e0207 */
[----:B------:R-:W-:-:S13]  /*c970*/  ISETP.GT.AND P6, PT, R7, R4, PT ;  /* 0x000000040700720c */ /* 0x000fda0003fc4270 */
[----:B------:R-:W-:Y:S05]  /*c980*/  @!P6 BRA `(.L_x_194) ;  /* 0xfffffffc0070e947 */ /* 0x000fea000383ffff */
[----:B------:R-:W-:-:S07]  /*c990*/  IMAD.MOV.U32 R10, RZ, RZ, R12 ;  /* 0x000000ffff0a7224 */ /* 0x000fce00078e000c */
.L_x_190:
[----:B------:R-:W-:-:S04]  /*c9a0*/  IMAD.IADD R8, R7, 0x1, -R10 ;  /* 0x0000000107087824 */ /* 0x000fc800078e0a0a */
[----:B------:R-:W-:-:S05]  /*c9b0*/  IMAD R3, R2, R9, R8 ;  /* 0x0000000902037224 */ /* 0x000fca00078e0208 */
[----:B------:R-:W-:-:S13]  /*c9c0*/  ISETP.GT.AND P0, PT, R3, R4, PT ;  /* 0x000000040300720c */ /* 0x000fda0003f04270 */
[----:B------:R-:W-:Y:S02]  /*c9d0*/  VOTEU.ANY UR5, UPT, !P0 ;  /* 0x0000000000057886 */ /* 0x000fe400040e0100 */
[----:B------:R-:W-:Y:S02]  /*c9e0*/  UPOPC UR4, UR5 ;  /* 0x00000005000472bf */ /* 0x000fe40008000000 */
[----:B------:R-:W-:-:S04]  /*c9f0*/  ISETP.NE.AND P0, PT, RZ, UR5, PT ;  /* 0x00000005ff007c0c */ /* 0x000fc8000bf05270 */
[----:B------:R-:W-:-:S05]  /*ca00*/  IMAD.U32 R11, RZ, RZ, UR4 ;  /* 0x00000004ff0b7e24 */ /* 0x000fca000f8e00ff */
[----:B------:R-:W0:Y:S02]  /*ca10*/  SHFL.IDX PT, R0, R0, R11, 0x1f ;  /* 0x00001f0b00007589 */ /* 0x000e2400000e0000 */
[----:B0-----:R-:W-:-:S04]  /*ca20*/  IABS R7, R0 ;  /* 0x0000000000077213 */ /* 0x001fc80000000000 */
[----:B------:R-:W0:Y:S08]  /*ca30*/  I2F.RP R10, R7 ;  /* 0x00000007000a7306 */ /* 0x000e300000209400 */
[----:B0-----:R-:W0:Y:S02]  /*ca40*/  MUFU.RCP R10, R10 ;  /* 0x0000000a000a7308 */ /* 0x001e240000001000 */
[----:B0-----:R-:W-:-:S06]  /*ca50*/  VIADD R3, R10, 0xffffffe ;  /* 0x0ffffffe0a037836 */ /* 0x001fcc0000000000 */
[----:B------:R-:W0:Y:S01]  /*ca60*/  F2I.FTZ.U32.TRUNC.NTZ R3, R3 ;  /* 0x0000000300037305 */ /* 0x000e22000021f000 */
[----:B------:R-:W-:Y:S05]  /*ca70*/  @!P0 BRA `(.L_x_195) ;  /* 0x00000000000c8947 */ /* 0x000fea0003800000 */
[----:B------:R-:W-:-:S06]  /*ca80*/  UIADD3 UR5, UR4, -0x1, URZ ;  /* 0xffffffff04057890 */ /* 0x000fcc000fffe03f */
[----:B------:R-:W-:-:S05]  /*ca90*/  IMAD.U32 R11, RZ, RZ, UR5 ;  /* 0x00000005ff0b7e24 */ /* 0x000fca000f8e00ff */
[----:B------:R1:W2:Y:S02]  /*caa0*/  SHFL.IDX PT, R6, R2, R11, 0x1f ;  /* 0x00001f0b02067589 */ /* 0x0002a400000e0000 */
.L_x_195:
[--C-:B01----:R-:W-:Y:S01]  /*cab0*/  IMAD.MOV R2, RZ, RZ, -R3.reuse ;  /* 0x000000ffff027224 */ /* 0x103fe200078e0a03 */
[----:B------:R-:W-:Y:S01]  /*cac0*/  UIADD3 UR45, UR4, UR45, URZ ;  /* 0x0000002d042d7290 */ /* 0x000fe2000fffe03f */
[----:B--2---:R-:W-:Y:S02]  /*cad0*/  IMAD R6, R6, R9, R8 ;  /* 0x0000000906067224 */ /* 0x004fe400078e0208 */
[----:B------:R-:W-:Y:S02]  /*cae0*/  IMAD R9, R2, R7, RZ ;  /* 0x0000000702097224 */ /* 0x000fe400078e02ff */
[----:B------:R-:W-:Y:S01]  /*caf0*/  IMAD.MOV.U32 R2, RZ, RZ, RZ ;  /* 0x000000ffff027224 */ /* 0x000fe200078e00ff */
[----:B------:R1:W-:Y:S03]  /*cb00*/  STL [R1+0x10], R6 ;  /* 0x0000100601007387 */ /* 0x0003e60000100800 */
[----:B------:R-:W-:-:S04]  /*cb10*/  IMAD.HI.U32 R2, R3, R9, R2 ;  /* 0x0000000903027227 */ /* 0x000fc800078e0002 */
[----:B------:R-:W-:Y:S01]  /*cb20*/  IMAD.IADD R9, R4, 0x1, -R6 ;  /* 0x0000000104097824 */ /* 0x000fe200078e0a06 */
[----:B------:R-:W-:-:S04]  /*cb30*/  IABS R4, R0 ;  /* 0x0000000000047213 */ /* 0x000fc80000000000 */
[----:B------:R-:W-:Y:S01]  /*cb40*/  IABS R3, R9 ;  /* 0x0000000900037213 */ /* 0x000fe20000000000 */
[----:B------:R-:W-:-:S04]  /*cb50*/  IMAD.MOV R4, RZ, RZ, -R4 ;  /* 0x000000ffff047224 */ /* 0x000fc800078e0a04 */
[----:B------:R-:W-:-:S04]  /*cb60*/  IMAD.HI.U32 R2, R2, R3, RZ ;  /* 0x0000000302027227 */ /* 0x000fc800078e00ff */
[----:B------:R-:W-:Y:S01]  /*cb70*/  IMAD R4, R2, R4, R3 ;  /* 0x0000000402047224 */ /* 0x000fe200078e0203 */
[----:B------:R-:W-:-:S04]  /*cb80*/  LOP3.LUT R3, R9, R0, RZ, 0x3c, !PT ;  /* 0x0000000009037212 */ /* 0x000fc800078e3cff */
[----:B------:R-:W-:Y:S02]  /*cb90*/  ISETP.GT.U32.AND P1, PT, R7, R4, PT ;  /* 0x000000040700720c */ /* 0x000fe40003f24070 */
[----:B------:R-:W-:-:S11]  /*cba0*/  ISETP.GE.AND P2, PT, R3, RZ, PT ;  /* 0x000000ff0300720c */ /* 0x000fd60003f46270 */
[----:B------:R-:W-:Y:S02]  /*cbb0*/  @!P1 IMAD.IADD R4, R4, 0x1, -R7 ;  /* 0x0000000104049824 */ /* 0x000fe400078e0a07 */
[----:B------:R-:W-:Y:S01]  /*cbc0*/  @!P1 VIADD R2, R2, 0x1 ;  /* 0x0000000102029836 */ /* 0x000fe20000000000 */
[----:B------:R-:W-:Y:S02]  /*cbd0*/  ISETP.NE.AND P1, PT, R0, RZ, PT ;  /* 0x000000ff0000720c */ /* 0x000fe40003f25270 */
[----:B------:R-:W-:-:S13]  /*cbe0*/  ISETP.GE.U32.AND P0, PT, R4, R7, PT ;  /* 0x000000070400720c */ /* 0x000fda0003f06070 */
[----:B------:R-:W-:-:S04]  /*cbf0*/  @P0 VIADD R2, R2, 0x1 ;  /* 0x0000000102020836 */ /* 0x000fc80000000000 */
[----:B------:R-:W-:Y:S01]  /*cc00*/  @!P2 IMAD.MOV R2, RZ, RZ, -R2 ;  /* 0x000000ffff02a224 */ /* 0x000fe200078e0a02 */
[----:B------:R-:W-:-:S04]  /*cc10*/  @!P1 LOP3.LUT R2, RZ, R0, RZ, 0x33, !PT ;  /* 0x00000000ff029212 */ /* 0x000fc800078e33ff */
[----:B------:R-:W-:Y:S01]  /*cc20*/  R2UR UR36, R2 ;  /* 0x00000000022472ca */ /* 0x000fe200000e0000 */
[----:B------:R-:W-:-:S04]  /*cc30*/  IMAD.MOV R3, RZ, RZ, -R2 ;  /* 0x000000ffff037224 */ /* 0x000fc800078e0a02 */
[----:B------:R-:W-:-:S05]  /*cc40*/  IMAD R0, R0, R3, R9 ;  /* 0x0000000300007224 */ /* 0x000fca00078e0209 */
[----:B------:R1:W-:Y:S01]  /*cc50*/  STL [R1+0x14], R0 ;  /* 0x0000140001007387 */ /* 0x0003e20000100800 */
[----:B------:R-:W-:Y:S05]  /*cc60*/  BRA `(.L_x_196) ;  /* 0x00000000000c7947 */ /* 0x000fea0003800000 */
.L_x_191:
[----:B------:R0:W-:Y:S01]  /*cc70*/  STL [R1+0x10], R4 ;  /* 0x0000100401007387 */ /* 0x0001e20000100800 */
[----:B------:R-:W-:-:S03]  /*cc80*/  UMOV UR36, URZ ;  /* 0x0000003f00247c82 */ /* 0x000fc60008000000 */
[----:B------:R0:W-:Y:S02]  /*cc90*/  STL [R1+0x14], RZ ;  /* 0x000014ff01007387 */ /* 0x0001e40000100800 */
.L_x_196:
[----:B------:R-:W2:Y:S04]  /*cca0*/  LDL R2, [R1+0x14] ;  /* 0x0000140001027983 */ /* 0x000ea80000100800 */
[----:B0-----:R-:W3:Y:S01]  /*ccb0*/  LDL R4, [R1+0x10] ;  /* 0x0000100001047983 */ /* 0x001ee20000100800 */
[----:B------:R-:W-:-:S13]  /*ccc0*/  ISETP.NE.AND P0, PT, R5, RZ, PT ;  /* 0x000000ff0500720c */ /* 0x000fda0003f05270 */
[----:B------:R-:W0:Y:S01]  /*ccd0*/  @!P0 S2R R3, SR_CgaCtaId ;  /* 0x0000000000038919 */ /* 0x000e220000008800 */
[----:B-1----:R-:W-:Y:S01]  /*cce0*/  @!P0 MOV R0, 0x400 ;  /* 0x0000040000008802 */ /* 0x002fe20000000f00 */
[----:B------:R-:W-:Y:S02]  /*ccf0*/  IMAD.U32 R6, RZ, RZ, UR36 ;  /* 0x00000024ff067e24 */ /* 0x000fe4000f8e00ff */
[----:B------:R-:W-:Y:S01]  /*cd00*/  IMAD.U32 R7, RZ, RZ, UR45 ;  /* 0x0000002dff077e24 */ /* 0x000fe2000f8e00ff */
[----:B0-----:R-:W-:Y:S01]  /*cd10*/  @!P0 LEA R0, R3, R0, 0x18 ;  /* 0x0000000003008211 */ /* 0x001fe200078ec0ff */
[----:B--2---:R-:W-:-:S05]  /*cd20*/  IMAD.MOV.U32 R5, RZ, RZ, R2 ;  /* 0x000000ffff057224 */ /* 0x004fca00078e0002 */
[----:B---3--:R2:W-:Y:S01]  /*cd30*/  @!P0 STS.128 [R0+0x2e8d0], R4 ;  /* 0x02e8d00400008388 */ /* 0x0085e20000000c00 */
[----:B------:R-:W-:Y:S06]  /*cd40*/  BAR.ARV 0x5, 0x180 ;  /* 0x0146000000007b1d */ /* 0x000fec0000002000 */
.L_x_189:
[----:B--2---:R-:W-:Y:S01]  /*cd50*/  IMAD.MOV.U32 R0, RZ, RZ, 0x1 ;  /* 0x00000001ff007424 */ /* 0x004fe200078e00ff */
[----:B------:R-:W-:Y:S01]  /*cd60*/  ULDC UR4, c[0x0][0xc3c] ;  /* 0x00030f0000047ab9 */ /* 0x000fe20000000800 */
[----:B------:R2:W-:Y:S01]  /*cd70*/  STL [R1+0x2c], RZ ;  /* 0x00002cff01007387 */ /* 0x0005e20000100800 */
[----:B------:R-:W-:-:S03]  /*cd80*/  UISETP.GE.AND UP0, UPT, UR45, UR4, UPT ;  /* 0x000000042d00728c */ /* 0x000fc6000bf06270 */
[----:B------:R2:W-:Y:S03]  /*cd90*/  STL [R1+0x4], R0 ;  /* 0x0000040001007387 */ /* 0x0005e60000100800 */
[----:B------:R-:W-:Y:S01]  /*cda0*/  PLOP3.LUT P0, PT, PT, PT, UP0, 0x80, 0x0 ;  /* 0x000000000000781c */ /* 0x000fe20003f0f008 */
[----:B------:R2:W-:-:S12]  /*cdb0*/  STL [R1], RZ ;  /* 0x000000ff01007387 */ /* 0x0005d80000100800 */
[----:B--2---:R-:W-:Y:S05]  /*cdc0*/  @P0 BRA `(.L_x_197) ;  /* 0x00000044008c0947 */ /* 0x004fea0003800000 */
[----:B------:R-:W1:Y:S01]  /*cdd0*/  S2R R6, SR_TID.X ;  /* 0x0000000000067919 */ /* 0x000e620000002100 */
[----:B------:R-:W2:Y:S01]  /*cde0*/  S2UR UR5, SR_CgaCtaId ;  /* 0x00000000000579c3 */ /* 0x000ea20000008800 */
[----:B------:R-:W-:Y:S01]  /*cdf0*/  UMOV UR4, 0x400 ;  /* 0x0000040000047882 */ /* 0x000fe20000000000 */
[----:B------:R-:W-:Y:S01]  /*ce00*/  ULDC UR43, c[0x0][0xc] ;  /* 0x00000300002b7ab9 */ /* 0x000fe20000000800 */
[----:B------:R-:W-:Y:S02]  /*ce10*/  ULOP3.LUT UR39, UR38, 0x1, URZ, 0xfc, !UPT ;  /* 0x0000000126277892 */ /* 0x000fe4000f8efc3f */
[----:B------:R-:W-:Y:S01]  /*ce20*/  ULOP3.LUT UR44, UR38, 0x2, URZ, 0xfc, !UPT ;  /* 0x00000002262c7892 */ /* 0x000fe2000f8efc3f */
[----:B------:R-:W-:Y:S01]  /*ce30*/  ULDC.64 UR52, c[0x0][0x198] ;  /* 0x0000660000347ab9 */ /* 0x000fe20000000a00 */
[----:B--2---:R-:W-:-:S06]  /*ce40*/  ULEA UR4, UR5, UR4, 0x18 ;  /* 0x0000000405047291 */ /* 0x004fcc000f8ec03f */
[----:B------:R-:W-:Y:S01]  /*ce50*/  IMAD.U32 R18, RZ, RZ, UR4 ;  /* 0x00000004ff127e24 */ /* 0x000fe2000f8e00ff */
[C---:B-1----:R-:W-:Y:S01]  /*ce60*/  LOP3.LUT R4, R6.reuse, 0x7f, RZ, 0xc0, !PT ;  /* 0x0000007f06047812 */ /* 0x042fe200078ec0ff */
[C---:B------:R-:W-:Y:S01]  /*ce70*/  IMAD.SHL.U32 R0, R6.reuse, 0x20, RZ ;  /* 0x0000002006007824 */ /* 0x040fe200078e00ff */
[C---:B------:R-:W-:Y:S01]  /*ce80*/  LOP3.LUT P0, RZ, R6.reuse, 0x4, RZ, 0xc0, !PT ;  /* 0x0000000406ff7812 */ /* 0x040fe2000780c0ff */
[----:B------:R-:W-:Y:S01]  /*ce90*/  IMAD.SHL.U32 R5, R6, 0x4, RZ ;  /* 0x0000000406057824 */ /* 0x000fe200078e00ff */
[----:B------:R-:W-:Y:S02]  /*cea0*/  SHF.R.U32.HI R3, RZ, 0x5, R4 ;  /* 0x00000005ff037819 */ /* 0x000fe40000011604 */
[----:B0-----:R-:W-:-:S04]  /*ceb0*/  LOP3.LUT R2, R0, 0x80, RZ, 0xc0, !PT ;  /* 0x0000008000027812 */ /* 0x001fc800078ec0ff */
[----:B------:R-:W-:-:S04]  /*cec0*/  LOP3.LUT R2, R2, 0x10, R6, 0xf8, !PT ;  /* 0x0000001002027812 */ /* 0x000fc800078ef806 */
[----:B------:R-:W-:Y:S02]  /*ced0*/  LOP3.LUT R5, R2, 0x10, R5, 0x78, !PT ;  /* 0x0000001002057812 */ /* 0x000fe400078e7805 */
[C---:B------:R-:W-:Y:S02]  /*cee0*/  LOP3.LUT R2, R0.reuse, 0x60, RZ, 0xc0, !PT ;  /* 0x0000006000027812 */ /* 0x040fe400078ec0ff */
[----:B------:R-:W-:-:S03]  /*cef0*/  LOP3.LUT R0, R0, 0x100, RZ, 0xc0, !PT ;  /* 0x0000010000007812 */ /* 0x000fc600078ec0ff */
        /* <DEDUP_REMOVED lines=11> */
[----:B------:R-:W-:Y:S01]  /*cfb0*/  STL [R1+0x20], R5 ;  /* 0x0000200501007387 */ /* 0x000fe20000100800 */
[----:B------:R-:W-:Y:S01]  /*cfc0*/  LOP3.LUT R3, R2, 0x70, R3, 0x78, !PT ;  /* 0x0000007002037812 */ /* 0x000fe200078e7803 */
[----:B------:R-:W-:Y:S01]  /*cfd0*/  IMAD.SHL.U32 R2, R4, 0x10, RZ ;  /* 0x0000001004027824 */ /* 0x000fe200078e00ff */
[----:B------:R-:W-:-:S04]  /*cfe0*/  SHF.R.U32.HI R4, RZ, 0x3, R4 ;  /* 0x00000003ff047819 */ /* 0x000fc80000011604 */
[----:B------:R-:W-:Y:S01]  /*cff0*/  LOP3.LUT R3, R3, 0x400, R2, 0xf8, !PT ;  /* 0x0000040003037812 */ /* 0x000fe200078ef802 */
[----:B------:R-:W-:Y:S01]  /*d000*/  IMAD.MOV.U32 R2, RZ, RZ, 0x40 ;  /* 0x00000040ff027424 */ /* 0x000fe200078e00ff */
[----:B------:R-:W-:Y:S01]  /*d010*/  LOP3.LUT R4, R4, 0x70, R0, 0xf8, !PT ;  /* 0x0000007004047812 */ /* 0x000fe200078ef800 */
[----:B------:R-:W-:-:S03]  /*d020*/  IMAD.MOV.U32 R0, RZ, RZ, 0x1 ;  /* 0x00000001ff007424 */ /* 0x000fc600078e00ff */
[----:B------:R-:W-:-:S05]  /*d030*/  SEL R2, R2, 0xffffffc0, !P0 ;  /* 0xffffffc002027807 */ /* 0x000fca0004000000 */
[----:B------:R0:W-:Y:S02]  /*d040*/  STL [R1+0x24], R2 ;  /* 0x0000240201007387 */ /* 0x0001e40000100800 */
[----:B0-----:R-:W-:-:S05]  /*d050*/  IMAD.IADD R2, R18, 0x1, R3 ;  /* 0x0000000112027824 */ /* 0x001fca00078e0203 */
[----:B------:R0:W-:Y:S04]  /*d060*/  STL [R1+0x28], R2 ;  /* 0x0000280201007387 */ /* 0x0001e80000100800 */
[----:B------:R0:W-:Y:S04]  /*d070*/  STL [R1], RZ ;  /* 0x000000ff01007387 */ /* 0x0001e80000100800 */
[----:B------:R0:W-:Y:S04]  /*d080*/  STL [R1+0x4], R0 ;  /* 0x0000040001007387 */ /* 0x0001e80000100800 */
[----:B------:R0:W-:Y:S02]  /*d090*/  STL [R1+0x2c], RZ ;  /* 0x00002cff01007387 */ /* 0x0001e40000100800 */
.L_x_264:
[----:B------:R-:W-:Y:S01]  /*d0a0*/  ULDC.64 UR4, c[0x0][0xc88] ;  /* 0x0003220000047ab9 */ /* 0x000fe20000000a00 */
[----:B------:R-:W-:Y:S01]  /*d0b0*/  ULDC.64 UR6, c[0x0][0xa18] ;  /* 0x0002860000067ab9 */ /* 0x000fe20000000a00 */
[----:B------:R-:W-:-:S06]  /*d0c0*/  UIMAD.WIDE UR4, UR45, 0x4, UR4 ;  /* 0x000000042d0478a5 */ /* 0x000fcc000f8e0204 */
[----:B0-----:R-:W-:Y:S02]  /*d0d0*/  IMAD.U32 R2, RZ, RZ, UR4 ;  /* 0x00000004ff027e24 */ /* 0x001fe4000f8e00ff */
[----:B------:R-:W-:Y:S01]  /*d0e0*/  IMAD.U32 R3, RZ, RZ, UR5 ;  /* 0x00000005ff037e24 */ /* 0x000fe2000f8e00ff */
[----:B------:R-:W-:Y:S01]  /*d0f0*/  UISETP.NE.U32.AND UP0, UPT, UR6, URZ, UPT ;  /* 0x0000003f0600728c */ /* 0x000fe2000bf05070 */
[----:B------:R-:W-:-:S03]  /*d100*/  ULDC.64 UR4, c[0x0][0xa28] ;  /* 0x00028a0000047ab9 */ /* 0x000fc60000000a00 */
[----:B------:R-:W2:Y:S01]  /*d110*/  LDG.E R2, desc[UR48][R2.64] ;  /* 0x0000003002027981 */ /* 0x000ea2000c1e1900 */
[----:B------:R-:W-:Y:S02]  /*d120*/  UISETP.NE.AND.EX UP0, UPT, UR7, URZ, UPT, UP0 ;  /* 0x0000003f0700728c */ /* 0x000fe4000bf05300 */
[----:B------:R-:W-:Y:S01]  /*d130*/  UISETP.NE.U32.AND UP1, UPT, UR4, URZ, UPT ;  /* 0x0000003f0400728c */ /* 0x000fe2000bf25070 */
[----:B------:R-:W-:-:S03]  /*d140*/  ULDC UR8, c[0x0][0x288] ;  /* 0x0000a20000087ab9 */ /* 0x000fc60000000800 */
[----:B------:R-:W-:Y:S01]  /*d150*/  UISETP.NE.AND.EX UP1, UPT, UR5, URZ, UPT, UP1 ;  /* 0x0000003f0500728c */ /* 0x000fe2000bf25310 */
[----:B------:R-:W-:Y:S01]  /*d160*/  PLOP3.LUT P3, PT, PT, PT, UP0, 0x80, 0x0 ;  /* 0x000000000000781c */ /* 0x000fe20003f6f008 */
[----:B------:R-:W-:-:S04]  /*d170*/  IMAD.U32 R17, RZ, RZ, UR8 ;  /* 0x00000008ff117e24 */ /* 0x000fc8000f8e00ff */
[----:B------:R-:W-:Y:S02]  /*d180*/  PLOP3.LUT P2, PT, PT, PT, UP1, 0x80, 0x0 ;  /* 0x000000000000781c */ /* 0x000fe40003f4f018 */
[----:B--2---:R-:W-:-:S13]  /*d190*/  R2UR UR46, R2 ;  /* 0x00000000022e72ca */ /* 0x004fda00000e0000 */
[----:B------:R-:W-:Y:S02]  /*d1a0*/  USHF.R.S32.HI UR47, URZ, 0x1f, UR46 ;  /* 0x0000001f3f2f7899 */ /* 0x000fe4000801142e */
[----:B------:R-:W-:Y:S02]  /*d1b0*/  USHF.L.U32 UR50, UR46, 0x2, URZ ;  /* 0x000000022e327899 */ /* 0x000fe4000800063f */
[----:B------:R-:W-:Y:S02]  /*d1c0*/  USHF.L.U64.HI UR51, UR46, 0x2, UR47 ;  /* 0x000000022e337899 */ /* 0x000fe4000801022f */
[----:B------:R-:W-:Y:S02]  /*d1d0*/  @UP0 UIADD3 UR6, UP3, UR50, UR6, URZ ;  /* 0x0000000632060290 */ /* 0x000fe4000ff7e03f */
[----:B------:R-:W-:Y:S02]  /*d1e0*/  @UP1 ULEA UR4, UP2, UR46, UR4, 0x2 ;  /* 0x000000042e041291 */ /* 0x000fe4000f84103f */
[----:B------:R-:W-:-:S02]  /*d1f0*/  @UP0 UIADD3.X UR7, UR51, UR7, URZ, UP3, !UPT ;  /* 0x0000000733070290 */ /* 0x000fc40009ffe43f */
[----:B------:R-:W-:Y:S01]  /*d200*/  @UP1 ULEA.HI.X UR5, UR46, UR5, UR47, 0x2, UP2 ;  /* 0x000000052e051291 */ /* 0x000fe200090f142f */
[----:B------:R-:W-:-:S03]  /*d210*/  IMAD.U32 R2, RZ, RZ, UR6 ;  /* 0x00000006ff027e24 */ /* 0x000fc6000f8e00ff */
[----:B------:R-:W-:Y:S01]  /*d220*/  IMAD.U32 R3, RZ, RZ, UR7 ;  /* 0x00000007ff037e24 */ /* 0x000fe2000f8e00ff */
[----:B------:R-:W-:-:S04]  /*d230*/  ULDC.64 UR6, c[0x0][0xa08] ;  /* 0x0002820000067ab9 */ /* 0x000fc80000000a00 */
[----:B------:R0:W5:Y:S01]  /*d240*/  @P3 LDG.E R17, desc[UR48][R2.64] ;  /* 0x0000003002113981 */ /* 0x000162000c1e1900 */
[----:B------:R-:W-:Y:S01]  /*d250*/  ISETP.NE.U32.AND P1, PT, RZ, UR6, PT ;  /* 0x00000006ff007c0c */ /* 0x000fe2000bf25070 */
[----:B------:R-:W-:Y:S01]  /*d260*/  UIADD3 UR6, UP1, UR50, UR6, URZ ;  /* 0x0000000632067290 */ /* 0x000fe2000ff3e03f */
[----:B0-----:R-:W-:Y:S02]  /*d270*/  IMAD.U32 R2, RZ, RZ, UR4 ;  /* 0x00000004ff027e24 */ /* 0x001fe4000f8e00ff */
[----:B------:R-:W-:Y:S01]  /*d280*/  IMAD.U32 R3, RZ, RZ, UR5 ;  /* 0x00000005ff037e24 */ /* 0x000fe2000f8e00ff */
[----:B------:R-:W-:Y:S02]  /*d290*/  ULDC.64 UR4, c[0x0][0xa00] ;  /* 0x0002800000047ab9 */ /* 0x000fe40000000a00 */
[----:B------:R-:W-:Y:S01]  /*d2a0*/  ISETP.NE.U32.AND P0, PT, RZ, UR4, PT ;  /* 0x00000004ff007c0c */ /* 0x000fe2000bf05070 */
[----:B------:R-:W-:Y:S01]  /*d2b0*/  UIADD3 UR4, UP0, UR50, UR4, URZ ;  /* 0x0000000432047290 */ /* 0x000fe2000ff1e03f */
[----:B------:R-:W-:Y:S01]  /*d2c0*/  ISETP.NE.AND.EX P1, PT, RZ, UR7, PT, P1 ;  /* 0x00000007ff007c0c */ /* 0x000fe2000bf25310 */
[----:B-1----:R0:W2:Y:S01]  /*d2d0*/  @P2 LDG.E R7, desc[UR48][R2.64] ;  /* 0x0000003002072981 */ /* 0x0020a2000c1e1900 */
[----:B------:R-:W-:Y:S01]  /*d2e0*/  ISETP.NE.AND.EX P0, PT, RZ, UR5, PT, P0 ;  /* 0x00000005ff007c0c */ /* 0x000fe2000bf05300 */
[----:B------:R-:W-:Y:S01]  /*d2f0*/  UIADD3.X UR5, UR51, UR5, URZ, UP0, !UPT ;  /* 0x0000000533057290 */ /* 0x000fe200087fe43f */
[----:B------:R-:W-:Y:S01]  /*d300*/  IMAD.U32 R4, RZ, RZ, UR6 ;  /* 0x00000006ff047e24 */ /* 0x000fe2000f8e00ff */
[----:B------:R-:W-:Y:S01]  /*d310*/  UIADD3.X UR7, UR51, UR7, URZ, UP1, !UPT ;  /* 0x0000000733077290 */ /* 0x000fe20008ffe43f */
[----:B0-----:R-:W-:-:S03]  /*d320*/  IMAD.U32 R2, RZ, RZ, UR4 ;  /* 0x00000004ff027e24 */ /* 0x001fc6000f8e00ff */
[----:B------:R-:W-:Y:S02]  /*d330*/  IMAD.U32 R3, RZ, RZ, UR5 ;  /* 0x00000005ff037e24 */ /* 0x000fe4000f8e00ff */
[----:B------:R-:W-:-:S04]  /*d340*/  IMAD.U32 R5, RZ, RZ, UR7 ;  /* 0x00000007ff057e24 */ /* 0x000fc8000f8e00ff */
[----:B------:R0:W5:Y:S04]  /*d350*/  @P0 LDG.E R0, desc[UR48][R2.64] ;  /* 0x0000003002000981 */ /* 0x000168000c1e1900 */
[----:B------:R0:W5:Y:S01]  /*d360*/  @P1 LDG.E R6, desc[UR48][R4.64] ;  /* 0x0000003004061981 */ /* 0x000162000c1e1900 */
[----:B------:R-:W-:Y:S01]  /*d370*/  UMOV UR41, URZ ;  /* 0x0000003f00297c82 */ /* 0x000fe20008000000 */
[----:B--2---:R-:W-:Y:S01]  /*d380*/  @P2 R2UR UR41, R7 ;  /* 0x00000000072922ca */ /* 0x004fe200000e0000 */
[----:B0-----:R-:W-:-:S14]  /*d390*/  @P3 BRA `(.L_x_198) ;  /* 0x0000000000103947 */ /* 0x001fdc0003800000 */
[----:B------:R-:W-:Y:S05]  /*d3a0*/  @!P0 BRA `(.L_x_198) ;  /* 0x00000000000c8947 */ /* 0x000fea0003800000 */
[----:B-----5:R-:W2:Y:S04]  /*d3b0*/  LDG.E R17, desc[UR48][R2.64] ;  /* 0x0000003002117981 */ /* 0x020ea8000c1e1900 */
[----:B------:R-:W2:Y:S02]  /*d3c0*/  LDG.E R2, desc[UR48][R2.64+0x4] ;  /* 0x0000043002027981 */ /* 0x000ea4000c1e1900 */
[----:B--2---:R-:W-:-:S07]  /*d3d0*/  IMAD.IADD R17, R2, 0x1, -R17 ;  /* 0x0000000102117824 */ /* 0x004fce00078e0a11 */
.L_x_198:
[----:B------:R-:W-:Y:S01]  /*d3e0*/  UMOV UR54, URZ ;  /* 0x0000003f00367c82 */ /* 0x000fe20008000000 */
[----:B-----5:R-:W-:Y:S01]  /*d3f0*/  @P0 R2UR UR54, R0 ;  /* 0x00000000003602ca */ /* 0x020fe200000e0000 */
[----:B------:R-:W-:Y:S01]  /*d400*/  IMAD.U32 R0, RZ, RZ, UR46 ;  /* 0x0000002eff007e24 */ /* 0x000fe2000f8e00ff */
[----:B------:R-:W-:Y:S01]  /*d410*/  ULDC.64 UR6, c[0x0][0xa20] ;  /* 0x0002880000067ab9 */ /* 0x000fe20000000a00 */
[----:B------:R-:W-:Y:S01]  /*d420*/  UMOV UR42, URZ ;  /* 0x0000003f002a7c82 */ /* 0x000fe20008000000 */
[----:B------:R-:W-:Y:S01]  /*d430*/  ISETP.NE.U32.AND P0, PT, RZ, UR6, PT ;  /* 0x00000006ff007c0c */ /* 0x000fe2000bf05070 */
[----:B------:R-:W-:Y:S01]  /*d440*/  ULDC.64 UR4, c[0x0][0x418] ;  /* 0x0001060000047ab9 */ /* 0x000fe20000000a00 */
[----:B------:R0:W-:Y:S01]  /*d450*/  STL [R1+0x8], R0 ;  /* 0x0000080001007387 */ /* 0x0001e20000100800 */
[----:B------:R-:W-:Y:S01]  /*d460*/  @P1 R2UR UR42, R6 ;  /* 0x00000000062a12ca */ /* 0x000fe200000e0000 */
[----:B------:R-:W-:Y:S01]  /*d470*/  UISETP.NE.U32.AND UP0, UPT, UR4, URZ, UPT ;  /* 0x0000003f0400728c */ /* 0x000fe2000bf05070 */
[----:B------:R-:W-:-:S02]  /*d480*/  ISETP.NE.AND.EX P0, PT, RZ, UR7, PT, P0 ;  /* 0x00000007ff007c0c */ /* 0x000fc4000bf05300 */
[----:B------:R-:W-:Y:S01]  /*d490*/  ULDC UR4, c[0x0][0x424] ;  /* 0x0001090000047ab9 */ /* 0x000fe20000000800 */
[----:B------:R-:W-:-:S03]  /*d4a0*/  UISETP.NE.AND.EX UP0, UPT, UR5, URZ, UPT, UP0 ;  /* 0x0000003f0500728c */ /* 0x000fc6000bf05300 */
[----:B------:R-:W-:Y:S01]  /*d4b0*/  ULDC UR5, c[0x0][0x2f0] ;  /* 0x0000bc0000057ab9 */ /* 0x000fe20000000800 */
[----:B------:R-:W-:-:S04]  /*d4c0*/  USEL UR4, UR4, 0x1, UP0 ;  /* 0x0000000104047887 */ /* 0x000fc80008000000 */
[----:B------:R-:W-:Y:S02]  /*d4d0*/  UIMAD UR4, UR4, UR5, URZ ;  /* 0x00000005040472a4 */ /* 0x000fe4000f8e023f */
[----:B------:R-:W-:Y:S01]  /*d4e0*/  UIADD3 UR42, UR42, UR41, URZ ;  /* 0x000000292a2a7290 */ /* 0x000fe2000fffe03f */
[----:B0-----:R-:W-:Y:S11]  /*d4f0*/  @!P0 BRA `(.L_x_199) ;  /* 0x00000000001c8947 */ /* 0x001ff60003800000 */
[----:B------:R-:W-:-:S04]  /*d500*/  UIADD3 UR4, UP0, UR50, UR6, URZ ;  /* 0x0000000632047290 */ /* 0x000fc8000ff1e03f */
[----:B------:R-:W-:Y:S02]  /*d510*/  UIADD3.X UR5, UR51, UR7, URZ, UP0, !UPT ;  /* 0x0000000733057290 */ /* 0x000fe400087fe43f */
[----:B------:R-:W-:-:S04]  /*d520*/  IMAD.U32 R2, RZ, RZ, UR4 ;  /* 0x00000004ff027e24 */ /* 0x000fc8000f8e00ff */
[----:B------:R-:W-:-:S05]  /*d530*/  IMAD.U32 R3, RZ, RZ, UR5 ;  /* 0x00000005ff037e24 */ /* 0x000fca000f8e00ff */
[----:B------:R-:W2:Y:S02]  /*d540*/  LDG.E R2, desc[UR48][R2.64] ;  /* 0x0000003002027981 */ /* 0x000ea4000c1e1900 */
[----:B--2---:R-:W-:Y:S01]  /*d550*/  R2UR UR4, R2 ;  /* 0x00000000020472ca */ /* 0x004fe200000e0000 */
[----:B------:R-:W-:-:S14]  /*d560*/  BRA `(.L_x_200) ;  /* 0x0000000000187947 */ /* 0x000fdc0003800000 */
.L_x_199:
[----:B------:R-:W-:Y:S05]  /*d570*/  @!P1 BRA `(.L_x_200) ;  /* 0x0000000000149947 */ /* 0x000fea0003800000 */
[----:B------:R-:W2:Y:S04]  /*d580*/  LDG.E R0, desc[UR48][R4.64] ;  /* 0x0000003004007981 */ /* 0x000ea8000c1e1900 */
[----:B------:R-:W3:Y:S01]  /*d590*/  LDG.E R2, desc[UR48][R4.64+0x4] ;  /* 0x0000043004027981 */ /* 0x000ee2000c1e1900 */
[----:B--2---:R-:W-:Y:S02]  /*d5a0*/  R2UR UR5, R0 ;  /* 0x00000000000572ca */ /* 0x004fe400000e0000 */
[----:B---3--:R-:W-:-:S13]  /*d5b0*/  R2UR UR4, R2 ;  /* 0x00000000020472ca */ /* 0x008fda00000e0000 */
[----:B------:R-:W-:-:S12]  /*d5c0*/  UIADD3 UR4, -UR5, UR4, URZ ;  /* 0x0000000405047290 */ /* 0x000fd8000fffe13f */
.L_x_200:
[----:B------:R-:W-:Y:S01]  /*d5d0*/  UIADD3 UR41, -UR41, UR4, URZ ;  /* 0x0000000429297290 */ /* 0x000fe2000fffe13f */
[----:B------:R-:W-:Y:S02]  /*d5e0*/  BSSY B7, `(.L_x_201) ;  /* 0x000033f000077945 */ /* 0x000fe40003800000 */
[----:B------:R-:W-:Y:S01]  /*d5f0*/  UMOV UR4, URZ ;  /* 0x0000003f00047c82 */ /* 0x000fe20008000000 */
[----:B------:R-:W-:Y:S02]  /*d600*/  UIADD3 UR5, UR41, 0xdf, URZ ;  /* 0x000000df29057890 */ /* 0x000fe4000fffe03f */
[----:B------:R-:W-:Y:S02]  /*d610*/  ISETP.LT.AND P0, PT, RZ, UR41, PT ;  /* 0x00000029ff007c0c */ /* 0x000fe4000bf01270 */
[----:B------:R-:W-:-:S04]  /*d620*/  UIMAD.WIDE UR4, UR5, -0x6db6db6d, UR4 ;  /* 0x92492493050478a5 */ /* 0x000fc8000f8e0204 */
[----:B------:R-:W-:-:S04]  /*d630*/  USHF.R.U32.HI UR40, URZ, 0x1f, UR5 ;  /* 0x0000001f3f287899 */ /* 0x000fc80008011605 */
[----:B------:R-:W-:-:S03]  /*d640*/  ULEA.HI.SX32 UR40, UR5, UR40, 0x19 ;  /* 0x0000002805287291 */ /* 0x000fc6000f8fca3f */
[----:B------:R-:W-:Y:S09]  /*d650*/  @P0 BRA `(.L_x_202) ;  /* 0x0000000000480947 */ /* 0x000ff20003800000 */
[----:B------:R-:W0:Y:S02]  /*d660*/  S2R R0, SR_TID.X ;  /* 0x0000000000007919 */ /* 0x000e240000002100 */
[----:B0-----:R-:W-:-:S04]  /*d670*/  LOP3.LUT R0, R0, 0x7f, RZ, 0xc0, !PT ;  /* 0x0000007f00007812 */ /* 0x001fc800078ec0ff */
[----:B------:R-:W-:-:S13]  /*d680*/  ISETP.NE.AND P0, PT, R0, RZ, PT ;  /* 0x000000ff0000720c */ /* 0x000fda0003f05270 */
[----:B------:R-:W-:Y:S05]  /*d690*/  @P0 BRA `(.L_x_203) ;  /* 0x0000003000cc0947 */ /* 0x000fea0003800000 */
[----:B------:R-:W0:Y:S01]  /*d6a0*/  S2R R5, SR_LANEID ;  /* 0x0000000000057919 */ /* 0x000e220000000000 */
[----:B------:R-:W-:Y:S01]  /*d6b0*/  VOTEU.ANY UR4, UPT, PT ;  /* 0x0000000000047886 */ /* 0x000fe200038e0100 */
[----:B------:R-:W1:Y:S01]  /*d6c0*/  LDC.64 R2, c[0x0][0xc60] ;  /* 0x00031800ff027b82 */ /* 0x000e620000000a00 */
[----:B------:R-:W0:Y:S02]  /*d6d0*/  FLO.U32 R0, UR4 ;  /* 0x0000000400007d00 */ /* 0x000e2400080e0000 */
[----:B0-----:R-:W-:-:S06]  /*d6e0*/  ISETP.EQ.U32.AND P0, PT, R0, R5, PT ;  /* 0x000000050000720c */ /* 0x001fcc0003f02070 */
[----:B------:R-:W1:Y:S07]  /*d6f0*/  POPC R5, UR4 ;  /* 0x0000000400057d09 */ /* 0x000e6e0008000000 */
[----:B-1----:R-:W2:Y:S01]  /*d700*/  @P0 ATOMG.E.ADD.STRONG.GPU PT, R3, desc[UR48][R2.64], R5 ;  /* 0x00000005020309a8 */ /* 0x002ea200081ee1f0 */
[----:B------:R-:W0:Y:S02]  /*d710*/  S2R R4, SR_LTMASK ;  /* 0x0000000000047919 */ /* 0x000e240000003900 */
[----:B0-----:R-:W-:-:S04]  /*d720*/  LOP3.LUT R4, R4, UR4, RZ, 0xc0, !PT ;  /* 0x0000000404047c12 */ /* 0x001fc8000f8ec0ff */
[----:B------:R-:W0:Y:S01]  /*d730*/  POPC R7, R4 ;  /* 0x0000000400077309 */ /* 0x000e220000000000 */
[----:B--2---:R-:W0:Y:S02]  /*d740*/  SHFL.IDX PT, R0, R3, R0, 0x1f ;  /* 0x00001f0003007589 */ /* 0x004e2400000e0000 */
[----:B0-----:R-:W-:-:S05]  /*d750*/  IADD3 R0, R0, UR43, R7 ;  /* 0x0000002b00007c10 */ /* 0x001fca000fffe007 */
[----:B------:R0:W-:Y:S01]  /*d760*/  STL [R1+0x10], R0 ;  /* 0x0000100001007387 */ /* 0x0001e20000100800 */
[----:B------:R-:W-:Y:S05]  /*d770*/  BRA `(.L_x_203) ;  /* 0x0000003000947947 */ /* 0x000fea0003800000 */
.L_x_202:
[----:B------:R-:W-:Y:S01]  /*d780*/  VIADD R0, R18, 0x20400 ;  /* 0x0002040012007836 */ /* 0x000fe20000000000 */
[----:B------:R-:W-:Y:S04]  /*d790*/  BSSY B6, `(.L_x_204) ;  /* 0x0000013000067945 */ /* 0x000fe80003800000 */
[----:B------:R-:W-:-:S13]  /*d7a0*/  LOP3.LUT P0, RZ, R0, 0x3ff, RZ, 0xc0, !PT ;  /* 0x000003ff00ff7812 */ /* 0x000fda000780c0ff */
[----:B------:R-:W-:Y:S05]  /*d7b0*/  @!P0 BRA `(.L_x_205) ;  /* 0x0000000000408947 */ /* 0x000fea0003800000 */
[----:B------:R-:W-:Y:S01]  /*d7c0*/  MOV R2, 0x0 ;  /* 0x0000000000027802 */ /* 0x000fe20000000f00 */
        /* <DEDUP_REMOVED lines=15> */
.L_x_205:
[----:B------:R-:W-:Y:S05]  /*d8c0*/  BSYNC B6 ;  /* 0x0000000000067941 */ /* 0x000fea0003800000 */
.L_x_204:
[----:B------:R-:W2:Y:S01]  /*d8d0*/  LDL.LU R16, [R1+0xc] ;  /* 0x00000c0001107983 */ /* 0x000ea20000300800 */
[----:B------:R-:W-:Y:S01]  /*d8e0*/  VIADD R0, R18, 0xe400 ;  /* 0x0000e40012007836 */ /* 0x000fe20000000000 */
[----:B------:R-:W-:Y:S04]  /*d8f0*/  BSSY B6, `(.L_x_206) ;  /* 0x0000016000067945 */ /* 0x000fe80003800000 */
[----:B------:R-:W-:Y:S02]  /*d900*/  LOP3.LUT P0, RZ, R0, 0x3ff, RZ, 0xc0, !PT ;  /* 0x000003ff00ff7812 */ /* 0x000fe4000780c0ff */
[----:B--2---:R-:W-:-:S11]  /*d910*/  LOP3.LUT R16, R16, 0xfffffffe, RZ, 0xc0, !PT ;  /* 0xfffffffe10107812 */ /* 0x004fd600078ec0ff */
[----:B------:R-:W-:-:S05]  /*d920*/  @P0 LOP3.LUT R16, R16, 0x1, RZ, 0xfc, !PT ;  /* 0x0000000110100812 */ /* 0x000fca00078efcff */
[----:B------:R0:W-:Y:S01]  /*d930*/  STL [R1+0xc], R16 ;  /* 0x00000c1001007387 */ /* 0x0001e20000100800 */
[----:B------:R-:W-:Y:S05]  /*d940*/  @!P0 BRA `(.L_x_207) ;  /* 0x0000000000408947 */ /* 0x000fea0003800000 */
[----:B------:R-:W-:Y:S01]  /*d950*/  MOV R2, 0x0 ;  /* 0x0000000000027802 */ /* 0x000fe20000000f00 */
[----:B------:R-:W-:Y:S01]  /*d960*/  ULDC.64 UR6, c[0x4][0x98] ;  /* 0x0100260000067ab9 */ /* 0x000fe20000000a00 */
[----:B------:R-:W-:Y:S01]  /*d970*/  ULDC.64 UR8, c[0x4][0xa0] ;  /* 0x0100280000087ab9 */ /* 0x000fe20000000a00 */
[----:B------:R-:W-:Y:S01]  /*d980*/  ULDC.64 UR4, c[0x4][0x10] ;  /* 0x0100040000047ab9 */ /* 0x000fe20000000a00 */
[----:B------:R-:W-:Y:S02]  /*d990*/  IMAD.U32 R4, RZ, RZ, UR6 ;  /* 0x00000006ff047e24 */ /* 0x000fe4000f8e00ff */
[----:B------:R-:W1:Y:S01]  /*d9a0*/  LDC.64 R2, c[0x4][R2] ;  /* 0x0100000002027b82 */ /* 0x000e620000000a00 */
        /* <DEDUP_REMOVED lines=9> */
[----:B01----:R-:W-:Y:S05]  /*da40*/  CALL.ABS.NOINC R2 ;  /* 0x0000000002007343 */ /* 0x003fea0003c00000 */
.L_x_207:
[----:B------:R-:W-:Y:S05]  /*da50*/  BSYNC B6 ;  /* 0x0000000000067941 */ /* 0x000fea0003800000 */
.L_x_206:
        /* <DEDUP_REMOVED lines=20> */
.L_x_209:
[----:B------:R-:W-:Y:S05]  /*dba0*/  BSYNC B6 ;  /* 0x0000000000067941 */ /* 0x000fea0003800000 */
.L_x_208:
[----:B------:R-:W-:Y:S01]  /*dbb0*/  LOP3.LUT P6, RZ, R16, 0x1, RZ, 0xc0, !PT ;  /* 0x0000000110ff7812 */ /* 0x000fe200078cc0ff */
[----:B------:R-:W-:-:S12]  /*dbc0*/  BSSY B6, `(.L_x_210) ;  /* 0x0000012000067945 */ /* 0x000fd80003800000 */
        /* <DEDUP_REMOVED lines=17> */
.L_x_211:
[----:B------:R-:W-:Y:S05]  /*dce0*/  BSYNC B6 ;  /* 0x0000000000067941 */ /* 0x000fea0003800000 */
.L_x_210:
[----:B------:R-:W2:Y:S01]  /*dcf0*/  LDL R19, [R1+0x8] ;  /* 0x0000080001137983 */ /* 0x000ea20000100800 */
[----:B------:R-:W-:Y:S02]  /*dd00*/  ULDC.64 UR4, c[0x0][0x9f8] ;  /* 0x00027e0000047ab9 */ /* 0x000fe40000000a00 */
[----:B------:R-:W-:-:S04]  /*dd10*/  UISETP.NE.U32.AND UP0, UPT, UR4, URZ, UPT ;  /* 0x0000003f0400728c */ /* 0x000fc8000bf05070 */
[----:B------:R-:W-:-:S06]  /*dd20*/  UISETP.NE.AND.EX UP0, UPT, UR5, URZ, UPT, UP0 ;  /* 0x0000003f0500728c */ /* 0x000fcc000bf05300 */
[----:B------:R-:W-:-:S05]  /*dd30*/  PLOP3.LUT P0, PT, PT, PT, UP0, 0x80, 0x0 ;  /* 0x000000000000781c */ /* 0x000fca0003f0f008 */
[----:B------:R-:W-:-:S04]  /*dd40*/  @UP0 UIADD3 UR4, UP1, UR50, UR4, URZ ;  /* 0x0000000432040290 */ /* 0x000fc8000ff3e03f */
[----:B------:R-:W-:Y:S02]  /*dd50*/  @UP0 UIADD3.X UR5, UR51, UR5, URZ, UP1, !UPT ;  /* 0x0000000533050290 */ /* 0x000fe40008ffe43f */
[----:B------:R-:W-:-:S04]  /*dd60*/  IMAD.U32 R2, RZ, RZ, UR4 ;  /* 0x00000004ff027e24 */ /* 0x000fc8000f8e00ff */
[----:B------:R-:W-:Y:S01]  /*dd70*/  IMAD.U32 R3, RZ, RZ, UR5 ;  /* 0x00000005ff037e24 */ /* 0x000fe2000f8e00ff */
[----:B------:R-:W1:Y:S01]  /*dd80*/  S2R R0, SR_TID.X ;  /* 0x0000000000007919 */ /* 0x000e620000002100 */
[----:B------:R-:W-:-:S03]  /*dd90*/  ULDC.64 UR4, c[0x0][0xa08] ;  /* 0x0002820000047ab9 */ /* 0x000fc60000000a00 */
[----:B--2---:R2:W3:Y:S01]  /*dda0*/  @P0 LDG.E R19, desc[UR48][R2.64] ;  /* 0x0000003002130981 */ /* 0x0044e2000c1e1900 */
[----:B-1----:R-:W-:-:S04]  /*ddb0*/  SHF.R.U32.HI R0, RZ, 0x5, R0 ;  /* 0x00000005ff007819 */ /* 0x002fc80000011600 */
[----:B------:R-:W-:Y:S01]  /*ddc0*/  LOP3.LUT R0, R0, 0x3, RZ, 0xc0, !PT ;  /* 0x0000000300007812 */ /* 0x000fe200078ec0ff */
[----:B--2---:R-:W1:Y:S01]  /*ddd0*/  LDC.64 R2, c[0x0][0x418] ;  /* 0x00010600ff027b82 */ /* 0x004e620000000a00 */
[----:B---3--:R-:W-:Y:S01]  /*dde0*/  SHF.R.S32.HI R8, RZ, 0x1f, R19 ;  /* 0x0000001fff087819 */ /* 0x008fe20000011413 */
[----:B------:R2:W-:Y:S01]  /*ddf0*/  @P0 STL [R1+0x8], R19 ;  /* 0x0000081301000387 */ /* 0x0005e20000100800 */
[----:B-1----:R-:W-:Y:S01]  /*de00*/  LOP3.LUT P0, RZ, R2, UR4, RZ, 0xfc, !PT ;  /* 0x0000000402ff7c12 */ /* 0x002fe2000f80fcff */
[----:B------:R-:W-:Y:S02]  /*de10*/  UMOV UR4, 0xffffffff ;  /* 0xffffffff00047882 */ /* 0x000fe40000000000 */
[----:B------:R2:W-:Y:S01]  /*de20*/  STL [R1+0x18], R8 ;  /* 0x0000180801007387 */ /* 0x0005e20000100800 */
[----:B------:R-:W-:-:S04]  /*de30*/  LOP3.LUT P0, RZ, R3, UR5, RZ, 0xfc, P0 ;  /* 0x0000000503ff7c12 */ /* 0x000fc8000800fcff */
[----:B0-----:R-:W-:Y:S01]  /*de40*/  SEL R16, R19, RZ, !P0 ;  /* 0x000000ff13107207 */ /* 0x001fe20004000000 */
[----:B------:R-:W-:Y:S08]  /*de50*/  BRA.DIV UR4, `(.L_x_212) ;  /* 0x0000003a04e47947 */ /* 0x000ff0000b800000 */
[----:B------:R0:W1:Y:S02]  /*de60*/  SHFL.IDX PT, R14, R0, RZ, 0x1f ;  /* 0x00001fff000e7589 */ /* 0x00006400000e0000 */
.L_x_283:
[----:B0-----:R-:W3:Y:S01]  /*de70*/  LDL.LU R0, [R1+0xc] ;  /* 0x00000c0001007983 */ /* 0x001ee20000300800 */
[----:B------:R-:W-:Y:S02]  /*de80*/  PLOP3.LUT P1, PT, PT, PT, PT, 0x8, 0x0 ;  /* 0x000000000000781c */ /* 0x000fe40003f2e170 */
[----:B-1----:R-:W-:Y:S02]  /*de90*/  ISETP.NE.AND P0, PT, R14, RZ, PT ;  /* 0x000000ff0e00720c */ /* 0x002fe40003f05270 */
[----:B---3--:R-:W-:-:S09]  /*dea0*/  LOP3.LUT R0, R0, 0xfffffffe, RZ, 0xc0, !PT ;  /* 0xfffffffe00007812 */ /* 0x008fd200078ec0ff */
[----:B------:R-:W-:-:S05]  /*deb0*/  @P1 LOP3.LUT R0, R0, 0x1, RZ, 0xfc, !PT ;  /* 0x0000000100001812 */ /* 0x000fca00078efcff */
[----:B------:R0:W-:Y:S01]  /*dec0*/  STL [R1+0xc], R0 ;  /* 0x00000c0001007387 */ /* 0x0001e20000100800 */
[----:B------:R-:W-:Y:S05]  /*ded0*/  @P0 BRA `(.L_x_213) ;  /* 0x0000000400600947 */ /* 0x000fea0003800000 */
[----:B------:R-:W-:-:S06]  /*dee0*/  UIADD3 UR4, UR40, -0x1, URZ ;  /* 0xffffffff28047890 */ /* 0x000fcc000fffe03f */
[----:B0-----:R-:W-:Y:S01]  /*def0*/  IMAD.U32 R0, RZ, RZ, UR4 ;  /* 0x00000004ff007e24 */ /* 0x001fe2000f8e00ff */
[----:B------:R-:W-:-:S03]  /*df00*/  UMOV UR4, 0xffffffff ;  /* 0xffffffff00047882 */ /* 0x000fc60000000000 */
[----:B------:R-:W-:Y:S05]  /*df10*/  BRA.DIV UR4, `(.L_x_214) ;  /* 0x0000003a04d47947 */ /* 0x000fea000b800000 */
[----:B------:R-:W-:-:S13]  /*df20*/  ELECT P6, URZ, PT ;  /* 0x00000000003f782f */ /* 0x000fda00038c0000 */
.L_x_286:
[----:B------:R-:W-:Y:S05]  /*df30*/  @!P6 BRA `(.L_x_213) ;  /* 0x000000040048e947 */ /* 0x000fea0003800000 */
[----:B------:R-:W-:-:S04]  /*df40*/  ISETP.NE.U32.AND P0, PT, R2, RZ, PT ;  /* 0x000000ff0200720c */ /* 0x000fc80003f05070 */
[----:B------:R-:W-:-:S13]  /*df50*/  ISETP.NE.AND.EX P0, PT, R3, RZ, PT, P0 ;  /* 0x000000ff0300720c */ /* 0x000fda0003f05300 */
[----:B------:R-:W-:Y:S05]  /*df60*/  @!P0 BRA `(.L_x_215) ;  /* 0x0000000000448947 */ /* 0x000fea0003800000 */
[----:B------:R-:W0:Y:S01]  /*df70*/  LDC R7, c[0x0][0x43c] ;  /* 0x00010f00ff077b82 */ /* 0x000e220000000800 */
[----:B------:R-:W-:Y:S01]  /*df80*/  ULDC.64 UR4, c[0x0][0x428] ;  /* 0x00010a0000047ab9 */ /* 0x000fe20000000a00 */
[----:B0-----:R-:W-:-:S13]  /*df90*/  ISETP.NE.AND P0, PT, R7, 0x1, PT ;  /* 0x000000010700780c */ /* 0x001fda0003f05270 */
[----:B------:R-:W0:Y:S02]  /*dfa0*/  @P0 LDC.64 R4, c[0x0][0x440] ;  /* 0x00011000ff040b82 */ /* 0x000e240000000a00 */
[----:B0-----:R-:W-:-:S04]  /*dfb0*/  @P0 IMAD.HI.U32 R6, R0, R4, RZ ;  /* 0x0000000400060227 */ /* 0x001fc800078e00ff */
[----:B------:R-:W-:Y:S01]  /*dfc0*/  IMAD.MOV.U32 R4, RZ, RZ, R0 ;  /* 0x000000ffff047224 */ /* 0x000fe200078e0000 */
[----:B------:R-:W-:Y:S01]  /*dfd0*/  @P0 SHF.R.U32.HI R4, RZ, R5, R6 ;  /* 0x00000005ff040219 */ /* 0x000fe20000011606 */
[----:B------:R-:W-:-:S04]  /*dfe0*/  IMAD R6, R8, UR4, RZ ;  /* 0x0000000408067c24 */ /* 0x000fc8000f8e02ff */
[----:B------:R-:W-:Y:S02]  /*dff0*/  IMAD.MOV R5, RZ, RZ, -R4 ;  /* 0x000000ffff057224 */ /* 0x000fe400078e0a04 */
[----:B------:R-:W-:Y:S02]  /*e000*/  IMAD R6, R19, UR5, R6 ;  /* 0x0000000513067c24 */ /* 0x000fe4000f8e0206 */
[----:B------:R-:W-:Y:S01]  /*e010*/  IMAD R0, R7, R5, R0 ;  /* 0x0000000507007224 */ /* 0x000fe200078e0200 */
[----:B------:R-:W-:-:S03]  /*e020*/  SHF.R.S32.HI R5, RZ, 0x1f, R4 ;  /* 0x0000001fff057819 */ /* 0x000fc60000011404 */
[----:B------:R-:W-:-:S04]  /*e030*/  IMAD.WIDE.U32 R4, R19, UR4, R4 ;  /* 0x0000000413047c25 */ /* 0x000fc8000f8e0004 */
[----:B------:R-:W-:Y:S01]  /*e040*/  IMAD.IADD R6, R5, 0x1, R6 ;  /* 0x0000000105067824 */ /* 0x000fe200078e0206 */
[----:B------:R-:W-:-:S04]  /*e050*/  LEA R2, P0, R4, R2, 0x2 ;  /* 0x0000000204027211 */ /* 0x000fc800078010ff */
[----:B------:R-:W-:-:S05]  /*e060*/  LEA.HI.X R3, R4, R3, R6, 0x2, P0 ;  /* 0x0000000304037211 */ /* 0x000fca00000f1406 */
[----:B------:R0:W5:Y:S04]  /*e070*/  LDG.E R16, desc[UR48][R2.64] ;  /* 0x0000003002107981 */ /* 0x000168000c1e1900 */
.L_x_215:
[----:B0-----:R-:W3:Y:S04]  /*e080*/  LDL R3, [R1] ;  /* 0x0000000001037983 */ /* 0x001ee80000100800 */
[----:B------:R-:W4:Y:S01]  /*e090*/  LDL R2, [R1+0x4] ;  /* 0x0000040001027983 */ /* 0x000f220000100800 */
[----:B------:R-:W0:Y:S02]  /*e0a0*/  S2R R4, SR_TID.X ;  /* 0x0000000000047919 */ /* 0x000e240000002100 */
[----:B0-----:R-:W-:-:S04]  /*e0b0*/  LOP3.LUT R4, R4, 0x7f, RZ, 0xc0, !PT ;  /* 0x0000007f04047812 */ /* 0x001fc800078ec0ff */
[----:B------:R-:W-:Y:S01]  /*e0c0*/  ISETP.NE.AND P1, PT, R4, RZ, PT ;  /* 0x000000ff0400720c */ /* 0x000fe20003f25270 */
[----:B---3--:R-:W-:Y:S01]  /*e0d0*/  IMAD R3, R3, 0x8, R18 ;  /* 0x0000000803037824 */ /* 0x008fe200078e0212 */
[----:B----4-:R-:W-:-:S04]  /*e0e0*/  SHF.L.U32 R2, R2, 0x1f, RZ ;  /* 0x0000001f02027819 */ /* 0x010fc800000006ff */
[----:B------:R-:W0:Y:S02]  /*e0f0*/  SYNCS.PHASECHK.TRANS64.TRYWAIT P0, [R3+URZ+0x2e880], R2 ;  /* 0x02e88002030075a7 */ /* 0x000e24000800017f */
[----:B0-----:R-:W-:Y:S05]  /*e100*/  @!P0 BRA `(.L_x_216) ;  /* 0x0000003800788947 */ /* 0x001fea0003800000 */
.L_x_287:
[----:B------:R-:W-:Y:S05]  /*e110*/  @P1 BRA `(.L_x_217) ;  /* 0x00000000001c1947 */ /* 0x000fea0003800000 */
[----:B------:R-:W1:Y:S02]  /*e120*/  S2R R4, SR_TID.X ;  /* 0x0000000000047919 */ /* 0x000e640000002100 */
[----:B-1----:R-:W-:Y:S01]  /*e130*/  LOP3.LUT R5, R4, 0x1f, RZ, 0xc0, !PT ;  /* 0x0000001f04057812 */ /* 0x002fe200078ec0ff */
[----:B------:R-:W-:-:S03]  /*e140*/  IMAD.MOV.U32 R4, RZ, RZ, 0x7000 ;  /* 0x00007000ff047424 */ /* 0x000fc600078e00ff */
[----:B------:R-:W-:Y:S01]  /*e150*/  ISETP.NE.AND P0, PT, R5, RZ, PT ;  /* 0x000000ff0500720c */ /* 0x000fe20003f05270 */
[----:B------:R1:W-:-:S12]  /*e160*/  SYNCS.ARRIVE.TRANS64 RZ, [R3+URZ+0x2e870], R4 ;  /* 0x02e8700403ff79a7 */ /* 0x0003d8000800003f */
[----:B-1----:R-:W-:Y:S05]  /*e170*/  @!P0 BRA `(.L_x_217) ;  /* 0x0000000000048947 */ /* 0x002fea0003800000 */
[----:B------:R-:W-:Y:S01]  /*e180*/  BPT.TRAP 0x1 ;  /* 0x000000040000795c */ /* 0x000fe20000300000 */
.L_x_217:
[----:B------:R-:W3:Y:S01]  /*e190*/  LDL R5, [R1] ;  /* 0x0000000001057983 */ /* 0x000ee20000100800 */
[----:B------:R-:W-:Y:S01]  /*e1a0*/  IMAD.MOV.U32 R4, RZ, RZ, 0xe0 ;  /* 0x000000e0ff047424 */ /* 0x000fe200078e00ff */
[----:B------:R-:W-:Y:S01]  /*e1b0*/  R2UR UR33, R3 ;  /* 0x00000000032172ca */ /* 0x000fe200000e0000 */
[----:B------:R-:W-:Y:S01]  /*e1c0*/  UIADD3 UR4, UP0, UR52, 0x470, URZ ;  /* 0x0000047034047890 */ /* 0x000fe2000ff1e03f */
[----:B-----5:R-:W-:Y:S01]  /*e1d0*/  R2UR UR37, R16 ;  /* 0x00000000102572ca */ /* 0x020fe200000e0000 */
[----:B------:R-:W-:Y:S01]  /*e1e0*/  IMAD R0, R0, R4, UR42 ;  /* 0x0000002a00007e24 */ /* 0x000fe2000f8e0204 */
[----:B------:R-:W-:Y:S01]  /*e1f0*/  UMOV UR6, 0x0 ;  /* 0x0000000000067882 */ /* 0x000fe20000000000 */
[----:B------:R-:W-:Y:S01]  /*e200*/  UIADD3.X UR5, URZ, UR53, URZ, UP0, !UPT ;  /* 0x000000353f057290 */ /* 0x000fe200087fe43f */
[----:B------:R-:W-:Y:S02]  /*e210*/  UMOV UR7, 0x14f00000 ;  /* 0x14f0000000077882 */ /* 0x000fe40000000000 */
[----:B------:R-:W-:Y:S01]  /*e220*/  R2UR UR35, R0 ;  /* 0x00000000002372ca */ /* 0x000fe200000e0000 */
[----:B------:R-:W-:-:S04]  /*e230*/  UMOV UR34, URZ ;  /* 0x0000003f00227c82 */ /* 0x000fc80008000000 */
[----:B------:R-:W-:Y:S01]  /*e240*/  UIADD3 UR33, UR33, 0x2e870, URZ ;  /* 0x0002e87021217890 */ /* 0x000fe2000fffe03f */
[----:B---3--:R-:W-:-:S05]  /*e250*/  IMAD R4, R5, 0x7000, R18 ;  /* 0x0000700005047824 */ /* 0x008fca00078e0212 */
[----:B------:R-:W-:-:S13]  /*e260*/  R2UR UR32, R4 ;  /* 0x00000000042072ca */ /* 0x000fda00000e0000 */
[----:B------:R-:W-:-:S09]  /*e270*/  UIADD3 UR32, UR32, 0xe400, URZ ;  /* 0x0000e40020207890 */ /* 0x000fd2000fffe03f */
[----:B------:R1:W-:Y:S01]  /*e280*/  UTMALDG.4D [UR32], [UR4], desc[UR6] ;  /* 0x00000620040075b4 */ /* 0x0003e20008019000 */
[----:B------:R-:W3:Y:S02]  /*e290*/  SYNCS.PHASECHK.TRANS64.TRYWAIT P0, [R3+URZ+0x2e840], R2 ;  /* 0x02e84002030075a7 */ /* 0x000ee4000800017f */
[----:B-1-3--:R-:W-:Y:S05]  /*e2a0*/  @!P0 BRA `(.L_x_218) ;  /* 0x0000003800248947 */ /* 0x00afea0003800000 */
.L_x_288:
[----:B------:R-:W-:Y:S05]  /*e2b0*/  @P1 BRA `(.L_x_219) ;  /* 0x00000000001c1947 */ /* 0x000fea0003800000 */
[----:B------:R-:W3:Y:S01]  /*e2c0*/  S2R R5, SR_TID.X ;  /* 0x0000000000057919 */ /* 0x000ee20000002100 */
[----:B01----:R-:W-:-:S04]  /*e2d0*/  IMAD.MOV.U32 R2, RZ, RZ, 0x7000 ;  /* 0x00007000ff027424 */ /* 0x003fc800078e00ff */
[----:B------:R4:W-:Y:S01]  /*e2e0*/  SYNCS.ARRIVE.TRANS64 RZ, [R3+URZ+0x2e830], R2 ;  /* 0x02e8300203ff79a7 */ /* 0x0009e2000800003f */
[----:B---3--:R-:W-:-:S04]  /*e2f0*/  LOP3.LUT R5, R5, 0x1f, RZ, 0xc0, !PT ;  /* 0x0000001f05057812 */ /* 0x008fc800078ec0ff */
[----:B------:R-:W-:-:S13]  /*e300*/  ISETP.NE.AND P0, PT, R5, RZ, PT ;  /* 0x000000ff0500720c */ /* 0x000fda0003f05270 */
[----:B----4-:R-:W-:Y:S05]  /*e310*/  @!P0 BRA `(.L_x_219) ;  /* 0x0000000000048947 */ /* 0x010fea0003800000 */
[----:B------:R-:W-:Y:S01]  /*e320*/  BPT.TRAP 0x1 ;  /* 0x000000040000795c */ /* 0x000fe20000300000 */
.L_x_219:
[----:B01----:R-:W3:Y:S01]  /*e330*/  LDL.LU R2, [R1+0xc] ;  /* 0x00000c0001027983 */ /* 0x003ee20000300800 */
        /* <DEDUP_REMOVED lines=14> */
[----:B---3--:R-:W-:-:S04]  /*e420*/  LOP3.LUT R2, R2, 0xfffffffe, RZ, 0xc0, !PT ;  /* 0xfffffffe02027812 */ /* 0x008fc800078ec0ff */
[----:B------:R-:W-:-:S05]  /*e430*/  @P0 LOP3.LUT R2, R2, 0x1, RZ, 0xfc, !PT ;  /* 0x0000000102020812 */ /* 0x000fca00078efcff */
[----:B------:R1:W-:Y:S01]  /*e440*/  STL [R1+0xc], R2 ;  /* 0x00000c0201007387 */ /* 0x0003e20000100800 */
[----:B------:R-:W-:Y:S01]  /*e450*/  NOP ;  /* 0x0000000000007918 */ /* 0x000fe20000000000 */
.L_x_213:
[----:B------:R-:W-:Y:S05]  /*e460*/  WARPSYNC.ALL ;  /* 0x0000000000007948 */ /* 0x000fea0003800000 */
[----:B0-----:R-:W-:Y:S01]  /*e470*/  VIADD R0, R18, 0x1c400 ;  /* 0x0001c40012007836 */ /* 0x001fe20000000000 */
[----:B-1----:R-:W-:Y:S01]  /*e480*/  USHF.R.S32.HI UR4, URZ, 0x1f, UR54 ;  /* 0x0000001f3f047899 */ /* 0x002fe20008011436 */
[----:B------:R-:W-:Y:S01]  /*e490*/  BAR.SYNC.DEFER_BLOCKING 0x8, 0x180 ;  /* 0x0206000000007b1d */ /* 0x000fe20000010000 */
[----:B------:R-:W-:Y:S02]  /*e4a0*/  USHF.R.S32.HI UR37, URZ, 0x1f, UR36 ;  /* 0x0000001f3f257899 */ /* 0x000fe40008011424 */
[----:B------:R-:W-:-:S03]  /*e4b0*/  LOP3.LUT P0, RZ, R0, 0x3ff, RZ, 0xc0, !PT ;  /* 0x000003ff00ff7812 */ /* 0x000fc6000780c0ff */
[----:B------:R-:W-:Y:S01]  /*e4c0*/  ULDC.64 UR6, c[0x0][0x298] ;  /* 0x0000a60000067ab9 */ /* 0x000fe20000000a00 */
[----:B------:R-:W-:Y:S01]  /*e4d0*/  ULDC.64 UR8, c[0x0][0xa00] ;  /* 0x0002800000087ab9 */ /* 0x000fe20000000a00 */
[----:B------:R-:W-:Y:S01]  /*e4e0*/  UIMAD UR4, UR4, UR6, URZ ;  /* 0x00000006040472a4 */ /* 0x000fe2000f8e023f */
[----:B------:R-:W-:Y:S01]  /*e4f0*/  BSSY B6, `(.L_x_220) ;  /* 0x0000019000067945 */ /* 0x000fe20003800000 */
[----:B------:R-:W-:Y:S02]  /*e500*/  UISETP.NE.U32.AND UP0, UPT, UR8, URZ, UPT ;  /* 0x0000003f0800728c */ /* 0x000fe4000bf05070 */
[----:B------:R-:W-:Y:S02]  /*e510*/  UIMAD.WIDE.U32 UR56, UR54, UR6, URZ ;  /* 0x00000006363872a5 */ /* 0x000fe4000f8e003f */
[----:B------:R-:W-:Y:S02]  /*e520*/  UIMAD UR4, UR54, UR7, UR4 ;  /* 0x00000007360472a4 */ /* 0x000fe4000f8e0204 */
[----:B------:R-:W-:-:S02]  /*e530*/  UISETP.NE.AND.EX UP0, UPT, UR9, URZ, UPT, UP0 ;  /* 0x0000003f0900728c */ /* 0x000fc4000bf05300 */
[----:B------:R-:W-:Y:S02]  /*e540*/  UIADD3 UR51, UR57, UR4, URZ ;  /* 0x0000000439337290 */ /* 0x000fe4000fffe03f */
[----:B------:R-:W-:Y:S02]  /*e550*/  USEL UR46, UR46, URZ, !UP0 ;  /* 0x0000003f2e2e7287 */ /* 0x000fe4000c000000 */
[----:B------:R-:W-:Y:S01]  /*e560*/  USEL UR47, UR47, URZ, !UP0 ;  /* 0x0000003f2f2f7287 */ /* 0x000fe2000c000000 */
[----:B------:R-:W-:Y:S11]  /*e570*/  @!P0 BRA `(.L_x_221) ;  /* 0x0000000000408947 */ /* 0x000ff60003800000 */
        /* <DEDUP_REMOVED lines=11> */
[----:B--2---:R-:W-:Y:S02]  /*e630*/  IMAD.MOV.U32 R8, RZ, RZ, 0x70 ;  /* 0x00000070ff087424 */ /* 0x004fe400078e00ff */
[----:B------:R-:W-:Y:S02]  /*e640*/  IMAD.MOV.U32 R12, RZ, RZ, 0x1 ;  /* 0x00000001ff0c7424 */ /* 0x000fe400078e00ff */
[----:B------:R-:W-:-:S07]  /*e650*/  IMAD.MOV.U32 R13, RZ, RZ, RZ ;  /* 0x000000ffff0d7224 */ /* 0x000fce00078e00ff */
[----:B------:R-:W-:-:S07]  /*e660*/  LEPC R20, `(.L_x_221) ;  /* 0x000000001014794e */ /* 0x000fce0000000000 */
[----:B0-----:R-:W-:Y:S05]  /*e670*/  CALL.ABS.NOINC R2 ;  /* 0x0000000002007343 */ /* 0x001fea0003c00000 */
.L_x_221:
[----:B------:R-:W-:Y:S05]  /*e680*/  BSYNC B6 ;  /* 0x0000000000067941 */ /* 0x000fea0003800000 */
.L_x_220:
[----:B------:R-:W3:Y:S01]  /*e690*/  LDL.LU R0, [R1+0x14] ;  /* 0x0000140001007983 */ /* 0x000ee20000300800 */
[----:B------:R-:W0:Y:S01]  /*e6a0*/  LDC R6, c[0x0][0x448] ;  /* 0x00011200ff067b82 */ /* 0x000e220000000800 */
[----:B------:R-:W-:Y:S02]  /*e6b0*/  ULDC.64 UR8, c[0x0][0x2d8] ;  /* 0x0000b60000087ab9 */ /* 0x000fe40000000a00 */
[----:B------:R1:W5:Y:S01]  /*e6c0*/  LDL R7, [R1+0x28] ;  /* 0x0000280001077983 */ /* 0x0003620000100800 */
[----:B------:R-:W4:Y:S01]  /*e6d0*/  S2R R2, SR_TID.X ;  /* 0x0000000000027919 */ /* 0x000f220000002100 */
[----:B--2---:R-:W2:Y:S01]  /*e6e0*/  S2R R19, SR_TID.X ;  /* 0x0000000000137919 */ /* 0x004ea20000002100 */
[----:B0-----:R-:W-:-:S13]  /*e6f0*/  ISETP.NE.AND P0, PT, R6, 0x1, PT ;  /* 0x000000010600780c */ /* 0x001fda0003f05270 */
[----:B------:R-:W0:Y:S01]  /*e700*/  @P0 LDC R3, c[0x0][0x450] ;  /* 0x00011400ff030b82 */ /* 0x000e220000000800 */
[----:B----4-:R-:W-:-:S04]  /*e710*/  LOP3.LUT R2, R2, 0x7f, RZ, 0xc0, !PT ;  /* 0x0000007f02027812 */ /* 0x010fc800078ec0ff */
[----:B------:R-:W-:Y:S01]  /*e720*/  SHF.R.U32.HI R2, RZ, 0x3, R2 ;  /* 0x00000003ff027819 */ /* 0x000fe20000011602 */
[----:B--2---:R-:W-:-:S05]  /*e730*/  IMAD.SHL.U32 R19, R19, 0x10, RZ ;  /* 0x0000001013137824 */ /* 0x004fca00078e00ff */
[----:B------:R-:W-:Y:S02]  /*e740*/  LOP3.LUT R19, R2, 0x70, R19, 0xf8, !PT ;  /* 0x0000007002137812 */ /* 0x000fe400078ef813 */
[----:B------:R-:W2:Y:S01]  /*e750*/  @P0 LDC R2, c[0x0][0x44c] ;  /* 0x00011300ff020b82 */ /* 0x000ea20000000800 */
[----:B------:R-:W-:Y:S01]  /*e760*/  UIMAD UR6, UR37, UR8, URZ ;  /* 0x00000008250672a4 */ /* 0x000fe2000f8e023f */
[----:B------:R-:W-:Y:S02]  /*e770*/  UMOV UR50, UR56 ;  /* 0x0000003800327c82 */ /* 0x000fe40008000000 */
[----:B------:R-:W-:Y:S02]  /*e780*/  UIMAD.WIDE.U32 UR4, UR36, UR8, UR50 ;  /* 0x00000008240472a5 */ /* 0x000fe4000f8e0032 */
[----:B------:R-:W-:-:S03]  /*e790*/  UIMAD UR6, UR36, UR9, UR6 ;  /* 0x00000009240672a4 */ /* 0x000fc6000f8e0206 */
[----:B------:R-:W-:Y:S01]  /*e7a0*/  ULDC.64 UR8, c[0x0][0x2e0] ;  /* 0x0000b80000087ab9 */ /* 0x000fe20000000a00 */
[----:B------:R-:W-:Y:S02]  /*e7b0*/  UIADD3 UR5, UR5, UR6, URZ ;  /* 0x0000000605057290 */ /* 0x000fe4000fffe03f */
[----:B------:R-:W-:Y:S02]  /*e7c0*/  UIMAD UR6, UR47, UR8, URZ ;  /* 0x000000082f0672a4 */ /* 0x000fe4000f8e023f */
[----:B------:R-:W-:Y:S02]  /*e7d0*/  UIMAD.WIDE.U32 UR4, UR46, UR8, UR4 ;  /* 0x000000082e0472a5 */ /* 0x000fe4000f8e0004 */
[----:B------:R-:W-:-:S03]  /*e7e0*/  UIMAD UR6, UR46, UR9, UR6 ;  /* 0x000000092e0672a4 */ /* 0x000fc6000f8e0206 */
[----:B------:R-:W-:Y:S01]  /*e7f0*/  ULDC.64 UR8, c[0x0][0x2d0] ;  /* 0x0000b40000087ab9 */ /* 0x000fe20000000a00 */
[----:B------:R-:W-:Y:S01]  /*e800*/  UIADD3 UR5, UR5, UR6, URZ ;  /* 0x0000000605057290 */ /* 0x000fe2000fffe03f */
[----:B---3--:R-:W-:-:S05]  /*e810*/  IMAD.SHL.U32 R0, R0, 0x80, RZ ;  /* 0x0000008000007824 */ /* 0x008fca00078e00ff */
[----:B------:R-:W-:Y:S02]  /*e820*/  LOP3.LUT R4, R19, R0, RZ, 0xfc, !PT ;  /* 0x0000000013047212 */ /* 0x000fe400078efcff */
[----:B------:R-:W3:Y:S03]  /*e830*/  S2R R19, SR_TID.X ;  /* 0x0000000000137919 */ /* 0x000ee60000002100 */
[----:B--2---:R-:W-:-:S04]  /*e840*/  @P0 IMAD.HI.U32 R5, R4, R2, RZ ;  /* 0x0000000204050227 */ /* 0x004fc800078e00ff */
[----:B------:R-:W-:Y:S01]  /*e850*/  IMAD.MOV.U32 R2, RZ, RZ, R4 ;  /* 0x000000ffff027224 */ /* 0x000fe200078e0004 */
[----:B0-----:R-:W-:-:S04]  /*e860*/  @P0 SHF.R.U32.HI R2, RZ, R3, R5 ;  /* 0x00000003ff020219 */ /* 0x001fc80000011605 */
[--C-:B------:R-:W-:Y:S01]  /*e870*/  SHF.R.S32.HI R5, RZ, 0x1f, R2.reuse ;  /* 0x0000001fff057819 */ /* 0x100fe20000011402 */
[----:B------:R-:W-:-:S04]  /*e880*/  IMAD.MOV R3, RZ, RZ, -R2 ;  /* 0x000000ffff037224 */ /* 0x000fc800078e0a02 */
[----:B------:R-:W-:Y:S02]  /*e890*/  IMAD R4, R6, R3, R4 ;  /* 0x0000000306047224 */ /* 0x000fe400078e0204 */
[----:B------:R-:W-:Y:S02]  /*e8a0*/  IMAD R5, R5, UR8, RZ ;  /* 0x0000000805057c24 */ /* 0x000fe4000f8e02ff */
[----:B------:R-:W-:Y:S02]  /*e8b0*/  IMAD.U32 R3, RZ, RZ, UR8 ;  /* 0x00000008ff037e24 */ /* 0x000fe4000f8e00ff */
[C---:B------:R-:W-:Y:S02]  /*e8c0*/  IMAD R5, R2.reuse, UR9, R5 ;  /* 0x0000000902057c24 */ /* 0x040fe4000f8e0205 */
[----:B------:R-:W-:Y:S01]  /*e8d0*/  IMAD.WIDE.U32 R2, R2, R3, UR4 ;  /* 0x0000000402027e25 */ /* 0x000fe2000f8e0003 */
[----:B------:R-:W-:-:S03]  /*e8e0*/  ULDC.64 UR4, c[0x0][0x2c8] ;  /* 0x0000b20000047ab9 */ /* 0x000fc60000000a00 */
[----:B------:R-:W-:Y:S01]  /*e8f0*/  IMAD.IADD R3, R3, 0x1, R5 ;  /* 0x0000000103037824 */ /* 0x000fe200078e0205 */
[----:B------:R-:W-:Y:S01]  /*e900*/  SHF.R.S32.HI R5, RZ, 0x1f, R4 ;  /* 0x0000001fff057819 */ /* 0x000fe20000011404 */
[----:B---3--:R-:W-:-:S04]  /*e910*/  IMAD.SHL.U32 R8, R19, 0x10, RZ ;  /* 0x0000001013087824 */ /* 0x008fc800078e00ff */
[----:B------:R-:W-:Y:S02]  /*e920*/  IMAD R5, R5, UR4, RZ ;  /* 0x0000000405057c24 */ /* 0x000fe4000f8e02ff */
[----:B------:R-:W-:-:S04]  /*e930*/  IMAD.WIDE.U32 R2, R4, UR4, R2 ;  /* 0x0000000404027c25 */ /* 0x000fc8000f8e0002 */
        /* <DEDUP_REMOVED lines=10> */
[----:B-1----:R-:W-:Y:S06]  /*e9e0*/  BRA.DIV UR4, `(.L_x_222) ;  /* 0x0000003204687947 */ /* 0x002fec000b800000 */
[----:B------:R-:W0:Y:S01]  /*e9f0*/  SHFL.IDX PT, R5, R2, RZ, 0x181f ;  /* 0x00181fff02057589 */ /* 0x000e2200000e0000 */
[----:B------:R-:W-:Y:S02]  /*ea00*/  IMAD R17, R17, R6, RZ ;  /* 0x0000000611117224 */ /* 0x000fe400078e02ff */
[----:B------:R-:W-:Y:S01]  /*ea10*/  IMAD.IADD R0, R9, 0x1, R0 ;  /* 0x0000000109007824 */ /* 0x000fe200078e0200 */
[----:B------:R-:W1:Y:S04]  /*ea20*/  SHFL.IDX PT, R4, R3, RZ, 0x181f ;  /* 0x00181fff03047589 */ /* 0x000e6800000e0000 */
[----:B------:R-:W-:-:S13]  /*ea30*/  ISETP.GE.AND P1, PT, R0, R17, PT ;  /* 0x000000110000720c */ /* 0x000fda0003f26270 */
[----:B0-----:R-:W-:-:S05]  /*ea40*/  @!P1 IADD3 R5, P2, R8, R5, RZ ;  /* 0x0000000508059210 */ /* 0x001fca0007f5e0ff */
[----:B-1----:R-:W-:-:S05]  /*ea50*/  @!P1 IMAD.X R4, RZ, RZ, R4, P2 ;  /* 0x000000ffff049224 */ /* 0x002fca00010e0604 */
[----:B------:R-:W-:-:S04]  /*ea60*/  @!P1 LOP3.LUT R5, R5, R4, RZ, 0x3c, !PT ;  /* 0x0000000405059212 */ /* 0x000fc800078e3cff */
[----:B------:R-:W-:-:S04]  /*ea70*/  @!P1 LOP3.LUT R4, R5, R4, RZ, 0x3c, !PT ;  /* 0x0000000405049212 */ /* 0x000fc800078e3cff */
[----:B------:R-:W-:-:S05]  /*ea80*/  @!P1 LOP3.LUT R5, R5, R4, RZ, 0x3c, !PT ;  /* 0x0000000405059212 */ /* 0x000fca00078e3cff */
[----:B------:R-:W-:Y:S01]  /*ea90*/  @!PT LDS RZ, [RZ] ;  /* 0x00000000fffff984 */ /* 0x000fe20000000800 */
[----:B-----5:R0:W-:Y:S02]  /*eaa0*/  @!P1 LDGSTS.E.BYPASS.LTC128B.128 [R7+0x1c400], desc[UR48][R4.64], !P0 ;  /* 0x1c40000004079fae */ /* 0x0201e4000c101d70 */
[----:B0-----:R-:W-:Y:S02]  /*eab0*/  VIADD R4, R0, 0x10 ;  /* 0x0000001000047836 */ /* 0x001fe40000000000 */
[----:B------:R-:W0:Y:S03]  /*eac0*/  SHFL.IDX PT, R5, R2, 0x1, 0x181f ;  /* 0x00381f0002057f89 */ /* 0x000e2600000e0000 */
[----:B------:R-:W-:Y:S02]  /*ead0*/  ISETP.GE.AND P1, PT, R4, R17, PT ;  /* 0x000000110400720c */ /* 0x000fe40003f26270 */
[----:B------:R-:W1:Y:S11]  /*eae0*/  SHFL.IDX PT, R4, R3, 0x1, 0x181f ;  /* 0x00381f0003047f89 */ /* 0x000e7600000e0000 */
[----:B0-----:R-:W-:-:S05]  /*eaf0*/  @!P1 IADD3 R5, P2, R8, R5, RZ ;  /* 0x0000000508059210 */ /* 0x001fca0007f5e0ff */
[----:B-1----:R-:W-:-:S05]  /*eb00*/  @!P1 IMAD.X R4, RZ, RZ, R4, P2 ;  /* 0x000000ffff049224 */ /* 0x002fca00010e0604 */
[----:B------:R-:W-:-:S04]  /*eb10*/  @!P1 LOP3.LUT R5, R5, R4, RZ, 0x3c, !PT ;  /* 0x0000000405059212 */ /* 0x000fc800078e3cff */
[----:B------:R-:W-:-:S04]  /*eb20*/  @!P1 LOP3.LUT R4, R5, R4, RZ, 0x3c, !PT ;  /* 0x0000000405049212 */ /* 0x000fc800078e3cff */
[----:B------:R-:W-:-:S05]  /*eb30*/  @!P1 LOP3.LUT R5, R5, R4, RZ, 0x3c, !PT ;  /* 0x0000000405059212 */ /* 0x000fca00078e3cff */
[----:B------:R0:W-:Y:S02]  /*eb40*/  @!P1 LDGSTS.E.BYPASS.LTC128B.128 [R7+0x1cc00], desc[UR48][R4.64], !P0 ;  /* 0x1cc0000004079fae */ /* 0x0001e4000c101d70 */
        /* <DEDUP_REMOVED lines=42> */
[----:B------:R-:W-:Y:S01]  /*edf0*/  ISETP.GE.AND P1, PT, R4, R17, PT ;  /* 0x000000110400720c */ /* 0x000fe20003f26270 */
[----:B------:R-:W-:Y:S04]  /*ee00*/  SHFL.IDX PT, R2, R2, 0x7, 0x181f ;  /* 0x00f81f0002027f89 */ /* 0x000fe800000e0000 */
[----:B------:R-:W1:Y:S04]  /*ee10*/  SHFL.IDX PT, R4, R3, 0x6, 0x181f ;  /* 0x00d81f0003047f89 */ /* 0x000e6800000e0000 */
[----:B------:R-:W2:Y:S04]  /*ee20*/  SHFL.IDX PT, R3, R3, 0x7, 0x181f ;  /* 0x00f81f0003037f89 */ /* 0x000ea800000e0000 */
[----:B0-----:R-:W-:-:S05]  /*ee30*/  @!P1 IADD3 R5, P2, R8, R5, RZ ;  /* 0x0000000508059210 */ /* 0x001fca0007f5e0ff */
[----:B-1----:R-:W-:-:S05]  /*ee40*/  @!P1 IMAD.X R4, RZ, RZ, R4, P2 ;  /* 0x000000ffff049224 */ /* 0x002fca00010e0604 */
[----:B------:R-:W-:-:S04]  /*ee50*/  @!P1 LOP3.LUT R5, R5, R4, RZ, 0x3c, !PT ;  /* 0x0000000405059212 */ /* 0x000fc800078e3cff */
[----:B------:R-:W-:-:S04]  /*ee60*/  @!P1 LOP3.LUT R4, R5, R4, RZ, 0x3c, !PT ;  /* 0x0000000405049212 */ /* 0x000fc800078e3cff */
[----:B------:R-:W-:-:S05]  /*ee70*/  @!P1 LOP3.LUT R5, R5, R4, RZ, 0x3c, !PT ;  /* 0x0000000405059212 */ /* 0x000fca00078e3cff */
[----:B--2---:R1:W-:Y:S02]  /*ee80*/  @!P1 LDGSTS.E.BYPASS.LTC128B.128 [R7+0x1f400], desc[UR48][R4.64], !P0 ;  /* 0x1f40000004079fae */ /* 0x0043e4000c101d70 */
.L_x_305:
[----:B------:R-:W-:-:S05]  /*ee90*/  VIADD R0, R0, 0x70 ;  /* 0x0000007000007836 */ /* 0x000fca0000000000 */
[----:B------:R-:W-:-:S13]  /*eea0*/  ISETP.GE.AND P1, PT, R0, R17, PT ;  /* 0x000000110000720c */ /* 0x000fda0003f26270 */
[----:B------:R-:W-:-:S05]  /*eeb0*/  @!P1 IADD3 R2, P2, R8, R2, RZ ;  /* 0x0000000208029210 */ /* 0x000fca0007f5e0ff */
[----:B------:R-:W-:-:S05]  /*eec0*/  @!P1 IMAD.X R3, RZ, RZ, R3, P2 ;  /* 0x000000ffff039224 */ /* 0x000fca00010e0603 */
[----:B------:R-:W-:Y:S01]  /*eed0*/  @!PT LDS RZ, [RZ] ;  /* 0x00000000fffff984 */ /* 0x000fe20000000800 */
[----:B------:R-:W-:Y:S01]  /*eee0*/  @!PT LDS RZ, [RZ] ;  /* 0x00000000fffff984 */ /* 0x000fe20000000800 */
[----:B------:R-:W-:Y:S01]  /*eef0*/  @!PT LDS RZ, [RZ] ;  /* 0x00000000fffff984 */ /* 0x000fe20000000800 */
[----:B------:R2:W-:Y:S01]  /*ef00*/  @!P1 LDGSTS.E.BYPASS.LTC128B.128 [R7+0x1fc00], desc[UR48][R2.64], !P0 ;  /* 0x1fc0000002079fae */ /* 0x0005e2000c101d70 */
[----:B------:R-:W-:Y:S01]  /*ef10*/  PLOP3.LUT P0, PT, PT, PT, PT, 0x80, 0x0 ;  /* 0x000000000000781c */ /* 0x000fe20003f0f070 */
[----:B------:R-:W-:-:S12]  /*ef20*/  NOP ;  /* 0x0000000000007918 */ /* 0x000fd80000000000 */
.L_x_223:
[----:B------:R-:W-:Y:S02]  /*ef30*/  PLOP3.LUT P1, PT, P1, P0, PT, 0xa2, 0x0 ;  /* 0x000000000000781c */ /* 0x000fe40000f21472 */
[----:B------:R-:W-:-:S08]  /*ef40*/  @P0 R2UR P1, UR4, R18 ;  /* 0x00000000120402ca */ /* 0x000fd00000020000 */
[----:B------:R-:W-:-:S05]  /*ef50*/  @P0 PLOP3.LUT P0, PT, P1, PT, PT, 0x80, 0x0 ;  /* 0x000000000000081c */ /* 0x000fca0000f0f070 */
[----:B------:R-:W-:Y:S01]  /*ef60*/  @!P1 SYNCS.ARRIVE.TRANS64.RED.A0T1 RZ, [UR4+0x2e800], RZ ;  /* 0x02e800ffffff99a7 */ /* 0x000fe20008200404 */
[----:B------:R-:W-:Y:S07]  /*ef70*/  @!P1 ARRIVES.LDGSTSBAR.64.TRANSCNT [UR4+0x2e800] ;  /* 0x02e80000ff0099b0 */ /* 0x000fee0008000a84 */
[----:B------:R-:W-:Y:S05]  /*ef80*/  @P0 BRA.U.ANY `(.L_x_223) ;  /* 0xfffffffd00e80947 */ /* 0x000fea000393ffff */
[----:B--2---:R-:W2:Y:S02]  /*ef90*/  LDL.LU R2, [R1+0x2c] ;  /* 0x00002c0001027983 */ /* 0x004ea40000300800 */
[----:B--2---:R-:W-:-:S05]  /*efa0*/  VIADD R2, R2, 0x1 ;  /* 0x0000000102027836 */ /* 0x004fca0000000000 */
[----:B------:R2:W-:Y:S01]  /*efb0*/  STL [R1+0x2c], R2 ;  /* 0x00002c0201007387 */ /* 0x0005e20000100800 */
[----:B------:R-:W-:-:S04]  /*efc0*/  LEA.HI R0, R2, R2, RZ, 0x1 ;  /* 0x0000000202007211 */ /* 0x000fc800078f08ff */
[----:B------:R-:W-:-:S05]  /*efd0*/  LOP3.LUT R0, R0, 0xfffffffe, RZ, 0xc0, !PT ;  /* 0xfffffffe00007812 */ /* 0x000fca00078ec0ff */
[----:B------:R-:W-:-:S05]  /*efe0*/  IMAD.IADD R0, R2, 0x1, -R0 ;  /* 0x0000000102007824 */ /* 0x000fca00078e0a00 */
[----:B------:R-:W-:Y:S01]  /*eff0*/  SHF.L.U32 R3, R0, 0x1f, RZ ;  /* 0x0000001f00037819 */ /* 0x000fe200000006ff */
[----:B------:R-:W-:Y:S01]  /*f000*/  NOP ;  /* 0x0000000000007918 */ /* 0x000fe20000000000 */
[----:B------:R2:W-:Y:S01]  /*f010*/  SYNCS.ARRIVE.TRANS64.A1T0 RZ, [R18+URZ+0x2e800], RZ ;  /* 0x02e800ff12ff79a7 */ /* 0x0005e2000810003f */
[----:B------:R-:W-:Y:S01]  /*f020*/  BSSY B0, `(.L_x_224) ;  /* 0x0000003000007945 */ /* 0x000fe20003800000 */
[----:B------:R-:W3:Y:S03]  /*f030*/  SYNCS.PHASECHK.TRANS64.TRYWAIT P0, [R18+URZ+0x2e820], R3 ;  /* 0x02e82003120075a7 */ /* 0x000ee6000800017f */
[----:B--23--:R-:W-:Y:S05]  /*f040*/  @!P0 BRA `(.L_x_225) ;  /* 0x0000003400748947 */ /* 0x00cfea0003800000 */
.L_x_306:
[----:B------:R-:W-:Y:S05]  /*f050*/  BSYNC B0 ;  /* 0x0000000000007941 */ /* 0x000fea0003800000 */
.L_x_224:
[----:B------:R-:W-:-:S06]  /*f060*/  UISETP.GE.AND UP0, UPT, UR41, 0xe1, UPT ;  /* 0x000000e12900788c */ /* 0x000fcc000bf06270 */
[----:B------:R-:W-:-:S13]  /*f070*/  PLOP3.LUT P0, PT, PT, PT, UP0, 0x80, 0x0 ;  /* 0x000000000000781c */ /* 0x000fda0003f0f008 */
[----:B------:R-:W-:Y:S05]  /*f080*/  @!P0 BRA `(.L_x_226) ;  /* 0x0000000c00e48947 */ /* 0x000fea0003800000 */
[----:B------:R3:W5:Y:S01]  /*f090*/  LDL.LU R0, [R1+0x4] ;  /* 0x0000040001007983 */ /* 0x0007620000300800 */
[----:B------:R-:W-:-:S03]  /*f0a0*/  UIADD3 UR4, UR40, -0x2, URZ ;  /* 0xfffffffe28047890 */ /* 0x000fc6000fffe03f */
[----:B------:R3:W5:Y:S03]  /*f0b0*/  LDL.LU R6, [R1] ;  /* 0x0000000001067983 */ /* 0x0007660000300800 */
[----:B------:R-:W-:-:S07]  /*f0c0*/  IMAD.U32 R17, RZ, RZ, UR4 ;  /* 0x00000004ff117e24 */ /* 0x000fce000f8e00ff */
.L_x_246:
[----:B------:R-:W4:Y:S01]  /*f0d0*/  LDL R2, [R1+0xc] ;  /* 0x00000c0001027983 */ /* 0x000f220000100800 */
[----:B--2--5:R-:W-:Y:S01]  /*f0e0*/  VIADD R3, R6, 0x1 ;  /* 0x0000000106037836 */ /* 0x024fe20000000000 */
[----:B------:R-:W-:Y:S05]  /*f0f0*/  YIELD ;  /* 0x0000000000007946 */ /* 0x000fea0003800000 */
[C---:B------:R-:W-:Y:S01]  /*f100*/  ISETP.NE.AND P0, PT, R3.reuse, 0x2, PT ;  /* 0x000000020300780c */ /* 0x040fe20003f05270 */
[----:B------:R-:W-:Y:S03]  /*f110*/  BSSY B0, `(.L_x_227) ;  /* 0x000006c000007945 */ /* 0x000fe60003800000 */
[----:B------:R-:W-:-:S02]  /*f120*/  SEL R9, R3, RZ, P0 ;  /* 0x000000ff03097207 */ /* 0x000fc40000000000 */
[----:B----4-:R-:W-:Y:S02]  /*f130*/  LOP3.LUT P1, RZ, R2, 0x1, RZ, 0xc0, !PT ;  /* 0x0000000102ff7812 */ /* 0x010fe4000782c0ff */
[----:B------:R-:W-:-:S04]  /*f140*/  SEL R2, RZ, 0x1, P0 ;  /* 0x00000001ff027807 */ /* 0x000fc80000000000 */
[----:B------:R-:W-:-:S05]  /*f150*/  LOP3.LUT R8, R0, R2, RZ, 0x3c, !PT ;  /* 0x0000000200087212 */ /* 0x000fca00078e3cff */
[----:B------:R2:W-:Y:S04]  /*f160*/  STL [R1+0x4], R8 ;  /* 0x0000040801007387 */ /* 0x0005e80000100800 */
[----:B------:R2:W-:Y:S01]  /*f170*/  STL [R1], R9 ;  /* 0x0000000901007387 */ /* 0x0005e20000100800 */
[----:B------:R-:W-:Y:S05]  /*f180*/  @!P1 BRA `(.L_x_228) ;  /* 0x0000000400909947 */ /* 0x000fea0003800000 */
[----:B------:R-:W-:Y:S01]  /*f190*/  ULDC.64 UR4, c[0x0][0x418] ;  /* 0x0001060000047ab9 */ /* 0x000fe20000000a00 */
[----:B01----:R-:W-:Y:S01]  /*f1a0*/  IMAD.MOV.U32 R7, RZ, RZ, R17 ;  /* 0x000000ffff077224 */ /* 0x003fe200078e0011 */
[----:B------:R-:W-:-:S04]  /*f1b0*/  ISETP.NE.U32.AND P0, PT, RZ, UR4, PT ;  /* 0x00000004ff007c0c */ /* 0x000fc8000bf05070 */
[----:B------:R-:W-:-:S13]  /*f1c0*/  ISETP.NE.AND.EX P0, PT, RZ, UR5, PT, P0 ;  /* 0x00000005ff007c0c */ /* 0x000fda000bf05300 */
[----:B------:R-:W-:Y:S05]  /*f1d0*/  @!P0 BRA `(.L_x_229) ;  /* 0x00000000004c8947 */ /* 0x000fea0003800000 */
[----:B------:R-:W4:Y:S01]  /*f1e0*/  LDL R10, [R1+0x18] ;  /* 0x00001800010a7983 */ /* 0x000f220000100800 */
[----:B------:R-:W0:Y:S01]  /*f1f0*/  LDC R7, c[0x0][0x43c] ;  /* 0x00010f00ff077b82 */ /* 0x000e220000000800 */
[----:B------:R-:W-:Y:S02]  /*f200*/  ULDC.64 UR6, c[0x0][0x428] ;  /* 0x00010a0000067ab9 */ /* 0x000fe40000000a00 */
[----:B------:R-:W2:Y:S01]  /*f210*/  LDL R5, [R1+0x8] ;  /* 0x0000080001057983 */ /* 0x000ea20000100800 */
[----:B0-----:R-:W-:-:S13]  /*f220*/  ISETP.NE.AND P0, PT, R7, 0x1, PT ;  /* 0x000000010700780c */ /* 0x001fda0003f05270 */
[----:B------:R-:W0:Y:S02]  /*f230*/  @P0 LDC.64 R2, c[0x0][0x440] ;  /* 0x00011000ff020b82 */ /* 0x000e240000000a00 */
[----:B0-----:R-:W-:-:S04]  /*f240*/  @P0 IMAD.HI.U32 R4, R17, R2, RZ ;  /* 0x0000000211040227 */ /* 0x001fc800078e00ff */
[----:B------:R-:W-:Y:S01]  /*f250*/  IMAD.MOV.U32 R2, RZ, RZ, R17 ;  /* 0x000000ffff027224 */ /* 0x000fe200078e0011 */
[----:B------:R-:W-:-:S05]  /*f260*/  @P0 SHF.R.U32.HI R2, RZ, R3, R4 ;  /* 0x00000003ff020219 */ /* 0x000fca0000011604 */
[----:B------:R-:W-:-:S04]  /*f270*/  IMAD.MOV R3, RZ, RZ, -R2 ;  /* 0x000000ffff037224 */ /* 0x000fc800078e0a02 */
[----:B------:R-:W-:Y:S01]  /*f280*/  IMAD R7, R7, R3, R17 ;  /* 0x0000000307077224 */ /* 0x000fe200078e0211 */
[----:B------:R-:W-:Y:S01]  /*f290*/  SHF.R.S32.HI R3, RZ, 0x1f, R2 ;  /* 0x0000001fff037819 */ /* 0x000fe20000011402 */
[----:B----4-:R-:W-:-:S04]  /*f2a0*/  IMAD R4, R10, UR6, RZ ;  /* 0x000000060a047c24 */ /* 0x010fc8000f8e02ff */
[C---:B--2---:R-:W-:Y:S02]  /*f2b0*/  IMAD R4, R5.reuse, UR7, R4 ;  /* 0x0000000705047c24 */ /* 0x044fe4000f8e0204 */
[----:B------:R-:W-:-:S04]  /*f2c0*/  IMAD.WIDE.U32 R2, R5, UR6, R2 ;  /* 0x0000000605027c25 */ /* 0x000fc8000f8e0002 */
[----:B------:R-:W-:Y:S01]  /*f2d0*/  IMAD.IADD R3, R4, 0x1, R3 ;  /* 0x0000000104037824 */ /* 0x000fe200078e0203 */
[----:B------:R-:W-:-:S04]  /*f2e0*/  LEA R4, P0, R2, UR4, 0x2 ;  /* 0x0000000402047c11 */ /* 0x000fc8000f8010ff */
[----:B------:R-:W-:-:S05]  /*f2f0*/  LEA.HI.X R5, R2, UR5, R3, 0x2, P0 ;  /* 0x0000000502057c11 */ /* 0x000fca00080f1403 */
[----:B------:R0:W5:Y:S04]  /*f300*/  LDG.E R16, desc[UR48][R4.64] ;  /* 0x0000003004107981 */ /* 0x000168000c1e1900 */
.L_x_229:
[----:B------:R-:W0:Y:S01]  /*f310*/  S2R R2, SR_TID.X ;  /* 0x0000000000027919 */ /* 0x000e220000002100 */
[----:B------:R-:W-:Y:S01]  /*f320*/  IMAD R3, R9, 0x8, R18 ;  /* 0x0000000809037824 */ /* 0x000fe200078e0212 */
[----:B------:R-:W-:Y:S01]  /*f330*/  BSSY B1, `(.L_x_230) ;  /* 0x0000006000017945 */ /* 0x000fe20003800000 */
[----:B0-----:R-:W-:Y:S02]  /*f340*/  LOP3.LUT R4, R2, 0x7f, RZ, 0xc0, !PT ;  /* 0x0000007f02047812 */ /* 0x001fe400078ec0ff */
[----:B------:R-:W-:Y:S02]  /*f350*/  SHF.L.U32 R2, R8, 0x1f, RZ ;  /* 0x0000001f08027819 */ /* 0x000fe400000006ff */
[----:B------:R-:W-:Y:S02]  /*f360*/  ISETP.NE.AND P1, PT, R4, RZ, PT ;  /* 0x000000ff0400720c */ /* 0x000fe40003f25270 */
[----:B------:R-:W0:Y:S02]  /*f370*/  SYNCS.PHASECHK.TRANS64.TRYWAIT P0, [R3+URZ+0x2e880], R2 ;  /* 0x02e88002030075a7 */ /* 0x000e24000800017f */
[----:B0-----:R-:W-:Y:S09]  /*f380*/  @!P0 BRA `(.L_x_231) ;  /* 0x0000003000b88947 */ /* 0x001ff20003800000 */
.L_x_307:
[----:B------:R-:W-:Y:S05]  /*f390*/  BSYNC B1 ;  /* 0x0000000000017941 */ /* 0x000fea0003800000 */
.L_x_230:
[----:B------:R-:W-:Y:S04]  /*f3a0*/  BSSY B1, `(.L_x_232) ;  /* 0x0000009000017945 */ /* 0x000fe80003800000 */
        /* <DEDUP_REMOVED lines=8> */
.L_x_233:
[----:B------:R-:W-:Y:S05]  /*f430*/  BSYNC B1 ;  /* 0x0000000000017941 */ /* 0x000fea0003800000 */
.L_x_232:
[----:B------:R-:W4:Y:S01]  /*f440*/  LDL R5, [R1] ;  /* 0x0000000001057983 */ /* 0x000f220000100800 */
[----:B--2---:R-:W-:Y:S01]  /*f450*/  IMAD.MOV.U32 R9, RZ, RZ, RZ ;  /* 0x000000ffff097224 */ /* 0x004fe200078e00ff */
[----:B------:R-:W-:Y:S01]  /*f460*/  UIADD3 UR4, UP0, UR52, 0x470, URZ ;  /* 0x0000047034047890 */ /* 0x000fe2000ff1e03f */
[----:B------:R-:W-:Y:S01]  /*f470*/  IMAD.MOV.U32 R4, RZ, RZ, 0xe0 ;  /* 0x000000e0ff047424 */ /* 0x000fe200078e00ff */
[----:B------:R-:W-:Y:S01]  /*f480*/  PLOP3.LUT P0, PT, PT, PT, PT, 0x80, 0x0 ;  /* 0x000000000000781c */ /* 0x000fe20003f0f070 */
[----:B------:R-:W-:Y:S01]  /*f490*/  UMOV UR6, 0x0 ;  /* 0x0000000000067882 */ /* 0x000fe20000000000 */
[----:B------:R-:W-:Y:S01]  /*f4a0*/  R2UR UR10, R9 ;  /* 0x00000000090a72ca */ /* 0x000fe200000e0000 */
[----:B------:R-:W-:Y:S01]  /*f4b0*/  IMAD R4, R7, R4, UR42 ;  /* 0x0000002a07047e24 */ /* 0x000fe2000f8e0204 */
[----:B------:R-:W-:Y:S01]  /*f4c0*/  UIADD3.X UR5, URZ, UR53, URZ, UP0, !UPT ;  /* 0x000000353f057290 */ /* 0x000fe200087fe43f */
[----:B------:R-:W-:Y:S01]  /*f4d0*/  VIADD R7, R3, 0x2e870 ;  /* 0x0002e87003077836 */ /* 0x000fe20000000000 */
[----:B------:R-:W-:Y:S01]  /*f4e0*/  UMOV UR7, 0x14f00000 ;  /* 0x14f0000000077882 */ /* 0x000fe20000000000 */
[----:B----4-:R-:W-:-:S04]  /*f4f0*/  IMAD R5, R5, 0x7000, R18 ;  /* 0x0000700005057824 */ /* 0x010fc800078e0212 */
[----:B------:R-:W-:-:S07]  /*f500*/  VIADD R8, R5, 0xe400 ;  /* 0x0000e40005087836 */ /* 0x000fce0000000000 */
.L_x_234:
        /* <DEDUP_REMOVED lines=10> */
[----:B------:R-:W1:Y:S01]  /*f5b0*/  SYNCS.PHASECHK.TRANS64.TRYWAIT P0, [R3+URZ+0x2e840], R2 ;  /* 0x02e84002030075a7 */ /* 0x000e62000800017f */
[----:B------:R-:W-:Y:S04]  /*f5c0*/  BSSY B1, `(.L_x_235) ;  /* 0x0000002000017945 */ /* 0x000fe80003800000 */
[----:B-1----:R-:W-:Y:S05]  /*f5d0*/  @!P0 BRA `(.L_x_236) ;  /* 0x0000003000388947 */ /* 0x002fea0003800000 */
.L_x_308:
[----:B------:R-:W-:Y:S05]  /*f5e0*/  BSYNC B1 ;  /* 0x0000000000017941 */ /* 0x000fea0003800000 */
.L_x_235:
[----:B------:R-:W-:Y:S01]  /*f5f0*/  BSSY B1, `(.L_x_237) ;  /* 0x000000b000017945 */ /* 0x000fe20003800000 */
[----:B------:R-:W-:Y:S02]  /*f600*/  IMAD.MOV.U32 R10, RZ, RZ, 0x0 ;  /* 0x00000000ff0a7424 */ /* 0x000fe400078e00ff */
[----:B------:R-:W-:Y:S01]  /*f610*/  IMAD.MOV.U32 R11, RZ, RZ, 0x14f00000 ;  /* 0x14f00000ff0b7424 */ /* 0x000fe200078e00ff */
[----:B------:R-:W-:Y:S06]  /*f620*/  @P1 BRA `(.L_x_238) ;  /* 0x00000000001c1947 */ /* 0x000fec0003800000 */
[----:B------:R-:W2:Y:S01]  /*f630*/  S2R R7, SR_TID.X ;  /* 0x0000000000077919 */ /* 0x000ea20000002100 */
[----:B01----:R-:W-:-:S04]  /*f640*/  IMAD.MOV.U32 R2, RZ, RZ, 0x7000 ;  /* 0x00007000ff027424 */ /* 0x003fc800078e00ff */
[----:B------:R4:W-:Y:S01]  /*f650*/  SYNCS.ARRIVE.TRANS64 RZ, [R3+URZ+0x2e830], R2 ;  /* 0x02e8300203ff79a7 */ /* 0x0009e2000800003f */
[----:B--2---:R-:W-:-:S04]  /*f660*/  LOP3.LUT R7, R7, 0x1f, RZ, 0xc0, !PT ;  /* 0x0000001f07077812 */ /* 0x004fc800078ec0ff */
[----:B------:R-:W-:-:S13]  /*f670*/  ISETP.NE.AND P0, PT, R7, RZ, PT ;  /* 0x000000ff0700720c */ /* 0x000fda0003f05270 */
[----:B----4-:R-:W-:Y:S05]  /*f680*/  @!P0 BRA `(.L_x_238) ;  /* 0x0000000000048947 */ /* 0x010fea0003800000 */
[----:B------:R-:W-:Y:S01]  /*f690*/  BPT.TRAP 0x1 ;  /* 0x000000040000795c */ /* 0x000fe20000300000 */
.L_x_238:
[----:B------:R-:W-:Y:S05]  /*f6a0*/  BSYNC B1 ;  /* 0x0000000000017941 */ /* 0x000fea0003800000 */
.L_x_237:
[----:B------:R-:W-:Y:S01]  /*f6b0*/  R2UR UR10, R9 ;  /* 0x00000000090a72ca */ /* 0x000fe200000e0000 */
[----:B------:R-:W-:Y:S01]  /*f6c0*/  UIADD3 UR4, UP0, UR52, 0x370, URZ ;  /* 0x0000037034047890 */ /* 0x000fe2000ff1e03f */
[----:B------:R-:W-:Y:S01]  /*f6d0*/  R2UR UR6, R10 ;  /* 0x000000000a0672ca */ /* 0x000fe200000e0000 */
[----:B------:R-:W-:Y:S01]  /*f6e0*/  VIADD R5, R5, 0x20400 ;  /* 0x0002040005057836 */ /* 0x000fe20000000000 */
[----:B------:R-:W-:Y:S01]  /*f6f0*/  R2UR UR7, R11 ;  /* 0x000000000b0772ca */ /* 0x000fe200000e0000 */
[----:B01----:R-:W-:Y:S01]  /*f700*/  VIADD R3, R3, 0x2e830 ;  /* 0x0002e83003037836 */ /* 0x003fe20000000000 */
[----:B------:R-:W-:Y:S01]  /*f710*/  PLOP3.LUT P0, PT, PT, PT, PT, 0x80, 0x0 ;  /* 0x000000000000781c */ /* 0x000fe20003f0f070 */
[----:B------:R-:W-:-:S12]  /*f720*/  UIADD3.X UR5, URZ, UR53, URZ, UP0, !UPT ;  /* 0x000000353f057290 */ /* 0x000fd800087fe43f */
.L_x_239:
        /* <DEDUP_REMOVED lines=9> */
[----:B----4-:R-:W-:Y:S05]  /*f7c0*/  @P0 BRA.U.ANY `(.L_x_239) ;  /* 0xfffffffd00d80947 */ /* 0x010fea000393ffff */
.L_x_228:
[----:B------:R-:W-:Y:S05]  /*f7d0*/  BSYNC B0 ;  /* 0x0000000000007941 */ /* 0x000fea0003800000 */
.L_x_227:
[----:B------:R-:W-:-:S06]  /*f7e0*/  UISETP.NE.AND UP0, UPT, UR39, 0x3, UPT ;  /* 0x000000032700788c */ /* 0x000fcc000bf05270 */
[----:B------:R-:W-:-:S13]  /*f7f0*/  PLOP3.LUT P0, PT, PT, PT, UP0, 0x80, 0x0 ;  /* 0x000000000000781c */ /* 0x000fda0003f0f008 */
[----:B------:R-:W-:Y:S05]  /*f800*/  @!P0 BRA `(.L_x_240) ;  /* 0x0000000000048947 */ /* 0x000fea0003800000 */
[----:B------:R-:W-:Y:S01]  /*f810*/  BPT.TRAP 0x1 ;  /* 0x000000040000795c */ /* 0x000fe20000300000 */
.L_x_240:
[----:B------:R-:W-:Y:S01]  /*f820*/  IMAD.U32 R2, RZ, RZ, UR44 ;  /* 0x0000002cff027e24 */ /* 0x000fe2000f8e00ff */
[----:B------:R-:W-:Y:S01]  /*f830*/  BSSY B0, `(.L_x_241) ;  /* 0x0000007000007945 */ /* 0x000fe20003800000 */
[----:B------:R-:W-:-:S03]  /*f840*/  IMAD R19, R6, 0x8, R18 ;  /* 0x0000000806137824 */ /* 0x000fc600078e0212 */
[----:B------:R-:W-:Y:S02]  /*f850*/  ISETP.NE.AND P1, PT, R2, 0x3, PT ;  /* 0x000000030200780c */ /* 0x000fe40003f25270 */
[----:B------:R-:W-:-:S04]  /*f860*/  LOP3.LUT R2, R0, 0x1, RZ, 0x3c, !PT ;  /* 0x0000000100027812 */ /* 0x000fc800078e3cff */
[----:B------:R-:W-:-:S04]  /*f870*/  SHF.L.U32 R2, R2, 0x1f, RZ ;  /* 0x0000001f02027819 */ /* 0x000fc800000006ff */
[----:B------:R-:W4:Y:S02]  /*f880*/  SYNCS.PHASECHK.TRANS64.TRYWAIT P0, [R19+URZ+0x2e870], R2 ;  /* 0x02e87002130075a7 */ /* 0x000f24000800017f */
[----:B----4-:R-:W-:Y:S05]  /*f890*/  @!P0 BRA `(.L_x_242) ;  /* 0x0000002c009c8947 */ /* 0x010fea0003800000 */
.L_x_309:
[----:B------:R-:W-:Y:S05]  /*f8a0*/  BSYNC B0 ;  /* 0x0000000000007941 */ /* 0x000fea0003800000 */
.L_x_241:
[----:B------:R-:W-:Y:S05]  /*f8b0*/  @!P1 BRA `(.L_x_243) ;  /* 0x0000000000049947 */ /* 0x000fea0003800000 */
[----:B------:R-:W-:Y:S01]  /*f8c0*/  BPT.TRAP 0x1 ;  /* 0x000000040000795c */ /* 0x000fe20000300000 */
.L_x_243:
[----:B----4-:R-:W-:Y:S01]  /*f8d0*/  SHF.L.U32 R2, R0, 0x1f, RZ ;  /* 0x0000001f00027819 */ /* 0x010fe200000006ff */
[----:B------:R-:W-:-:S03]  /*f8e0*/  IMAD R0, R6, 0x7000, RZ ;  /* 0x0000700006007824 */ /* 0x000fc600078e02ff */
[----:B------:R-:W4:Y:S02]  /*f8f0*/  SYNCS.PHASECHK.TRANS64.TRYWAIT P0, [R19+URZ+0x2e860], R2 ;  /* 0x02e86002130075a7 */ /* 0x000f24000800017f */
[----:B----4-:R-:W-:Y:S05]  /*f900*/  @!P0 BRA `(.L_x_244) ;  /* 0x0000002c00948947 */ /* 0x010fea0003800000 */
.L_x_310:
[----:B01----:R-:W4:Y:S04]  /*f910*/  LDL R4, [R1+0x20] ;  /* 0x0000200001047983 */ /* 0x003f280000100800 */
[----:B------:R-:W5:Y:S04]  /*f920*/  LDL R3, [R1+0x24] ;  /* 0x0000240001037983 */ /* 0x000f680000100800 */
[----:B------:R-:W2:Y:S01]  /*f930*/  LDL R12, [R1+0x1c] ;  /* 0x00001c00010c7983 */ /* 0x000ea20000100800 */
[----:B------:R-:W-:Y:S05]  /*f940*/  WARPSYNC.ALL ;  /* 0x0000000000007948 */ /* 0x000fea0003800000 */
[----:B----4-:R-:W-:-:S05]  /*f950*/  LOP3.LUT R2, R0, R4, RZ, 0xfc, !PT ;  /* 0x0000000400027212 */ /* 0x010fca00078efcff */
[C---:B------:R-:W-:Y:S01]  /*f960*/  IMAD.IADD R2, R18.reuse, 0x1, R2 ;  /* 0x0000000112027824 */ /* 0x040fe200078e0202 */
[----:B--2---:R-:W-:-:S03]  /*f970*/  IADD3 R0, R18, R0, R12 ;  /* 0x0000000012007210 */ /* 0x004fc60007ffe00c */
[----:B-----5:R-:W-:Y:S01]  /*f980*/  IMAD.IADD R3, R3, 0x1, R2 ;  /* 0x0000000103037824 */ /* 0x020fe200078e0202 */
[----:B------:R-:W0:Y:S02]  /*f990*/  LDSM.16.MT88.4 R4, [R2+0xe400] ;  /* 0x00e400000204783b */ /* 0x000e240000004200 */
[C-C-:B0-----:R-:W-:Y:S02]  /*f9a0*/  PRMT R8, R4.reuse, 0x6420, R5.reuse ;  /* 0x0000642004087816 */ /* 0x141fe40000000005 */
[----:B------:R-:W-:Y:S02]  /*f9b0*/  PRMT R9, R4, 0x7531, R5 ;  /* 0x0000753104097816 */ /* 0x000fe40000000005 */
[C-C-:B------:R-:W-:Y:S02]  /*f9c0*/  PRMT R10, R6.reuse, 0x6420, R7.reuse ;  /* 0x00006420060a7816 */ /* 0x140fe40000000007 */
[----:B------:R-:W-:Y:S02]  /*f9d0*/  PRMT R11, R6, 0x7531, R7 ;  /* 0x00007531060b7816 */ /* 0x000fe40000000007 */
[----:B------:R-:W0:Y:S04]  /*f9e0*/  LDSM.16.MT88.4 R4, [R3+0xe400] ;  /* 0x00e400000304783b */ /* 0x000e280000004200 */
[----:B------:R-:W-:Y:S01]  /*f9f0*/  STSM.16.M88.4 [R0+0x400], R8 ;  /* 0x0004000800007844 */ /* 0x000fe20000000200 */
[----:B0-----:R-:W-:-:S02]  /*fa00*/  PRMT R12, R4, 0x6420, R5 ;  /* 0x00006420040c7816 */ /* 0x001fc40000000005 */
[----:B------:R-:W-:Y:S02]  /*fa10*/  PRMT R13, R4, 0x7531, R5 ;  /* 0x00007531040d7816 */ /* 0x000fe40000000005 */
[C-C-:B------:R-:W-:Y:S02]  /*fa20*/  PRMT R14, R6.reuse, 0x6420, R7.reuse ;  /* 0x00006420060e7816 */ /* 0x140fe40000000007 */
[----:B------:R-:W-:-:S05]  /*fa30*/  PRMT R15, R6, 0x7531, R7 ;  /* 0x00007531060f7816 */ /* 0x000fca0000000007 */
[----:B------:R-:W-:Y:S04]  /*fa40*/  STSM.16.M88.4 [R0+0xc00], R12 ;  /* 0x000c000c00007844 */ /* 0x000fe80000000200 */
[----:B------:R-:W0:Y:S02]  /*fa50*/  LDSM.16.MT88.4 R8, [R2+0xf400] ;  /* 0x00f400000208783b */ /* 0x000e240000004200 */
        /* <DEDUP_REMOVED lines=65> */
[----:B------:R0:W-:Y:S02]  /*fe70*/  STSM.16.M88.4 [R0+0x6400], R4 ;  /* 0x0064000400007844 */ /* 0x0001e40000000200 */
[C-C-:B0-----:R-:W-:Y:S02]  /*fe80*/  PRMT R4, R8.reuse, 0x6420, R9.reuse ;  /* 0x0000642008047816 */ /* 0x141fe40000000009 */
[----:B------:R-:W-:-:S02]  /*fe90*/  PRMT R5, R8, 0x7531, R9 ;  /* 0x0000753108057816 */ /* 0x000fc40000000009 */
[C-C-:B------:R-:W-:Y:S02]  /*fea0*/  PRMT R6, R10.reuse, 0x6420, R11.reuse ;  /* 0x000064200a067816 */ /* 0x140fe4000000000b */
        /* <DEDUP_REMOVED lines=10> */
.L_x_245:
[----:B0-----:R-:W0:Y:S01]  /*ff50*/  S2R R0, SR_TID.X ;  /* 0x0000000000007919 */ /* 0x001e220000002100 */
[----:B-1----:R1:W-:Y:S01]  /*ff60*/  SYNCS.ARRIVE.TRANS64.A1T0 RZ, [R19+URZ+0x2e850], RZ ;  /* 0x02e850ff13ff79a7 */ /* 0x0023e2000810003f */
[----:B------:R4:W5:Y:S01]  /*ff70*/  LDL R6, [R1] ;  /* 0x0000000001067983 */ /* 0x0009620000100800 */
[----:B0-----:R-:W-:Y:S01]  /*ff80*/  LOP3.LUT R0, R0, 0x7f, RZ, 0xc0, !PT ;  /* 0x0000007f00007812 */ /* 0x001fe200078ec0ff */
[----:B------:R-:W-:Y:S03]  /*ff90*/  BAR.SYNC.DEFER_BLOCKING 0x2, 0x80 ;  /* 0x0082000000007b1d */ /* 0x000fe60000010000 */
[----:B------:R-:W-:-:S03]  /*ffa0*/  ISETP.NE.AND P0, PT, R0, RZ, PT ;  /* 0x000000ff0000720c */ /* 0x000fc60003f05270 */
[----:B------:R4:W5:Y:S10]  /*ffb0*/  LDL R0, [R1+0x4] ;  /* 0x0000040001007983 */ /* 0x0009740000100800 */
[----:B-1----:R-:W-:-:S05]  /*ffc0*/  @!P0 VIADD R19, R19, 0x2e880 ;  /* 0x0002e88013138836 */ /* 0x002fca0000000000 */
[----:B------:R-:W-:-:S04]  /*ffd0*/  @!P0 PRMT R19, RZ, 0x654, R19 ;  /* 0x00000654ff138816 */ /* 0x000fc80000000013 */
[----:B------:R4:W-:Y:S01]  /*ffe0*/  @!P0 SYNCS.ARRIVE.TRANS64.RED.A1T0 RZ, [R19+URZ], RZ ;  /* 0x000000ff13ff89a7 */ /* 0x0009e2000810043f */
[C---:B------:R-:W-:Y:S01]  /*fff0*/  ISETP.GT.AND P0, PT, R17.reuse, RZ, PT ;  /* 0x000000ff1100720c */ /* 0x040fe20003f04270 */
[----:B------:R-:W-:-:S12]  /*10000*/  VIADD R17, R17, 0xffffffff ;  /* 0xffffffff11117836 */ /* 0x000fd80000000000 */
[----:B----4-:R-:W-:Y:S05]  /*10010*/  @P0 BRA `(.L_x_246) ;  /* 0xfffffff0002c0947 */ /* 0x010fea000383ffff */
.L_x_226:
[----:B------:R-:W4:Y:S01]  /*10020*/  S2R R2, SR_TID.X ;  /* 0x0000000000027919 */ /* 0x000f220000002100 */
[----:B------:R-:W-:Y:S01]  /*10030*/  BSSY B0, `(.L_x_247) ;  /* 0x0000011000007945 */ /* 0x000fe20003800000 */
[----:B----4-:R-:W-:-:S04]  /*10040*/  LOP3.LUT R2, R2, 0x7f, RZ, 0xc0, !PT ;  /* 0x0000007f02027812 */ /* 0x010fc800078ec0ff */
[----:B------:R-:W-:-:S13]  /*10050*/  ISETP.NE.AND P0, PT, R2, RZ, PT ;  /* 0x000000ff0200720c */ /* 0x000fda0003f05270 */
[----:B------:R-:W-:Y:S05]  /*10060*/  @P0 BRA `(.L_x_248) ;  /* 0x0000000000340947 */ /* 0x000fea0003800000 */
[----:B01----:R-:W0:Y:S01]  /*10070*/  S2R R5, SR_LANEID ;  /* 0x0000000000057919 */ /* 0x003e220000000000 */
[----:B------:R-:W-:Y:S01]  /*10080*/  VOTEU.ANY UR4, UPT, PT ;  /* 0x0000000000047886 */ /* 0x000fe200038e0100 */
[----:B--2---:R-:W1:Y:S01]  /*10090*/  LDC.64 R2, c[0x0][0xc60] ;  /* 0x00031800ff027b82 */ /* 0x004e620000000a00 */
[----:B-----5:R-:W0:Y:S02]  /*100a0*/  FLO.U32 R0, UR4 ;  /* 0x0000000400007d00 */ /* 0x020e2400080e0000 */
        /* <DEDUP_REMOVED lines=8> */
[----:B------:R4:W-:Y:S02]  /*10130*/  STL [R1+0x10], R0 ;  /* 0x0000100001007387 */ /* 0x0009e40000100800 */
.L_x_248:
[----:B------:R-:W-:Y:S05]  /*10140*/  BSYNC B0 ;  /* 0x0000000000007941 */ /* 0x000fea0003800000 */
.L_x_247:
[----:B------:R-:W-:-:S06]  /*10150*/  UISETP.NE.AND UP0, UPT, UR39, 0x3, UPT ;  /* 0x000000032700788c */ /* 0x000fcc000bf05270 */
[----:B------:R-:W-:-:S13]  /*10160*/  PLOP3.LUT P1, PT, PT, PT, UP0, 0x80, 0x0 ;  /* 0x000000000000781c */ /* 0x000fda0003f2f008 */
[----:B------:R-:W-:Y:S05]  /*10170*/  @!P1 BRA `(.L_x_249) ;  /* 0x0000000000049947 */ /* 0x000fea0003800000 */
[----:B------:R-:W-:Y:S01]  /*10180*/  BPT.TRAP 0x1 ;  /* 0x000000040000795c */ /* 0x000fe20000300000 */
.L_x_249:
[----:B------:R-:W2:Y:S04]  /*10190*/  LDL R2, [R1+0x4] ;  /* 0x0000040001027983 */ /* 0x000ea80000100800 */
[----:B----45:R-:W4:Y:S01]  /*101a0*/  LDL R0, [R1] ;  /* 0x0000000001007983 */ /* 0x030f220000100800 */
[----:B------:R-:W-:Y:S01]  /*101b0*/  BSSY B0, `(.L_x_250) ;  /* 0x0000008000007945 */ /* 0x000fe20003800000 */
[----:B--2---:R-:W-:-:S04]  /*101c0*/  LOP3.LUT R3, R2, 0x1, RZ, 0x3c, !PT ;  /* 0x0000000102037812 */ /* 0x004fc800078e3cff */
[----:B------:R-:W-:Y:S01]  /*101d0*/  SHF.L.U32 R3, R3, 0x1f, RZ ;  /* 0x0000001f03037819 */ /* 0x000fe200000006ff */
[----:B----4-:R-:W-:-:S04]  /*101e0*/  IMAD R16, R0, 0x8, R18 ;  /* 0x0000000800107824 */ /* 0x010fc800078e0212 */
[----:B------:R-:W2:Y:S01]  /*101f0*/  SYNCS.PHASECHK.TRANS64.TRYWAIT P1, [R16+URZ+0x2e870], R3 ;  /* 0x02e87003100075a7 */ /* 0x000ea2000802017f */
[----:B------:R-:W-:-:S05]  /*10200*/  IMAD.U32 R0, RZ, RZ, UR44 ;  /* 0x0000002cff007e24 */ /* 0x000fca000f8e00ff */
[----:B------:R-:W-:Y:S01]  /*10210*/  ISETP.NE.AND P2, PT, R0, 0x3, PT ;  /* 0x000000030000780c */ /* 0x000fe20003f45270 */
[----:B--2---:R-:W-:-:S12]  /*10220*/  @!P1 BRA `(.L_x_251) ;  /* 0x0000002400609947 */ /* 0x004fd80003800000 */
.L_x_311:
[----:B------:R-:W-:Y:S05]  /*10230*/  BSYNC B0 ;  /* 0x0000000000007941 */ /* 0x000fea0003800000 */
.L_x_250:
[----:B------:R-:W-:Y:S05]  /*10240*/  @!P2 BRA `(.L_x_252) ;  /* 0x000000000004a947 */ /* 0x000fea0003800000 */
[----:B------:R-:W-:Y:S01]  /*10250*/  BPT.TRAP 0x1 ;  /* 0x000000040000795c */ /* 0x000fe20000300000 */
.L_x_252:
[----:B------:R-:W2:Y:S02]  /*10260*/  LDL R0, [R1+0x4] ;  /* 0x0000040001007983 */ /* 0x000ea40000100800 */
[----:B--2---:R-:W-:-:S04]  /*10270*/  SHF.L.U32 R3, R0, 0x1f, RZ ;  /* 0x0000001f00037819 */ /* 0x004fc800000006ff */
[----:B------:R-:W2:Y:S02]  /*10280*/  SYNCS.PHASECHK.TRANS64.TRYWAIT P1, [R16+URZ+0x2e860], R3 ;  /* 0x02e86003100075a7 */ /* 0x000ea4000802017f */
[----:B--2---:R-:W-:Y:S05]  /*10290*/  @!P1 BRA `(.L_x_253) ;  /* 0x0000002400589947 */ /* 0x004fea0003800000 */
.L_x_312:
[----:B------:R-:W4:Y:S04]  /*102a0*/  LDL R17, [R1] ;  /* 0x0000000001117983 */ /* 0x000f280000100800 */
[----:B------:R-:W2:Y:S04]  /*102b0*/  LDL R2, [R1+0x20] ;  /* 0x0000200001027983 */ /* 0x000ea80000100800 */
[----:B------:R-:W5:Y:S04]  /*102c0*/  LDL R13, [R1+0x24] ;  /* 0x00002400010d7983 */ /* 0x000f680000100800 */
[----:B------:R-:W3:Y:S01]  /*102d0*/  LDL R12, [R1+0x1c] ;  /* 0x00001c00010c7983 */ /* 0x000ee20000100800 */
[----:B------:R-:W-:Y:S05]  /*102e0*/  WARPSYNC.ALL ;  /* 0x0000000000007948 */ /* 0x000fea0003800000 */
[----:B----4-:R-:W-:-:S05]  /*102f0*/  IMAD R0, R17, 0x7000, RZ ;  /* 0x0000700011007824 */ /* 0x010fca00078e02ff */
[----:B--2---:R-:W-:-:S05]  /*10300*/  LOP3.LUT R3, R0, R2, RZ, 0xfc, !PT ;  /* 0x0000000200037212 */ /* 0x004fca00078efcff */
[----:B------:R-:W-:-:S05]  /*10310*/  IMAD.IADD R2, R18, 0x1, R3 ;  /* 0x0000000112027824 */ /* 0x000fca00078e0203 */
[----:B01----:R-:W0:Y:S01]  /*10320*/  LDSM.16.MT88.4 R4, [R2+0xe400] ;  /* 0x00e400000204783b */ /* 0x003e220000004200 */
[----:B-----5:R-:W-:Y:S01]  /*10330*/  IMAD.IADD R3, R13, 0x1, R2 ;  /* 0x000000010d037824 */ /* 0x020fe200078e0202 */
[----:B---3--:R-:W-:Y:S02]  /*10340*/  IADD3 R0, R18, R0, R12 ;  /* 0x0000000012007210 */ /* 0x008fe40007ffe00c */
[C-C-:B0-----:R-:W-:Y:S02]  /*10350*/  PRMT R8, R4.reuse, 0x6420, R5.reuse ;  /* 0x0000642004087816 */ /* 0x141fe40000000005 */
[----:B------:R-:W-:Y:S02]  /*10360*/  PRMT R9, R4, 0x7531, R5 ;  /* 0x0000753104097816 */ /* 0x000fe40000000005 */
[C-C-:B------:R-:W-:Y:S02]  /*10370*/  PRMT R10, R6.reuse, 0x6420, R7.reuse ;  /* 0x00006420060a7816 */ /* 0x140fe40000000007 */
[----:B------:R-:W-:-:S02]  /*10380*/  PRMT R11, R6, 0x7531, R7 ;  /* 0x00007531060b7816 */ /* 0x000fc40000000007 */
[----:B------:R-:W0:Y:S04]  /*10390*/  LDSM.16.MT88.4 R4, [R3+0xe400] ;  /* 0x00e400000304783b */ /* 0x000e280000004200 */
[----:B------:R0:W-:Y:S02]  /*103a0*/  STSM.16.M88.4 [R0+0x400], R8 ;  /* 0x0004000800007844 */ /* 0x0001e40000000200 */
        /* <DEDUP_REMOVED lines=85> */
.L_x_254:
[----:B------:R-:W2:Y:S01]  /*10900*/  LDL.LU R3, [R1+0x4] ;  /* 0x0000040001037983 */ /* 0x000ea20000300800 */
[----:B0-----:R-:W-:Y:S01]  /*10910*/  SYNCS.ARRIVE.TRANS64.A1T0 RZ, [R16+URZ+0x2e850], RZ ;  /* 0x02e850ff10ff79a7 */ /* 0x001fe2000810003f */
[----:B-1----:R-:W-:-:S05]  /*10920*/  @!P0 VIADD R0, R16, 0x2e880 ;  /* 0x0002e88010008836 */ /* 0x002fca0000000000 */
[----:B------:R-:W-:Y:S01]  /*10930*/  @!P0 PRMT R0, RZ, 0x654, R0 ;  /* 0x00000654ff008816 */ /* 0x000fe20000000000 */
[----:B------:R-:W-:Y:S06]  /*10940*/  BAR.SYNC.DEFER_BLOCKING 0x2, 0x80 ;  /* 0x0082000000007b1d */ /* 0x000fec0000010000 */
[----:B------:R0:W-:Y:S02]  /*10950*/  @!P0 SYNCS.ARRIVE.TRANS64.RED.A1T0 RZ, [R0+URZ], RZ ;  /* 0x000000ff00ff89a7 */ /* 0x0001e4000810043f */
[----:B0-----:R-:W-:-:S05]  /*10960*/  VIADD R0, R17, 0x1 ;  /* 0x0000000111007836 */ /* 0x001fca0000000000 */
[----:B------:R-:W-:-:S04]  /*10970*/  ISETP.NE.AND P0, PT, R0, 0x2, PT ;  /* 0x000000020000780c */ /* 0x000fc80003f05270 */
[----:B------:R-:W-:Y:S02]  /*10980*/  SEL R2, RZ, 0x1, P0 ;  /* 0x00000001ff027807 */ /* 0x000fe40000000000 */
[----:B------:R-:W-:-:S05]  /*10990*/  SEL R0, R0, RZ, P0 ;  /* 0x000000ff00007207 */ /* 0x000fca0000000000 */
[----:B------:R1:W-:Y:S01]  /*109a0*/  STL [R1], R0 ;  /* 0x0000000001007387 */ /* 0x0003e20000100800 */
[----:B--2---:R-:W-:-:S05]  /*109b0*/  LOP3.LUT R3, R3, R2, RZ, 0x3c, !PT ;  /* 0x0000000203037212 */ /* 0x004fca00078e3cff */
[----:B------:R1:W-:Y:S02]  /*109c0*/  STL [R1+0x4], R3 ;  /* 0x0000040301007387 */ /* 0x0003e40000100800 */
.L_x_203:
[----:B------:R-:W-:Y:S05]  /*109d0*/  BSYNC B7 ;  /* 0x0000000000077941 */ /* 0x000fea0003800000 */
.L_x_201:
[----:B01----:R-:W2:Y:S02]  /*109e0*/  LDL R0, [R1+0xc] ;  /* 0x00000c0001007983 */ /* 0x003ea40000100800 */
[----:B--2---:R-:W-:-:S13]  /*109f0*/  LOP3.LUT P0, RZ, R0, 0x2, RZ, 0xc0, !PT ;  /* 0x0000000200ff7812 */ /* 0x004fda000780c0ff */
[----:B------:R-:W-:Y:S05]  /*10a00*/  @!P0 BRA `(.L_x_255) ;  /* 0x0000000000348947 */ /* 0x000fea0003800000 */
[----:B------:R-:W0:Y:S08]  /*10a10*/  S2UR UR5, SR_CgaCtaId ;  /* 0x00000000000579c3 */ /* 0x000e300000008800 */
[----:B------:R-:W-:Y:S06]  /*10a20*/  BAR.SYNC.DEFER_BLOCKING 0x5, 0x180 ;  /* 0x0146000000007b1d */ /* 0x000fec0000010000 */
[----:B------:R-:W-:-:S02]  /*10a30*/  UMOV UR4, 0x400 ;  /* 0x0000040000047882 */ /* 0x000fc40000000000 */
[----:B0-----:R-:W-:-:S06]  /*10a40*/  ULEA UR4, UR5, UR4, 0x18 ;  /* 0x0000000405047291 */ /* 0x001fcc000f8ec03f */
[----:B------:R-:W-:-:S05]  /*10a50*/  IMAD.U32 R18, RZ, RZ, UR4 ;  /* 0x00000004ff127e24 */ /* 0x000fca000f8e00ff */
[----:B------:R-:W0:Y:S04]  /*10a60*/  LDS.128 R4, [R18+0x2e8d0] ;  /* 0x02e8d00012047984 */ /* 0x000e280000000c00 */
[----:B0-----:R0:W-:Y:S01]  /*10a70*/  STL.64 [R1+0x10], R4 ;  /* 0x0000100401007387 */ /* 0x0011e20000100a00 */
[----:B------:R-:W-:Y:S02]  /*10a80*/  IMAD.MOV.U32 R2, RZ, RZ, R7 ;  /* 0x000000ffff027224 */ /* 0x000fe400078e0007 */
[----:B------:R-:W-:-:S03]  /*10a90*/  IMAD.MOV.U32 R0, RZ, RZ, R6 ;  /* 0x000000ffff007224 */ /* 0x000fc600078e0006 */
[----:B------:R-:W-:Y:S02]  /*10aa0*/  R2UR UR45, R2 ;  /* 0x00000000022d72ca */ /* 0x000fe400000e0000 */
[----:B------:R-:W-:Y:S01]  /*10ab0*/  R2UR UR36, R0 ;  /* 0x00000000002472ca */ /* 0x000fe200000e0000 */
[----:B------:R-:W-:Y:S06]  /*10ac0*/  BAR.ARV 0x4, 0x180 ;  /* 0x0106000000007b1d */ /* 0x000fec0000002000 */
[----:B------:R-:W-:Y:S08]  /*10ad0*/  BRA `(.L_x_256) ;  /* 0x0000000800387947 */ /* 0x000ff00003800000 */
.L_x_255:
[----:B------:R-:W0:Y:S01]  /*10ae0*/  S2R R2, SR_TID.X ;  /* 0x0000000000027919 */ /* 0x000e220000002100 */
[----:B------:R-:W-:Y:S01]  /*10af0*/  ULDC UR4, c[0x0][0xc3c] ;  /* 0x00030f0000047ab9 */ /* 0x000fe20000000800 */
[----:B------:R-:W2:Y:S01]  /*10b00*/  LDL.LU R0, [R1+0x10] ;  /* 0x0000100001007983 */ /* 0x000ea20000300800 */
[----:B0-----:R-:W-:-:S04]  /*10b10*/  LOP3.LUT R6, R2, 0x1f, RZ, 0xc0, !PT ;  /* 0x0000001f02067812 */ /* 0x001fc800078ec0ff */
[C---:B------:R-:W-:Y:S01]  /*10b20*/  ISETP.NE.AND P0, PT, R6.reuse, 0x1f, PT ;  /* 0x0000001f0600780c */ /* 0x040fe20003f05270 */
[----:B------:R-:W-:-:S05]  /*10b30*/  VIADD R5, R6, UR45 ;  /* 0x0000002d06057c36 */ /* 0x000fca0008000000 */
[----:B------:R-:W-:Y:S01]  /*10b40*/  ISETP.GE.OR P1, PT, R5, UR4, !P0 ;  /* 0x0000000405007c0c */ /* 0x000fe2000c726670 */
[----:B------:R-:W-:-:S12]  /*10b50*/  ULDC UR4, c[0x0][0xc3c] ;  /* 0x00030f0000047ab9 */ /* 0x000fd80000000800 */
[----:B------:R-:W0:Y:S02]  /*10b60*/  @!P1 LDC.64 R2, c[0x0][0xc80] ;  /* 0x00032000ff029b82 */ /* 0x000e240000000a00 */
[----:B0-----:R-:W-:-:S04]  /*10b70*/  @!P1 IMAD.WIDE R2, R5, 0x4, R2 ;  /* 0x0000000405029825 */ /* 0x001fc800078e0202 */
[----:B------:R-:W-:-:S06]  /*10b80*/  IMAD.MOV.U32 R5, RZ, RZ, RZ ;  /* 0x000000ffff057224 */ /* 0x000fcc00078e00ff */
[----:B------:R-:W3:Y:S01]  /*10b90*/  @!P1 LDG.E R5, desc[UR48][R2.64] ;  /* 0x0000003002059981 */ /* 0x000ee2000c1e1900 */
[C---:B------:R-:W-:Y:S02]  /*10ba0*/  ISETP.NE.AND P1, PT, R6.reuse, RZ, PT ;  /* 0x000000ff0600720c */ /* 0x040fe40003f25270 */
[C---:B------:R-:W-:Y:S02]  /*10bb0*/  ISETP.GE.U32.AND P2, PT, R6.reuse, 0x2, PT ;  /* 0x000000020600780c */ /* 0x040fe40003f46070 */
[C---:B------:R-:W-:Y:S02]  /*10bc0*/  ISETP.GE.U32.AND P3, PT, R6.reuse, 0x4, PT ;  /* 0x000000040600780c */ /* 0x040fe40003f66070 */
[C---:B------:R-:W-:Y:S02]  /*10bd0*/  ISETP.GE.U32.AND P4, PT, R6.reuse, 0x8, PT ;  /* 0x000000080600780c */ /* 0x040fe40003f86070 */
[----:B------:R-:W-:Y:S01]  /*10be0*/  ISETP.GE.U32.AND P5, PT, R6, 0x10, PT ;  /* 0x000000100600780c */ /* 0x000fe20003fa6070 */
[----:B--2---:R-:W-:-:S02]  /*10bf0*/  IMAD.MOV.U32 R10, RZ, RZ, R0 ;  /* 0x000000ffff0a7224 */ /* 0x004fc400078e0000 */
[----:B---3--:R-:W0:Y:S02]  /*10c00*/  SHFL.UP PT, R0, R5, 0x1, RZ ;  /* 0x0420000005007989 */ /* 0x008e2400000e00ff */
        /* <DEDUP_REMOVED lines=12> */
[----:B------:R-:W1:Y:S04]  /*10cd0*/  SHFL.UP PT, R0, R9, 0x10, RZ ;  /* 0x0600000009007989 */ /* 0x000e6800000e00ff */
[----:B------:R-:W-:Y:S01]  /*10ce0*/  SHFL.IDX PT, R4, R10, 0x1, 0x1f ;  /* 0x00201f000a047f89 */ /* 0x000fe200000e0000 */
[----:B-1----:R-:W-:-:S05]  /*10cf0*/  SEL R0, R0, RZ, P5 ;  /* 0x000000ff00007207 */ /* 0x002fca0002800000 */
[----:B------:R-:W-:-:S05]  /*10d00*/  IMAD.IADD R2, R9, 0x1, R0 ;  /* 0x0000000109027824 */ /* 0x000fca00078e0200 */
[----:B------:R-:W0:Y:S04]  /*10d10*/  SHFL.IDX PT, R6, R2, 0x1f, 0x1f ;  /* 0x03e01f0002067f89 */ /* 0x000e2800000e0000 */
[----:B------:R-:W1:Y:S01]  /*10d20*/  SHFL.IDX PT, R0, R10, RZ, 0x1f ;  /* 0x00001fff0a007589 */ /* 0x000e6200000e0000 */
[----:B0-----:R-:W-:-:S04]  /*10d30*/  IMAD R6, R6, R3, RZ ;  /* 0x0000000306067224 */ /* 0x001fc800078e02ff */
[----:B------:R-:W-:-:S05]  /*10d40*/  IMAD.IADD R4, R4, 0x1, R6 ;  /* 0x0000000104047824 */ /* 0x000fca00078e0206 */
[----:B-1----:R-:W-:-:S13]  /*10d50*/  ISETP.GT.AND P6, PT, R4, R0, PT ;  /* 0x000000000400720c */ /* 0x002fda0003fc4270 */
[----:B------:R-:W-:Y:S05]  /*10d60*/  @P6 BRA `(.L_x_257) ;  /* 0x0000000000906947 */ /* 0x000fea0003800000 */
.L_x_261:
[----:B------:R-:W-:-:S04]  /*10d70*/  UIADD3 UR45, UR45, 0x1f, URZ ;  /* 0x0000001f2d2d7890 */ /* 0x000fc8000fffe03f */
[----:B------:R-:W-:-:S06]  /*10d80*/  UISETP.GE.AND UP0, UPT, UR45, UR4, UPT ;  /* 0x000000042d00728c */ /* 0x000fcc000bf06270 */
[----:B------:R-:W-:-:S13]  /*10d90*/  PLOP3.LUT P6, PT, PT, PT, UP0, 0x40, 0x0 ;  /* 0x000000000000781c */ /* 0x000fda0003fce808 */
[----:B------:R-:W-:Y:S05]  /*10da0*/  @!P6 BRA `(.L_x_258) ;  /* 0x000000040038e947 */ /* 0x000fea0003800000 */
[----:B------:R-:W0:Y:S01]  /*10db0*/  S2R R2, SR_TID.X ;  /* 0x0000000000027919 */ /* 0x000e220000002100 */
[----:B------:R-:W-:Y:S01]  /*10dc0*/  BSSY B0, `(.L_x_259) ;  /* 0x0000009000007945 */ /* 0x000fe20003800000 */
[----:B------:R-:W-:Y:S01]  /*10dd0*/  IMAD.MOV.U32 R5, RZ, RZ, RZ ;  /* 0x000000ffff057224 */ /* 0x000fe200078e00ff */
[----:B0-----:R-:W-:-:S05]  /*10de0*/  LOP3.LUT R2, R2, 0x1f, RZ, 0xc0, !PT ;  /* 0x0000001f02027812 */ /* 0x001fca00078ec0ff */
[----:B------:R-:W-:-:S05]  /*10df0*/  VIADD R7, R2, UR45 ;  /* 0x0000002d02077c36 */ /* 0x000fca0008000000 */
[----:B------:R-:W-:-:S13]  /*10e00*/  ISETP.GE.OR P6, PT, R7, UR4, !P0 ;  /* 0x0000000407007c0c */ /* 0x000fda000c7c6670 */
[----:B------:R-:W-:Y:S05]  /*10e10*/  @P6 BRA `(.L_x_260) ;  /* 0x00000000000c6947 */ /* 0x000fea0003800000 */
[----:B------:R-:W0:Y:S02]  /*10e20*/  LDC.64 R2, c[0x0][0xc80] ;  /* 0x00032000ff027b82 */ /* 0x000e240000000a00 */
[----:B0-----:R-:W-:-:S05]  /*10e30*/  IMAD.WIDE R2, R7, 0x4, R2 ;  /* 0x0000000407027825 */ /* 0x001fca00078e0202 */
[----:B------:R0:W5:Y:S02]  /*10e40*/  LDG.E R5, desc[UR48][R2.64] ;  /* 0x0000003002057981 */ /* 0x000164000c1e1900 */
.L_x_260:
[----:B------:R-:W-:Y:S05]  /*10e50*/  BSYNC B0 ;  /* 0x0000000000007941 */ /* 0x000fea0003800000 */
.L_x_259:
        /* <DEDUP_REMOVED lines=21> */
.L_x_257:
[----:B------:R-:W-:-:S04]  /*10fb0*/  IMAD.IADD R6, R4, 0x1, -R6 ;  /* 0x0000000104067824 */ /* 0x000fc800078e0a06 */
[----:B------:R-:W-:-:S05]  /*10fc0*/  IMAD R7, R2, R3, R6 ;  /* 0x0000000302077224 */ /* 0x000fca00078e0206 */
[----:B------:R-:W-:Y:S01]  /*10fd0*/  ISETP.GT.AND P0, PT, R7, R0, PT ;  /* 0x000000000700720c */ /* 0x000fe20003f04270 */
[----:B------:R-:W-:-:S12]  /*10fe0*/  IMAD.MOV.U32 R7, RZ, RZ, RZ ;  /* 0x000000ffff077224 */ /* 0x000fd800078e00ff */
[----:B------:R-:W-:Y:S02]  /*10ff0*/  VOTEU.ANY UR5, UPT, !P0 ;  /* 0x0000000000057886 */ /* 0x000fe400040e0100 */
[----:B------:R-:W-:Y:S02]  /*11000*/  UPOPC UR4, UR5 ;  /* 0x00000005000472bf */ /* 0x000fe40008000000 */
[----:B------:R-:W-:-:S04]  /*11010*/  ISETP.NE.AND P0, PT, RZ, UR5, PT ;  /* 0x00000005ff007c0c */ /* 0x000fc8000bf05270 */
[----:B------:R-:W-:-:S06]  /*11020*/  IMAD.U32 R4, RZ, RZ, UR4 ;  /* 0x00000004ff047e24 */ /* 0x000fcc000f8e00ff */
[----:B------:R0:W1:Y:S03]  /*11030*/  SHFL.IDX PT, R4, R5, R4, 0x1f ;  /* 0x00001f0405047589 */ /* 0x00006600000e0000 */
[----:B------:R-:W-:Y:S05]  /*11040*/  @!P0 BRA `(.L_x_262) ;  /* 0x00000000000c8947 */ /* 0x000fea0003800000 */
[----:B------:R-:W-:-:S06]  /*11050*/  UIADD3 UR5, UR4, -0x1, URZ ;  /* 0xffffffff04057890 */ /* 0x000fcc000fffe03f */
[----:B------:R-:W-:-:S06]  /*11060*/  IMAD.U32 R7, RZ, RZ, UR5 ;  /* 0x00000005ff077e24 */ /* 0x000fcc000f8e00ff */
[----:B------:R2:W3:Y:S02]  /*11070*/  SHFL.IDX PT, R7, R2, R7, 0x1f ;  /* 0x00001f0702077589 */ /* 0x0004e400000e0000 */
.L_x_262:
[----:B01----:R-:W-:Y:S01]  /*11080*/  IABS R5, R4 ;  /* 0x0000000400057213 */ /* 0x003fe20000000000 */
[----:B---3--:R-:W-:Y:S01]  /*11090*/  IMAD R9, R7, R3, R6 ;  /* 0x0000000307097224 */ /* 0x008fe200078e0206 */
[----:B------:R-:W-:Y:S02]  /*110a0*/  UIADD3 UR45, UR4, UR45, URZ ;  /* 0x0000002d042d7290 */ /* 0x000fe4000fffe03f */
[----:B------:R-:W0:Y:S01]  /*110b0*/  I2F.RP R7, R5 ;  /* 0x0000000500077306 */ /* 0x000e220000209400 */
[----:B------:R-:W-:Y:S01]  /*110c0*/  IMAD.IADD R0, R0, 0x1, -R9 ;  /* 0x0000000100007824 */ /* 0x000fe200078e0a09 */
[----:B------:R1:W-:Y:S06]  /*110d0*/  STL [R1+0x10], R9 ;  /* 0x0000100901007387 */ /* 0x0003ec0000100800 */
[----:B0-----:R-:W0:Y:S02]  /*110e0*/  MUFU.RCP R7, R7 ;  /* 0x0000000700077308 */ /* 0x001e240000001000 */
[----:B0-----:R-:W-:-:S06]  /*110f0*/  VIADD R8, R7, 0xffffffe ;  /* 0x0ffffffe07087836 */ /* 0x001fcc0000000000 */
[----:B------:R-:W2:Y:S02]  /*11100*/  F2I.FTZ.U32.TRUNC.NTZ R3, R8 ;  /* 0x0000000800037305 */ /* 0x000ea4000021f000 */
[----:B--2---:R-:W-:-:S04]  /*11110*/  IMAD.MOV R2, RZ, RZ, -R3 ;  /* 0x000000ffff027224 */ /* 0x004fc800078e0a03 */
[----:B------:R-:W-:Y:S02]  /*11120*/  IMAD R6, R2, R5, RZ ;  /* 0x0000000502067224 */ /* 0x000fe400078e02ff */
[----:B------:R-:W-:-:S04]  /*11130*/  IMAD.MOV.U32 R2, RZ, RZ, RZ ;  /* 0x000000ffff027224 */ /* 0x000fc800078e00ff */
[----:B------:R-:W-:Y:S01]  /*11140*/  IMAD.HI.U32 R2, R3, R6, R2 ;  /* 0x0000000603027227 */ /* 0x000fe200078e0002 */
[----:B------:R-:W-:Y:S02]  /*11150*/  IABS R6, R4 ;  /* 0x0000000400067213 */ /* 0x000fe40000000000 */
[----:B------:R-:W-:-:S03]  /*11160*/  IABS R3, R0 ;  /* 0x0000000000037213 */ /* 0x000fc60000000000 */
[----:B------:R-:W-:Y:S02]  /*11170*/  IMAD.MOV R6, RZ, RZ, -R6 ;  /* 0x000000ffff067224 */ /* 0x000fe400078e0a06 */
        /* <DEDUP_REMOVED lines=17> */
.L_x_258:
[----:B------:R0:W-:Y:S01]  /*11290*/  STL [R1+0x10], R0 ;  /* 0x0000100001007387 */ /* 0x0001e20000100800 */
[----:B------:R-:W-:Y:S01]  /*112a0*/  ULDC UR45, c[0x0][0xc3c] ;  /* 0x00030f00002d7ab9 */ /* 0x000fe20000000800 */
[----:B------:R-:W-:Y:S02]  /*112b0*/  UMOV UR36, URZ ;  /* 0x0000003f00247c82 */ /* 0x000fe40008000000 */
[----:B------:R0:W-:Y:S03]  /*112c0*/  STL [R1+0x14], RZ ;  /* 0x000014ff01007387 */ /* 0x0001e60000100800 */
.L_x_263:
[----:B------:R-:W2:Y:S04]  /*112d0*/  LDL R3, [R1+0x10] ;  /* 0x0000100001037983 */ /* 0x000ea80000100800 */
[----:B------:R-:W3:Y:S01]  /*112e0*/  LDL R2, [R1+0x14] ;  /* 0x0000140001027983 */ /* 0x000ee20000100800 */
[----:B------:R-:W-:Y:S02]  /*112f0*/  IMAD.U32 R6, RZ, RZ, UR36 ;  /* 0x00000024ff067e24 */ /* 0x000fe4000f8e00ff */
[----:B------:R-:W-:Y:S01]  /*11300*/  IMAD.U32 R7, RZ, RZ, UR45 ;  /* 0x0000002dff077e24 */ /* 0x000fe2000f8e00ff */
[----:B01----:R-:W0:Y:S02]  /*11310*/  S2R R0, SR_TID.X ;  /* 0x0000000000007919 */ /* 0x003e240000002100 */
[----:B0-----:R-:W-:Y:S01]  /*11320*/  LOP3.LUT R0, R0, 0x1f, RZ, 0xc0, !PT ;  /* 0x0000001f00007812 */ /* 0x001fe200078ec0ff */
[----:B------:R-:W-:Y:S03]  /*11330*/  BAR.SYNC.DEFER_BLOCKING 0x4, 0x180 ;  /* 0x0106000000007b1d */ /* 0x000fe60000010000 */
[----:B------:R-:W-:-:S13]  /*11340*/  ISETP.NE.AND P0, PT, R0, RZ, PT ;  /* 0x000000ff0000720c */ /* 0x000fda0003f05270 */
[----:B------:R-:W-:Y:S01]  /*11350*/  @!P0 MOV R0, 0x400 ;  /* 0x0000040000008802 */ /* 0x000fe20000000f00 */
[----:B--2---:R-:W-:Y:S02]  /*11360*/  IMAD.MOV.U32 R4, RZ, RZ, R3 ;  /* 0x000000ffff047224 */ /* 0x004fe400078e0003 */
[----:B------:R-:W0:Y:S01]  /*11370*/  @!P0 S2R R3, SR_CgaCtaId ;  /* 0x0000000000038919 */ /* 0x000e220000008800 */
[----:B---3--:R-:W-:Y:S01]  /*11380*/  IMAD.MOV.U32 R5, RZ, RZ, R2 ;  /* 0x000000ffff057224 */ /* 0x008fe200078e0002 */
[----:B0-----:R-:W-:-:S05]  /*11390*/  @!P0 LEA R18, R3, R0, 0x18 ;  /* 0x0000000003128211 */ /* 0x001fca00078ec0ff */
[----:B------:R1:W-:Y:S01]  /*113a0*/  @!P0 STS.128 [R18+0x2e8d0], R4 ;  /* 0x02e8d00412008388 */ /* 0x0003e20000000c00 */
[----:B------:R-:W-:Y:S06]  /*113b0*/  BAR.ARV 0x5, 0x180 ;  /* 0x0146000000007b1d */ /* 0x000fec0000002000 */
.L_x_256:
[----:B------:R-:W-:Y:S02]  /*113c0*/  ULDC UR4, c[0x0][0xc3c] ;  /* 0x00030f0000047ab9 */ /* 0x000fe40000000800 */
[----:B------:R-:W-:-:S06]  /*113d0*/  UISETP.GE.AND UP0, UPT, UR45, UR4, UPT ;  /* 0x000000042d00728c */ /* 0x000fcc000bf06270 */
[----:B------:R-:W-:-:S13]  /*113e0*/  PLOP3.LUT P0, PT, PT, PT, UP0, 0x80, 0x0 ;  /* 0x000000000000781c */ /* 0x000fda0003f0f008 */
[----:B------:R-:W-:Y:S05]  /*113f0*/  @!P0 BRA `(.L_x_264) ;  /* 0xffffffbc00288947 */ /* 0x000fea000383ffff */
.L_x_197:
[----:B------:R-:W2:Y:S01]  /*11400*/  LDL.LU R0, [R1+0x2c] ;  /* 0x00002c0001007983 */ /* 0x000ea20000300800 */
[----:B------:R-:W-:Y:S01]  /*11410*/  BSSY B0, `(.L_x_265) ;  /* 0x000000b000007945 */ /* 0x000fe20003800000 */
[----:B01----:R-:W0:Y:S01]  /*11420*/  S2R R5, SR_CgaCtaId ;  /* 0x0000000000057919 */ /* 0x003e220000008800 */
[----:B--2---:R-:W-:-:S05]  /*11430*/  VIADD R0, R0, 0x1 ;  /* 0x0000000100007836 */ /* 0x004fca0000000000 */
[----:B------:R-:W-:-:S04]  /*11440*/  LEA.HI R2, R0, R0, RZ, 0x1 ;  /* 0x0000000000027211 */ /* 0x000fc800078f08ff */
[----:B------:R-:W-:-:S05]  /*11450*/  LOP3.LUT R3, R2, 0xfffffffe, RZ, 0xc0, !PT ;  /* 0xfffffffe02037812 */ /* 0x000fca00078ec0ff */
[----:B------:R-:W-:Y:S01]  /*11460*/  IMAD.IADD R3, R0, 0x1, -R3 ;  /* 0x0000000100037824 */ /* 0x000fe200078e0a03 */
[----:B------:R-:W-:-:S04]  /*11470*/  MOV R0, 0x400 ;  /* 0x0000040000007802 */ /* 0x000fc80000000f00 */
[----:B0-----:R-:W-:Y:S02]  /*11480*/  LEA R0, R5, R0, 0x18 ;  /* 0x0000000005007211 */ /* 0x001fe400078ec0ff */
[----:B------:R-:W-:-:S04]  /*11490*/  SHF.L.U32 R3, R3, 0x1f, RZ ;  /* 0x0000001f03037819 */ /* 0x000fc800000006ff */
[----:B------:R-:W0:Y:S02]  /*114a0*/  SYNCS.PHASECHK.TRANS64.TRYWAIT P0, [R0+URZ+0x2e820], R3 ;  /* 0x02e82003000075a7 */ /* 0x000e24000800017f */
[----:B0-----:R-:W-:Y:S05]  /*114b0*/  @!P0 BRA `(.L_x_266) ;  /* 0x0000001000e48947 */ /* 0x001fea0003800000 */
.L_x_313:
[----:B------:R-:W-:Y:S05]  /*114c0*/  BSYNC B0 ;  /* 0x0000000000007941 */ /* 0x000fea0003800000 */
.L_x_265:
[----:B------:R-:W-:-:S03]  /*114d0*/  UMOV UR4, 0xffffffff ;  /* 0xffffffff00047882 */ /* 0x000fc60000000000 */
[----:B------:R-:W-:Y:S05]  /*114e0*/  BRA.DIV UR4, `(.L_x_267) ;  /* 0x0000001204ec7947 */ /* 0x000fea000b800000 */
[----:B------:R-:W1:Y:S02]  /*114f0*/  S2R R2, SR_TID.X ;  /* 0x0000000000027919 */ /* 0x000e640000002100 */
[----:B-1----:R-:W-:-:S04]  /*11500*/  SHF.R.U32.HI R2, RZ, 0x5, R2 ;  /* 0x00000005ff027819 */ /* 0x002fc80000011602 */
[----:B------:R-:W-:-:S05]  /*11510*/  LOP3.LUT R2, R2, 0x3, RZ, 0xc0, !PT ;  /* 0x0000000302027812 */ /* 0x000fca00078ec0ff */
[----:B------:R1:W2:Y:S02]  /*11520*/  SHFL.IDX PT, R14, R2, RZ, 0x1f ;  /* 0x00001fff020e7589 */ /* 0x0002a400000e0000 */
.L_x_316:
[----:B--2---:R-:W-:Y:S01]  /*11530*/  ISETP.NE.AND P0, PT, R14, RZ, PT ;  /* 0x000000ff0e00720c */ /* 0x004fe20003f05270 */
[----:B------:R-:W-:-:S12]  /*11540*/  BSSY B0, `(.L_x_268) ;  /* 0x000002e000007945 */ /* 0x000fd80003800000 */
[----:B------:R-:W-:Y:S05]  /*11550*/  @P0 BRA `(.L_x_269) ;  /* 0x0000000000b00947 */ /* 0x000fea0003800000 */
[----:B------:R-:W-:-:S03]  /*11560*/  UMOV UR4, 0xffffffff ;  /* 0xffffffff00047882 */ /* 0x000fc60000000000 */
[----:B------:R-:W-:Y:S05]  /*11570*/  BRA.DIV UR4, `(.L_x_270) ;  /* 0x0000001204fc7947 */ /* 0x000fea000b800000 */
[----:B------:R-:W-:-:S13]  /*11580*/  ELECT P6, URZ, PT ;  /* 0x00000000003f782f */ /* 0x000fda00038c0000 */
.L_x_319:
[----:B------:R-:W-:Y:S05]  /*11590*/  @!P6 BRA `(.L_x_269) ;  /* 0x0000000000a0e947 */ /* 0x000fea0003800000 */
[----:B------:R-:W-:-:S06]  /*115a0*/  ULOP3.LUT UR4, UR38, 0x2, URZ, 0xfc, !UPT ;  /* 0x0000000226047892 */ /* 0x000fcc000f8efc3f */
[----:B-1----:R-:W-:-:S05]  /*115b0*/  IMAD.U32 R2, RZ, RZ, UR4 ;  /* 0x00000004ff027e24 */ /* 0x002fca000f8e00ff */
[----:B------:R-:W-:-:S13]  /*115c0*/  ISETP.NE.AND P0, PT, R2, 0x3, PT ;  /* 0x000000030200780c */ /* 0x000fda0003f05270 */
[----:B------:R-:W-:Y:S05]  /*115d0*/  @!P0 BRA `(.L_x_271) ;  /* 0x0000000000048947 */ /* 0x000fea0003800000 */
[----:B------:R-:W-:Y:S01]  /*115e0*/  BPT.TRAP 0x1 ;  /* 0x000000040000795c */ /* 0x000fe20000300000 */
.L_x_271:
[----:B0-----:R-:W2:Y:S04]  /*115f0*/  LDL R3, [R1] ;  /* 0x0000000001037983 */ /* 0x001ea80000100800 */
[----:B------:R-:W3:Y:S01]  /*11600*/  LDL.LU R7, [R1+0x4] ;  /* 0x0000040001077983 */ /* 0x000ee20000300800 */
[----:B------:R-:W-:-:S04]  /*11610*/  VIADD R2, R0, 0x2e840 ;  /* 0x0002e84000027836 */ /* 0x000fc80000000000 */
[C---:B--2---:R-:W-:Y:S02]  /*11620*/  IMAD R6, R3.reuse, 0x8, R2 ;  /* 0x0000000803067824 */ /* 0x044fe400078e0202 */
[----:B------:R-:W-:Y:S01]  /*11630*/  VIADD R3, R3, 0x1 ;  /* 0x0000000103037836 */ /* 0x000fe20000000000 */
[----:B---3--:R-:W-:-:S04]  /*11640*/  SHF.L.U32 R5, R7, 0x1f, RZ ;  /* 0x0000001f07057819 */ /* 0x008fc800000006ff */
[C---:B------:R-:W-:Y:S01]  /*11650*/  ISETP.NE.AND P2, PT, R3.reuse, 0x2, PT ;  /* 0x000000020300780c */ /* 0x040fe20003f45270 */
[----:B------:R-:W0:Y:S03]  /*11660*/  SYNCS.PHASECHK.TRANS64.TRYWAIT P1, [R6+URZ], R5 ;  /* 0x00000005060075a7 */ /* 0x000e26000802017f */
[----:B------:R-:W-:Y:S02]  /*11670*/  SEL R4, RZ, 0x1, P2 ;  /* 0x00000001ff047807 */ /* 0x000fe40001000000 */
[----:B------:R-:W-:Y:S02]  /*11680*/  SEL R3, R3, RZ, P2 ;  /* 0x000000ff03037207 */ /* 0x000fe40001000000 */
[----:B------:R-:W-:-:S03]  /*11690*/  LOP3.LUT R4, R7, R4, RZ, 0x3c, !PT ;  /* 0x0000000407047212 */ /* 0x000fc600078e3cff */
[----:B------:R-:W-:Y:S01]  /*116a0*/  IMAD R7, R3, 0x8, R2 ;  /* 0x0000000803077824 */ /* 0x000fe200078e0202 */
[----:B------:R-:W-:Y:S01]  /*116b0*/  SHF.L.U32 R2, R4, 0x1f, RZ ;  /* 0x0000001f04027819 */ /* 0x000fe200000006ff */
[----:B0-----:R-:W-:Y:S06]  /*116c0*/  @!P1 BRA `(.L_x_272) ;  /* 0x0000001000c89947 */ /* 0x001fec0003800000 */
.L_x_320:
[----:B------:R-:W1:Y:S02]  /*116d0*/  SYNCS.PHASECHK.TRANS64.TRYWAIT P1, [R7+URZ], R2 ;  /* 0x00000002070075a7 */ /* 0x000e64000802017f */
[----:B-1----:R-:W-:Y:S05]  /*116e0*/  @!P1 BRA `(.L_x_273) ;  /* 0x0000001000d49947 */ /* 0x002fea0003800000 */
.L_x_321:
[----:B------:R-:W-:Y:S05]  /*116f0*/  @!P0 BRA `(.L_x_274) ;  /* 0x0000000000048947 */ /* 0x000fea0003800000 */
[----:B------:R-:W-:Y:S01]  /*11700*/  BPT.TRAP 0x1 ;  /* 0x000000040000795c */ /* 0x000fe20000300000 */
.L_x_274:
[----:B------:R-:W2:Y:S02]  /*11710*/  LDL.LU R4, [R1] ;  /* 0x0000000001047983 */ /* 0x000ea40000300800 */
[----:B--2---:R-:W-:-:S04]  /*11720*/  IMAD R4, R4, 0x8, R0 ;  /* 0x0000000804047824 */ /* 0x004fc800078e0200 */
[----:B------:R-:W2:Y:S02]  /*11730*/  SYNCS.PHASECHK.TRANS64.TRYWAIT P1, [R4+URZ+0x2e860], R5 ;  /* 0x02e86005040075a7 */ /* 0x000ea4000802017f */
[----:B--2---:R-:W-:Y:S05]  /*11740*/  @!P1 BRA `(.L_x_275) ;  /* 0x0000001000d09947 */ /* 0x004fea0003800000 */
.L_x_322:
[----:B------:R-:W-:Y:S05]  /*11750*/  @!P0 BRA `(.L_x_276) ;  /* 0x0000000000048947 */ /* 0x000fea0003800000 */
[----:B------:R-:W-:Y:S01]  /*11760*/  BPT.TRAP 0x1 ;  /* 0x000000040000795c */ /* 0x000fe20000300000 */
.L_x_276:
[----:B------:R-:W-:-:S04]  /*11770*/  IMAD R3, R3, 0x8, R0 ;  /* 0x0000000803037824 */ /* 0x000fc800078e0200 */
[----:B------:R-:W3:Y:S02]  /*11780*/  SYNCS.PHASECHK.TRANS64.TRYWAIT P1, [R3+URZ+0x2e860], R2 ;  /* 0x02e86002030075a7 */ /* 0x000ee4000802017f */
[----:B---3--:R-:W-:Y:S05]  /*11790*/  @!P1 BRA `(.L_x_277) ;  /* 0x0000001000d09947 */ /* 0x008fea0003800000 */
.L_x_323:
[----:B------:R-:W-:Y:S05]  /*117a0*/  @!P0 BRA `(.L_x_278) ;  /* 0x0000000000048947 */ /* 0x000fea0003800000 */
[----:B------:R-:W-:Y:S01]  /*117b0*/  BPT.TRAP 0x1 ;  /* 0x000000040000795c */ /* 0x000fe20000300000 */
.L_x_278:
[----:B------:R-:W4:Y:S02]  /*117c0*/  SYNCS.PHASECHK.TRANS64.TRYWAIT P0, [R4+URZ+0x2e880], R5 ;  /* 0x02e88005040075a7 */ /* 0x000f24000800017f */
[----:B----4-:R-:W-:Y:S05]  /*117d0*/  @!P0 BRA `(.L_x_279) ;  /* 0x0000001000d48947 */ /* 0x010fea0003800000 */
.L_x_280:
[----:B------:R0:W0:Y:S02]  /*117e0*/  SYNCS.PHASECHK.TRANS64.TRYWAIT P0, [R3+URZ+0x2e880], R2 ;  /* 0x02e88002030075a7 */ /* 0x000024000800017f */
[----:B0-----:R-:W-:Y:S05]  /*117f0*/  @!P0 NANOSLEEP.SYNCS 0x989680 ;  /* 0x009896800000895d */ /* 0x001fea0003900000 */
[----:B------:R-:W0:Y:S02]  /*11800*/  @!P0 SYNCS.PHASECHK.TRANS64 P0, [R3+URZ+0x2e880], R2 ;  /* 0x02e88002030085a7 */ /* 0x000e24000800007f */
[----:B0-----:R-:W-:Y:S05]  /*11810*/  @!P0 BRA `(.L_x_280) ;  /* 0xfffffffc00f08947 */ /* 0x001fea000383ffff */
.L_x_269:
[----:B------:R-:W-:Y:S05]  /*11820*/  BSYNC B0 ;  /* 0x0000000000007941 */ /* 0x000fea0003800000 */
.L_x_268:
[----:B------:R-:W-:Y:S05]  /*11830*/  EXIT ;  /* 0x000000000000794d */ /* 0x000fea0003800000 */
.L_x_147:
[----:B0-----:R0:W1:Y:S02]  /*11840*/  SYNCS.PHASECHK.TRANS64.TRYWAIT P1, [R0+URZ+0x2e800], R3 ;  /* 0x02e80003000075a7 */ /* 0x001064000802017f */
[----:B-1----:R-:W-:Y:S05]  /*11850*/  @!P1 NANOSLEEP.SYNCS 0x989680 ;  /* 0x009896800000995d */ /* 0x002fea0003900000 */
[----:B------:R-:W1:Y:S02]  /*11860*/  @!P1 SYNCS.PHASECHK.TRANS64 P1, [R0+URZ+0x2e800], R3 ;  /* 0x02e80003000095a7 */ /* 0x000e64000802007f */
[----:B-1----:R-:W-:Y:S05]  /*11870*/  @!P1 BRA `(.L_x_147) ;  /* 0xfffffffc00f09947 */ /* 0x002fea000383ffff */
[----:B------:R-:W-:Y:S05]  /*11880*/  BRA `(.L_x_281) ;  /* 0xffffff0000487947 */ /* 0x000fea000383ffff */
.L_x_151:
[----:B0-----:R0:W2:Y:S02]  /*11890*/  SYNCS.PHASECHK.TRANS64.TRYWAIT P1, [R5+URZ+0x2e830], R4 ;  /* 0x02e83004050075a7 */ /* 0x0010a4000802017f */
[----:B--2---:R-:W-:Y:S05]  /*118a0*/  @!P1 NANOSLEEP.SYNCS 0x989680 ;  /* 0x009896800000995d */ /* 0x004fea0003900000 */
[----:B------:R-:W2:Y:S02]  /*118b0*/  @!P1 SYNCS.PHASECHK.TRANS64 P1, [R5+URZ+0x2e830], R4 ;  /* 0x02e83004050095a7 */ /* 0x000ea4000802007f */
[----:B--2---:R-:W-:Y:S05]  /*118c0*/  @!P1 BRA `(.L_x_151) ;  /* 0xfffffffc00f09947 */ /* 0x004fea000383ffff */
[----:B------:R-:W-:Y:S05]  /*118d0*/  BRA `(.L_x_150) ;  /* 0xffffff0000787947 */ /* 0x000fea000383ffff */
.L_x_156:
[----:B-1----:R-:W-:-:S04]  /*118e0*/  IMAD.U32 R7, RZ, RZ, UR6 ;  /* 0x00000006ff077e24 */ /* 0x002fc8000f8e00ff */
[----:B------:R1:W2:Y:S03]  /*118f0*/  SYNCS.PHASECHK.TRANS64.TRYWAIT P1, [R7+URZ+0x2e830], R0 ;  /* 0x02e83000070075a7 */ /* 0x0002a6000802017f */
[----:B--2---:R-:W-:Y:S05]  /*11900*/  @!P1 NANOSLEEP.SYNCS 0x989680 ;  /* 0x009896800000995d */ /* 0x004fea0003900000 */
[----:B------:R-:W2:Y:S02]  /*11910*/  @!P1 SYNCS.PHASECHK.TRANS64 P1, [R7+URZ+0x2e830], R0 ;  /* 0x02e83000070095a7 */ /* 0x000ea4000802007f */
[----:B--2---:R-:W-:Y:S05]  /*11920*/  @!P1 BRA `(.L_x_156) ;  /* 0xfffffffc00ec9947 */ /* 0x004fea000383ffff */
[----:B------:R-:W-:Y:S05]  /*11930*/  BRA `(.L_x_153) ;  /* 0xffffff4000087947 */ /* 0x000fea000383ffff */
.L_x_160:
[----:B-1----:R-:W-:-:S04]  /*11940*/  IMAD.U32 R7, RZ, RZ, UR6 ;  /* 0x00000006ff077e24 */ /* 0x002fc8000f8e00ff */
[----:B------:R1:W2:Y:S03]  /*11950*/  SYNCS.PHASECHK.TRANS64.TRYWAIT P1, [R7+URZ+0x2e850], R0 ;  /* 0x02e85000070075a7 */ /* 0x0002a6000802017f */
[----:B--2---:R-:W-:Y:S05]  /*11960*/  @!P1 NANOSLEEP.SYNCS 0x989680 ;  /* 0x009896800000995d */ /* 0x004fea0003900000 */
[----:B------:R-:W2:Y:S02]  /*11970*/  @!P1 SYNCS.PHASECHK.TRANS64 P1, [R7+URZ+0x2e850], R0 ;  /* 0x02e85000070095a7 */ /* 0x000ea4000802007f */
[----:B--2---:R-:W-:Y:S05]  /*11980*/  @!P1 BRA `(.L_x_160) ;  /* 0xfffffffc00ec9947 */ /* 0x004fea000383ffff */
[----:B------:R-:W-:Y:S05]  /*11990*/  BRA `(.L_x_157) ;  /* 0xffffff4c00087947 */ /* 0x000fea000383ffff */
.L_x_166:
[----:B-1----:R1:W2:Y:S02]  /*119a0*/  SYNCS.PHASECHK.TRANS64.TRYWAIT P1, [R20+URZ+0x2e850], R3 ;  /* 0x02e85003140075a7 */ /* 0x0022a4000802017f */
[----:B--2---:R-:W-:Y:S05]  /*119b0*/  @!P1 NANOSLEEP.SYNCS 0x989680 ;  /* 0x009896800000995d */ /* 0x004fea0003900000 */
[----:B------:R-:W2:Y:S02]  /*119c0*/  @!P1 SYNCS.PHASECHK.TRANS64 P1, [R20+URZ+0x2e850], R3 ;  /* 0x02e85003140095a7 */ /* 0x000ea4000802007f */
[----:B--2---:R-:W-:Y:S05]  /*119d0*/  @!P1 BRA `(.L_x_166) ;  /* 0xfffffffc00f09947 */ /* 0x004fea000383ffff */
[----:B------:R-:W-:Y:S05]  /*119e0*/  BRA `(.L_x_165) ;  /* 0xffffff7400787947 */ /* 0x000fea000383ffff */
.L_x_212:
[----:B------:R-:W-:Y:S02]  /*119f0*/  IMAD.MOV.U32 R13, RZ, RZ, R0 ;  /* 0x000000ffff0d7224 */ /* 0x000fe400078e0000 */
[----:B------:R-:W-:Y:S02]  /*11a00*/  IMAD.MOV.U32 R12, RZ, RZ, RZ ;  /* 0x000000ffff0c7224 */ /* 0x000fe400078e00ff */
[----:B------:R-:W-:Y:S02]  /*11a10*/  IMAD.MOV.U32 R11, RZ, RZ, 0x1f ;  /* 0x0000001fff0b7424 */ /* 0x000fe400078e00ff */
[----:B------:R-:W-:-:S07]  /*11a20*/  IMAD.MOV.U32 R15, RZ, RZ, -0x1 ;  /* 0xffffffffff0f7424 */ /* 0x000fce00078e00ff */
[----:B--2---:R-:W-:Y:S05]  /*11a30*/  WARPSYNC.COLLECTIVE R15, `(.L_x_282) ;  /* 0x000000000f087348 */ /* 0x004fea0003c00000 */
[----:B------:R0:W1:Y:S02]  /*11a40*/  SHFL.IDX P6, R14, R13, R12, R11 ;  /* 0x0000000c0d0e7389 */ /* 0x00006400000c000b */
[----:B012---:R-:W-:Y:S01]  /*11a50*/  ENDCOLLECTIVE ;  /* 0x000000000000791b */ /* 0x007fe20003800000 */
.L_x_282:
[----:B------:R-:W-:Y:S05]  /*11a60*/  BRA `(.L_x_283) ;  /* 0xffffffc400007947 */ /* 0x000fea000383ffff */
.L_x_214:
[----:B------:R-:W-:Y:S01]  /*11a70*/  BSSY B0, `(.L_x_284) ;  /* 0x0000006000007945 */ /* 0x000fe20003800000 */
[----:B------:R-:W-:-:S07]  /*11a80*/  IMAD.MOV.U32 R15, RZ, RZ, -0x1 ;  /* 0xffffffffff0f7424 */ /* 0x000fce00078e00ff */
[----:B--2---:R-:W-:Y:S05]  /*11a90*/  WARPSYNC.COLLECTIVE R15, `(.L_x_285) ;  /* 0x000000000f0c7348 */ /* 0x004fea0003c00000 */
[----:B------:R-:W-:Y:S02]  /*11aa0*/  ELECT P6, UR62, PT ;  /* 0x00000000003e782f */ /* 0x000fe400038c0000 */
[----:B------:R-:W-:Y:S01]  /*11ab0*/  MOV R14, UR62 ;  /* 0x0000003e000e7c02 */ /* 0x000fe20008000f00 */
[----:B--2---:R-:W-:Y:S10]  /*11ac0*/  ENDCOLLECTIVE ;  /* 0x000000000000791b */ /* 0x004ff40003800000 */
.L_x_285:
[----:B------:R-:W-:Y:S05]  /*11ad0*/  BSYNC B0 ;  /* 0x0000000000007941 */ /* 0x000fea0003800000 */
.L_x_284:
[----:B------:R-:W-:Y:S05]  /*11ae0*/  BRA `(.L_x_286) ;  /* 0xffffffc400107947 */ /* 0x000fea000383ffff */
.L_x_216:
[----:B0-----:R0:W1:Y:S02]  /*11af0*/  SYNCS.PHASECHK.TRANS64.TRYWAIT P0, [R3+URZ+0x2e880], R2 ;  /* 0x02e88002030075a7 */ /* 0x001064000800017f */
[----:B-1----:R-:W-:Y:S05]  /*11b00*/  @!P0 NANOSLEEP.SYNCS 0x989680 ;  /* 0x009896800000895d */ /* 0x002fea0003900000 */
[----:B------:R-:W1:Y:S02]  /*11b10*/  @!P0 SYNCS.PHASECHK.TRANS64 P0, [R3+URZ+0x2e880], R2 ;  /* 0x02e88002030085a7 */ /* 0x000e64000800007f */
[----:B-1----:R-:W-:Y:S05]  /*11b20*/  @!P0 BRA `(.L_x_216) ;  /* 0xfffffffc00f08947 */ /* 0x002fea000383ffff */
[----:B------:R-:W-:Y:S05]  /*11b30*/  BRA `(.L_x_287) ;  /* 0xffffffc400747947 */ /* 0x000fea000383ffff */
.L_x_218:
[----:B-1----:R1:W3:Y:S02]  /*11b40*/  SYNCS.PHASECHK.TRANS64.TRYWAIT P0, [R3+URZ+0x2e840], R2 ;  /* 0x02e84002030075a7 */ /* 0x0022e4000800017f */
[----:B---3--:R-:W-:Y:S05]  /*11b50*/  @!P0 NANOSLEEP.SYNCS 0x989680 ;  /* 0x009896800000895d */ /* 0x008fea0003900000 */
[----:B------:R-:W3:Y:S02]  /*11b60*/  @!P0 SYNCS.PHASECHK.TRANS64 P0, [R3+URZ+0x2e840], R2 ;  /* 0x02e84002030085a7 */ /* 0x000ee4000800007f */
[----:B---3--:R-:W-:Y:S05]  /*11b70*/  @!P0 BRA `(.L_x_218) ;  /* 0xfffffffc00f08947 */ /* 0x008fea000383ffff */
[----:B------:R-:W-:Y:S05]  /*11b80*/  BRA `(.L_x_288) ;  /* 0xffffffc400c87947 */ /* 0x000fea000383ffff */
.L_x_222:
[----:B------:R-:W-:Y:S02]  /*11b90*/  IMAD.MOV.U32 R13, RZ, RZ, R3 ;  /* 0x000000ffff0d7224 */ /* 0x000fe400078e0003 */
[----:B------:R-:W-:Y:S02]  /*11ba0*/  IMAD.MOV.U32 R12, RZ, RZ, RZ ;  /* 0x000000ffff0c7224 */ /* 0x000fe400078e00ff */
[----:B------:R-:W-:Y:S02]  /*11bb0*/  IMAD.MOV.U32 R11, RZ, RZ, 0x181f ;  /* 0x0000181fff0b7424 */ /* 0x000fe400078e00ff */
[----:B------:R-:W-:Y:S02]  /*11bc0*/  IMAD.MOV.U32 R15, RZ, RZ, -0x1 ;  /* 0xffffffffff0f7424 */ /* 0x000fe400078e00ff */
[----:B------:R-:W-:Y:S02]  /*11bd0*/  IMAD R17, R17, R6, RZ ;  /* 0x0000000611117224 */ /* 0x000fe400078e02ff */
[----:B------:R-:W-:-:S07]  /*11be0*/  IMAD.IADD R0, R9, 0x1, R0 ;  /* 0x0000000109007824 */ /* 0x000fce00078e0200 */
[----:B-----5:R-:W-:Y:S05]  /*11bf0*/  WARPSYNC.COLLECTIVE R15, `(.L_x_289) ;  /* 0x000000000f087348 */ /* 0x020fea0003c00000 */
[----:B------:R0:W1:Y:S02]  /*11c00*/  SHFL.IDX P6, R14, R13, R12, R11 ;  /* 0x0000000c0d0e7389 */ /* 0x00006400000c000b */
[----:B01---5:R-:W-:Y:S01]  /*11c10*/  ENDCOLLECTIVE ;  /* 0x000000000000791b */ /* 0x023fe20003800000 */
.L_x_289:
[C---:B------:R-:W-:Y:S01]  /*11c20*/  VIADD R6, R0.reuse, 0x60 ;  /* 0x0000006000067836 */ /* 0x040fe20000000000 */
[----:B------:R-:W-:Y:S01]  /*11c30*/  ISETP.GE.AND P1, PT, R0, R17, PT ;  /* 0x000000110000720c */ /* 0x000fe20003f26270 */
[----:B------:R-:W-:Y:S02]  /*11c40*/  IMAD.MOV.U32 R13, RZ, RZ, R2 ;  /* 0x000000ffff0d7224 */ /* 0x000fe400078e0002 */
[----:B------:R-:W-:-:S10]  /*11c50*/  IMAD.MOV.U32 R4, RZ, RZ, R14 ;  /* 0x000000ffff047224 */ /* 0x000fd400078e000e */
[----:B------:R-:W-:Y:S05]  /*11c60*/  WARPSYNC.COLLECTIVE R15, `(.L_x_290) ;  /* 0x000000000f087348 */ /* 0x000fea0003c00000 */
[----:B------:R0:W1:Y:S02]  /*11c70*/  SHFL.IDX P6, R14, R13, R12, R11 ;  /* 0x0000000c0d0e7389 */ /* 0x00006400000c000b */
[----:B01----:R-:W-:Y:S01]  /*11c80*/  ENDCOLLECTIVE ;  /* 0x000000000000791b */ /* 0x003fe20003800000 */
.L_x_290:
[----:B------:R-:W-:Y:S02]  /*11c90*/  IMAD.MOV.U32 R13, RZ, RZ, R3 ;  /* 0x000000ffff0d7224 */ /* 0x000fe400078e0003 */
[----:B------:R-:W-:Y:S02]  /*11ca0*/  IMAD.MOV.U32 R12, RZ, RZ, 0x1 ;  /* 0x00000001ff0c7424 */ /* 0x000fe400078e00ff */
[----:B------:R-:W-:-:S07]  /*11cb0*/  IMAD.MOV.U32 R5, RZ, RZ, R14 ;  /* 0x000000ffff057224 */ /* 0x000fce00078e000e */
[----:B------:R-:W-:Y:S05]  /*11cc0*/  WARPSYNC.COLLECTIVE R15, `(.L_x_291) ;  /* 0x000000000f087348 */ /* 0x000fea0003c00000 */
[----:B------:R0:W1:Y:S02]  /*11cd0*/  SHFL.IDX P6, R14, R13, R12, R11 ;  /* 0x0000000c0d0e7389 */ /* 0x00006400000c000b */
[----:B01----:R-:W-:Y:S01]  /*11ce0*/  ENDCOLLECTIVE ;  /* 0x000000000000791b */ /* 0x003fe20003800000 */
.L_x_291:
        /* <DEDUP_REMOVED lines=9> */
[----:B------:R0:W-:Y:S02]  /*11d80*/  @!P1 LDGSTS.E.BYPASS.LTC128B.128 [R7+0x1c400], desc[UR48][R4.64], !P0 ;  /* 0x1c40000004079fae */ /* 0x0001e4000c101d70 */
[----:B0-----:R-:W-:-:S05]  /*11d90*/  VIADD R4, R0, 0x10 ;  /* 0x0000001000047836 */ /* 0x001fca0000000000 */
[----:B------:R-:W-:Y:S01]  /*11da0*/  ISETP.GE.AND P1, PT, R4, R17, PT ;  /* 0x000000110400720c */ /* 0x000fe20003f26270 */
[----:B------:R-:W-:-:S12]  /*11db0*/  IMAD.MOV.U32 R4, RZ, RZ, R14 ;  /* 0x000000ffff047224 */ /* 0x000fd800078e000e */
[----:B------:R-:W-:Y:S05]  /*11dc0*/  WARPSYNC.COLLECTIVE R15, `(.L_x_292) ;  /* 0x000000000f087348 */ /* 0x000fea0003c00000 */
[----:B------:R0:W1:Y:S02]  /*11dd0*/  SHFL.IDX P6, R14, R13, R12, R11 ;  /* 0x0000000c0d0e7389 */ /* 0x00006400000c000b */
[----:B01----:R-:W-:Y:S01]  /*11de0*/  ENDCOLLECTIVE ;  /* 0x000000000000791b */ /* 0x003fe20003800000 */
.L_x_292:
[----:B------:R-:W-:Y:S02]  /*11df0*/  IMAD.MOV.U32 R13, RZ, RZ, R3 ;  /* 0x000000ffff0d7224 */ /* 0x000fe400078e0003 */
[----:B------:R-:W-:Y:S02]  /*11e00*/  IMAD.MOV.U32 R12, RZ, RZ, 0x2 ;  /* 0x00000002ff0c7424 */ /* 0x000fe400078e00ff */
[----:B------:R-:W-:-:S07]  /*11e10*/  IMAD.MOV.U32 R5, RZ, RZ, R14 ;  /* 0x000000ffff057224 */ /* 0x000fce00078e000e */
[----:B------:R-:W-:Y:S05]  /*11e20*/  WARPSYNC.COLLECTIVE R15, `(.L_x_293) ;  /* 0x000000000f087348 */ /* 0x000fea0003c00000 */
[----:B------:R0:W1:Y:S02]  /*11e30*/  SHFL.IDX P6, R14, R13, R12, R11 ;  /* 0x0000000c0d0e7389 */ /* 0x00006400000c000b */
[----:B01----:R-:W-:Y:S01]  /*11e40*/  ENDCOLLECTIVE ;  /* 0x000000000000791b */ /* 0x003fe20003800000 */
.L_x_293:
        /* <DEDUP_REMOVED lines=16> */
.L_x_294:
[----:B------:R-:W-:Y:S02]  /*11f50*/  IMAD.MOV.U32 R13, RZ, RZ, R3 ;  /* 0x000000ffff0d7224 */ /* 0x000fe400078e0003 */
[----:B------:R-:W-:Y:S02]  /*11f60*/  IMAD.MOV.U32 R12, RZ, RZ, 0x3 ;  /* 0x00000003ff0c7424 */ /* 0x000fe400078e00ff */
[----:B------:R-:W-:-:S07]  /*11f70*/  IMAD.MOV.U32 R5, RZ, RZ, R14 ;  /* 0x000000ffff057224 */ /* 0x000fce00078e000e */
[----:B------:R-:W-:Y:S05]  /*11f80*/  WARPSYNC.COLLECTIVE R15, `(.L_x_295) ;  /* 0x000000000f087348 */ /* 0x000fea0003c00000 */
[----:B------:R0:W1:Y:S02]  /*11f90*/  SHFL.IDX P6, R14, R13, R12, R11 ;  /* 0x0000000c0d0e7389 */ /* 0x00006400000c000b */
[----:B01----:R-:W-:Y:S01]  /*11fa0*/  ENDCOLLECTIVE ;  /* 0x000000000000791b */ /* 0x003fe20003800000 */
.L_x_295:
        /* <DEDUP_REMOVED lines=16> */
.L_x_296:
[----:B------:R-:W-:Y:S02]  /*120b0*/  IMAD.MOV.U32 R13, RZ, RZ, R3 ;  /* 0x000000ffff0d7224 */ /* 0x000fe400078e0003 */
[----:B------:R-:W-:Y:S02]  /*120c0*/  IMAD.MOV.U32 R12, RZ, RZ, 0x4 ;  /* 0x00000004ff0c7424 */ /* 0x000fe400078e00ff */
[----:B------:R-:W-:-:S07]  /*120d0*/  IMAD.MOV.U32 R5, RZ, RZ, R14 ;  /* 0x000000ffff057224 */ /* 0x000fce00078e000e */
[----:B------:R-:W-:Y:S05]  /*120e0*/  WARPSYNC.COLLECTIVE R15, `(.L_x_297) ;  /* 0x000000000f087348 */ /* 0x000fea0003c00000 */
[----:B------:R0:W1:Y:S02]  /*120f0*/  SHFL.IDX P6, R14, R13, R12, R11 ;  /* 0x0000000c0d0e7389 */ /* 0x00006400000c000b */
[----:B01----:R-:W-:Y:S01]  /*12100*/  ENDCOLLECTIVE ;  /* 0x000000000000791b */ /* 0x003fe20003800000 */
.L_x_297:
        /* <DEDUP_REMOVED lines=16> */
.L_x_298:
[----:B------:R-:W-:Y:S02]  /*12210*/  IMAD.MOV.U32 R13, RZ, RZ, R3 ;  /* 0x000000ffff0d7224 */ /* 0x000fe400078e0003 */
[----:B------:R-:W-:Y:S02]  /*12220*/  IMAD.MOV.U32 R12, RZ, RZ, 0x5 ;  /* 0x00000005ff0c7424 */ /* 0x000fe400078e00ff */
[----:B------:R-:W-:-:S07]  /*12230*/  IMAD.MOV.U32 R5, RZ, RZ, R14 ;  /* 0x000000ffff057224 */ /* 0x000fce00078e000e */
[----:B------:R-:W-:Y:S05]  /*12240*/  WARPSYNC.COLLECTIVE R15, `(.L_x_299) ;  /* 0x000000000f087348 */ /* 0x000fea0003c00000 */
[----:B------:R0:W1:Y:S02]  /*12250*/  SHFL.IDX P6, R14, R13, R12, R11 ;  /* 0x0000000c0d0e7389 */ /* 0x00006400000c000b */
[----:B01----:R-:W-:Y:S01]  /*12260*/  ENDCOLLECTIVE ;  /* 0x000000000000791b */ /* 0x003fe20003800000 */
.L_x_299:
        /* <DEDUP_REMOVED lines=16> */
.L_x_300:
[----:B------:R-:W-:Y:S02]  /*12370*/  IMAD.MOV.U32 R13, RZ, RZ, R3 ;  /* 0x000000ffff0d7224 */ /* 0x000fe400078e0003 */
[----:B------:R-:W-:Y:S02]  /*12380*/  IMAD.MOV.U32 R12, RZ, RZ, 0x6 ;  /* 0x00000006ff0c7424 */ /* 0x000fe400078e00ff */
[----:B------:R-:W-:-:S07]  /*12390*/  IMAD.MOV.U32 R5, RZ, RZ, R14 ;  /* 0x000000ffff057224 */ /* 0x000fce00078e000e */
[----:B------:R-:W-:Y:S05]  /*123a0*/  WARPSYNC.COLLECTIVE R15, `(.L_x_301) ;  /* 0x000000000f087348 */ /* 0x000fea0003c00000 */
[----:B------:R0:W1:Y:S02]  /*123b0*/  SHFL.IDX P6, R14, R13, R12, R11 ;  /* 0x0000000c0d0e7389 */ /* 0x00006400000c000b */
[----:B01----:R-:W-:Y:S01]  /*123c0*/  ENDCOLLECTIVE ;  /* 0x000000000000791b */ /* 0x003fe20003800000 */
.L_x_301:
        /* <DEDUP_REMOVED lines=15> */
.L_x_302:
[----:B------:R-:W-:Y:S02]  /*124c0*/  IMAD.MOV.U32 R13, RZ, RZ, R3 ;  /* 0x000000ffff0d7224 */ /* 0x000fe400078e0003 */
[----:B------:R-:W-:Y:S02]  /*124d0*/  IMAD.MOV.U32 R12, RZ, RZ, 0x7 ;  /* 0x00000007ff0c7424 */ /* 0x000fe400078e00ff */
[----:B------:R-:W-:-:S07]  /*124e0*/  IMAD.MOV.U32 R5, RZ, RZ, R14 ;  /* 0x000000ffff057224 */ /* 0x000fce00078e000e */
[----:B------:R-:W-:Y:S05]  /*124f0*/  WARPSYNC.COLLECTIVE R15, `(.L_x_303) ;  /* 0x000000000f087348 */ /* 0x000fea0003c00000 */
[----:B------:R0:W1:Y:S02]  /*12500*/  SHFL.IDX P6, R14, R13, R12, R11 ;  /* 0x0000000c0d0e7389 */ /* 0x00006400000c000b */
[----:B01----:R-:W-:Y:S01]  /*12510*/  ENDCOLLECTIVE ;  /* 0x000000000000791b */ /* 0x003fe20003800000 */
.L_x_303:
        /* <DEDUP_REMOVED lines=10> */
.L_x_304:
[----:B------:R-:W-:Y:S01]  /*125c0*/  @!PT LDS RZ, [RZ] ;  /* 0x00000000fffff984 */ /* 0x000fe20000000800 */
[----:B------:R-:W-:Y:S01]  /*125d0*/  @!PT LDS RZ, [RZ] ;  /* 0x00000000fffff984 */ /* 0x000fe20000000800 */
[----:B------:R-:W-:Y:S01]  /*125e0*/  @!PT LDS RZ, [RZ] ;  /* 0x00000000fffff984 */ /* 0x000fe20000000800 */
[----:B------:R0:W-:Y:S01]  /*125f0*/  @!P1 LDGSTS.E.BYPASS.LTC128B.128 [R7+0x1f400], desc[UR48][R4.64], !P0 ;  /* 0x1f40000004079fae */ /* 0x0001e2000c101d70 */
[----:B------:R-:W-:Y:S01]  /*12600*/  IMAD.MOV.U32 R2, RZ, RZ, R14 ;  /* 0x000000ffff027224 */ /* 0x000fe200078e000e */
[----:B------:R-:W-:Y:S06]  /*12610*/  BRA `(.L_x_305) ;  /* 0xffffffc8001c7947 */ /* 0x000fec000383ffff */
.L_x_225:
[----:B--2---:R2:W3:Y:S02]  /*12620*/  SYNCS.PHASECHK.TRANS64.TRYWAIT P0, [R18+URZ+0x2e820], R3 ;  /* 0x02e82003120075a7 */ /* 0x0044e4000800017f */
[----:B---3--:R-:W-:Y:S05]  /*12630*/  @!P0 NANOSLEEP.SYNCS 0x989680 ;  /* 0x009896800000895d */ /* 0x008fea0003900000 */
[----:B------:R-:W3:Y:S02]  /*12640*/  @!P0 SYNCS.PHASECHK.TRANS64 P0, [R18+URZ+0x2e820], R3 ;  /* 0x02e82003120085a7 */ /* 0x000ee4000800007f */
[----:B---3--:R-:W-:Y:S05]  /*12650*/  @!P0 BRA `(.L_x_225) ;  /* 0xfffffffc00f08947 */ /* 0x008fea000383ffff */
[----:B------:R-:W-:Y:S05]  /*12660*/  BRA `(.L_x_306) ;  /* 0xffffffc800787947 */ /* 0x000fea000383ffff */
.L_x_231:
[----:B0-----:R0:W1:Y:S02]  /*12670*/  SYNCS.PHASECHK.TRANS64.TRYWAIT P0, [R3+URZ+0x2e880], R2 ;  /* 0x02e88002030075a7 */ /* 0x001064000800017f */
[----:B-1----:R-:W-:Y:S05]  /*12680*/  @!P0 NANOSLEEP.SYNCS 0x989680 ;  /* 0x009896800000895d */ /* 0x002fea0003900000 */
[----:B------:R-:W1:Y:S02]  /*12690*/  @!P0 SYNCS.PHASECHK.TRANS64 P0, [R3+URZ+0x2e880], R2 ;  /* 0x02e88002030085a7 */ /* 0x000e64000800007f */
[----:B-1----:R-:W-:Y:S05]  /*126a0*/  @!P0 BRA `(.L_x_231) ;  /* 0xfffffffc00f08947 */ /* 0x002fea000383ffff */
[----:B------:R-:W-:Y:S05]  /*126b0*/  BRA `(.L_x_307) ;  /* 0xffffffcc00347947 */ /* 0x000fea000383ffff */
.L_x_236:
[----:B-1----:R1:W2:Y:S02]  /*126c0*/  SYNCS.PHASECHK.TRANS64.TRYWAIT P0, [R3+URZ+0x2e840], R2 ;  /* 0x02e84002030075a7 */ /* 0x0022a4000800017f */
[----:B--2---:R-:W-:Y:S05]  /*126d0*/  @!P0 NANOSLEEP.SYNCS 0x989680 ;  /* 0x009896800000895d */ /* 0x004fea0003900000 */
[----:B------:R-:W2:Y:S02]  /*126e0*/  @!P0 SYNCS.PHASECHK.TRANS64 P0, [R3+URZ+0x2e840], R2 ;  /* 0x02e84002030085a7 */ /* 0x000ea4000800007f */
[----:B--2---:R-:W-:Y:S05]  /*126f0*/  @!P0 BRA `(.L_x_236) ;  /* 0xfffffffc00f08947 */ /* 0x004fea000383ffff */
[----:B------:R-:W-:Y:S05]  /*12700*/  BRA `(.L_x_308) ;  /* 0xffffffcc00b47947 */ /* 0x000fea000383ffff */
.L_x_242:
[----:B----4-:R4:W0:Y:S02]  /*12710*/  SYNCS.PHASECHK.TRANS64.TRYWAIT P0, [R19+URZ+0x2e870], R2 ;  /* 0x02e87002130075a7 */ /* 0x010824000800017f */
[----:B0-----:R-:W-:Y:S05]  /*12720*/  @!P0 NANOSLEEP.SYNCS 0x989680 ;  /* 0x009896800000895d */ /* 0x001fea0003900000 */
[----:B------:R-:W0:Y:S02]  /*12730*/  @!P0 SYNCS.PHASECHK.TRANS64 P0, [R19+URZ+0x2e870], R2 ;  /* 0x02e87002130085a7 */ /* 0x000e24000800007f */
[----:B0-----:R-:W-:Y:S05]  /*12740*/  @!P0 BRA `(.L_x_242) ;  /* 0xfffffffc00f08947 */ /* 0x001fea000383ffff */
[----:B------:R-:W-:Y:S05]  /*12750*/  BRA `(.L_x_309) ;  /* 0xffffffd000507947 */ /* 0x000fea000383ffff */
.L_x_244:
[----:B----4-:R4:W0:Y:S02]  /*12760*/  SYNCS.PHASECHK.TRANS64.TRYWAIT P0, [R19+URZ+0x2e860], R2 ;  /* 0x02e86002130075a7 */ /* 0x010824000800017f */
[----:B0-----:R-:W-:Y:S05]  /*12770*/  @!P0 NANOSLEEP.SYNCS 0x989680 ;  /* 0x009896800000895d */ /* 0x001fea0003900000 */
[----:B------:R-:W0:Y:S02]  /*12780*/  @!P0 SYNCS.PHASECHK.TRANS64 P0, [R19+URZ+0x2e860], R2 ;  /* 0x02e86002130085a7 */ /* 0x000e24000800007f */
[----:B0-----:R-:W-:Y:S05]  /*12790*/  @!P0 BRA `(.L_x_244) ;  /* 0xfffffffc00f08947 */ /* 0x001fea000383ffff */
[----:B------:R-:W-:Y:S05]  /*127a0*/  BRA `(.L_x_310) ;  /* 0xffffffd000587947 */ /* 0x000fea000383ffff */
.L_x_251:
[----:B--2---:R2:W4:Y:S02]  /*127b0*/  SYNCS.PHASECHK.TRANS64.TRYWAIT P1, [R16+URZ+0x2e870], R3 ;  /* 0x02e87003100075a7 */ /* 0x004524000802017f */
[----:B----4-:R-:W-:Y:S05]  /*127c0*/  @!P1 NANOSLEEP.SYNCS 0x989680 ;  /* 0x009896800000995d */ /* 0x010fea0003900000 */
[----:B------:R-:W4:Y:S02]  /*127d0*/  @!P1 SYNCS.PHASECHK.TRANS64 P1, [R16+URZ+0x2e870], R3 ;  /* 0x02e87003100095a7 */ /* 0x000f24000802007f */
[----:B----4-:R-:W-:Y:S05]  /*127e0*/  @!P1 BRA `(.L_x_251) ;  /* 0xfffffffc00f09947 */ /* 0x010fea000383ffff */
[----:B------:R-:W-:Y:S05]  /*127f0*/  BRA `(.L_x_311) ;  /* 0xffffffd8008c7947 */ /* 0x000fea000383ffff */
.L_x_253:
[----:B--2---:R2:W4:Y:S02]  /*12800*/  SYNCS.PHASECHK.TRANS64.TRYWAIT P1, [R16+URZ+0x2e860], R3 ;  /* 0x02e86003100075a7 */ /* 0x004524000802017f */
[----:B----4-:R-:W-:Y:S05]  /*12810*/  @!P1 NANOSLEEP.SYNCS 0x989680 ;  /* 0x009896800000995d */ /* 0x010fea0003900000 */
[----:B------:R-:W4:Y:S02]  /*12820*/  @!P1 SYNCS.PHASECHK.TRANS64 P1, [R16+URZ+0x2e860], R3 ;  /* 0x02e86003100095a7 */ /* 0x000f24000802007f */
[----:B----4-:R-:W-:Y:S05]  /*12830*/  @!P1 BRA `(.L_x_253) ;  /* 0xfffffffc00f09947 */ /* 0x010fea000383ffff */
[----:B------:R-:W-:Y:S05]  /*12840*/  BRA `(.L_x_312) ;  /* 0xffffffd800947947 */ /* 0x000fea000383ffff */
.L_x_266:
[----:B0-----:R0:W1:Y:S02]  /*12850*/  SYNCS.PHASECHK.TRANS64.TRYWAIT P0, [R0+URZ+0x2e820], R3 ;  /* 0x02e82003000075a7 */ /* 0x001064000800017f */
[----:B-1----:R-:W-:Y:S05]  /*12860*/  @!P0 NANOSLEEP.SYNCS 0x989680 ;  /* 0x009896800000895d */ /* 0x002fea0003900000 */
[----:B------:R-:W1:Y:S02]  /*12870*/  @!P0 SYNCS.PHASECHK.TRANS64 P0, [R0+URZ+0x2e820], R3 ;  /* 0x02e82003000085a7 */ /* 0x000e64000800007f */
[----:B-1----:R-:W-:Y:S05]  /*12880*/  @!P0 BRA `(.L_x_266) ;  /* 0xfffffffc00f08947 */ /* 0x002fea000383ffff */
[----:B------:R-:W-:Y:S05]  /*12890*/  BRA `(.L_x_313) ;  /* 0xffffffec00087947 */ /* 0x000fea000383ffff */
.L_x_267:
[----:B------:R-:W1:Y:S01]  /*128a0*/  S2R R2, SR_TID.X ;  /* 0x0000000000027919 */ /* 0x000e620000002100 */
[----:B------:R-:W-:Y:S01]  /*128b0*/  BSSY B0, `(.L_x_314) ;  /* 0x000000a000007945 */ /* 0x000fe20003800000 */
[----:B------:R-:W-:Y:S02]  /*128c0*/  IMAD.MOV.U32 R12, RZ, RZ, RZ ;  /* 0x000000ffff0c7224 */ /* 0x000fe400078e00ff */
[----:B------:R-:W-:Y:S02]  /*128d0*/  IMAD.MOV.U32 R11, RZ, RZ, 0x1f ;  /* 0x0000001fff0b7424 */ /* 0x000fe400078e00ff */
[----:B------:R-:W-:Y:S01]  /*128e0*/  IMAD.MOV.U32 R15, RZ, RZ, -0x1 ;  /* 0xffffffffff0f7424 */ /* 0x000fe200078e00ff */
[----:B-1----:R-:W-:-:S04]  /*128f0*/  SHF.R.U32.HI R2, RZ, 0x5, R2 ;  /* 0x00000005ff027819 */ /* 0x002fc80000011602 */
[----:B------:R-:W-:-:S05]  /*12900*/  LOP3.LUT R2, R2, 0x3, RZ, 0xc0, !PT ;  /* 0x0000000302027812 */ /* 0x000fca00078ec0ff */
[----:B------:R-:W-:-:S07]  /*12910*/  IMAD.MOV.U32 R13, RZ, RZ, R2 ;  /* 0x000000ffff0d7224 */ /* 0x000fce00078e0002 */
[----:B0-----:R-:W-:Y:S05]  /*12920*/  WARPSYNC.COLLECTIVE R15, `(.L_x_315) ;  /* 0x000000000f087348 */ /* 0x001fea0003c00000 */
[----:B------:R1:W2:Y:S02]  /*12930*/  SHFL.IDX P6, R14, R13, R12, R11 ;  /* 0x0000000c0d0e7389 */ /* 0x0002a400000c000b */
[----:B012---:R-:W-:Y:S01]  /*12940*/  ENDCOLLECTIVE ;  /* 0x000000000000791b */ /* 0x007fe20003800000 */
.L_x_315:
[----:B------:R-:W-:Y:S05]  /*12950*/  BSYNC B0 ;  /* 0x0000000000007941 */ /* 0x000fea0003800000 */
.L_x_314:
[----:B------:R-:W-:Y:S05]  /*12960*/  BRA `(.L_x_316) ;  /* 0xffffffe800f07947 */ /* 0x000fea000383ffff */
.L_x_270:
[----:B------:R-:W-:Y:S01]  /*12970*/  BSSY B1, `(.L_x_317) ;  /* 0x0000006000017945 */ /* 0x000fe20003800000 */
[----:B------:R-:W-:-:S07]  /*12980*/  IMAD.MOV.U32 R15, RZ, RZ, -0x1 ;  /* 0xffffffffff0f7424 */ /* 0x000fce00078e00ff */
[----:B01----:R-:W-:Y:S05]  /*12990*/  WARPSYNC.COLLECTIVE R15, `(.L_x_318) ;  /* 0x000000000f0c7348 */ /* 0x003fea0003c00000 */
[----:B------:R-:W-:Y:S02]  /*129a0*/  ELECT P6, UR62, PT ;  /* 0x00000000003e782f */ /* 0x000fe400038c0000 */
[----:B------:R-:W-:Y:S01]  /*129b0*/  MOV R14, UR62 ;  /* 0x0000003e000e7c02 */ /* 0x000fe20008000f00 */
[----:B01----:R-:W-:Y:S10]  /*129c0*/  ENDCOLLECTIVE ;  /* 0x000000000000791b */ /* 0x003ff40003800000 */
.L_x_318:
[----:B------:R-:W-:Y:S05]  /*129d0*/  BSYNC B1 ;  /* 0x0000000000017941 */ /* 0x000fea0003800000 */
.L_x_317:
[----:B------:R-:W-:Y:S05]  /*129e0*/  BRA `(.L_x_319) ;  /* 0xffffffe800e87947 */ /* 0x000fea000383ffff */
.L_x_272:
[----:B0-----:R0:W1:Y:S02]  /*129f0*/  SYNCS.PHASECHK.TRANS64.TRYWAIT P1, [R6+URZ], R5 ;  /* 0x00000005060075a7 */ /* 0x001064000802017f */
[----:B-1----:R-:W-:Y:S05]  /*12a00*/  @!P1 NANOSLEEP.SYNCS 0x989680 ;  /* 0x009896800000995d */ /* 0x002fea0003900000 */
[----:B------:R-:W1:Y:S02]  /*12a10*/  @!P1 SYNCS.PHASECHK.TRANS64 P1, [R6+URZ], R5 ;  /* 0x00000005060095a7 */ /* 0x000e64000802007f */
[----:B-1----:R-:W-:Y:S05]  /*12a20*/  @!P1 BRA `(.L_x_272) ;  /* 0xfffffffc00f09947 */ /* 0x002fea000383ffff */
[----:B------:R-:W-:Y:S05]  /*12a30*/  BRA `(.L_x_320) ;  /* 0xffffffec00247947 */ /* 0x000fea000383ffff */
.L_x_273:
[----:B-1----:R1:W2:Y:S02]  /*12a40*/  SYNCS.PHASECHK.TRANS64.TRYWAIT P1, [R7+URZ], R2 ;  /* 0x00000002070075a7 */ /* 0x0022a4000802017f */
[----:B--2---:R-:W-:Y:S05]  /*12a50*/  @!P1 NANOSLEEP.SYNCS 0x989680 ;  /* 0x009896800000995d */ /* 0x004fea0003900000 */
[----:B------:R-:W2:Y:S02]  /*12a60*/  @!P1 SYNCS.PHASECHK.TRANS64 P1, [R7+URZ], R2 ;  /* 0x00000002070095a7 */ /* 0x000ea4000802007f */
[----:B--2---:R-:W-:Y:S05]  /*12a70*/  @!P1 BRA `(.L_x_273) ;  /* 0xfffffffc00f09947 */ /* 0x004fea000383ffff */
[----:B------:R-:W-:Y:S05]  /*12a80*/  BRA `(.L_x_321) ;  /* 0xffffffec00187947 */ /* 0x000fea000383ffff */
.L_x_275:
[----:B--2---:R2:W3:Y:S02]  /*12a90*/  SYNCS.PHASECHK.TRANS64.TRYWAIT P1, [R4+URZ+0x2e860], R5 ;  /* 0x02e86005040075a7 */ /* 0x0044e4000802017f */
[----:B---3--:R-:W-:Y:S05]  /*12aa0*/  @!P1 NANOSLEEP.SYNCS 0x989680 ;  /* 0x009896800000995d */ /* 0x008fea0003900000 */
[----:B------:R-:W3:Y:S02]  /*12ab0*/  @!P1 SYNCS.PHASECHK.TRANS64 P1, [R4+URZ+0x2e860], R5 ;  /* 0x02e86005040095a7 */ /* 0x000ee4000802007f */
[----:B---3--:R-:W-:Y:S05]  /*12ac0*/  @!P1 BRA `(.L_x_275) ;  /* 0xfffffffc00f09947 */ /* 0x008fea000383ffff */
[----:B------:R-:W-:Y:S05]  /*12ad0*/  BRA `(.L_x_322) ;  /* 0xffffffec001c7947 */ /* 0x000fea000383ffff */
.L_x_277:
[----:B---3--:R3:W4:Y:S02]  /*12ae0*/  SYNCS.PHASECHK.TRANS64.TRYWAIT P1, [R3+URZ+0x2e860], R2 ;  /* 0x02e86002030075a7 */ /* 0x008724000802017f */
[----:B----4-:R-:W-:Y:S05]  /*12af0*/  @!P1 NANOSLEEP.SYNCS 0x989680 ;  /* 0x009896800000995d */ /* 0x010fea0003900000 */
[----:B------:R-:W4:Y:S02]  /*12b00*/  @!P1 SYNCS.PHASECHK.TRANS64 P1, [R3+URZ+0x2e860], R2 ;  /* 0x02e86002030095a7 */ /* 0x000f24000802007f */
[----:B----4-:R-:W-:Y:S05]  /*12b10*/  @!P1 BRA `(.L_x_277) ;  /* 0xfffffffc00f09947 */ /* 0x010fea000383ffff */
[----:B------:R-:W-:Y:S05]  /*12b20*/  BRA `(.L_x_323) ;  /* 0xffffffec001c7947 */ /* 0x000fea000383ffff */
.L_x_279:
[----:B----4-:R4:W0:Y:S02]  /*12b30*/  SYNCS.PHASECHK.TRANS64.TRYWAIT P0, [R4+URZ+0x2e880], R5 ;  /* 0x02e88005040075a7 */ /* 0x010824000800017f */
[----:B0-----:R-:W-:Y:S05]  /*12b40*/  @!P0 NANOSLEEP.SYNCS 0x989680 ;  /* 0x009896800000895d */ /* 0x001fea0003900000 */
[----:B------:R-:W0:Y:S02]  /*12b50*/  @!P0 SYNCS.PHASECHK.TRANS64 P0, [R4+URZ+0x2e880], R5 ;  /* 0x02e88005040085a7 */ /* 0x000e24000800007f */
[----:B0-----:R-:W-:Y:S05]  /*12b60*/  @!P0 BRA `(.L_x_279) ;  /* 0xfffffffc00f08947 */ /* 0x001fea000383ffff */
[----:B------:R-:W-:Y:S05]  /*12b70*/  BRA `(.L_x_280) ;  /* 0xffffffec00187947 */ /* 0x000fea000383ffff */
.L_x_324:
        /* <DEDUP_REMOVED lines=16> */
.L_x_2695:


//--------------------- .text._ZN7cutlass13device_kernelIN5flash11enable_sm90INS1_16FlashAttnFwdSm90INS1_25CollectiveMainloopFwdSm90ILi2EN4cute5tupleIJNS5_1CILi1EEES8_S8_EEENS6_IJNS7_ILi128EEENS7_ILi224EEESA_EEELi128ENS_12float_e4m3_tEfNS_4arch4Sm90ELb0ELb0ELb0ELb1ELb0ELb1ELb0ELb1ELb1ELb1ELb0ELb0EEENS1_21CollectiveEpilogueFwdINS6_IJSA_SA_SB_EEES9_NS_10bfloat16_tESF_Li256ELb1ELb1ELb0ELb1EEENS1_36VarlenDynamicPersistentTileSchedulerILi128ELi224ELi256ELi128ELb0ELb1ELb1ELb0ELb1ELb1EEEEEEEEEvNT_6ParamsE --------------------------
	.section	.text._ZN7cutlass13device_kernelIN5flash11enable_sm90INS1_16FlashAttnFwdSm90INS1_25CollectiveMainloopFwdSm90ILi2EN4cute5tupleIJNS5_1CILi1EEES8_S8_EEENS6_IJNS7_ILi128EEENS7_ILi224EEESA_EEELi128ENS_12float_e4m3_tEfNS_4arch4Sm90ELb0ELb0ELb0ELb1ELb0ELb1ELb0ELb1ELb1ELb1ELb0ELb0EEENS1_21CollectiveEpilogueFwdINS6_IJSA_SA_SB_EEES9_NS_10bfloat16_tESF_Li256ELb1ELb1ELb0ELb1EEENS1_36VarlenDynamicPersistentTileSchedulerILi128ELi224ELi256ELi128ELb0ELb1ELb1ELb0ELb1ELb1EEEEEEEEEvNT_6ParamsE,"ax",@progbits
	.align	128
.text._ZN7cutlass13device_kernelIN5flash11enable_sm90INS1_16FlashAttnFwdSm90INS1_25CollectiveMainloopFwdSm90ILi2EN4cute5tupleIJNS5_1CILi1EEES8_S8_EEENS6_IJNS7_ILi128EEENS7_ILi224EEESA_EEELi128ENS_12float_e4m3_tEfNS_4arch4Sm90ELb0ELb0ELb0ELb1ELb0ELb1ELb0ELb1ELb1ELb1ELb0ELb0EEENS1_21CollectiveEpilogueFwdINS6_IJSA_SA_SB_EEES9_NS_10bfloat16_tESF_Li256ELb1ELb1ELb0ELb1EEENS1_36VarlenDynamicPersistentTileSchedulerILi128ELi224ELi256ELi128ELb0ELb1ELb1ELb0ELb1ELb1EEEEEEEEEvNT_6ParamsE:
        .type           _ZN7cutlass13device_kernelIN5flash11enable_sm90INS1_16FlashAttnFwdSm90INS1_25CollectiveMainloopFwdSm90ILi2EN4cute5tupleIJNS5_1CILi1EEES8_S8_EEENS6_IJNS7_ILi128EEENS7_ILi224EEESA_EEELi128ENS_12float_e4m3_tEfNS_4arch4Sm90ELb0ELb0ELb0ELb1ELb0ELb1ELb0ELb1ELb1ELb1ELb0ELb0EEENS1_21CollectiveEpilogueFwdINS6_IJSA_SA_SB_EEES9_NS_10bfloat16_tESF_Li256ELb1ELb1ELb0ELb1EEENS1_36VarlenDynamicPersistentTileSchedulerILi128ELi224ELi256ELi128ELb0ELb1ELb1ELb0ELb1ELb1EEEEEEEEEvNT_6ParamsE,@function
        .size           _ZN7cutlass13device_kernelIN5flash11enable_sm90INS1_16FlashAttnFwdSm90INS1_25CollectiveMainloopFwdSm90ILi2EN4cute5tupleIJNS5_1CILi1EEES8_S8_EEENS6_IJNS7_ILi128EEENS7_ILi224EEESA_EEELi128ENS_12float_e4m3_tEfNS_4arch4Sm90ELb0ELb0ELb0ELb1ELb0ELb1ELb0ELb1ELb1ELb1ELb0ELb0EEENS1_21CollectiveEpilogueFwdINS6_IJSA_SA_SB_EEES9_NS_10bfloat16_tESF_Li256ELb1ELb1ELb0ELb1EEENS1_36VarlenDynamicPersistentTileSchedulerILi128ELi224ELi256ELi128ELb0ELb1ELb1ELb0ELb1ELb1EEEEEEEEEvNT_6ParamsE,(.L_x_2696 - _ZN7cutlass13device_kernelIN5flash11enable_sm90INS1_16FlashAttnFwdSm90INS1_25CollectiveMainloopFwdSm90ILi2EN4cute5tupleIJNS5_1CILi1EEES8_S8_EEENS6_IJNS7_ILi128EEENS7_ILi224EEESA_EEELi128ENS_12float_e4m3_tEfNS_4arch4Sm90ELb0ELb0ELb0ELb1ELb0ELb1ELb0ELb1ELb1ELb1ELb0ELb0EEENS1_21CollectiveEpilogueFwdINS6_IJSA_SA_SB_EEES9_NS_10bfloat16_tESF_Li256ELb1ELb1ELb0ELb1EEENS1_36VarlenDynamicPersistentTileSchedulerILi128ELi224ELi256ELi128ELb0ELb1ELb1ELb0ELb1ELb1EEEEEEEEEvNT_6ParamsE)
        .other          _ZN7cutlass13device_kernelIN5flash11enable_sm90INS1_16FlashAttnFwdSm90INS1_25CollectiveMainloopFwdSm90ILi2EN4cute5tupleIJNS5_1CILi1EEES8_S8_EEENS6_IJNS7_ILi128EEENS7_ILi224EEESA_EEELi128ENS_12float_e4m3_tEfNS_4arch4Sm90ELb0ELb0ELb0ELb1ELb0ELb1ELb0ELb1ELb1ELb1ELb0ELb0EEENS1_21CollectiveEpilogueFwdINS6_IJSA_SA_SB_EEES9_NS_10bfloat16_tESF_Li256ELb1ELb1ELb0ELb1EEENS1_36VarlenDynamicPersistentTileSchedulerILi128ELi224ELi256ELi128ELb0ELb1ELb1ELb0ELb1ELb1EEEEEEEEEvNT_6ParamsE,@"STO_CUDA_ENTRY STV_DEFAULT"
_ZN7cutlass13device_kernelIN5flash11enable_sm90INS1_16FlashAttnFwdSm90INS1_25CollectiveMainloopFwdSm90ILi2EN4cute5tupleIJNS5_1CILi1EEES8_S8_EEENS6_IJNS7_ILi128EEENS7_ILi224EEESA_EEELi128ENS_12float_e4m3_tEfNS_4arch4Sm90ELb0ELb0ELb0ELb1ELb0ELb1ELb0ELb1ELb1ELb1ELb0ELb0EEENS1_21CollectiveEpilogueFwdINS6_IJSA_SA_SB_EEES9_NS_10bfloat16_tESF_Li256ELb1ELb1ELb0ELb1EEENS1_36VarlenDynamicPersistentTileSchedulerILi128ELi224ELi256ELi128ELb0ELb1ELb1ELb0ELb1ELb1EEEEEEEEEvNT_6ParamsE:
        /* <DEDUP_REMOVED lines=13> */
[----:B------:R-:W-:Y:S02]  /*00d0*/  UIADD3 UR10, UP2, UR4, 0x570, URZ ;  /* 0x00000570040a7890 */ /* 0x000fe4000ff5e03f */
[----:B------:R-:W-:Y:S02]  /*00e0*/  UIADD3 UR4, UP3, UR4, 0x670, URZ ;  /* 0x0000067004047890 */ /* 0x000fe4000ff7e03f */
[----:B------:R-:W-:-:S02]  /*00f0*/  UIADD3.X UR7, URZ, UR5, URZ, UP0, !UPT ;  /* 0x000000053f077290 */ /* 0x000fc400087fe43f */
[----:B------:R-:W-:Y:S02]  /*0100*/  UIADD3.X UR9, URZ, UR5, URZ, UP1, !UPT ;  /* 0x000000053f097290 */ /* 0x000fe40008ffe43f */
[----:B------:R-:W-:Y:S02]  /*0110*/  UIADD3.X UR11, URZ, UR5, URZ, UP2, !UPT ;  /* 0x000000053f0b7290 */ /* 0x000fe400097fe43f */
[----:B------:R-:W-:-:S03]  /*0120*/  UIADD3.X UR5, URZ, UR5, URZ, UP3, !UPT ;  /* 0x000000053f057290 */ /* 0x000fc60009ffe43f */
[----:B------:R0:W-:Y:S02]  /*0130*/  UTMACCTL.PF [UR6] ;  /* 0x00000000060079b9 */ /* 0x0001e40008040000 */
[----:B------:R0:W-:Y:S02]  /*0140*/  UTMACCTL.PF [UR8] ;  /* 0x00000000080079b9 */ /* 0x0001e40008040000 */
[----:B------:R0:W-:Y:S02]  /*0150*/  UTMACCTL.PF [UR10] ;  /* 0x000000000a0079b9 */ /* 0x0001e40008040000 */
[----:B------:R0:W-:Y:S02]  /*0160*/  UTMACCTL.PF [UR4] ;  /* 0x00000000040079b9 */ /* 0x0001e40008040000 */
[----:B0-----:R-:W-:Y:S01]  /*0170*/  NOP ;  /* 0x0000000000007918 */ /* 0x001fe20000000000 */
.L_x_326:
[----:B------:R-:W-:Y:S05]  /*0180*/  BSYNC B0 ;  /* 0x0000000000007941 */ /* 0x000fea0003800000 */
.L_x_325:
        /* <DEDUP_REMOVED lines=41> */
.L_x_327:
        /* <DEDUP_REMOVED lines=22> */
.L_x_328:
        /* <DEDUP_REMOVED lines=18> */
.L_x_329:
        /* <DEDUP_REMOVED lines=22> */
.L_x_330:
        /* <DEDUP_REMOVED lines=22> */
.L_x_331:
[----:B0-----:R-:W-:Y:S01]  /*0960*/  UMOV UR4, 0x1 ;  /* 0x0000000100047882 */ /* 0x001fe20000000000 */
[----:B------:R-:W-:Y:S01]  /*0970*/  PLOP3.LUT P0, PT, PT, PT, UP0, 0x80, 0x0 ;  /* 0x000000000000781c */ /* 0x000fe20003f0f008 */
[----:B------:R-:W-:Y:S01]  /*0980*/  USEL UR4, UR4, 0x2, !UP0 ;  /* 0x0000000204047887 */ /* 0x000fe2000c000000 */
[----:B------:R-:W-:Y:S01]  /*0990*/  NOP ;  /* 0x0000000000007918 */ /* 0x000fe20000000000 */
[----:B------:R-:W-:Y:S01]  /*09a0*/  ULDC.64 UR60, c[0x0][0x208] ;  /* 0x00008200003c7ab9 */ /* 0x000fe20000000a00 */
[----:B------:R-:W-:Y:S03]  /*09b0*/  BSSY B8, `(.L_x_332) ;  /* 0x0002267000087945 */ /* 0x000fe60003800000 */
[----:B------:R-:W-:-:S05]  /*09c0*/  IMAD.U32 R2, RZ, RZ, UR4 ;  /* 0x00000004ff027e24 */ /* 0x000fca000f8e00ff */
[----:B------:R0:W-:Y:S01]  /*09d0*/  STL [R1+0xb8], R2 ;  /* 0x0000b80201007387 */ /* 0x0001e20000100800 */
[----:B-12-4-:R-:W-:Y:S06]  /*09e0*/  BAR.SYNC.DEFER_BLOCKING 0x0 ;  /* 0x0000000000007b1d */ /* 0x016fec0000010000 */
[----:B------:R-:W-:Y:S05]  /*09f0*/  @!P0 BRA `(.L_x_333) ;  /* 0x000001c0003c8947 */ /* 0x000fea0003800000 */
.L_x_334:
[----:B------:R-:W-:-:S08]  /*0a00*/  NOP ;  /* 0x0000000000007918 */ /* 0x000fd00000000000 */
[----:B------:R-:W1:Y:S02]  /*0a10*/  USETMAXREG.TRY_ALLOC.CTAPOOL UP0, 0xf0 ;  /* 0x000000f0000079c8 */ /* 0x000e640008000600 */
[----:B-1----:R-:W-:-:S13]  /*0a20*/  PLOP3.LUT P0, PT, PT, PT, UP0, 0x80, 0x0 ;  /* 0x000000000000781c */ /* 0x002fda0003f0f008 */
[----:B------:R-:W-:Y:S05]  /*0a30*/  @!P0 BRA `(.L_x_334) ;  /* 0xfffffffc00f08947 */ /* 0x000fea000383ffff */
[----:B------:R-:W1:Y:S01]  /*0a40*/  S2R R0, SR_TID.X ;  /* 0x0000000000007919 */ /* 0x000e620000002100 */
[----:B------:R-:W2:Y:S01]  /*0a50*/  S2UR UR5, SR_CgaCtaId ;  /* 0x00000000000579c3 */ /* 0x000ea20000008800 */
[----:B------:R-:W-:-:S07]  /*0a60*/  UMOV UR4, 0x400 ;  /* 0x0000040000047882 */ /* 0x000fce0000000000 */
[----:B------:R-:W-:Y:S06]  /*0a70*/  BAR.ARV 0x8, 0x180 ;  /* 0x0206000000007b1d */ /* 0x000fec0000002000 */
[----:B--2---:R-:W-:-:S06]  /*0a80*/  ULEA UR4, UR5, UR4, 0x18 ;  /* 0x0000000405047291 */ /* 0x004fcc000f8ec03f */
[----:B------:R-:W-:Y:S01]  /*0a90*/  IMAD.U32 R16, RZ, RZ, UR4 ;  /* 0x00000004ff107e24 */ /* 0x000fe2000f8e00ff */
[----:B-1----:R-:W-:Y:S01]  /*0aa0*/  SHF.R.U32.HI R0, RZ, 0x7, R0 ;  /* 0x00000007ff007819 */ /* 0x002fe20000011600 */
[----:B------:R-:W-:-:S03]  /*0ab0*/  ULDC UR4, c[0x0][0xc3c] ;  /* 0x00030f0000047ab9 */ /* 0x000fc60000000800 */
[----:B------:R-:W-:Y:S01]  /*0ac0*/  ISETP.NE.AND P0, PT, R0, 0x1, PT ;  /* 0x000000010000780c */ /* 0x000fe20003f05270 */
[----:B------:R-:W-:-:S05]  /*0ad0*/  IMAD.U32 R0, RZ, RZ, UR5 ;  /* 0x00000005ff007e24 */ /* 0x000fca000f8e00ff */
[----:B------:R-:W-:Y:S07]  /*0ae0*/  STL [R1+0x74], R0 ;  /* 0x0000740001007387 */ /* 0x000fee0000100800 */
[----:B------:R-:W-:Y:S08]  /*0af0*/  @!P0 BAR.ARV 0x9, 0x100 ;  /* 0x0244000000008b1d */ /* 0x000ff00000002000 */
[----:B------:R-:W-:Y:S06]  /*0b00*/  BAR.SYNC.DEFER_BLOCKING 0x5, 0x180 ;  /* 0x0146000000007b1d */ /* 0x000fec0000010000 */
[----:B------:R-:W1:Y:S02]  /*0b10*/  LDS.128 R12, [R16+0x2e8d0] ;  /* 0x02e8d000100c7984 */ /* 0x000e640000000c00 */
[----:B------:R-:W-:Y:S06]  /*0b20*/  BAR.ARV 0x4, 0x180 ;  /* 0x0106000000007b1d */ /* 0x000fec0000002000 */
[----:B-1----:R-:W-:-:S13]  /*0b30*/  ISETP.GE.AND P0, PT, R15, UR4, PT ;  /* 0x000000040f007c0c */ /* 0x002fda000bf06270 */
[----:B------:R-:W-:Y:S05]  /*0b40*/  @P0 BRA `(.L_x_335) ;  /* 0x0000022400340947 */ /* 0x000fea0003800000 */
[----:B0-----:R-:W2:Y:S01]  /*0b50*/  LDL R2, [R1+0xb8] ;  /* 0x0000b80001027983 */ /* 0x001ea20000100800 */
[----:B------:R-:W-:Y:S02]  /*0b60*/  IMAD.MOV.U32 R231, RZ, RZ, RZ ;  /* 0x000000ffffe77224 */ /* 0x000fe400078e00ff */
[----:B------:R-:W-:Y:S01]  /*0b70*/  IMAD.MOV.U32 R236, RZ, RZ, RZ ;  /* 0x000000ffffec7224 */ /* 0x000fe200078e00ff */
[----:B------:R-:W0:Y:S01]  /*0b80*/  S2R R0, SR_TID.X ;  /* 0x0000000000007919 */ /* 0x000e220000002100 */
[----:B------:R-:W-:Y:S02]  /*0b90*/  IMAD.MOV.U32 R234, RZ, RZ, RZ ;  /* 0x000000ffffea7224 */ /* 0x000fe400078e00ff */
[----:B0-----:R-:W-:-:S05]  /*0ba0*/  VIADD R11, R0, 0xffffff80 ;  /* 0xffffff80000b7836 */ /* 0x001fca0000000000 */
[----:B------:R-:W-:-:S04]  /*0bb0*/  SHF.R.S32.HI R0, RZ, 0x1f, R11 ;  /* 0x0000001fff007819 */ /* 0x000fc8000001140b */
[----:B------:R-:W-:-:S04]  /*0bc0*/  LEA.HI R4, R0, R11, RZ, 0x4 ;  /* 0x0000000b00047211 */ /* 0x000fc800078f20ff */
[----:B------:R-:W-:Y:S02]  /*0bd0*/  SHF.R.S32.HI R5, RZ, 0x4, R4 ;  /* 0x00000004ff057819 */ /* 0x000fe40000011404 */
[----:B--2---:R-:W-:Y:S02]  /*0be0*/  R2UR UR4, R2 ;  /* 0x00000000020472ca */ /* 0x004fe400000e0000 */
[----:B------:R-:W-:-:S04]  /*0bf0*/  LEA.HI R2, R0, R11, RZ, 0x7 ;  /* 0x0000000b00027211 */ /* 0x000fc800078f38ff */
[----:B------:R-:W-:Y:S02]  /*0c00*/  LOP3.LUT R3, R2, 0xffffff80, RZ, 0xc0, !PT ;  /* 0xffffff8002037812 */ /* 0x000fe400078ec0ff */
[----:B------:R-:W-:Y:S02]  /*0c10*/  SHF.R.S32.HI R12, RZ, 0x7, R2 ;  /* 0x00000007ff0c7819 */ /* 0x000fe40000011402 */
[----:B------:R-:W-:Y:S02]  /*0c20*/  IADD3 R17, R11, -R3, RZ ;  /* 0x800000030b117210 */ /* 0x000fe40007ffe0ff */
[C---:B------:R-:W-:Y:S01]  /*0c30*/  LEA.HI R3, R4.reuse, R5, RZ, 0x1 ;  /* 0x0000000504037211 */ /* 0x040fe200078f08ff */
[----:B------:R-:W-:Y:S01]  /*0c40*/  ULOP3.LUT UR4, UR4, 0x1, URZ, 0xfc, !UPT ;  /* 0x0000000104047892 */ /* 0x000fe2000f8efc3f */
[----:B------:R-:W-:Y:S02]  /*0c50*/  SHF.R.S32.HI R7, RZ, 0x1f, R17 ;  /* 0x0000001fff077819 */ /* 0x000fe40000011411 */
[----:B------:R-:W-:-:S02]  /*0c60*/  LOP3.LUT R4, R4, 0x3fffff0, RZ, 0xc0, !PT ;  /* 0x03fffff004047812 */ /* 0x000fc400078ec0ff */
[-C--:B------:R-:W-:Y:S02]  /*0c70*/  LEA.HI R8, R7, R17.reuse, RZ, 0x2 ;  /* 0x0000001107087211 */ /* 0x080fe400078f10ff */
[----:B------:R-:W-:Y:S01]  /*0c80*/  LEA.HI R2, R2, R12, RZ, 0x1 ;  /* 0x0000000c02027211 */ /* 0x000fe200078f08ff */
[----:B------:R-:W-:Y:S01]  /*0c90*/  IMAD.IADD R4, R11, 0x1, -R4 ;  /* 0x000000010b047824 */ /* 0x000fe200078e0a04 */
[--C-:B------:R-:W-:Y:S02]  /*0ca0*/  SHF.R.S32.HI R9, RZ, 0x2, R8.reuse ;  /* 0x00000002ff097819 */ /* 0x100fe40000011408 */
[----:B------:R-:W-:Y:S02]  /*0cb0*/  SHF.R.S32.HI R6, RZ, 0x1f, R8 ;  /* 0x0000001fff067819 */ /* 0x000fe40000011408 */
[----:B------:R-:W-:Y:S02]  /*0cc0*/  LEA.HI R7, R7, R17, RZ, 0x5 ;  /* 0x0000001107077211 */ /* 0x000fe400078f28ff */
[----:B------:R-:W-:-:S02]  /*0cd0*/  LEA.HI R10, R6, R9, RZ, 0x3 ;  /* 0x00000009060a7211 */ /* 0x000fc400078f18ff */
[----:B------:R-:W-:Y:S02]  /*0ce0*/  LOP3.LUT R6, R3, 0x1ffffffe, RZ, 0xc0, !PT ;  /* 0x1ffffffe03067812 */ /* 0x000fe400078ec0ff */
[----:B------:R-:W-:Y:S02]  /*0cf0*/  LEA.HI R3, R0, R11, RZ, 0x5 ;  /* 0x0000000b00037211 */ /* 0x000fe400078f28ff */
[----:B------:R-:W-:Y:S01]  /*0d00*/  LOP3.LUT R10, R10, 0xfffffff8, RZ, 0xc0, !PT ;  /* 0xfffffff80a0a7812 */ /* 0x000fe200078ec0ff */
[----:B------:R-:W-:Y:S01]  /*0d10*/  IMAD.IADD R6, R5, 0x1, -R6 ;  /* 0x0000000105067824 */ /* 0x000fe200078e0a06 */
[----:B------:R-:W-:Y:S01]  /*0d20*/  LOP3.LUT R8, R8, 0x7ffffffc, RZ, 0xc0, !PT ;  /* 0x7ffffffc08087812 */ /* 0x000fe200078ec0ff */
[----:B------:R-:W-:Y:S01]  /*0d30*/  IMAD.SHL.U32 R3, R3, 0x20, RZ ;  /* 0x0000002003037824 */ /* 0x000fe200078e00ff */
[----:B------:R-:W-:Y:S01]  /*0d40*/  SHF.R.S32.HI R7, RZ, 0x5, R7 ;  /* 0x00000005ff077819 */ /* 0x000fe20000011407 */
[----:B------:R-:W-:Y:S01]  /*0d50*/  IMAD.IADD R10, R9, 0x1, -R10 ;  /* 0x00000001090a7824 */ /* 0x000fe200078e0a0a */
[----:B------:R-:W-:Y:S01]  /*0d60*/  LOP3.LUT R2, R2, 0x3fffffe, RZ, 0xc0, !PT ;  /* 0x03fffffe02027812 */ /* 0x000fe200078ec0ff */
[----:B------:R-:W-:Y:S01]  /*0d70*/  IMAD.MOV.U32 R5, RZ, RZ, -0x2 ;  /* 0xfffffffeff057424 */ /* 0x000fe200078e00ff */
[----:B------:R-:W-:Y:S01]  /*0d80*/  LOP3.LUT R18, R3, 0xfffffc00, RZ, 0xc0, !PT ;  /* 0xfffffc0003127812 */ /* 0x000fe200078ec0ff */
[----:B------:R-:W-:Y:S01]  /*0d90*/  IMAD.IADD R8, R17, 0x1, -R8 ;  /* 0x0000000111087824 */ /* 0x000fe200078e0a08 */
[----:B------:R-:W-:Y:S01]  /*0da0*/  MOV R17, RZ ;  /* 0x000000ff00117202 */ /* 0x000fe20000000f00 */
[----:B------:R-:W-:Y:S01]  /*0db0*/  IMAD R7, R7, 0x10, R10 ;  /* 0x0000001007077824 */ /* 0x000fe200078e020a */
[----:B------:R-:W-:Y:S01]  /*0dc0*/  LEA R3, R4, R18, 0x6 ;  /* 0x0000001204037211 */ /* 0x000fe200078e30ff */
[----:B------:R-:W-:-:S04]  /*0dd0*/  IMAD.IADD R2, R12, 0x1, -R2 ;  /* 0x000000010c027824 */ /* 0x000fc800078e0a02 */
[----:B------:R-:W-:Y:S02]  /*0de0*/  IMAD R4, R6, 0x8, R3 ;  /* 0x0000000806047824 */ /* 0x000fe400078e0203 */
[----:B------:R-:W-:Y:S02]  /*0df0*/  IMAD R3, R8, R5, 0xe0 ;  /* 0x000000e008037424 */ /* 0x000fe400078e0205 */
[----:B------:R-:W-:Y:S01]  /*0e00*/  IMAD R9, R2, 0x40, R7 ;  /* 0x0000004002097824 */ /* 0x000fe200078e0207 */
[----:B------:R0:W-:Y:S01]  /*0e10*/  STL [R1+0xac], R4 ;  /* 0x0000ac0401007387 */ /* 0x0001e20000100800 */
[----:B------:R-:W-:-:S03]  /*0e20*/  LEA.HI R2, R0, R11, RZ, 0x2 ;  /* 0x0000000b00027211 */ /* 0x000fc600078f10ff */
[----:B------:R1:W-:Y:S01]  /*0e30*/  STL [R1+0xa4], R3 ;  /* 0x0000a40301007387 */ /* 0x0003e20000100800 */
[----:B------:R-:W-:-:S03]  /*0e40*/  SHF.R.S32.HI R228, RZ, 0x2, R2 ;  /* 0x00000002ffe47819 */ /* 0x000fc60000011402 */
[----:B------:R2:W-:Y:S01]  /*0e50*/  STL [R1+0x54], R13 ;  /* 0x0000540d01007387 */ /* 0x0005e20000100800 */
[----:B0-----:R-:W-:Y:S01]  /*0e60*/  LEA.HI R4, R0, R11, RZ, 0x3 ;  /* 0x0000000b00047211 */ /* 0x001fe200078f18ff */
[----:B------:R-:W-:Y:S02]  /*0e70*/  VIADD R12, R228, 0x80 ;  /* 0x00000080e40c7836 */ /* 0x000fe40000000000 */
[----:B------:R-:W-:Y:S01]  /*0e80*/  STL [R1+0x58], R14 ;  /* 0x0000580e01007387 */ /* 0x000fe20000100800 */
[----:B------:R-:W-:Y:S01]  /*0e90*/  LOP3.LUT R0, R2, 0xfffffffc, RZ, 0xc0, !PT ;  /* 0xfffffffc02007812 */ /* 0x000fe200078ec0ff */
[----:B-1----:R-:W-:Y:S01]  /*0ea0*/  IMAD.U32 R3, RZ, RZ, UR4 ;  /* 0x00000004ff037e24 */ /* 0x002fe2000f8e00ff */
[----:B------:R-:W-:Y:S01]  /*0eb0*/  UMOV UR4, URZ ;  /* 0x0000003f00047c82 */ /* 0x000fe20008000000 */
[----:B------:R-:W-:Y:S01]  /*0ec0*/  STL [R1+0x5c], R15 ;  /* 0x00005c0f01007387 */ /* 0x000fe20000100800 */
[----:B------:R-:W-:Y:S01]  /*0ed0*/  SHF.R.S32.HI R6, RZ, 0x1f, R12 ;  /* 0x0000001fff067819 */ /* 0x000fe2000001140c */
[----:B------:R-:W-:-:S02]  /*0ee0*/  IMAD.IADD R0, R11, 0x1, -R0 ;  /* 0x000000010b007824 */ /* 0x000fc400078e0a00 */
[----:B------:R-:W-:Y:S01]  /*0ef0*/  STL [R1+0xa0], R9 ;  /* 0x0000a00901007387 */ /* 0x000fe20000100800 */
[----:B--2---:R-:W-:Y:S01]  /*0f00*/  VIADD R13, R228, 0x40 ;  /* 0x00000040e40d7836 */ /* 0x004fe20000000000 */
[----:B------:R-:W-:Y:S01]  /*0f10*/  LEA.HI R6, R6, R12, RZ, 0x3 ;  /* 0x0000000c06067211 */ /* 0x000fe200078f18ff */
[C---:B------:R-:W-:Y:S01]  /*0f20*/  IMAD.SHL.U32 R18, R0.reuse, 0x10, RZ ;  /* 0x0000001000127824 */ /* 0x040fe200078e00ff */
[----:B------:R0:W-:Y:S01]  /*0f30*/  STL [R1+0x44], R3 ;  /* 0x0000440301007387 */ /* 0x0001e20000100800 */
[----:B------:R-:W-:Y:S02]  /*0f40*/  SHF.L.U32 R22, R0, 0x3, RZ ;  /* 0x0000000300167819 */ /* 0x000fe400000006ff */
[----:B------:R-:W-:Y:S01]  /*0f50*/  IMAD.SHL.U32 R6, R6, 0x80, RZ ;  /* 0x0000008006067824 */ /* 0x000fe200078e00ff */
[----:B------:R-:W-:Y:S02]  /*0f60*/  SHF.R.S32.HI R19, RZ, 0x1f, R18 ;  /* 0x0000001fff137819 */ /* 0x000fe40000011412 */
[----:B------:R-:W-:-:S02]  /*0f70*/  IADD3 R230, R22, 0x20, RZ ;  /* 0x0000002016e67810 */ /* 0x000fc40007ffe0ff */
[----:B------:R-:W-:Y:S02]  /*0f80*/  SHF.R.S32.HI R23, RZ, 0x1f, R22 ;  /* 0x0000001fff177819 */ /* 0x000fe40000011416 */
[----:B0-----:R-:W-:Y:S02]  /*0f90*/  SHF.R.S32.HI R3, RZ, 0x1f, R2 ;  /* 0x0000001fff037819 */ /* 0x001fe40000011402 */
[----:B------:R-:W-:Y:S02]  /*0fa0*/  LOP3.LUT R2, R4, 0xfffffff8, RZ, 0xc0, !PT ;  /* 0xfffffff804027812 */ /* 0x000fe400078ec0ff */
[----:B------:R-:W-:Y:S02]  /*0fb0*/  LEA.HI R3, R3, R228, RZ, 0x3 ;  /* 0x000000e403037211 */ /* 0x000fe400078f18ff */
[----:B------:R-:W-:Y:S01]  /*0fc0*/  IADD3 R10, R11, -R2, RZ ;  /* 0x800000020b0a7210 */ /* 0x000fe20007ffe0ff */
[----:B------:R-:W-:Y:S01]  /*0fd0*/  VIADD R11, R228, 0xc0 ;  /* 0x000000c0e40b7836 */ /* 0x000fe20000000000 */
[----:B------:R-:W-:-:S02]  /*0fe0*/  LEA.HI R2, R0, R0, RZ, 0x1 ;  /* 0x0000000000027211 */ /* 0x000fc400078f08ff */
[----:B------:R-:W-:Y:S01]  /*0ff0*/  LOP3.LUT R3, R3, 0xfffffff8, RZ, 0xc0, !PT ;  /* 0xfffffff803037812 */ /* 0x000fe200078ec0ff */
[----:B------:R-:W-:Y:S01]  /*1000*/  IMAD.SHL.U32 R7, R11, 0x80, RZ ;  /* 0x000000800b077824 */ /* 0x000fe200078e00ff */
[----:B------:R-:W-:Y:S01]  /*1010*/  LOP3.LUT R5, R2, 0x1ffffffe, RZ, 0xc0, !PT ;  /* 0x1ffffffe02057812 */ /* 0x000fe200078ec0ff */
[----:B------:R-:W-:Y:S01]  /*1020*/  IMAD.SHL.U32 R10, R10, 0x8, RZ ;  /* 0x000000080a0a7824 */ /* 0x000fe200078e00ff */
[----:B------:R-:W-:Y:S01]  /*1030*/  SHF.R.S32.HI R2, RZ, 0x1f, R228 ;  /* 0x0000001fff027819 */ /* 0x000fe200000114e4 */
[----:B------:R-:W-:Y:S01]  /*1040*/  IMAD.IADD R229, R228, 0x1, -R3 ;  /* 0x00000001e4e57824 */ /* 0x000fe200078e0a03 */
[----:B------:R-:W-:Y:S01]  /*1050*/  SHF.R.S32.HI R2, RZ, 0x1f, R13 ;  /* 0x0000001fff027819 */ /* 0x000fe2000001140d */
[----:B------:R-:W-:Y:S01]  /*1060*/  IMAD.IADD R5, R0, 0x1, -R5 ;  /* 0x0000000100057824 */ /* 0x000fe200078e0a05 */
[----:B------:R-:W-:Y:S01]  /*1070*/  LOP3.LUT R3, R7, 0x380, RZ, 0xc0, !PT ;  /* 0x0000038007037812 */ /* 0x000fe200078ec0ff */
[----:B------:R-:W-:Y:S01]  /*1080*/  IMAD.SHL.U32 R0, R13, 0x80, RZ ;  /* 0x000000800d007824 */ /* 0x000fe200078e00ff */
[----:B------:R-:W-:Y:S01]  /*1090*/  LEA.HI R2, R2, R13, RZ, 0x3 ;  /* 0x0000000d02027211 */ /* 0x000fe200078f18ff */
[----:B------:R-:W-:Y:S01]  /*10a0*/  STL [R1+0x64], R10 ;  /* 0x0000640a01007387 */ /* 0x000fe20000100800 */
[----:B------:R-:W-:Y:S01]  /*10b0*/  SHF.R.S32.HI R4, RZ, 0x3, R4 ;  /* 0x00000003ff047819 */ /* 0x000fe20000011404 */
[----:B------:R-:W-:Y:S01]  /*10c0*/  IMAD.SHL.U32 R4, R12, 0x80, RZ ;  /* 0x000000800c047824 */ /* 0x000fe200078e00ff */
[----:B------:R-:W-:Y:S01]  /*10d0*/  SHF.R.S32.HI R3, RZ, 0x1f, R10 ;  /* 0x0000001fff037819 */ /* 0x000fe2000001140a */
[----:B------:R-:W-:Y:S01]  /*10e0*/  IMAD.SHL.U32 R2, R2, 0x80, RZ ;  /* 0x0000008002027824 */ /* 0x000fe200078e00ff */
[----:B------:R-:W-:-:S02]  /*10f0*/  LOP3.LUT R0, R0, 0x380, RZ, 0xc0, !PT ;  /* 0x0000038000007812 */ /* 0x000fc400078ec0ff */
[----:B------:R-:W-:Y:S01]  /*1100*/  SHF.R.S32.HI R8, RZ, 0x1f, R11 ;  /* 0x0000001fff087819 */ /* 0x000fe2000001140b */
[----:B------:R0:W-:Y:S01]  /*1110*/  STL [R1+0xb4], R3 ;  /* 0x0000b40301007387 */ /* 0x0001e20000100800 */
[----:B------:R-:W-:Y:S01]  /*1120*/  LOP3.LUT R4, R4, 0x380, RZ, 0xc0, !PT ;  /* 0x0000038004047812 */ /* 0x000fe200078ec0ff */
[----:B------:R-:W-:Y:S01]  /*1130*/  VIADD R4, R10, 0x40 ;  /* 0x000000400a047836 */ /* 0x000fe20000000000 */
[----:B------:R-:W-:Y:S02]  /*1140*/  LEA.HI R8, R8, R11, RZ, 0x3 ;  /* 0x0000000b08087211 */ /* 0x000fe400078f18ff */
[----:B------:R-:W-:Y:S02]  /*1150*/  LOP3.LUT R2, R2, 0xfffffc00, RZ, 0xc0, !PT ;  /* 0xfffffc0002027812 */ /* 0x000fe400078ec0ff */
[----:B------:R-:W-:Y:S01]  /*1160*/  SHF.R.S32.HI R7, RZ, 0x1f, R230 ;  /* 0x0000001fff077819 */ /* 0x000fe200000114e6 */
[----:B------:R-:W-:Y:S01]  /*1170*/  IMAD.SHL.U32 R8, R8, 0x80, RZ ;  /* 0x0000008008087824 */ /* 0x000fe200078e00ff */
[----:B------:R1:W-:Y:S01]  /*1180*/  STL [R1+0x7c], R4 ;  /* 0x00007c0401007387 */ /* 0x0003e20000100800 */
[----:B0-----:R-:W-:-:S02]  /*1190*/  SHF.R.U32.HI R3, RZ, 0x3, R0 ;  /* 0x00000003ff037819 */ /* 0x001fc40000011600 */
[----:B------:R-:W-:Y:S01]  /*11a0*/  LOP3.LUT R0, R0, 0x70, R18, 0xf8, !PT ;  /* 0x0000007000007812 */ /* 0x000fe200078ef812 */
[----:B------:R0:W-:Y:S03]  /*11b0*/  STL [R1+0x68], R2 ;  /* 0x0000680201007387 */ /* 0x0001e60000100800 */
[----:B------:R-:W-:Y:S01]  /*11c0*/  LOP3.LUT R3, R2, R0, R3, 0xf6, !PT ;  /* 0x0000000002037212 */ /* 0x000fe200078ef603 */
[----:B------:R-:W-:Y:S01]  /*11d0*/  STL [R1+0x98], R7 ;  /* 0x0000980701007387 */ /* 0x000fe20000100800 */
[----:B------:R-:W-:Y:S02]  /*11e0*/  SHF.R.S32.HI R0, RZ, 0x1f, R4 ;  /* 0x0000001fff007819 */ /* 0x000fe40000011404 */
[----:B-1----:R-:W-:Y:S02]  /*11f0*/  LOP3.LUT R4, R8, 0xfffffc00, RZ, 0xc0, !PT ;  /* 0xfffffc0008047812 */ /* 0x002fe400078ec0ff */
[----:B0-----:R-:W-:Y:S01]  /*1200*/  LOP3.LUT R2, R6, 0xfffffc00, RZ, 0xc0, !PT ;  /* 0xfffffc0006027812 */ /* 0x001fe200078ec0ff */
[----:B------:R0:W-:Y:S04]  /*1210*/  STL [R1+0xb0], R0 ;  /* 0x0000b00001007387 */ /* 0x0001e80000100800 */
[----:B------:R1:W-:Y:S04]  /*1220*/  STL [R1+0x70], R2 ;  /* 0x0000700201007387 */ /* 0x0003e80000100800 */
[----:B------:R-:W-:Y:S01]  /*1230*/  STL [R1+0x6c], R4 ;  /* 0x00006c0401007387 */ /* 0x000fe20000100800 */
[----:B0-----:R-:W-:Y:S01]  /*1240*/  IMAD.IADD R0, R16, 0x1, R3 ;  /* 0x0000000110007824 */ /* 0x001fe200078e0203 */
[----:B-1----:R-:W-:-:S04]  /*1250*/  LEA R2, R5, R9, 0x3 ;  /* 0x0000000905027211 */ /* 0x002fc800078e18ff */
[----:B------:R0:W-:Y:S04]  /*1260*/  STL [R1+0x9c], R0 ;  /* 0x00009c0001007387 */ /* 0x0001e80000100800 */
[----:B------:R1:W-:Y:S01]  /*1270*/  STL [R1+0xa8], R2 ;  /* 0x0000a80201007387 */ /* 0x0003e20000100800 */
[----:B0-----:R-:W-:-:S05]  /*1280*/  IMAD.U32 R0, RZ, RZ, UR4 ;  /* 0x00000004ff007e24 */ /* 0x001fca000f8e00ff */
[----:B------:R1:W-:Y:S02]  /*1290*/  STL [R1+0x94], R0 ;  /* 0x0000940001007387 */ /* 0x0003e40000100800 */
.L_x_506:
[----:B-12---:R-:W2:Y:S01]  /*12a0*/  LDL.LU R0, [R1+0x5c] ;  /* 0x00005c0001007983 */ /* 0x006ea20000300800 */
[----:B------:R-:W2:Y:S01]  /*12b0*/  LDC.64 R2, c[0x0][0xc88] ;  /* 0x00032200ff027b82 */ /* 0x000ea20000000a00 */
[----:B------:R-:W-:Y:S05]  /*12c0*/  YIELD ;  /* 0x0000000000007946 */ /* 0x000fea0003800000 */
[----:B------:R-:W-:Y:S01]  /*12d0*/  ULDC.64 UR4, c[0x0][0xa28] ;  /* 0x00028a0000047ab9 */ /* 0x000fe20000000a00 */
[----:B------:R-:W-:Y:S01]  /*12e0*/  ULDC.64 UR8, c[0x0][0xa18] ;  /* 0x0002860000087ab9 */ /* 0x000fe20000000a00 */
[----:B------:R-:W-:Y:S01]  /*12f0*/  ISETP.NE.U32.AND P1, PT, RZ, UR4, PT ;  /* 0x00000004ff007c0c */ /* 0x000fe2000bf25070 */
[----:B------:R-:W-:Y:S01]  /*1300*/  ULDC.64 UR6, c[0x0][0xa08] ;  /* 0x0002820000067ab9 */ /* 0x000fe20000000a00 */
[----:B--2---:R-:W-:-:S05]  /*1310*/  IMAD.WIDE R2, R0, 0x4, R2 ;  /* 0x0000000400027825 */ /* 0x004fca00078e0202 */
[----:B------:R0:W2:Y:S01]  /*1320*/  LDG.E R0, desc[UR60][R2.64] ;  /* 0x0000003c02007981 */ /* 0x0000a2000c1e1900 */
[----:B------:R-:W-:Y:S01]  /*1330*/  ISETP.NE.AND.EX P1, PT, RZ, UR5, PT, P1 ;  /* 0x00000005ff007c0c */ /* 0x000fe2000bf25310 */
[----:B------:R-:W-:Y:S01]  /*1340*/  IMAD.MOV.U32 R29, RZ, RZ, RZ ;  /* 0x000000ffff1d7224 */ /* 0x000fe200078e00ff */
[----:B------:R-:W-:-:S04]  /*1350*/  ISETP.NE.U32.AND P0, PT, RZ, UR6, PT ;  /* 0x00000006ff007c0c */ /* 0x000fc8000bf05070 */
[----:B------:R-:W-:Y:S01]  /*1360*/  ISETP.NE.AND.EX P0, PT, RZ, UR7, PT, P0 ;  /* 0x00000007ff007c0c */ /* 0x000fe2000bf05300 */
[----:B0-----:R-:W-:Y:S01]  /*1370*/  IMAD.MOV.U32 R3, RZ, RZ, RZ ;  /* 0x000000ffff037224 */ /* 0x001fe200078e00ff */
[----:B--2---:R-:W-:Y:S01]  /*1380*/  SHF.R.S32.HI R6, RZ, 0x1f, R0 ;  /* 0x0000001fff067819 */ /* 0x004fe20000011400 */
[----:B------:R-:W-:-:S04]  /*1390*/  IMAD.SHL.U32 R31, R0, 0x4, RZ ;  /* 0x00000004001f7824 */ /* 0x000fc800078e00ff */
[C---:B---3--:R-:W-:Y:S01]  /*13a0*/  @P1 LEA R4, P2, R0.reuse, UR4, 0x2 ;  /* 0x0000000400041c11 */ /* 0x048fe2000f8410ff */
[----:B------:R-:W-:Y:S01]  /*13b0*/  STL [R1+0x78], R0 ;  /* 0x0000780001007387 */ /* 0x000fe20000100800 */
[C-C-:B------:R-:W-:Y:S02]  /*13c0*/  SHF.L.U64.HI R30, R0.reuse, 0x2, R6.reuse ;  /* 0x00000002001e7819 */ /* 0x140fe40000010206 */
[----:B------:R-:W-:Y:S01]  /*13d0*/  @P1 LEA.HI.X R5, R0, UR5, R6, 0x2, P2 ;  /* 0x0000000500051c11 */ /* 0x000fe200090f1406 */
[----:B------:R0:W-:Y:S01]  /*13e0*/  STL [R1+0x8c], R6 ;  /* 0x00008c0601007387 */ /* 0x0001e20000100800 */
[----:B------:R-:W-:Y:S01]  /*13f0*/  ISETP.NE.U32.AND P2, PT, RZ, UR8, PT ;  /* 0x00000008ff007c0c */ /* 0x000fe2000bf45070 */
[----:B------:R-:W-:Y:S01]  /*1400*/  ULDC UR4, c[0x0][0x288] ;  /* 0x0000a20000047ab9 */ /* 0x000fe20000000800 */
[C---:B------:R-:W-:Y:S01]  /*1410*/  IADD3 R8, P3, R31.reuse, UR6, RZ ;  /* 0x000000061f087c10 */ /* 0x040fe2000ff7e0ff */
[----:B------:R1:W5:Y:S01]  /*1420*/  @P1 LDG.E R3, desc[UR60][R4.64] ;  /* 0x0000003c04031981 */ /* 0x000362000c1e1900 */
[----:B------:R-:W-:Y:S01]  /*1430*/  ISETP.NE.AND.EX P2, PT, RZ, UR9, PT, P2 ;  /* 0x00000009ff007c0c */ /* 0x000fe2000bf45320 */
[----:B------:R-:W-:Y:S01]  /*1440*/  IMAD.U32 R134, RZ, RZ, UR4 ;  /* 0x00000004ff867e24 */ /* 0x000fe2000f8e00ff */
[C---:B------:R-:W-:Y:S01]  /*1450*/  IADD3.X R9, R30.reuse, UR7, RZ, P3, !PT ;  /* 0x000000071e097c10 */ /* 0x040fe20009ffe4ff */
[----:B------:R-:W-:Y:S01]  /*1460*/  ULDC.64 UR4, c[0x0][0x418] ;  /* 0x0001060000047ab9 */ /* 0x000fe20000000a00 */
[----:B------:R1:W-:Y:S04]  /*1470*/  STL [R1+0x84], R31 ;  /* 0x0000841f01007387 */ /* 0x0003e80000100800 */
[----:B------:R1:W5:Y:S05]  /*1480*/  @P0 LDG.E R29, desc[UR60][R8.64] ;  /* 0x0000003c081d0981 */ /* 0x00036a000c1e1900 */
[----:B0-----:R-:W-:Y:S01]  /*1490*/  @P2 IADD3 R6, P1, R31, UR8, RZ ;  /* 0x000000081f062c10 */ /* 0x001fe2000ff3e0ff */
[----:B------:R-:W-:Y:S01]  /*14a0*/  UISETP.NE.U32.AND UP0, UPT, UR4, URZ, UPT ;  /* 0x0000003f0400728c */ /* 0x000fe2000bf05070 */
[----:B------:R1:W-:Y:S02]  /*14b0*/  STL [R1+0x88], R30 ;  /* 0x0000881e01007387 */ /* 0x0003e40000100800 */
[----:B------:R-:W-:Y:S01]  /*14c0*/  @P2 IADD3.X R7, R30, UR9, RZ, P1, !PT ;  /* 0x000000091e072c10 */ /* 0x000fe20008ffe4ff */
[----:B------:R-:W-:-:S04]  /*14d0*/  ULDC UR4, c[0x0][0x424] ;  /* 0x0001090000047ab9 */ /* 0x000fc80000000800 */
[----:B------:R1:W5:Y:S01]  /*14e0*/  @P2 LDG.E R134, desc[UR60][R6.64] ;  /* 0x0000003c06862981 */ /* 0x000362000c1e1900 */
[----:B------:R-:W-:-:S03]  /*14f0*/  UISETP.NE.AND.EX UP0, UPT, UR5, URZ, UPT, UP0 ;  /* 0x0000003f0500728c */ /* 0x000fc6000bf05300 */
[----:B------:R-:W-:Y:S01]  /*1500*/  ULDC UR5, c[0x0][0x2f0] ;  /* 0x0000bc0000057ab9 */ /* 0x000fe20000000800 */
[----:B------:R-:W-:-:S04]  /*1510*/  USEL UR4, UR4, 0x1, UP0 ;  /* 0x0000000104047887 */ /* 0x000fc80008000000 */
[----:B------:R-:W-:-:S03]  /*1520*/  UIMAD UR4, UR4, UR5, URZ ;  /* 0x00000005040472a4 */ /* 0x000fc6000f8e023f */
[----:B------:R-:W-:Y:S02]  /*1530*/  ULDC UR5, c[0x0][0x348] ;  /* 0x0000d20000057ab9 */ /* 0x000fe40000000800 */
[----:B------:R-:W-:Y:S01]  /*1540*/  MOV R2, UR5 ;  /* 0x0000000500027c02 */ /* 0x000fe20008000f00 */
[----:B------:R-:W-:Y:S02]  /*1550*/  IMAD.U32 R26, RZ, RZ, UR4 ;  /* 0x00000004ff1a7e24 */ /* 0x000fe4000f8e00ff */
[----:B------:R-:W-:Y:S01]  /*1560*/  IMAD.MOV.U32 R27, RZ, RZ, R0 ;  /* 0x000000ffff1b7224 */ /* 0x000fe200078e0000 */
[----:B-1--4-:R-:W-:Y:S06]  /*1570*/  @P2 BRA `(.L_x_336) ;  /* 0x0000000000242947 */ /* 0x012fec0003800000 */
[----:B------:R-:W-:Y:S02]  /*1580*/  ULDC.64 UR4, c[0x0][0xa00] ;  /* 0x0002800000047ab9 */ /* 0x000fe40000000a00 */
[----:B------:R-:W-:-:S04]  /*1590*/  ISETP.NE.U32.AND P1, PT, RZ, UR4, PT ;  /* 0x00000004ff007c0c */ /* 0x000fc8000bf25070 */
[----:B------:R-:W-:-:S13]  /*15a0*/  ISETP.NE.AND.EX P1, PT, RZ, UR5, PT, P1 ;  /* 0x00000005ff007c0c */ /* 0x000fda000bf25310 */
[----:B------:R-:W-:Y:S05]  /*15b0*/  @!P1 BRA `(.L_x_336) ;  /* 0x0000000000149947 */ /* 0x000fea0003800000 */
[----:B------:R-:W0:Y:S02]  /*15c0*/  LDC.64 R4, c[0x0][0xa00] ;  /* 0x00028000ff047b82 */ /* 0x000e240000000a00 */
[----:B0-----:R-:W-:-:S05]  /*15d0*/  IMAD.WIDE R4, R27, 0x4, R4 ;  /* 0x000000041b047825 */ /* 0x001fca00078e0204 */
[----:B-----5:R-:W2:Y:S04]  /*15e0*/  LDG.E R134, desc[UR60][R4.64] ;  /* 0x0000003c04867981 */ /* 0x020ea8000c1e1900 */
[----:B------:R-:W2:Y:S02]  /*15f0*/  LDG.E R7, desc[UR60][R4.64+0x4] ;  /* 0x0000043c04077981 */ /* 0x000ea4000c1e1900 */
[----:B--2---:R-:W-:-:S07]  /*1600*/  IMAD.IADD R134, R7, 0x1, -R134 ;  /* 0x0000000107867824 */ /* 0x004fce00078e0a86 */
.L_x_336:
[----:B------:R-:W2:Y:S01]  /*1610*/  LDL R28, [R1+0x58] ;  /* 0x00005800011c7983 */ /* 0x000ea20000100800 */
[----:B------:R-:W-:Y:S02]  /*1620*/  ULDC.64 UR4, c[0x0][0xa20] ;  /* 0x0002880000047ab9 */ /* 0x000fe40000000a00 */
[----:B------:R-:W-:Y:S01]  /*1630*/  ISETP.NE.U32.AND P1, PT, RZ, UR4, PT ;  /* 0x00000004ff007c0c */ /* 0x000fe2000bf25070 */
[----:B------:R-:W3:Y:S03]  /*1640*/  LDL R0, [R1+0x54] ;  /* 0x0000540001007983 */ /* 0x000ee60000100800 */
[----:B------:R-:W-:Y:S01]  /*1650*/  ISETP.NE.AND.EX P1, PT, RZ, UR5, PT, P1 ;  /* 0x00000005ff007c0c */ /* 0x000fe2000bf25310 */
[----:B--2---:R0:W-:Y:S04]  /*1660*/  STL [R1+0x80], R28 ;  /* 0x0000801c01007387 */ /* 0x0041e80000100800 */
[----:B---3--:R0:W-:Y:S08]  /*1670*/  STL [R1+0x90], R0 ;  /* 0x0000900001007387 */ /* 0x0081f00000100800 */
[----:B------:R-:W-:Y:S05]  /*1680*/  @!P1 BRA `(.L_x_337) ;  /* 0x0000000000109947 */ /* 0x000fea0003800000 */
[----:B------:R-:W-:-:S04]  /*1690*/  IADD3 R4, P0, R31, UR4, RZ ;  /* 0x000000041f047c10 */ /* 0x000fc8000ff1e0ff */
[----:B------:R-:W-:-:S05]  /*16a0*/  IADD3.X R5, R30, UR5, RZ, P0, !PT ;  /* 0x000000051e057c10 */ /* 0x000fca00087fe4ff */
[----:B------:R1:W5:Y:S01]  /*16b0*/  LDG.E R26, desc[UR60][R4.64] ;  /* 0x0000003c041a7981 */ /* 0x000362000c1e1900 */
[----:B------:R-:W-:Y:S05]  /*16c0*/  BRA `(.L_x_338) ;  /* 0x0000000000107947 */ /* 0x000fea0003800000 */
.L_x_337:
[----:B------:R-:W-:Y:S05]  /*16d0*/  @!P0 BRA `(.L_x_338) ;  /* 0x00000000000c8947 */ /* 0x000fea0003800000 */
[----:B------:R-:W2:Y:S04]  /*16e0*/  LDG.E R5, desc[UR60][R8.64] ;  /* 0x0000003c08057981 */ /* 0x000ea8000c1e1900 */
[----:B------:R-:W2:Y:S02]  /*16f0*/  LDG.E R26, desc[UR60][R8.64+0x4] ;  /* 0x0000043c081a7981 */ /* 0x000ea4000c1e1900 */
[----:B--2---:R-:W-:-:S07]  /*1700*/  IMAD.IADD R26, R26, 0x1, -R5 ;  /* 0x000000011a1a7824 */ /* 0x004fce00078e0a05 */
.L_x_338:
[----:B------:R-:W-:Y:S02]  /*1710*/  ULDC.64 UR4, c[0x0][0xa10] ;  /* 0x0002840000047ab9 */ /* 0x000fe40000000a00 */
[----:B------:R-:W-:-:S04]  /*1720*/  ISETP.NE.U32.AND P0, PT, RZ, UR4, PT ;  /* 0x00000004ff007c0c */ /* 0x000fc8000bf05070 */
[----:B------:R-:W-:Y:S01]  /*1730*/  ISETP.NE.AND.EX P0, PT, RZ, UR5, PT, P0 ;  /* 0x00000005ff007c0c */ /* 0x000fe2000bf05300 */
[----:B------:R-:W-:-:S12]  /*1740*/  ULDC.64 UR4, c[0x0][0xa30] ;  /* 0x00028c0000047ab9 */ /* 0x000fd80000000a00 */
[----:B-1----:R-:W1:Y:S02]  /*1750*/  @P0 LDC.64 R4, c[0x0][0xa10] ;  /* 0x00028400ff040b82 */ /* 0x002e640000000a00 */
[----:B-1----:R-:W-:-:S05]  /*1760*/  @P0 IMAD.WIDE R4, R27, 0x4, R4 ;  /* 0x000000041b040825 */ /* 0x002fca00078e0204 */
[----:B0-----:R-:W2:Y:S04]  /*1770*/  @P0 LDG.E R0, desc[UR60][R4.64] ;  /* 0x0000003c04000981 */ /* 0x001ea8000c1e1900 */
[----:B------:R0:W2:Y:S01]  /*1780*/  @P0 LDG.E R9, desc[UR60][R4.64+0x4] ;  /* 0x0000043c04090981 */ /* 0x0000a2000c1e1900 */
[----:B-----5:R-:W-:Y:S01]  /*1790*/  IADD3 R3, -R3, R26, RZ ;  /* 0x0000001a03037210 */ /* 0x020fe20007ffe1ff */
[----:B------:R-:W-:Y:S01]  /*17a0*/  IMAD.MOV.U32 R121, RZ, RZ, R26 ;  /* 0x000000ffff797224 */ /* 0x000fe200078e001a */
[----:B------:R-:W-:-:S04]  /*17b0*/  ISETP.NE.U32.AND P1, PT, RZ, UR4, PT ;  /* 0x00000004ff007c0c */ /* 0x000fc8000bf25070 */
[----:B------:R-:W-:Y:S01]  /*17c0*/  ISETP.NE.AND.EX P1, PT, RZ, UR5, PT, P1 ;  /* 0x00000005ff007c0c */ /* 0x000fe2000bf25310 */
[----:B0-----:R-:W-:-:S12]  /*17d0*/  IMAD.MOV.U32 R4, RZ, RZ, RZ ;  /* 0x000000ffff047224 */ /* 0x001fd800078e00ff */
[----:B------:R-:W-:-:S04]  /*17e0*/  @P1 IADD3 R6, P2, R31, UR4, RZ ;  /* 0x000000041f061c10 */ /* 0x000fc8000ff5e0ff */
[----:B------:R-:W-:-:S05]  /*17f0*/  @P1 IADD3.X R7, R30, UR5, RZ, P2, !PT ;  /* 0x000000051e071c10 */ /* 0x000fca00097fe4ff */
[----:B------:R0:W5:Y:S01]  /*1800*/  @P1 LDG.E R121, desc[UR60][R6.64] ;  /* 0x0000003c06791981 */ /* 0x000162000c1e1900 */
[----:B--2---:R-:W-:Y:S02]  /*1810*/  @P0 IMAD.IADD R2, R9, 0x1, -R0 ;  /* 0x0000000109020824 */ /* 0x004fe400078e0a00 */
[----:B------:R-:W-:Y:S02]  /*1820*/  IMAD.MOV R0, RZ, RZ, -R3 ;  /* 0x000000ffff007224 */ /* 0x000fe400078e0a03 */
[----:B------:R-:W-:-:S03]  /*1830*/  IMAD.IADD R138, R3, 0x1, R2 ;  /* 0x00000001038a7824 */ /* 0x000fc600078e0202 */
[----:B------:R-:W-:Y:S01]  /*1840*/  VIMNMX R0, RZ, R0, !PT ;  /* 0x00000000ff007248 */ /* 0x000fe20007fe0100 */
[----:B------:R-:W-:-:S03]  /*1850*/  VIADD R5, R138, 0xdf ;  /* 0x000000df8a057836 */ /* 0x000fc60000000000 */
[----:B------:R-:W-:Y:S01]  /*1860*/  SHF.R.U32.HI R24, RZ, 0x5, R0 ;  /* 0x00000005ff187819 */ /* 0x000fe20000011600 */
[----:B------:R-:W-:-:S04]  /*1870*/  IMAD.HI R4, R5, -0x6db6db6d, R4 ;  /* 0x9249249305047827 */ /* 0x000fc800078e0204 */
[----:B------:R-:W-:Y:S01]  /*1880*/  IMAD.WIDE.U32 R24, R24, 0x24924925, RZ ;  /* 0x2492492518187825 */ /* 0x000fe200078e00ff */
[----:B------:R-:W-:-:S03]  /*1890*/  SHF.R.U32.HI R233, RZ, 0x1f, R4 ;  /* 0x0000001fffe97819 */ /* 0x000fc60000011604 */
[----:B------:R-:W-:Y:S01]  /*18a0*/  IMAD.MOV.U32 R24, RZ, RZ, R25 ;  /* 0x000000ffff187224 */ /* 0x000fe200078e0019 */
[----:B------:R-:W-:-:S03]  /*18b0*/  LEA.HI.SX32 R233, R4, R233, 0x19 ;  /* 0x000000e904e97211 */ /* 0x000fc600078fcaff */
[----:B------:R-:W-:Y:S02]  /*18c0*/  IMAD.MOV.U32 R25, RZ, RZ, R24 ;  /* 0x000000ffff197224 */ /* 0x000fe400078e0018 */
[----:B------:R-:W-:-:S05]  /*18d0*/  IMAD R3, R233, 0xe0, -R3 ;  /* 0x000000e0e9037824 */ /* 0x000fca00078e0a03 */
[----:B------:R-:W-:-:S04]  /*18e0*/  VIMNMX R3, R3, R2, PT ;  /* 0x0000000203037248 */ /* 0x000fc80003fe0100 */
[----:B------:R-:W-:-:S13]  /*18f0*/  ISETP.GT.AND P0, PT, R3, R0, PT ;  /* 0x000000000300720c */ /* 0x000fda0003f04270 */
[----:B------:R-:W-:Y:S01]  /*1900*/  @P0 IADD3 R5, R3, 0xdf, RZ ;  /* 0x000000df03050810 */ /* 0x000fe20007ffe0ff */
[----:B------:R-:W-:-:S04]  /*1910*/  @P0 IMAD.MOV.U32 R4, RZ, RZ, RZ ;  /* 0x000000ffff040224 */ /* 0x000fc800078e00ff */
[----:B------:R-:W-:-:S05]  /*1920*/  @P0 IMAD.HI R4, R5, -0x6db6db6d, R4 ;  /* 0x9249249305040827 */ /* 0x000fca00078e0204 */
[----:B------:R-:W-:-:S04]  /*1930*/  @P0 SHF.R.U32.HI R3, RZ, 0x1f, R4 ;  /* 0x0000001fff030819 */ /* 0x000fc80000011604 */
[----:B------:R-:W-:Y:S02]  /*1940*/  @P0 LEA.HI.SX32 R25, R4, R3, 0x19 ;  /* 0x0000000304190211 */ /* 0x000fe400078fcaff */
[----:B------:R-:W-:Y:S02]  /*1950*/  PLOP3.LUT P0, PT, PT, PT, PT, 0x80, 0x0 ;  /* 0x000000000000781c */ /* 0x000fe40003f0f070 */
[----:B------:R-:W-:-:S13]  /*1960*/  ISETP.GT.AND P1, PT, R25, R24, PT ;  /* 0x000000181900720c */ /* 0x000fda0003f24270 */
[----:B0-----:R-:W-:Y:S05]  /*1970*/  @!P1 BRA `(.L_x_339) ;  /* 0x000000a800e49947 */ /* 0x001fea0003800000 */
[----:B------:R-:W-:Y:S01]  /*1980*/  VIADD R0, R16, 0x20400 ;  /* 0x0002040010007836 */ /* 0x000fe20000000000 */
[----:B------:R-:W-:Y:S04]  /*1990*/  BSSY B6, `(.L_x_340) ;  /* 0x0000013000067945 */ /* 0x000fe80003800000 */
[----:B------:R-:W-:-:S13]  /*19a0*/  LOP3.LUT P0, RZ, R0, 0x3ff, RZ, 0xc0, !PT ;  /* 0x000003ff00ff7812 */ /* 0x000fda000780c0ff */
[----:B------:R-:W-:Y:S05]  /*19b0*/  @!P0 BRA `(.L_x_341) ;  /* 0x0000000000408947 */ /* 0x000fea0003800000 */
[----:B------:R-:W-:Y:S01]  /*19c0*/  MOV R0, 0x0 ;  /* 0x0000000000007802 */ /* 0x000fe20000000f00 */
[----:B------:R-:W-:Y:S01]  /*19d0*/  ULDC.64 UR4, c[0x4][0x98] ;  /* 0x0100260000047ab9 */ /* 0x000fe20000000a00 */
[----:B------:R-:W-:Y:S01]  /*19e0*/  ULDC.64 UR6, c[0x4][0x20] ;  /* 0x0100080000067ab9 */ /* 0x000fe20000000a00 */
[----:B------:R-:W-:Y:S01]  /*19f0*/  IMAD.U32 R4, RZ, RZ, UR4 ;  /* 0x00000004ff047e24 */ /* 0x000fe2000f8e00ff */
[----:B------:R0:W1:Y:S01]  /*1a00*/  LDC.64 R14, c[0x4][R0] ;  /* 0x01000000000e7b82 */ /* 0x0000620000000a00 */
[----:B------:R-:W-:Y:S01]  /*1a10*/  MOV R5, UR5 ;  /* 0x0000000500057c02 */ /* 0x000fe20008000f00 */
[----:B------:R-:W-:Y:S01]  /*1a20*/  ULDC.64 UR4, c[0x4][0xa0] ;  /* 0x0100280000047ab9 */ /* 0x000fe20000000a00 */
[----:B------:R-:W-:Y:S01]  /*1a30*/  IMAD.U32 R10, RZ, RZ, UR6 ;  /* 0x00000006ff0a7e24 */ /* 0x000fe2000f8e00ff */
[----:B------:R-:W-:Y:S01]  /*1a40*/  MOV R12, 0x1 ;  /* 0x00000001000c7802 */ /* 0x000fe20000000f00 */
[----:B------:R-:W-:Y:S02]  /*1a50*/  IMAD.U32 R6, RZ, RZ, UR4 ;  /* 0x00000004ff067e24 */ /* 0x000fe4000f8e00ff */
[----:B------:R-:W-:-:S02]  /*1a60*/  IMAD.U32 R7, RZ, RZ, UR5 ;  /* 0x00000005ff077e24 */ /* 0x000fc4000f8e00ff */
[----:B------:R-:W-:Y:S02]  /*1a70*/  IMAD.U32 R11, RZ, RZ, UR7 ;  /* 0x00000007ff0b7e24 */ /* 0x000fe4000f8e00ff */
[----:B------:R-:W-:Y:S02]  /*1a80*/  IMAD.MOV.U32 R8, RZ, RZ, 0x70 ;  /* 0x00000070ff087424 */ /* 0x000fe400078e00ff */
[----:B0-----:R-:W-:-:S07]  /*1a90*/  IMAD.MOV.U32 R13, RZ, RZ, RZ ;  /* 0x000000ffff0d7224 */ /* 0x001fce00078e00ff */
[----:B------:R-:W-:-:S07]  /*1aa0*/  LEPC R20, `(.L_x_341) ;  /* 0x000000001014794e */ /* 0x000fce0000000000 */
[----:B-1---5:R-:W-:Y:S05]  /*1ab0*/  CALL.ABS.NOINC R14 ;  /* 0x000000000e007343 */ /* 0x022fea0003c00000 */
.L_x_341:
[----:B------:R-:W-:Y:S05]  /*1ac0*/  BSYNC B6 ;  /* 0x0000000000067941 */ /* 0x000fea0003800000 */
.L_x_340:
        /* <DEDUP_REMOVED lines=9> */
[----:B------:R-:W-:Y:S01]  /*1b60*/  IMAD.U32 R5, RZ, RZ, UR5 ;  /* 0x00000005ff057e24 */ /* 0x000fe2000f8e00ff */
[----:B------:R-:W-:Y:S01]  /*1b70*/  ULDC.64 UR4, c[0x4][0xa0] ;  /* 0x0100280000047ab9 */ /* 0x000fe20000000a00 */
[----:B------:R-:W-:Y:S01]  /*1b80*/  IMAD.U32 R10, RZ, RZ, UR6 ;  /* 0x00000006ff0a7e24 */ /* 0x000fe2000f8e00ff */
[----:B------:R-:W-:Y:S01]  /*1b90*/  MOV R7, UR5 ;  /* 0x0000000500077c02 */ /* 0x000fe20008000f00 */
[----:B------:R-:W-:Y:S02]  /*1ba0*/  IMAD.U32 R6, RZ, RZ, UR4 ;  /* 0x00000004ff067e24 */ /* 0x000fe4000f8e00ff */
[----:B------:R-:W-:-:S02]  /*1bb0*/  IMAD.U32 R11, RZ, RZ, UR7 ;  /* 0x00000007ff0b7e24 */ /* 0x000fc4000f8e00ff */
[----:B------:R-:W-:Y:S02]  /*1bc0*/  IMAD.MOV.U32 R8, RZ, RZ, 0x70 ;  /* 0x00000070ff087424 */ /* 0x000fe400078e00ff */
[----:B------:R-:W-:Y:S02]  /*1bd0*/  IMAD.MOV.U32 R12, RZ, RZ, 0x1 ;  /* 0x00000001ff0c7424 */ /* 0x000fe400078e00ff */
[----:B0-----:R-:W-:-:S07]  /*1be0*/  IMAD.MOV.U32 R13, RZ, RZ, RZ ;  /* 0x000000ffff0d7224 */ /* 0x001fce00078e00ff */
[----:B------:R-:W-:-:S07]  /*1bf0*/  LEPC R20, `(.L_x_343) ;  /* 0x000000001014794e */ /* 0x000fce0000000000 */
[----:B-1---5:R-:W-:Y:S05]  /*1c00*/  CALL.ABS.NOINC R14 ;  /* 0x000000000e007343 */ /* 0x022fea0003c00000 */
.L_x_343:
[----:B------:R-:W-:Y:S05]  /*1c10*/  BSYNC B6 ;  /* 0x0000000000067941 */ /* 0x000fea0003800000 */
.L_x_342:
[----:B------:R-:W-:Y:S01]  /*1c20*/  ULDC.64 UR4, c[0x0][0x9f8] ;  /* 0x00027e0000047ab9 */ /* 0x000fe20000000a00 */
[----:B------:R-:W2:Y:S01]  /*1c30*/  LDL R56, [R1+0x68] ;  /* 0x0000680001387983 */ /* 0x000ea20000100800 */
[----:B------:R-:W-:Y:S01]  /*1c40*/  ISETP.NE.U32.AND P0, PT, RZ, UR4, PT ;  /* 0x00000004ff007c0c */ /* 0x000fe2000bf05070 */
[----:B------:R-:W0:Y:S01]  /*1c50*/  LDC.64 R44, c[0x0][0x300] ;  /* 0x0000c000ff2c7b82 */ /* 0x000e220000000a00 */
[----:B------:R-:W-:Y:S01]  /*1c60*/  IADD3 R103, R29, R26, RZ ;  /* 0x0000001a1d677210 */ /* 0x000fe20007ffe0ff */
[----:B------:R-:W3:Y:S01]  /*1c70*/  LDL R54, [R1+0x70] ;  /* 0x0000700001367983 */ /* 0x000ee20000100800 */
[----:B------:R-:W-:Y:S01]  /*1c80*/  ISETP.NE.AND.EX P0, PT, RZ, UR5, PT, P0 ;  /* 0x00000005ff007c0c */ /* 0x000fe2000bf05300 */
[----:B------:R-:W-:Y:S02]  /*1c90*/  ULDC.64 UR6, c[0x0][0xa08] ;  /* 0x0002820000067ab9 */ /* 0x000fe40000000a00 */
[----:B------:R-:W4:Y:S01]  /*1ca0*/  LDL R52, [R1+0x6c] ;  /* 0x00006c0001347983 */ /* 0x000f220000100800 */
[----:B------:R-:W-:Y:S01]  /*1cb0*/  SHF.R.S32.HI R8, RZ, 0x1f, R28 ;  /* 0x0000001fff087819 */ /* 0x000fe2000001141c */
[----:B------:R-:W1:Y:S08]  /*1cc0*/  LDC.64 R38, c[0x0][0x3f8] ;  /* 0x0000fe00ff267b82 */ /* 0x000e700000000a00 */
[----:B------:R-:W-:-:S04]  /*1cd0*/  @P0 IADD3 R4, P1, R31, UR4, RZ ;  /* 0x000000041f040c10 */ /* 0x000fc8000ff3e0ff */
[----:B------:R-:W-:Y:S01]  /*1ce0*/  @P0 IADD3.X R5, R30, UR5, RZ, P1, !PT ;  /* 0x000000051e050c10 */ /* 0x000fe20008ffe4ff */
[----:B------:R-:W1:Y:S01]  /*1cf0*/  S2R R20, SR_TID.X ;  /* 0x0000000000147919 */ /* 0x000e620000002100 */
[----:B------:R-:W-:Y:S01]  /*1d00*/  SHF.R.S32.HI R33, RZ, 0x1f, R103 ;  /* 0x0000001fff217819 */ /* 0x000fe20000011467 */
[----:B------:R-:W-:Y:S02]  /*1d10*/  ULDC.64 UR4, c[0x0][0x308] ;  /* 0x0000c20000047ab9 */ /* 0x000fe40000000a00 */
[----:B------:R1:W2:Y:S01]  /*1d20*/  @P0 LDG.E R27, desc[UR60][R4.64] ;  /* 0x0000003c041b0981 */ /* 0x0002a2000c1e1900 */
[-C--:B0-----:R-:W-:Y:S01]  /*1d30*/  IMAD.WIDE.U32 R6, R103, R44.reuse, RZ ;  /* 0x0000002c67067225 */ /* 0x081fe200078e00ff */
[----:B------:R-:W-:Y:S02]  /*1d40*/  ISETP.NE.U32.AND P0, PT, RZ, UR6, PT ;  /* 0x00000006ff007c0c */ /* 0x000fe4000bf05070 */
[----:B------:R-:W-:Y:S01]  /*1d50*/  SHF.L.U64.HI R107, R44, 0x6, R45 ;  /* 0x000000062c6b7819 */ /* 0x000fe2000001022d */
[----:B------:R-:W-:Y:S01]  /*1d60*/  IMAD R0, R33, R44, RZ ;  /* 0x0000002c21007224 */ /* 0x000fe200078e02ff */
[----:B------:R-:W-:Y:S01]  /*1d70*/  ISETP.NE.AND.EX P0, PT, RZ, UR7, PT, P0 ;  /* 0x00000007ff007c0c */ /* 0x000fe2000bf05300 */
[C---:B------:R-:W-:Y:S01]  /*1d80*/  VIADD R15, R228.reuse, 0x80 ;  /* 0x00000080e40f7836 */ /* 0x040fe20000000000 */
[----:B------:R-:W-:Y:S01]  /*1d90*/  IADD3 R13, R228, 0xc0, RZ ;  /* 0x000000c0e40d7810 */ /* 0x000fe20007ffe0ff */
[----:B------:R-:W-:Y:S01]  /*1da0*/  IMAD R3, R103, R45, R0 ;  /* 0x0000002d67037224 */ /* 0x000fe200078e0200 */
[----:B-1----:R-:W-:Y:S01]  /*1db0*/  SHF.L.U64.HI R12, R38, 0x6, R39 ;  /* 0x00000006260c7819 */ /* 0x002fe20000010227 */
[----:B------:R-:W-:Y:S01]  /*1dc0*/  IMAD R0, R8, UR4, RZ ;  /* 0x0000000408007c24 */ /* 0x000fe2000f8e02ff */
[----:B------:R-:W-:Y:S01]  /*1dd0*/  SHF.R.S32.HI R123, RZ, 0x1f, R15 ;  /* 0x0000001fff7b7819 */ /* 0x000fe2000001140f */
[----:B------:R-:W-:Y:S01]  /*1de0*/  IMAD.IADD R7, R7, 0x1, R3 ;  /* 0x0000000107077824 */ /* 0x000fe200078e0203 */
[----:B------:R-:W-:Y:S01]  /*1df0*/  SHF.R.S32.HI R122, RZ, 0x1f, R13 ;  /* 0x0000001fff7a7819 */ /* 0x000fe2000001140d */
[----:B------:R-:W-:-:S02]  /*1e00*/  IMAD R3, R28, UR5, R0 ;  /* 0x000000051c037c24 */ /* 0x000fc4000f8e0200 */
[----:B------:R-:W-:Y:S01]  /*1e10*/  IMAD.WIDE.U32 R4, R28, UR4, R6 ;  /* 0x000000041c047c25 */ /* 0x000fe2000f8e0006 */
[----:B------:R-:W-:-:S03]  /*1e20*/  ULDC.64 UR4, c[0x0][0x310] ;  /* 0x0000c40000047ab9 */ /* 0x000fc60000000a00 */
[----:B------:R-:W-:Y:S02]  /*1e30*/  IMAD.IADD R5, R5, 0x1, R3 ;  /* 0x0000000105057824 */ /* 0x000fe400078e0203 */
[----:B------:R-:W-:Y:S02]  /*1e40*/  VIADD R26, R228, 0x80 ;  /* 0x00000080e41a7836 */ /* 0x000fe40000000000 */
[----:B------:R-:W-:Y:S02]  /*1e50*/  IMAD.SHL.U32 R106, R44, 0x40, RZ ;  /* 0x000000402c6a7824 */ /* 0x000fe400078e00ff */
[----:B------:R-:W-:Y:S01]  /*1e60*/  IMAD.SHL.U32 R26, R26, 0x80, RZ ;  /* 0x000000801a1a7824 */ /* 0x000fe200078e00ff */
[----:B------:R-:W-:Y:S01]  /*1e70*/  SHF.R.U32.HI R30, RZ, 0x7, R20 ;  /* 0x00000007ff1e7819 */ /* 0x000fe20000011614 */
[-C--:B------:R-:W-:Y:S01]  /*1e80*/  IMAD.WIDE.U32 R132, R228, R44.reuse, R106 ;  /* 0x0000002ce4847225 */ /* 0x080fe200078e006a */
[----:B------:R-:W0:Y:S02]  /*1e90*/  LDC.64 R20, c[0x0][0x408] ;  /* 0x00010200ff147b82 */ /* 0x000e240000000a00 */
[----:B------:R-:W-:Y:S01]  /*1ea0*/  ISETP.NE.AND P6, PT, R30, 0x1, PT ;  /* 0x000000011e00780c */ /* 0x000fe20003fc5270 */
[----:B------:R-:W-:Y:S01]  /*1eb0*/  IMAD.WIDE.U32 R104, R228, R44, R18 ;  /* 0x0000002ce4687225 */ /* 0x000fe200078e0012 */
[----:B------:R-:W-:-:S03]  /*1ec0*/  LOP3.LUT R26, R26, 0x380, RZ, 0xc0, !PT ;  /* 0x000003801a1a7812 */ /* 0x000fc600078ec0ff */
[----:B------:R-:W-:Y:S01]  /*1ed0*/  VIADD R58, R228, 0xc0 ;  /* 0x000000c0e43a7836 */ /* 0x000fe20000000000 */
[----:B------:R-:W-:Y:S01]  /*1ee0*/  SHF.R.U32.HI R140, RZ, 0x3, R26 ;  /* 0x00000003ff8c7819 */ /* 0x000fe2000001161a */
[----:B------:R-:W-:-:S03]  /*1ef0*/  IMAD.WIDE.U32 R94, R38, 0xe0, RZ ;  /* 0x000000e0265e7825 */ /* 0x000fc600078e00ff */
[----:B------:R-:W-:Y:S01]  /*1f00*/  SHF.L.U32 R58, R58, 0x7, RZ ;  /* 0x000000073a3a7819 */ /* 0x000fe200000006ff */
[----:B------:R-:W-:Y:S02]  /*1f10*/  IMAD R13, R45, 0xe0, RZ ;  /* 0x000000e02d0d7824 */ /* 0x000fe400078e02ff */
[----:B------:R-:W-:Y:S01]  /*1f20*/  IMAD.WIDE.U32 R126, R44, 0xe0, RZ ;  /* 0x000000e02c7e7825 */ /* 0x000fe200078e00ff */
[----:B------:R-:W-:-:S03]  /*1f30*/  LOP3.LUT R58, R58, 0x380, RZ, 0xc0, !PT ;  /* 0x000003803a3a7812 */ /* 0x000fc600078ec0ff */
[----:B------:R-:W-:Y:S01]  /*1f40*/  VIADD R32, R228, 0x40 ;  /* 0x00000040e4207836 */ /* 0x000fe20000000000 */
[----:B------:R-:W-:Y:S01]  /*1f50*/  SHF.R.U32.HI R139, RZ, 0x3, R58 ;  /* 0x00000003ff8b7819 */ /* 0x000fe2000001163a */
[----:B------:R-:W-:Y:S02]  /*1f60*/  VIADD R135, R30, 0x8 ;  /* 0x000000081e877836 */ /* 0x000fe40000000000 */
[----:B0-----:R-:W-:Y:S01]  /*1f70*/  IMAD.WIDE.U32 R10, R228, R20, R18 ;  /* 0x00000014e40a7225 */ /* 0x001fe200078e0012 */
[----:B------:R-:W-:-:S03]  /*1f80*/  SHF.R.S32.HI R124, RZ, 0x1f, R32 ;  /* 0x0000001fff7c7819 */ /* 0x000fc60000011420 */
[----:B------:R-:W-:Y:S01]  /*1f90*/  IMAD.WIDE.U32 R100, R20, 0xe0, RZ ;  /* 0x000000e014647825 */ /* 0x000fe200078e00ff */
[----:B------:R-:W-:-:S03]  /*1fa0*/  MOV R98, R10 ;  /* 0x0000000a00627202 */ /* 0x000fc60000000f00 */
[----:B------:R-:W-:Y:S02]  /*1fb0*/  IMAD.SHL.U32 R10, R38, 0x40, RZ ;  /* 0x00000040260a7824 */ /* 0x000fe400078e00ff */
[----:B------:R-:W-:Y:S01]  /*1fc0*/  IMAD.IADD R40, R127, 0x1, R13 ;  /* 0x000000017f287824 */ /* 0x000fe200078e020d */
[----:B--2---:R-:W-:Y:S02]  /*1fd0*/  SHF.R.S32.HI R0, RZ, 0x1f, R27 ;  /* 0x0000001fff007819 */ /* 0x004fe4000001141b */
[----:B------:R-:W-:Y:S02]  /*1fe0*/  SEL R7, R27, RZ, !P0 ;  /* 0x000000ff1b077207 */ /* 0x000fe40004000000 */
[----:B------:R-:W-:Y:S01]  /*1ff0*/  SEL R6, R0, RZ, !P0 ;  /* 0x000000ff00067207 */ /* 0x000fe20004000000 */
[----:B------:R-:W0:Y:S01]  /*2000*/  LDC R27, c[0x0][0x3f4] ;  /* 0x0000fd00ff1b7b82 */ /* 0x000e220000000800 */
[----:B------:R-:W-:Y:S01]  /*2010*/  IADD3 R102, P0, R228, R103, RZ ;  /* 0x00000067e4667210 */ /* 0x000fe20007f1e0ff */
[----:B------:R-:W-:-:S04]  /*2020*/  IMAD.WIDE.U32 R46, R7, UR4, R4 ;  /* 0x00000004072e7c25 */ /* 0x000fc8000f8e0004 */
[----:B------:R-:W-:-:S04]  /*2030*/  IMAD R0, R6, UR4, RZ ;  /* 0x0000000406007c24 */ /* 0x000fc8000f8e02ff */
[----:B------:R-:W-:Y:S01]  /*2040*/  IMAD R53, R7, UR5, R0 ;  /* 0x0000000507357c24 */ /* 0x000fe2000f8e0200 */
[----:B------:R-:W-:Y:S05]  /*2050*/  @!P6 WARPSYNC.ALL ;  /* 0x000000000000e948 */ /* 0x000fea0003800000 */
[----:B------:R-:W-:Y:S02]  /*2060*/  ULDC.64 UR4, c[0x0][0x330] ;  /* 0x0000cc0000047ab9 */ /* 0x000fe40000000a00 */
[----:B------:R-:W-:Y:S02]  /*2070*/  IMAD R0, R8, UR4, RZ ;  /* 0x0000000408007c24 */ /* 0x000fe4000f8e02ff */
[----:B------:R-:W-:-:S04]  /*2080*/  IMAD.WIDE.U32 R4, R28, UR4, R18 ;  /* 0x000000041c047c25 */ /* 0x000fc8000f8e0012 */
[----:B------:R-:W-:Y:S01]  /*2090*/  IMAD R49, R28, UR5, R0 ;  /* 0x000000051c317c24 */ /* 0x000fe2000f8e0200 */
[----:B------:R-:W-:Y:S01]  /*20a0*/  SHF.R.S32.HI R28, RZ, 0x1f, R228 ;  /* 0x0000001fff1c7819 */ /* 0x000fe200000114e4 */
[----:B------:R-:W-:Y:S01]  /*20b0*/  ULDC.64 UR4, c[0x0][0x338] ;  /* 0x0000ce0000047ab9 */ /* 0x000fe20000000a00 */
[----:B0-----:R-:W-:Y:S01]  /*20c0*/  ISETP.GE.AND P2, PT, R18, R27, PT ;  /* 0x0000001b1200720c */ /* 0x001fe20003f46270 */
[----:B------:R-:W-:Y:S02]  /*20d0*/  IMAD R3, R6, UR4, RZ ;  /* 0x0000000406037c24 */ /* 0x000fe4000f8e02ff */
[C---:B------:R-:W-:Y:S02]  /*20e0*/  IMAD R0, R28.reuse, R38, RZ ;  /* 0x000000261c007224 */ /* 0x040fe400078e02ff */
[----:B------:R-:W-:Y:S02]  /*20f0*/  IMAD R15, R28, R44, RZ ;  /* 0x0000002c1c0f7224 */ /* 0x000fe400078e02ff */
[----:B------:R-:W-:-:S02]  /*2100*/  IMAD R93, R228, R39, R0 ;  /* 0x00000027e45d7224 */ /* 0x000fc400078e0200 */
[C---:B------:R-:W-:Y:S02]  /*2110*/  IMAD R0, R28.reuse, R20, RZ ;  /* 0x000000141c007224 */ /* 0x040fe400078e02ff */
[----:B------:R-:W-:Y:S02]  /*2120*/  IMAD.X R103, R28, 0x1, R33, P0 ;  /* 0x000000011c677824 */ /* 0x000fe400000e0621 */
[----:B------:R-:W0:Y:S01]  /*2130*/  S2R R28, SR_TID.X ;  /* 0x00000000001c7919 */ /* 0x000e220000002100 */
[----:B------:R-:W-:Y:S02]  /*2140*/  IMAD.IADD R49, R5, 0x1, R49 ;  /* 0x0000000105317824 */ /* 0x000fe400078e0231 */
[----:B------:R-:W-:Y:S02]  /*2150*/  IMAD.MOV.U32 R48, RZ, RZ, R4 ;  /* 0x000000ffff307224 */ /* 0x000fe400078e0004 */
[----:B------:R-:W-:Y:S01]  /*2160*/  IMAD R55, R7, UR5, R3 ;  /* 0x0000000507377c24 */ /* 0x000fe2000f8e0203 */
[----:B------:R-:W-:Y:S01]  /*2170*/  SEL R3, R27, RZ, P2 ;  /* 0x000000ff1b037207 */ /* 0x000fe20001000000 */
[----:B------:R-:W-:-:S04]  /*2180*/  IMAD.WIDE.U32 R48, R7, UR4, R48 ;  /* 0x0000000407307c25 */ /* 0x000fc8000f8e0030 */
[C---:B------:R-:W-:Y:S02]  /*2190*/  IMAD R99, R228.reuse, R21, R0 ;  /* 0x00000015e4637224 */ /* 0x040fe400078e0200 */
[----:B------:R-:W-:-:S04]  /*21a0*/  IMAD.WIDE.U32 R8, R228, R38, R18 ;  /* 0x00000026e4087225 */ /* 0x000fc800078e0012 */
[----:B------:R-:W-:Y:S01]  /*21b0*/  IMAD R15, R228, R45, R15 ;  /* 0x0000002de40f7224 */ /* 0x000fe200078e020f */
[----:B------:R-:W-:Y:S01]  /*21c0*/  IADD3 R41, P0, R106, R132, RZ ;  /* 0x000000846a297210 */ /* 0x000fe20007f1e0ff */
[----:B------:R-:W-:Y:S01]  /*21d0*/  IMAD.WIDE.U32 R6, R228, R20, R22 ;  /* 0x00000014e4067225 */ /* 0x000fe200078e0016 */
[----:B------:R-:W-:Y:S01]  /*21e0*/  P2R R0, PR, RZ, 0x4 ;  /* 0x00000004ff007803 */ /* 0x000fe20000000000 */
[----:B------:R-:W-:Y:S01]  /*21f0*/  ULDC UR4, c[0x0][0x2f4] ;  /* 0x0000bd0000047ab9 */ /* 0x000fe20000000800 */
[----:B------:R-:W-:Y:S01]  /*2200*/  SHF.L.U64.HI R45, R44, 0x7, R45 ;  /* 0x000000072c2d7819 */ /* 0x000fe2000001022d */
[----:B------:R-:W-:Y:S02]  /*2210*/  IMAD.IADD R3, R18, 0x1, R3 ;  /* 0x0000000112037824 */ /* 0x000fe400078e0203 */
[----:B------:R-:W-:Y:S01]  /*2220*/  IMAD.IADD R97, R7, 0x1, R99 ;  /* 0x0000000107617824 */ /* 0x000fe200078e0263 */
[----:B-----5:R-:W-:Y:S01]  /*2230*/  SHF.R.S32.HI R7, RZ, 0x1f, R121 ;  /* 0x0000001fff077819 */ /* 0x020fe20000011479 */
[----:B------:R-:W-:Y:S01]  /*2240*/  IMAD.MOV.U32 R92, RZ, RZ, R8 ;  /* 0x000000ffff5c7224 */ /* 0x000fe200078e0008 */
[----:B------:R-:W-:Y:S01]  /*2250*/  SHF.R.S32.HI R8, RZ, 0x1f, R3 ;  /* 0x0000001fff087819 */ /* 0x000fe20000011403 */
[----:B------:R-:W-:-:S02]  /*2260*/  IMAD.MOV.U32 R96, RZ, RZ, R6 ;  /* 0x000000ffff607224 */ /* 0x000fc400078e0006 */
[-C--:B------:R-:W-:Y:S01]  /*2270*/  IMAD R6, R7, R38.reuse, RZ ;  /* 0x0000002607067224 */ /* 0x080fe200078e02ff */
[----:B------:R-:W-:Y:S01]  /*2280*/  LEA.HI R14, R8, R3, RZ, 0x4 ;  /* 0x00000003080e7211 */ /* 0x000fe200078f20ff */
[----:B0-----:R-:W-:Y:S01]  /*2290*/  VIADD R28, R28, 0xffffff80 ;  /* 0xffffff801c1c7836 */ /* 0x001fe20000000000 */
[----:B------:R-:W-:Y:S01]  /*22a0*/  SHF.L.U64.HI R8, R20, 0x6, R21 ;  /* 0x0000000614087819 */ /* 0x000fe20000010215 */
[----:B------:R-:W-:-:S03]  /*22b0*/  IMAD.WIDE.U32 R4, R228, R38, R22 ;  /* 0x00000026e4047225 */ /* 0x000fc600078e0016 */
[----:B------:R-:W-:Y:S01]  /*22c0*/  SHF.R.S32.HI R57, RZ, 0x1f, R28 ;  /* 0x0000001fff397819 */ /* 0x000fe2000001141c */
[----:B------:R-:W-:Y:S02]  /*22d0*/  IMAD.SHL.U32 R3, R229, 0x80, RZ ;  /* 0x00000080e5037824 */ /* 0x000fe400078e00ff */
[----:B------:R-:W-:Y:S01]  /*22e0*/  IMAD R31, R121, R39, R6 ;  /* 0x00000027791f7224 */ /* 0x000fe200078e0206 */
[----:B------:R-:W-:Y:S01]  /*22f0*/  LEA.HI R57, R57, R28, RZ, 0x5 ;  /* 0x0000001c39397211 */ /* 0x000fe200078f28ff */
[----:B------:R-:W-:Y:S01]  /*2300*/  IMAD.IADD R5, R5, 0x1, R93 ;  /* 0x0000000105057824 */ /* 0x000fe200078e025d */
[----:B------:R-:W-:Y:S01]  /*2310*/  LOP3.LUT R3, R3, 0x380, RZ, 0xc0, !PT ;  /* 0x0000038003037812 */ /* 0x000fe200078ec0ff */
[-C--:B------:R-:W-:Y:S01]  /*2320*/  IMAD R6, R7, R20.reuse, RZ ;  /* 0x0000001407067224 */ /* 0x080fe200078e02ff */
[----:B------:R-:W-:Y:S01]  /*2330*/  SHF.L.U64.HI R7, R20, 0x7, R21 ;  /* 0x0000000714077819 */ /* 0x000fe20000010215 */
[----:B------:R-:W-:Y:S02]  /*2340*/  IMAD.IADD R99, R99, 0x1, R11 ;  /* 0x0000000163637824 */ /* 0x000fe400078e020b */
[----:B------:R-:W-:Y:S01]  /*2350*/  IMAD.WIDE.U32 R96, R121, R20, R96 ;  /* 0x0000001479607225 */ /* 0x000fe200078e0060 */
[----:B------:R-:W-:-:S02]  /*2360*/  SHF.R.U32.HI R43, RZ, 0x3, R3 ;  /* 0x00000003ff2b7819 */ /* 0x000fc40000011603 */
[----:B------:R-:W-:Y:S01]  /*2370*/  IADD3 R28, R228, 0x40, RZ ;  /* 0x00000040e41c7810 */ /* 0x000fe20007ffe0ff */
[----:B------:R-:W-:Y:S01]  /*2380*/  IMAD.WIDE.U32 R50, R121, R38, R4 ;  /* 0x0000002679327225 */ /* 0x000fe200078e0004 */
[----:B------:R-:W-:Y:S02]  /*2390*/  IADD3 R42, R15, R133, RZ ;  /* 0x000000850f2a7210 */ /* 0x000fe40007ffe0ff */
[----:B------:R-:W-:Y:S01]  /*23a0*/  IADD3 R93, R93, R9, RZ ;  /* 0x000000095d5d7210 */ /* 0x000fe20007ffe0ff */
[C---:B------:R-:W-:Y:S01]  /*23b0*/  IMAD R29, R121.reuse, R21, R6 ;  /* 0x00000015791d7224 */ /* 0x040fe200078e0206 */
[----:B------:R-:W-:Y:S01]  /*23c0*/  SHF.L.U64.HI R11, R38, 0x7, R39 ;  /* 0x00000007260b7819 */ /* 0x000fe20000010227 */
[C---:B------:R-:W-:Y:S02]  /*23d0*/  IMAD.SHL.U32 R6, R20.reuse, 0x40, RZ ;  /* 0x0000004014067824 */ /* 0x040fe400078e00ff */
[----:B------:R-:W-:Y:S02]  /*23e0*/  IMAD.SHL.U32 R5, R20, 0x80, RZ ;  /* 0x0000008014057824 */ /* 0x000fe400078e00ff */
[----:B------:R-:W-:Y:S01]  /*23f0*/  IMAD.WIDE.U32 R98, R121, R20, R98 ;  /* 0x0000001479627225 */ /* 0x000fe200078e0062 */
[----:B------:R-:W-:-:S03]  /*2400*/  LOP3.LUT R20, R3, 0x30, R18, 0xf8, !PT ;  /* 0x0000003003147812 */ /* 0x000fc600078ef812 */
[----:B------:R-:W-:Y:S01]  /*2410*/  IMAD.SHL.U32 R57, R57, 0x20, RZ ;  /* 0x0000002039397824 */ /* 0x000fe200078e00ff */
[----:B------:R-:W-:Y:S01]  /*2420*/  LOP3.LUT R20, R20, R43, RZ, 0x3c, !PT ;  /* 0x0000002b14147212 */ /* 0x000fe200078e3cff */
[----:B------:R-:W-:Y:S01]  /*2430*/  IMAD.IADD R35, R105, 0x1, R15 ;  /* 0x0000000169237824 */ /* 0x000fe200078e020f */
[----:B------:R-:W-:Y:S01]  /*2440*/  LOP3.LUT R15, R26, 0x70, R14, 0xf8, !PT ;  /* 0x000000701a0f7812 */ /* 0x000fe200078ef80e */
[----:B------:R-:W-:Y:S01]  /*2450*/  VIADD R26, R228, 0x40 ;  /* 0x00000040e41a7836 */ /* 0x000fe20000000000 */
[----:B------:R-:W-:Y:S01]  /*2460*/  LOP3.LUT R57, R57, 0xfffffc00, RZ, 0xc0, !PT ;  /* 0xfffffc0039397812 */ /* 0x000fe200078ec0ff */
[----:B------:R-:W-:Y:S02]  /*2470*/  IMAD.SHL.U32 R28, R28, 0x80, RZ ;  /* 0x000000801c1c7824 */ /* 0x000fe400078e00ff */
[----:B------:R-:W-:Y:S02]  /*2480*/  IMAD.SHL.U32 R26, R26, 0x80, RZ ;  /* 0x000000801a1a7824 */ /* 0x000fe400078e00ff */
[----:B------:R-:W-:Y:S01]  /*2490*/  IMAD.IADD R34, R57, 0x1, R20 ;  /* 0x0000000139227824 */ /* 0x000fe200078e0214 */
[----:B------:R-:W-:Y:S01]  /*24a0*/  LOP3.LUT R20, R3, 0x70, R14, 0xf8, !PT ;  /* 0x0000007003147812 */ /* 0x000fe200078ef80e */
[----:B------:R-:W-:Y:S01]  /*24b0*/  IMAD.SHL.U32 R9, R38, 0x80, RZ ;  /* 0x0000008026097824 */ /* 0x000fe200078e00ff */
[----:B------:R-:W-:Y:S01]  /*24c0*/  LOP3.LUT R28, R28, 0x380, RZ, 0xc0, !PT ;  /* 0x000003801c1c7812 */ /* 0x000fe200078ec0ff */
[----:B------:R-:W-:Y:S01]  /*24d0*/  IMAD.WIDE.U32 R92, R121, R38, R92 ;  /* 0x00000026795c7225 */ /* 0x000fe200078e005c */
[----:B------:R-:W-:-:S03]  /*24e0*/  LOP3.LUT R26, R26, 0x380, RZ, 0xc0, !PT ;  /* 0x000003801a1a7812 */ /* 0x000fc600078ec0ff */
[--C-:B------:R-:W-:Y:S01]  /*24f0*/  IMAD.X R38, R42, 0x1, R107.reuse, P0 ;  /* 0x000000012a267824 */ /* 0x100fe200000e066b */
[----:B------:R-:W-:Y:S01]  /*2500*/  IADD3 R37, P0, R41, R106, RZ ;  /* 0x0000006a29257210 */ /* 0x000fe20007f1e0ff */
[----:B------:R-:W-:Y:S01]  /*2510*/  IMAD R21, R21, 0xe0, RZ ;  /* 0x000000e015157824 */ /* 0x000fe200078e02ff */
[----:B------:R-:W-:Y:S01]  /*2520*/  LOP3.LUT R20, R20, R43, RZ, 0x3c, !PT ;  /* 0x0000002b14147212 */ /* 0x000fe200078e3cff */
[----:B------:R-:W-:Y:S01]  /*2530*/  IMAD.SHL.U32 R120, R27, 0x2, RZ ;  /* 0x000000021b787824 */ /* 0x000fe200078e00ff */
[--C-:B------:R-:W-:Y:S01]  /*2540*/  LOP3.LUT R13, R28, 0x70, R14.reuse, 0xf8, !PT ;  /* 0x000000701c0d7812 */ /* 0x100fe200078ef80e */
[----:B------:R-:W-:Y:S01]  /*2550*/  IMAD.X R33, R38, 0x1, R107, P0 ;  /* 0x0000000126217824 */ /* 0x000fe200000e066b */
[----:B------:R-:W-:Y:S01]  /*2560*/  SHF.R.S32.HI R28, RZ, 0x4, R14 ;  /* 0x00000004ff1c7819 */ /* 0x000fe2000001140e */
[----:B------:R-:W-:Y:S01]  /*2570*/  VIADD R4, R18, 0x40 ;  /* 0x0000004012047836 */ /* 0x000fe20000000000 */
[----:B------:R-:W-:Y:S01]  /*2580*/  LOP3.LUT R27, R14, 0xfffffff0, RZ, 0xc0, !PT ;  /* 0xfffffff00e1b7812 */ /* 0x000fe200078ec0ff */
[----:B------:R-:W-:Y:S01]  /*2590*/  IMAD R39, R39, 0xe0, RZ ;  /* 0x000000e027277824 */ /* 0x000fe200078e02ff */
[----:B------:R-:W-:-:S02]  /*25a0*/  IADD3 R36, R101, R21, RZ ;  /* 0x0000001565247210 */ /* 0x000fc40007ffe0ff */
[----:B------:R-:W-:Y:S02]  /*25b0*/  LOP3.LUT R14, R58, 0x70, R14, 0xf8, !PT ;  /* 0x000000703a0e7812 */ /* 0x000fe400078ef80e */
[----:B------:R-:W-:Y:S02]  /*25c0*/  SHF.R.U32.HI R26, RZ, 0x3, R26 ;  /* 0x00000003ff1a7819 */ /* 0x000fe4000001161a */
[----:B------:R-:W-:Y:S02]  /*25d0*/  IADD3 R21, P0, R46, R104, RZ ;  /* 0x000000682e157210 */ /* 0x000fe40007f1e0ff */
[----:B------:R-:W-:Y:S01]  /*25e0*/  IADD3 R116, R57, R20, RZ ;  /* 0x0000001439747210 */ /* 0x000fe20007ffe0ff */
[----:B------:R-:W-:Y:S01]  /*25f0*/  IMAD.IADD R20, R47, 0x1, R53 ;  /* 0x000000012f147824 */ /* 0x000fe200078e0235 */
[----:B------:R-:W-:Y:S02]  /*2600*/  LOP3.LUT R113, R14, R139, RZ, 0x3c, !PT ;  /* 0x0000008b0e717212 */ /* 0x000fe400078e3cff */
[----:B------:R-:W-:Y:S01]  /*2610*/  LOP3.LUT R115, R13, R26, RZ, 0x3c, !PT ;  /* 0x0000001a0d737212 */ /* 0x000fe200078e3cff */
[----:B------:R-:W-:Y:S01]  /*2620*/  IMAD.X R13, R35, 0x1, R20, P0 ;  /* 0x00000001230d7824 */ /* 0x000fe200000e0614 */
[----:B------:R-:W-:-:S02]  /*2630*/  LOP3.LUT R114, R15, R140, RZ, 0x3c, !PT ;  /* 0x0000008c0f727212 */ /* 0x000fc400078e3cff */
[----:B------:R-:W-:Y:S02]  /*2640*/  IADD3 R14, P2, R21, 0x40, RZ ;  /* 0x00000040150e7810 */ /* 0x000fe40007f5e0ff */
[----:B------:R-:W-:Y:S01]  /*2650*/  IADD3 R15, P3, R46, 0x40, RZ ;  /* 0x000000402e0f7810 */ /* 0x000fe20007f7e0ff */
[----:B------:R-:W-:Y:S01]  /*2660*/  IMAD.IADD R32, R51, 0x1, R31 ;  /* 0x0000000133207824 */ /* 0x000fe200078e021f */
[----:B------:R-:W-:Y:S01]  /*2670*/  SHF.R.S32.HI R26, RZ, 0x1f, R27 ;  /* 0x0000001fff1a7819 */ /* 0x000fe2000001141b */
[----:B------:R-:W-:Y:S01]  /*2680*/  IMAD.IADD R30, R97, 0x1, R29 ;  /* 0x00000001611e7824 */ /* 0x000fe200078e021d */
[----:B------:R-:W-:Y:S01]  /*2690*/  ISETP.GE.AND P0, PT, R18, UR4, PT ;  /* 0x0000000412007c0c */ /* 0x000fe2000bf06270 */
[----:B------:R-:W-:Y:S01]  /*26a0*/  IMAD.IADD R39, R95, 0x1, R39 ;  /* 0x000000015f277824 */ /* 0x000fe200078e0227 */
[----:B------:R-:W-:Y:S01]  /*26b0*/  ISETP.GE.AND P1, PT, R4, UR4, PT ;  /* 0x0000000404007c0c */ /* 0x000fe2000bf26270 */
[----:B------:R-:W-:Y:S01]  /*26c0*/  IMAD.IADD R31, R31, 0x1, R93 ;  /* 0x000000011f1f7824 */ /* 0x000fe200078e025d */
[----:B------:R-:W-:Y:S01]  /*26d0*/  IADD3.X R108, RZ, R20, RZ, P3, !PT ;  /* 0x00000014ff6c7210 */ /* 0x000fe20001ffe4ff */
[----:B------:R-:W-:-:S02]  /*26e0*/  IMAD.IADD R29, R29, 0x1, R99 ;  /* 0x000000011d1d7824 */ /* 0x000fc400078e0263 */
[----:B------:R-:W-:Y:S02]  /*26f0*/  IMAD.IADD R115, R56, 0x1, R115 ;  /* 0x0000000138737824 */ /* 0x000fe400078e0273 */
[----:B---3--:R-:W-:Y:S02]  /*2700*/  IMAD.IADD R114, R54, 0x1, R114 ;  /* 0x0000000136727824 */ /* 0x008fe400078e0272 */
[----:B----4-:R-:W-:Y:S02]  /*2710*/  IMAD.IADD R113, R52, 0x1, R113 ;  /* 0x0000000134717824 */ /* 0x010fe400078e0271 */
[----:B------:R-:W-:Y:S02]  /*2720*/  IMAD.X R109, RZ, RZ, R13, P2 ;  /* 0x000000ffff6d7224 */ /* 0x000fe400010e060d */
[----:B------:R-:W-:Y:S01]  /*2730*/  IMAD.IADD R110, R49, 0x1, R55 ;  /* 0x00000001316e7824 */ /* 0x000fe200078e0237 */
[----:B------:R-:W-:Y:S06]  /*2740*/  @!P6 BAR.SYNC.DEFER_BLOCKING 0x9, 0x100 ;  /* 0x024400000000eb1d */ /* 0x000fec0000010000 */
.L_x_427:
[----:B------:R-:W0:Y:S01]  /*2750*/  LDC R130, c[0x0][0x3f4] ;  /* 0x0000fd00ff827b82 */ /* 0x000e220000000800 */
[----:B------:R-:W-:Y:S01]  /*2760*/  VIADD R25, R25, 0xffffffff ;  /* 0xffffffff19197836 */ /* 0x000fe20000000000 */
[----:B------:R-:W-:Y:S05]  /*2770*/  YIELD ;  /* 0x0000000000007946 */ /* 0x000fea0003800000 */
[----:B------:R-:W-:Y:S01]  /*2780*/  IMAD R117, R17, 0x7000, R34 ;  /* 0x0000700011757824 */ /* 0x000fe200078e0222 */
[----:B------:R-:W-:Y:S01]  /*2790*/  ISETP.GT.AND P3, PT, R25, R24, PT ;  /* 0x000000181900720c */ /* 0x000fe20003f64270 */
[----:B------:R-:W-:Y:S02]  /*27a0*/  BSSY B0, `(.L_x_344) ;  /* 0x000093e000007945 */ /* 0x000fe40003800000 */
[----:B------:R-:W-:Y:S01]  /*27b0*/  IMAD.IADD R118, R16, 0x1, R117 ;  /* 0x0000000110767824 */ /* 0x000fe200078e0275 */
[----:B------:R-:W-:-:S02]  /*27c0*/  P2R R112, PR, RZ, 0x8 ;  /* 0x00000008ff707803 */ /* 0x000fc40000000000 */
[----:B0-----:R-:W-:-:S13]  /*27d0*/  ISETP.GE.AND P2, PT, R130, 0x1, PT ;  /* 0x000000018200780c */ /* 0x001fda0003f46270 */
[----:B------:R-:W-:Y:S05]  /*27e0*/  @!P2 BRA `(.L_x_345) ;  /* 0x0000008c002ca947 */ /* 0x000fea0003800000 */
[----:B------:R-:W-:Y:S01]  /*27f0*/  ULDC.U8 UR4, c[0x0][0x410] ;  /* 0x0001040000047ab9 */ /* 0x000fe20000000000 */
[----:B------:R-:W-:Y:S01]  /*2800*/  SHF.R.S32.HI R53, RZ, 0x1f, R25 ;  /* 0x0000001fff357819 */ /* 0x000fe20000011419 */
[-C--:B------:R-:W-:Y:S01]  /*2810*/  IMAD R52, R40, R25.reuse, RZ ;  /* 0x0000001928347224 */ /* 0x080fe200078e02ff */
[----:B------:R-:W-:Y:S01]  /*2820*/  ISETP.NE.AND P2, PT, RZ, UR4, PT ;  /* 0x00000004ff007c0c */ /* 0x000fe2000bf45270 */
[-C--:B------:R-:W-:Y:S02]  /*2830*/  IMAD R54, R39, R25.reuse, RZ ;  /* 0x0000001927367224 */ /* 0x080fe400078e02ff */
[----:B------:R-:W-:Y:S02]  /*2840*/  IMAD R55, R36, R25, RZ ;  /* 0x0000001924377224 */ /* 0x000fe400078e02ff */
[C---:B------:R-:W-:Y:S02]  /*2850*/  IMAD R131, R53.reuse, R126, R52 ;  /* 0x0000007e35837224 */ /* 0x040fe400078e0234 */
[----:B------:R-:W-:-:S02]  /*2860*/  IMAD R125, R53, R94, R54 ;  /* 0x0000005e357d7224 */ /* 0x000fc400078e0236 */
[----:B------:R-:W-:Y:S02]  /*2870*/  IMAD R111, R53, R100, R55 ;  /* 0x00000064356f7224 */ /* 0x000fe400078e0237 */
[----:B------:R-:W-:Y:S02]  /*2880*/  IMAD R119, R25, -0xe0, R2 ;  /* 0xffffff2019777824 */ /* 0x000fe400078e0202 */
[----:B------:R-:W-:-:S03]  /*2890*/  IMAD.WIDE.U32 R52, R94, R25, RZ ;  /* 0x000000195e347225 */ /* 0x000fc600078e00ff */
[----:B------:R-:W-:Y:S01]  /*28a0*/  VIMNMX R119, R119, 0xe0, PT ;  /* 0x000000e077777848 */ /* 0x000fe20003fe0100 */
[----:B------:R-:W-:Y:S01]  /*28b0*/  IMAD.WIDE.U32 R128, R126, R25, RZ ;  /* 0x000000197e807225 */ /* 0x000fe200078e00ff */
[----:B------:R-:W-:-:S03]  /*28c0*/  IADD3 R125, R53, R125, RZ ;  /* 0x0000007d357d7210 */ /* 0x000fc60007ffe0ff */
[----:B------:R-:W-:-:S04]  /*28d0*/  IMAD.WIDE.U32 R54, R100, R25, RZ ;  /* 0x0000001964367225 */ /* 0x000fc800078e00ff */
[----:B------:R-:W-:Y:S02]  /*28e0*/  IMAD.IADD R131, R129, 0x1, R131 ;  /* 0x0000000181837824 */ /* 0x000fe400078e0283 */
[----:B------:R-:W-:Y:S01]  /*28f0*/  IMAD.IADD R111, R55, 0x1, R111 ;  /* 0x00000001376f7824 */ /* 0x000fe200078e026f */
[----:B------:R-:W-:Y:S06]  /*2900*/  @!P2 BRA `(.L_x_346) ;  /* 0x00000044002ca947 */ /* 0x000fec0003800000 */
[----:B------:R-:W-:Y:S01]  /*2910*/  ISETP.GE.AND P2, PT, R228, R119, PT ;  /* 0x00000077e400720c */ /* 0x000fe20003f46270 */
[----:B------:R-:W-:Y:S01]  /*2920*/  BSSY B1, `(.L_x_347) ;  /* 0x0000017000017945 */ /* 0x000fe20003800000 */
[----:B------:R-:W-:Y:S02]  /*2930*/  CS2R R72, SRZ ;  /* 0x0000000000487805 */ /* 0x000fe4000001ff00 */
[----:B------:R-:W-:Y:S02]  /*2940*/  CS2R R80, SRZ ;  /* 0x0000000000507805 */ /* 0x000fe4000001ff00 */
[----:B------:R-:W-:Y:S02]  /*2950*/  CS2R R84, SRZ ;  /* 0x0000000000547805 */ /* 0x000fe4000001ff00 */
[----:B------:R-:W-:Y:S02]  /*2960*/  CS2R R82, SRZ ;  /* 0x0000000000527805 */ /* 0x000fe4000001ff00 */
[----:B------:R-:W-:-:S03]  /*2970*/  CS2R R86, SRZ ;  /* 0x0000000000567805 */ /* 0x000fc6000001ff00 */
[----:B------:R-:W-:Y:S05]  /*2980*/  @P2 BRA `(.L_x_348) ;  /* 0x0000000000402947 */ /* 0x000fea0003800000 */
[----:B------:R-:W-:Y:S01]  /*2990*/  ULDC.64 UR4, c[0x0][0x3e8] ;  /* 0x0000fa0000047ab9 */ /* 0x000fe20000000a00 */
[----:B------:R-:W-:Y:S02]  /*29a0*/  CS2R R84, SRZ ;  /* 0x0000000000547805 */ /* 0x000fe4000001ff00 */
[----:B------:R-:W-:Y:S02]  /*29b0*/  IADD3 R56, P3, P4, R50, UR4, R52 ;  /* 0x0000000432387c10 */ /* 0x000fe4000fc7e034 */
[----:B------:R-:W-:Y:S02]  /*29c0*/  CS2R R86, SRZ ;  /* 0x0000000000567805 */ /* 0x000fe4000001ff00 */
[----:B------:R-:W-:Y:S01]  /*29d0*/  IADD3.X R57, R32, UR5, R125, P3, P4 ;  /* 0x0000000520397c10 */ /* 0x000fe20009fe847d */
[----:B------:R-:W-:Y:S02]  /*29e0*/  ULDC.64 UR4, c[0x0][0x400] ;  /* 0x0001000000047ab9 */ /* 0x000fe40000000a00 */
[----:B------:R-:W-:-:S04]  /*29f0*/  IADD3 R58, P3, P4, R96, UR4, R54 ;  /* 0x00000004603a7c10 */ /* 0x000fc8000fc7e036 */
[----:B------:R-:W-:Y:S02]  /*2a00*/  IADD3.X R59, R30, UR5, R111, P3, P4 ;  /* 0x000000051e3b7c10 */ /* 0x000fe40009fe846f */
[----:B------:R-:W-:Y:S02]  /*2a10*/  ISETP.GE.AND P3, PT, R22, R130, PT ;  /* 0x000000821600720c */ /* 0x000fe40003f66270 */
[----:B------:R-:W-:Y:S02]  /*2a20*/  CS2R R80, SRZ ;  /* 0x0000000000507805 */ /* 0x000fe4000001ff00 */
[----:B------:R-:W-:-:S09]  /*2a30*/  CS2R R82, SRZ ;  /* 0x0000000000527805 */ /* 0x000fd2000001ff00 */
[----:B------:R0:W5:Y:S04]  /*2a40*/  @!P3 LDG.E.64 R84, desc[UR60][R56.64] ;  /* 0x0000003c3854b981 */ /* 0x000168000c1e1b00 */
[----:B------:R0:W5:Y:S01]  /*2a50*/  @!P3 LDG.E.64 R86, desc[UR60][R58.64] ;  /* 0x0000003c3a56b981 */ /* 0x000162000c1e1b00 */
[----:B------:R-:W-:-:S13]  /*2a60*/  ISETP.GE.AND P3, PT, R230, R130, PT ;  /* 0x00000082e600720c */ /* 0x000fda0003f66270 */
[----:B------:R0:W5:Y:S04]  /*2a70*/  @!P3 LDG.E.64 R80, desc[UR60][R56.64+0x20] ;  /* 0x0000203c3850b981 */ /* 0x000168000c1e1b00 */
[----:B------:R0:W5:Y:S02]  /*2a80*/  @!P3 LDG.E.64 R82, desc[UR60][R58.64+0x20] ;  /* 0x0000203c3a52b981 */ /* 0x000164000c1e1b00 */
.L_x_348:
[----:B------:R-:W-:Y:S05]  /*2a90*/  BSYNC B1 ;  /* 0x0000000000017941 */ /* 0x000fea0003800000 */
.L_x_347:
[----:B0-----:R-:W-:Y:S01]  /*2aa0*/  VIADD R56, R228, 0x40 ;  /* 0x00000040e4387836 */ /* 0x001fe20000000000 */
[----:B------:R-:W-:Y:S01]  /*2ab0*/  BSSY B1, `(.L_x_349) ;  /* 0x0000024000017945 */ /* 0x000fe20003800000 */
[----:B------:R-:W-:Y:S02]  /*2ac0*/  CS2R R76, SRZ ;  /* 0x00000000004c7805 */ /* 0x000fe4000001ff00 */
[----:B------:R-:W-:Y:S02]  /*2ad0*/  CS2R R74, SRZ ;  /* 0x00000000004a7805 */ /* 0x000fe4000001ff00 */
[----:B------:R-:W-:Y:S02]  /*2ae0*/  CS2R R64, SRZ ;  /* 0x0000000000407805 */ /* 0x000fe4000001ff00 */
[----:B------:R-:W-:Y:S02]  /*2af0*/  ISETP.GE.AND P3, PT, R56, R119, PT ;  /* 0x000000773800720c */ /* 0x000fe40003f66270 */
[----:B------:R-:W-:-:S02]  /*2b00*/  CS2R R56, SRZ ;  /* 0x0000000000387805 */ /* 0x000fc4000001ff00 */
[----:B------:R-:W-:Y:S02]  /*2b10*/  CS2R R68, SRZ ;  /* 0x0000000000447805 */ /* 0x000fe4000001ff00 */
[----:B------:R-:W-:Y:S02]  /*2b20*/  CS2R R66, SRZ ;  /* 0x0000000000427805 */ /* 0x000fe4000001ff00 */
[----:B------:R-:W-:Y:S02]  /*2b30*/  CS2R R70, SRZ ;  /* 0x0000000000467805 */ /* 0x000fe4000001ff00 */
[----:B------:R-:W-:Y:S02]  /*2b40*/  CS2R R60, SRZ ;  /* 0x00000000003c7805 */ /* 0x000fe4000001ff00 */
[----:B------:R-:W-:Y:S02]  /*2b50*/  CS2R R58, SRZ ;  /* 0x00000000003a7805 */ /* 0x000fe4000001ff00 */
[----:B------:R-:W-:Y:S01]  /*2b60*/  CS2R R62, SRZ ;  /* 0x00000000003e7805 */ /* 0x000fe2000001ff00 */
[----:B-----5:R-:W-:Y:S01]  /*2b70*/  IMAD.MOV.U32 R136, RZ, RZ, R80 ;  /* 0x000000ffff887224 */ /* 0x020fe200078e0050 */
[----:B------:R-:W-:Y:S01]  /*2b80*/  CS2R R78, SRZ ;  /* 0x00000000004e7805 */ /* 0x000fe2000001ff00 */
[----:B------:R-:W-:Y:S01]  /*2b90*/  IMAD.MOV.U32 R149, RZ, RZ, R84 ;  /* 0x000000ffff957224 */ /* 0x000fe200078e0054 */
[----:B------:R-:W-:Y:S06]  /*2ba0*/  @P3 BRA `(.L_x_350) ;  /* 0x0000000000503947 */ /* 0x000fec0003800000 */
[----:B------:R-:W-:Y:S01]  /*2bb0*/  IADD3 R88, P4, P5, R50, R52, R10 ;  /* 0x0000003432587210 */ /* 0x000fe20007d9e00a */
[----:B------:R-:W-:Y:S01]  /*2bc0*/  ULDC.64 UR4, c[0x0][0x3e8] ;  /* 0x0000fa0000047ab9 */ /* 0x000fe20000000a00 */
[----:B------:R-:W-:Y:S02]  /*2bd0*/  CS2R R76, SRZ ;  /* 0x00000000004c7805 */ /* 0x000fe4000001ff00 */
[----:B------:R-:W-:Y:S02]  /*2be0*/  CS2R R78, SRZ ;  /* 0x00000000004e7805 */ /* 0x000fe4000001ff00 */
[----:B------:R-:W-:Y:S02]  /*2bf0*/  IADD3.X R73, R32, R125, R12, P4, P5 ;  /* 0x0000007d20497210 */ /* 0x000fe400027ea40c */
[----:B------:R-:W-:-:S04]  /*2c00*/  IADD3 R90, P4, P5, R96, R54, R6 ;  /* 0x00000036605a7210 */ /* 0x000fc80007d9e006 */
[----:B------:R-:W-:Y:S02]  /*2c10*/  IADD3.X R72, R30, R111, R8, P4, P5 ;  /* 0x0000006f1e487210 */ /* 0x000fe400027ea408 */
[----:B------:R-:W-:-:S04]  /*2c20*/  IADD3 R88, P4, R88, UR4, RZ ;  /* 0x0000000458587c10 */ /* 0x000fc8000ff9e0ff */
[----:B------:R-:W-:Y:S01]  /*2c30*/  IADD3.X R89, R73, UR5, RZ, P4, !PT ;  /* 0x0000000549597c10 */ /* 0x000fe2000a7fe4ff */
[----:B------:R-:W-:Y:S02]  /*2c40*/  ULDC.64 UR4, c[0x0][0x400] ;  /* 0x0001000000047ab9 */ /* 0x000fe40000000a00 */
[----:B------:R-:W-:-:S04]  /*2c50*/  IADD3 R90, P4, R90, UR4, RZ ;  /* 0x000000045a5a7c10 */ /* 0x000fc8000ff9e0ff */
[----:B------:R-:W-:Y:S02]  /*2c60*/  IADD3.X R91, R72, UR5, RZ, P4, !PT ;  /* 0x00000005485b7c10 */ /* 0x000fe4000a7fe4ff */
        /* <DEDUP_REMOVED lines=8> */
.L_x_350:
[----:B------:R-:W-:Y:S05]  /*2cf0*/  BSYNC B1 ;  /* 0x0000000000017941 */ /* 0x000fea0003800000 */
.L_x_349:
[----:B0-----:R-:W-:Y:S01]  /*2d00*/  VIADD R88, R228, 0x80 ;  /* 0x00000080e4587836 */ /* 0x001fe20000000000 */
[----:B------:R-:W-:Y:S04]  /*2d10*/  BSSY B1, `(.L_x_351) ;  /* 0x0000018000017945 */ /* 0x000fe80003800000 */
[----:B------:R-:W-:-:S04]  /*2d20*/  ISETP.GE.AND P4, PT, R88, R119, PT ;  /* 0x000000775800720c */ /* 0x000fc80003f86270 */
[----:B------:R-:W-:-:S09]  /*2d30*/  P2R R144, PR, RZ, 0x10 ;  /* 0x00000010ff907803 */ /* 0x000fd20000000000 */
[----:B------:R-:W-:Y:S05]  /*2d40*/  @P4 BRA `(.L_x_352) ;  /* 0x0000000000504947 */ /* 0x000fea0003800000 */
        /* <DEDUP_REMOVED lines=20> */
.L_x_352:
[----:B------:R-:W-:Y:S05]  /*2e90*/  BSYNC B1 ;  /* 0x0000000000017941 */ /* 0x000fea0003800000 */
.L_x_351:
[----:B0-----:R-:W-:Y:S01]  /*2ea0*/  IADD3 R88, R228, 0xc0, RZ ;  /* 0x000000c0e4587810 */ /* 0x001fe20007ffe0ff */
[----:B------:R-:W-:Y:S03]  /*2eb0*/  BSSY B1, `(.L_x_353) ;  /* 0x000001d000017945 */ /* 0x000fe60003800000 */
[----:B------:R-:W-:-:S13]  /*2ec0*/  ISETP.GE.AND P4, PT, R88, R119, PT ;  /* 0x000000775800720c */ /* 0x000fda0003f86270 */
[----:B------:R-:W-:Y:S05]  /*2ed0*/  @P4 BRA `(.L_x_354) ;  /* 0x0000000000684947 */ /* 0x000fea0003800000 */
[----:B------:R-:W0:Y:S01]  /*2ee0*/  LDC.64 R56, c[0x0][0x3f8] ;  /* 0x0000fe00ff387b82 */ /* 0x000e220000000a00 */
[----:B------:R-:W-:Y:S01]  /*2ef0*/  IMAD.MOV.U32 R53, RZ, RZ, R125 ;  /* 0x000000ffff357224 */ /* 0x000fe200078e007d */
[----:B------:R-:W-:Y:S01]  /*2f00*/  ULDC.64 UR4, c[0x0][0x3e8] ;  /* 0x0000fa0000047ab9 */ /* 0x000fe20000000a00 */
[----:B------:R-:W-:Y:S01]  /*2f10*/  IMAD.MOV.U32 R55, RZ, RZ, R111 ;  /* 0x000000ffff377224 */ /* 0x000fe200078e006f */
[----:B------:R-:W-:Y:S02]  /*2f20*/  CS2R R60, SRZ ;  /* 0x00000000003c7805 */ /* 0x000fe4000001ff00 */
[----:B------:R-:W-:Y:S01]  /*2f30*/  CS2R R62, SRZ ;  /* 0x00000000003e7805 */ /* 0x000fe2000001ff00 */
[----:B0-----:R-:W-:Y:S02]  /*2f40*/  IMAD R57, R57, 0xc0, RZ ;  /* 0x000000c039397824 */ /* 0x001fe400078e02ff */
[----:B------:R-:W-:-:S04]  /*2f50*/  IMAD.WIDE.U32 R52, R56, 0xc0, R52 ;  /* 0x000000c038347825 */ /* 0x000fc800078e0034 */
[----:B------:R-:W-:Y:S01]  /*2f60*/  IMAD.IADD R53, R53, 0x1, R57 ;  /* 0x0000000135357824 */ /* 0x000fe200078e0239 */
[----:B------:R-:W-:Y:S01]  /*2f70*/  IADD3 R52, P5, P6, R50, UR4, R52 ;  /* 0x0000000432347c10 */ /* 0x000fe2000febe034 */
[----:B------:R-:W0:Y:S03]  /*2f80*/  LDC.64 R56, c[0x0][0x408] ;  /* 0x00010200ff387b82 */ /* 0x000e260000000a00 */
[----:B------:R-:W-:Y:S01]  /*2f90*/  IADD3.X R53, R32, UR5, R53, P5, P6 ;  /* 0x0000000520357c10 */ /* 0x000fe2000afec435 */
[----:B------:R-:W-:Y:S01]  /*2fa0*/  ULDC.64 UR4, c[0x0][0x400] ;  /* 0x0001000000047ab9 */ /* 0x000fe20000000a00 */
[----:B0-----:R-:W-:-:S04]  /*2fb0*/  IMAD.WIDE.U32 R54, R56, 0xc0, R54 ;  /* 0x000000c038367825 */ /* 0x001fc800078e0036 */
[----:B------:R-:W-:Y:S01]  /*2fc0*/  IMAD R57, R57, 0xc0, RZ ;  /* 0x000000c039397824 */ /* 0x000fe200078e02ff */
[----:B------:R-:W-:-:S03]  /*2fd0*/  IADD3 R54, P5, P6, R96, UR4, R54 ;  /* 0x0000000460367c10 */ /* 0x000fc6000febe036 */
[----:B------:R-:W-:-:S05]  /*2fe0*/  IMAD.IADD R55, R55, 0x1, R57 ;  /* 0x0000000137377824 */ /* 0x000fca00078e0239 */
        /* <DEDUP_REMOVED lines=9> */
.L_x_354:
[----:B------:R-:W-:Y:S05]  /*3080*/  BSYNC B1 ;  /* 0x0000000000017941 */ /* 0x000fea0003800000 */
.L_x_353:
[----:B0-----:R-:W2:Y:S01]  /*3090*/  LDL R52, [R1+0x44] ;  /* 0x0000440001347983 */ /* 0x001ea20000100800 */
[----:B------:R-:W-:Y:S01]  /*30a0*/  IMAD.MOV.U32 R153, RZ, RZ, R82 ;  /* 0x000000ffff997224 */ /* 0x000fe200078e0052 */
[----:B------:R-:W-:Y:S01]  /*30b0*/  MOV R154, R86 ;  /* 0x00000056009a7202 */ /* 0x000fe20000000f00 */
[----:B-----5:R-:W-:Y:S01]  /*30c0*/  IMAD.MOV.U32 R145, RZ, RZ, R72 ;  /* 0x000000ffff917224 */ /* 0x020fe200078e0048 */
[----:B------:R-:W-:Y:S01]  /*30d0*/  MOV R142, R68 ;  /* 0x00000044008e7202 */ /* 0x000fe20000000f00 */
[----:B------:R-:W-:Y:S01]  /*30e0*/  IMAD.MOV.U32 R148, RZ, RZ, R76 ;  /* 0x000000ffff947224 */ /* 0x000fe200078e004c */
[----:B------:R-:W-:Y:S01]  /*30f0*/  MOV R91, R62 ;  /* 0x0000003e005b7202 */ /* 0x000fe20000000f00 */
[----:B------:R-:W-:Y:S02]  /*3100*/  IMAD.MOV.U32 R146, RZ, RZ, R74 ;  /* 0x000000ffff927224 */ /* 0x000fe400078e004a */
[----:B------:R-:W-:Y:S02]  /*3110*/  IMAD.MOV.U32 R147, RZ, RZ, R78 ;  /* 0x000000ffff937224 */ /* 0x000fe400078e004e */
[----:B------:R-:W-:-:S02]  /*3120*/  IMAD.MOV.U32 R137, RZ, RZ, R64 ;  /* 0x000000ffff897224 */ /* 0x000fc400078e0040 */
[----:B------:R-:W-:Y:S02]  /*3130*/  IMAD.MOV.U32 R141, RZ, RZ, R66 ;  /* 0x000000ffff8d7224 */ /* 0x000fe400078e0042 */
[----:B------:R-:W-:Y:S02]  /*3140*/  IMAD.MOV.U32 R143, RZ, RZ, R70 ;  /* 0x000000ffff8f7224 */ /* 0x000fe400078e0046 */
[----:B------:R-:W-:Y:S02]  /*3150*/  IMAD.MOV.U32 R88, RZ, RZ, R56 ;  /* 0x000000ffff587224 */ /* 0x000fe400078e0038 */
[----:B------:R-:W-:Y:S02]  /*3160*/  IMAD.MOV.U32 R90, RZ, RZ, R60 ;  /* 0x000000ffff5a7224 */ /* 0x000fe400078e003c */
[----:B------:R-:W-:Y:S01]  /*3170*/  IMAD.MOV.U32 R89, RZ, RZ, R58 ;  /* 0x000000ffff597224 */ /* 0x000fe200078e003a */
[----:B--2---:R-:W-:-:S13]  /*3180*/  R2UR UR4, R52 ;  /* 0x00000000340472ca */ /* 0x004fda00000e0000 */
[----:B------:R-:W-:-:S06]  /*3190*/  UISETP.NE.AND UP0, UPT, UR4, 0x3, UPT ;  /* 0x000000030400788c */ /* 0x000fcc000bf05270 */
[----:B------:R-:W-:-:S13]  /*31a0*/  PLOP3.LUT P5, PT, PT, PT, UP0, 0x80, 0x0 ;  /* 0x000000000000781c */ /* 0x000fda0003faf008 */
[----:B------:R-:W-:Y:S05]  /*31b0*/  @!P5 BRA `(.L_x_355) ;  /* 0x000000000004d947 */ /* 0x000fea0003800000 */
[----:B------:R-:W-:Y:S01]  /*31c0*/  BPT.TRAP 0x1 ;  /* 0x000000040000795c */ /* 0x000fe20000300000 */
.L_x_355:
[----:B------:R-:W-:Y:S01]  /*31d0*/  IMAD R111, R17, 0x8, R16 ;  /* 0x00000008116f7824 */ /* 0x000fe200078e0210 */
[----:B------:R-:W-:Y:S01]  /*31e0*/  SHF.L.U32 R125, R231, 0x1f, RZ ;  /* 0x0000001fe77d7819 */ /* 0x000fe200000006ff */
[----:B------:R-:W-:Y:S03]  /*31f0*/  BSSY B1, `(.L_x_356) ;  /* 0x0000003000017945 */ /* 0x000fe60003800000 */
[----:B------:R-:W0:Y:S02]  /*3200*/  SYNCS.PHASECHK.TRANS64.TRYWAIT P6, [R111+URZ+0x2e890], R125 ;  /* 0x02e8907d6f0075a7 */ /* 0x000e2400080c017f */
[----:B0-----:R-:W-:Y:S05]  /*3210*/  @!P6 BRA `(.L_x_357) ;  /* 0x000001fc0088e947 */ /* 0x001fea0003800000 */
.L_x_633:
[----:B------:R-:W-:Y:S05]  /*3220*/  BSYNC B1 ;  /* 0x0000000000017941 */ /* 0x000fea0003800000 */
.L_x_356:
[----:B------:R-:W-:Y:S01]  /*3230*/  BSSY B1, `(.L_x_358) ;  /* 0x00000ed000017945 */ /* 0x000fe20003800000 */
[----:B------:R-:W-:-:S03]  /*3240*/  IMAD R150, R17, 0x7000, R34 ;  /* 0x0000700011967824 */ /* 0x000fc600078e0222 */
[----:B------:R-:W-:Y:S05]  /*3250*/  @P2 BRA `(.L_x_359) ;  /* 0x0000000c00a82947 */ /* 0x000fea0003800000 */
[----:B------:R-:W-:Y:S01]  /*3260*/  IADD3 R152, P2, R104, R128, RZ ;  /* 0x0000008068987210 */ /* 0x000fe20007f5e0ff */
[----:B------:R-:W-:Y:S04]  /*3270*/  BSSY B2, `(.L_x_360) ;  /* 0x0000073000027945 */ /* 0x000fe80003800000 */
[----:B------:R-:W-:Y:S01]  /*3280*/  IMAD.X R151, R131, 0x1, R35, P2 ;  /* 0x0000000183977824 */ /* 0x000fe200010e0623 */
[----:B------:R-:W-:Y:S07]  /*3290*/  @P0 BRA `(.L_x_361) ;  /* 0x0000000400c00947 */ /* 0x000fee0003800000 */
[----:B------:R1:W2:Y:S01]  /*32a0*/  LDS.128 R52, [R118+0x20400] ;  /* 0x0204000076347984 */ /* 0x0002a20000000c00 */
[----:B------:R-:W-:Y:S01]  /*32b0*/  ISETP.GE.AND P2, PT, R22, R130, PT ;  /* 0x000000821600720c */ /* 0x000fe20003f46270 */
[----:B------:R-:W-:-:S12]  /*32c0*/  BSSY B3, `(.L_x_362) ;  /* 0x0000069000037945 */ /* 0x000fd80003800000 */
[----:B-1----:R-:W-:Y:S05]  /*32d0*/  @P2 BRA `(.L_x_363) ;  /* 0x00000004009c2947 */ /* 0x002fea0003800000 */
[----:B------:R-:W-:Y:S02]  /*32e0*/  SHF.R.U32.HI R84, RZ, 0x8, R85 ;  /* 0x00000008ff547819 */ /* 0x000fe40000011655 */
[--C-:B------:R-:W-:Y:S02]  /*32f0*/  SHF.R.U32.HI R86, RZ, 0x8, R87.reuse ;  /* 0x00000008ff567819 */ /* 0x100fe40000011657 */
[----:B------:R-:W-:Y:S01]  /*3300*/  SHF.R.U32.HI R155, RZ, 0x10, R87 ;  /* 0x00000010ff9b7819 */ /* 0x000fe20000011657 */
[----:B------:R-:W-:Y:S01]  /*3310*/  IMAD.SHL.U32 R84, R84, 0x100, RZ ;  /* 0x0000010054547824 */ /* 0x000fe200078e00ff */
[----:B------:R-:W-:Y:S01]  /*3320*/  LOP3.LUT R156, R87, 0xff0000ff, RZ, 0xc0, !PT ;  /* 0xff0000ff579c7812 */ /* 0x000fe200078ec0ff */
[----:B------:R-:W-:Y:S01]  /*3330*/  IMAD.SHL.U32 R87, R86, 0x100, RZ ;  /* 0x0000010056577824 */ /* 0x000fe200078e00ff */
[----:B------:R-:W-:Y:S01]  /*3340*/  SHF.R.U32.HI R157, RZ, 0x10, R85 ;  /* 0x00000010ff9d7819 */ /* 0x000fe20000011655 */
[----:B--2---:R-:W-:Y:S01]  /*3350*/  IMAD.MOV.U32 R86, RZ, RZ, R52 ;  /* 0x000000ffff567224 */ /* 0x004fe200078e0034 */
[----:B------:R-:W-:-:S02]  /*3360*/  LOP3.LUT R85, R85, 0xff0000ff, RZ, 0xc0, !PT ;  /* 0xff0000ff55557812 */ /* 0x000fc400078ec0ff */
[----:B------:R-:W-:Y:S01]  /*3370*/  LOP3.LUT R156, R156, 0xff00, R87, 0xf8, !PT ;  /* 0x0000ff009c9c7812 */ /* 0x000fe200078ef857 */
[----:B------:R-:W-:Y:S01]  /*3380*/  IMAD.U32 R87, R155, 0x10000, RZ ;  /* 0x000100009b577824 */ /* 0x000fe200078e00ff */
[----:B------:R-:W-:Y:S02]  /*3390*/  LOP3.LUT R85, R85, 0xff00, R84, 0xf8, !PT ;  /* 0x0000ff0055557812 */ /* 0x000fe400078ef854 */
[----:B------:R-:W-:Y:S02]  /*33a0*/  SHF.L.U32 R84, R157, 0x10, RZ ;  /* 0x000000109d547819 */ /* 0x000fe400000006ff */
[----:B------:R-:W-:Y:S02]  /*33b0*/  F2FP.F16.E4M3.UNPACK_B R52, R53 ;  /* 0x00000035ff34723e */ /* 0x000fe400020006ff */
[----:B------:R-:W-:Y:S02]  /*33c0*/  F2FP.F16.E4M3.UNPACK_B R155, R154.H1 ;  /* 0x0000009aff9b723e */ /* 0x000fe400030006ff */
[----:B------:R-:W-:-:S02]  /*33d0*/  LOP3.LUT R84, R85, 0xff0000, R84, 0xf8, !PT ;  /* 0x00ff000055547812 */ /* 0x000fc400078ef854 */
[----:B------:R-:W-:Y:S01]  /*33e0*/  LOP3.LUT R85, R156, 0xff0000, R87, 0xf8, !PT ;  /* 0x00ff00009c557812 */ /* 0x000fe200078ef857 */
[--C-:B------:R-:W-:Y:S01]  /*33f0*/  HADD2.F32 R87, -RZ, R52.reuse.H1_H1 ;  /* 0x30000034ff577230 */ /* 0x100fe20000004100 */
[----:B------:R-:W-:Y:S01]  /*3400*/  F2FP.F16.E4M3.UNPACK_B R157, R149.H1 ;  /* 0x00000095ff9d723e */ /* 0x000fe200030006ff */
[--C-:B------:R-:W-:Y:S01]  /*3410*/  HADD2.F32 R159, -RZ, R155.reuse.H0_H0 ;  /* 0x2000009bff9f7230 */ /* 0x100fe20000004100 */
[----:B------:R-:W-:Y:S01]  /*3420*/  F2FP.F16.E4M3.UNPACK_B R53, R53.H1 ;  /* 0x00000035ff35723e */ /* 0x000fe200030006ff */
[----:B------:R-:W-:Y:S01]  /*3430*/  HADD2.F32 R52, -RZ, R52.H0_H0 ;  /* 0x20000034ff347230 */ /* 0x000fe20000004100 */
[----:B------:R-:W-:Y:S01]  /*3440*/  F2FP.F16.E4M3.UNPACK_B R154, R154 ;  /* 0x0000009aff9a723e */ /* 0x000fe200020006ff */
[----:B------:R-:W-:Y:S02]  /*3450*/  HADD2.F32 R160, -RZ, R155.H1_H1 ;  /* 0x3000009bffa07230 */ /* 0x000fe40000004100 */
[----:B------:R-:W-:Y:S01]  /*3460*/  FMUL.FTZ R161, R87, R159 ;  /* 0x0000009f57a17220 */ /* 0x000fe20000410000 */
[----:B------:R-:W-:-:S02]  /*3470*/  HADD2.F32 R158, -RZ, R157.H0_H0 ;  /* 0x2000009dff9e7230 */ /* 0x000fc40000004100 */
[----:B------:R-:W-:Y:S01]  /*3480*/  FMUL.FTZ R162, R52, R159 ;  /* 0x0000009f34a27220 */ /* 0x000fe20000410000 */
[--C-:B------:R-:W-:Y:S02]  /*3490*/  HADD2.F32 R156, -RZ, R53.reuse.H1_H1 ;  /* 0x30000035ff9c7230 */ /* 0x100fe40000004100 */
[----:B------:R-:W-:Y:S02]  /*34a0*/  HADD2.F32 R155, -RZ, R53.H0_H0 ;  /* 0x20000035ff9b7230 */ /* 0x000fe40000004100 */
[----:B------:R-:W-:Y:S01]  /*34b0*/  FFMA.FTZ R53, R87, R158, R162 ;  /* 0x0000009e57357223 */ /* 0x000fe200000100a2 */
[----:B------:R-:W-:Y:S02]  /*34c0*/  HADD2.F32 R157, -RZ, R157.H1_H1 ;  /* 0x3000009dff9d7230 */ /* 0x000fe40000004100 */
[----:B------:R-:W-:Y:S01]  /*34d0*/  FMUL.FTZ R164, R156, R160 ;  /* 0x000000a09ca47220 */ /* 0x000fe20000410000 */
[----:B------:R-:W-:Y:S01]  /*34e0*/  F2FP.F16.E4M3.UNPACK_B R87, R86.H1 ;  /* 0x00000056ff57723e */ /* 0x000fe200030006ff */
[C---:B------:R-:W-:Y:S01]  /*34f0*/  FMUL.FTZ R159, R155.reuse, R160 ;  /* 0x000000a09b9f7220 */ /* 0x040fe20000410000 */
[----:B------:R-:W-:Y:S01]  /*3500*/  F2FP.F16.E4M3.UNPACK_B R86, R86 ;  /* 0x00000056ff56723e */ /* 0x000fe200020006ff */
[----:B------:R-:W-:Y:S01]  /*3510*/  FFMA.FTZ R52, R52, R158, -R161 ;  /* 0x0000009e34347223 */ /* 0x000fe200000108a1 */
[-C--:B------:R-:W-:Y:S01]  /*3520*/  FFMA.FTZ R164, R155, R157.reuse, -R164 ;  /* 0x0000009d9ba47223 */ /* 0x080fe200000108a4 */
[----:B------:R-:W-:Y:S01]  /*3530*/  FFMA.FTZ R161, R156, R157, R159 ;  /* 0x0000009d9ca17223 */ /* 0x000fe2000001009f */
[--C-:B------:R-:W-:Y:S01]  /*3540*/  HADD2.F32 R157, -RZ, R154.reuse.H1_H1 ;  /* 0x3000009aff9d7230 */ /* 0x100fe20000004100 */
[----:B------:R-:W-:Y:S01]  /*3550*/  F2FP.F16.E4M3.UNPACK_B R156, R149 ;  /* 0x00000095ff9c723e */ /* 0x000fe200020006ff */
[----:B------:R-:W-:-:S02]  /*3560*/  HADD2.F32 R158, -RZ, R154.H0_H0 ;  /* 0x2000009aff9e7230 */ /* 0x000fc40000004100 */
[--C-:B------:R-:W-:Y:S02]  /*3570*/  HADD2.F32 R154, -RZ, R87.reuse.H0_H0 ;  /* 0x20000057ff9a7230 */ /* 0x100fe40000004100 */
[----:B------:R-:W-:Y:S02]  /*3580*/  HADD2.F32 R155, -RZ, R87.H1_H1 ;  /* 0x30000057ff9b7230 */ /* 0x000fe40000004100 */
[--C-:B------:R-:W-:Y:S02]  /*3590*/  HADD2.F32 R149, -RZ, R86.reuse.H1_H1 ;  /* 0x30000056ff957230 */ /* 0x100fe40000004100 */
[-C--:B------:R-:W-:Y:S01]  /*35a0*/  FMUL.FTZ R162, R154, R157.reuse ;  /* 0x0000009d9aa27220 */ /* 0x080fe20000410000 */
[----:B------:R-:W-:Y:S02]  /*35b0*/  HADD2.F32 R87, -RZ, R86.H0_H0 ;  /* 0x20000056ff577230 */ /* 0x000fe40000004100 */
[----:B------:R-:W-:Y:S01]  /*35c0*/  FMUL.FTZ R159, R155, R157 ;  /* 0x0000009d9b9f7220 */ /* 0x000fe20000410000 */
[----:B------:R-:W-:-:S02]  /*35d0*/  HADD2.F32 R86, -RZ, R156.H1_H1 ;  /* 0x3000009cff567230 */ /* 0x000fc40000004100 */
[-C--:B------:R-:W-:Y:S01]  /*35e0*/  FMUL.FTZ R160, R149, R158.reuse ;  /* 0x0000009e95a07220 */ /* 0x080fe20000410000 */
[----:B------:R-:W-:Y:S02]  /*35f0*/  HADD2.F32 R156, -RZ, R156.H0_H0 ;  /* 0x2000009cff9c7230 */ /* 0x000fe40000004100 */
[----:B------:R-:W-:Y:S01]  /*3600*/  FMUL.FTZ R158, R87, R158 ;  /* 0x0000009e579e7220 */ /* 0x000fe20000410000 */
[-C--:B------:R-:W-:Y:S01]  /*3610*/  FFMA.FTZ R154, R154, R86.reuse, -R159 ;  /* 0x000000569a9a7223 */ /* 0x080fe2000001089f */
[----:B------:R-:W-:Y:S01]  /*3620*/  FFMA.FTZ R155, R155, R86, R162 ;  /* 0x000000569b9b7223 */ /* 0x000fe200000100a2 */
[-C--:B------:R-:W-:Y:S01]  /*3630*/  FFMA.FTZ R86, R87, R156.reuse, -R160 ;  /* 0x0000009c57567223 */ /* 0x080fe200000108a0 */
[----:B------:R-:W-:Y:S01]  /*3640*/  FFMA.FTZ R87, R149, R156, R158 ;  /* 0x0000009c95577223 */ /* 0x000fe2000001009e */
[----:B------:R-:W-:Y:S02]  /*3650*/  F2FP.F16.E4M3.UNPACK_B R156, R55.H1 ;  /* 0x00000037ff9c723e */ /* 0x000fe400030006ff */
[----:B------:R-:W-:-:S02]  /*3660*/  F2FP.F16.E4M3.UNPACK_B R162, R85.H1 ;  /* 0x00000055ffa2723e */ /* 0x000fc400030006ff */
[----:B------:R-:W-:Y:S01]  /*3670*/  F2FP.F16.E4M3.UNPACK_B R159, R84.H1 ;  /* 0x00000054ff9f723e */ /* 0x000fe200030006ff */
[--C-:B------:R-:W-:Y:S01]  /*3680*/  HADD2.F32 R157, -RZ, R156.reuse.H0_H0 ;  /* 0x2000009cff9d7230 */ /* 0x100fe20000004100 */
[----:B------:R-:W-:Y:S01]  /*3690*/  F2FP.SATFINITE.E4M3.F32.PACK_AB_MERGE_C R149, R161, R164, RZ ;  /* 0x000000a4a195723e */ /* 0x000fe200048070ff */
[----:B------:R-:W-:Y:S01]  /*36a0*/  HADD2.F32 R156, -RZ, R156.H1_H1 ;  /* 0x3000009cff9c7230 */ /* 0x000fe20000004100 */
[----:B------:R-:W-:Y:S01]  /*36b0*/  F2FP.SATFINITE.E4M3.F32.PACK_AB_MERGE_C R154, R155, R154, RZ ;  /* 0x0000009a9b9a723e */ /* 0x000fe200048070ff */
[--C-:B------:R-:W-:Y:S01]  /*36c0*/  HADD2.F32 R163, -RZ, R162.reuse.H1_H1 ;  /* 0x300000a2ffa37230 */ /* 0x100fe20000004100 */
[----:B------:R-:W-:Y:S01]  /*36d0*/  F2FP.F16.E4M3.UNPACK_B R155, R54.H1 ;  /* 0x00000036ff9b723e */ /* 0x000fe200030006ff */
[----:B------:R-:W-:Y:S01]  /*36e0*/  HADD2.F32 R160, -RZ, R159.H1_H1 ;  /* 0x3000009fffa07230 */ /* 0x000fe20000004100 */
[----:B------:R-:W-:Y:S01]  /*36f0*/  F2FP.F16.E4M3.UNPACK_B R161, R85 ;  /* 0x00000055ffa1723e */ /* 0x000fe200020006ff */
[----:B------:R-:W-:Y:S01]  /*3700*/  HADD2.F32 R162, -RZ, R162.H0_H0 ;  /* 0x200000a2ffa27230 */ /* 0x000fe20000004100 */
[----:B------:R-:W-:Y:S01]  /*3710*/  F2FP.F16.E4M3.UNPACK_B R158, R84 ;  /* 0x00000054ff9e723e */ /* 0x000fe200020006ff */
[----:B------:R-:W-:Y:S01]  /*3720*/  FMUL.FTZ R84, R156, R163 ;  /* 0x000000a39c547220 */ /* 0x000fe20000410000 */
[----:B------:R-:W-:-:S02]  /*3730*/  HADD2.F32 R85, -RZ, R155.H1_H1 ;  /* 0x3000009bff557230 */ /* 0x000fc40000004100 */
[C---:B------:R-:W-:Y:S01]  /*3740*/  FMUL.FTZ R165, R157.reuse, R163 ;  /* 0x000000a39da57220 */ /* 0x040fe20000410000 */
[----:B------:R-:W-:Y:S02]  /*3750*/  HADD2.F32 R164, -RZ, R161.H1_H1 ;  /* 0x300000a1ffa47230 */ /* 0x000fe40000004100 */
[----:B------:R-:W-:Y:S01]  /*3760*/  FFMA.FTZ R163, R157, R160, -R84 ;  /* 0x000000a09da37223 */ /* 0x000fe20000010854 */
[----:B------:R-:W-:Y:S01]  /*3770*/  HADD2.F32 R155, -RZ, R155.H0_H0 ;  /* 0x2000009bff9b7230 */ /* 0x000fe20000004100 */
[----:B------:R-:W-:Y:S01]  /*3780*/  F2FP.F16.E4M3.UNPACK_B R55, R55 ;  /* 0x00000037ff37723e */ /* 0x000fe200020006ff */
[----:B------:R-:W-:Y:S02]  /*3790*/  HADD2.F32 R84, -RZ, R158.H1_H1 ;  /* 0x3000009eff547230 */ /* 0x000fe40000004100 */
[----:B------:R-:W-:Y:S01]  /*37a0*/  FMUL.FTZ R166, R85, R164 ;  /* 0x000000a455a67220 */ /* 0x000fe20000410000 */
[----:B------:R-:W-:Y:S01]  /*37b0*/  F2FP.F16.E4M3.UNPACK_B R54, R54 ;  /* 0x00000036ff36723e */ /* 0x000fe200020006ff */
[----:B------:R-:W-:Y:S01]  /*37c0*/  FMUL.FTZ R164, R155, R164 ;  /* 0x000000a49ba47220 */ /* 0x000fe20000410000 */
[----:B------:R-:W-:-:S02]  /*37d0*/  HADD2.F32 R161, -RZ, R161.H0_H0 ;  /* 0x200000a1ffa17230 */ /* 0x000fc40000004100 */
[----:B------:R-:W-:Y:S01]  /*37e0*/  FFMA.FTZ R166, R155, R84, -R166 ;  /* 0x000000549ba67223 */ /* 0x000fe200000108a6 */
[----:B------:R-:W-:Y:S01]  /*37f0*/  FFMA.FTZ R160, R156, R160, R165 ;  /* 0x000000a09ca07223 */ /* 0x000fe200000100a5 */
[----:B------:R-:W-:Y:S01]  /*3800*/  FFMA.FTZ R155, R85, R84, R164 ;  /* 0x00000054559b7223 */ /* 0x000fe200000100a4 */
[--C-:B------:R-:W-:Y:S01]  /*3810*/  HADD2.F32 R84, -RZ, R55.reuse.H0_H0 ;  /* 0x20000037ff547230 */ /* 0x100fe20000004100 */
[----:B------:R-:W-:Y:S01]  /*3820*/  F2FP.SATFINITE.E4M3.F32.PACK_AB_MERGE_C R53, R53, R52, R149 ;  /* 0x000000343535723e */ /* 0x000fe20004807095 */
[----:B------:R-:W-:Y:S01]  /*3830*/  HADD2.F32 R85, -RZ, R55.H1_H1 ;  /* 0x30000037ff557230 */ /* 0x000fe20000004100 */
[----:B------:R-:W-:Y:S01]  /*3840*/  F2FP.SATFINITE.E4M3.F32.PACK_AB_MERGE_C R160, R160, R163, RZ ;  /* 0x000000a3a0a0723e */ /* 0x000fe200048070ff */
[--C-:B------:R-:W-:Y:S01]  /*3850*/  HADD2.F32 R55, -RZ, R54.reuse.H0_H0 ;  /* 0x20000036ff377230 */ /* 0x100fe20000004100 */
[----:B------:R-:W-:Y:S01]  /*3860*/  F2FP.SATFINITE.E4M3.F32.PACK_AB_MERGE_C R155, R155, R166, RZ ;  /* 0x000000a69b9b723e */ /* 0x000fe200048070ff */
[----:B------:R-:W-:Y:S02]  /*3870*/  HADD2.F32 R54, -RZ, R54.H1_H1 ;  /* 0x30000036ff367230 */ /* 0x000fe40000004100 */
[----:B------:R-:W-:Y:S01]  /*3880*/  FMUL.FTZ R157, R85, R162 ;  /* 0x000000a2559d7220 */ /* 0x000fe20000410000 */
[----:B------:R-:W-:-:S02]  /*3890*/  HADD2.F32 R159, -RZ, R159.H0_H0 ;  /* 0x2000009fff9f7230 */ /* 0x000fc40000004100 */
[----:B------:R-:W-:Y:S01]  /*38a0*/  FMUL.FTZ R162, R84, R162 ;  /* 0x000000a254a27220 */ /* 0x000fe20000410000 */
[----:B------:R-:W-:Y:S02]  /*38b0*/  HADD2.F32 R158, -RZ, R158.H0_H0 ;  /* 0x2000009eff9e7230 */ /* 0x000fe40000004100 */
[-C--:B------:R-:W-:Y:S01]  /*38c0*/  FMUL.FTZ R156, R54, R161.reuse ;  /* 0x000000a1369c7220 */ /* 0x080fe20000410000 */
[----:B------:R-:W-:Y:S01]  /*38d0*/  FMUL.FTZ R161, R55, R161 ;  /* 0x000000a137a17220 */ /* 0x000fe20000410000 */
[-C--:B------:R-:W-:Y:S01]  /*38e0*/  FFMA.FTZ R157, R84, R159.reuse, -R157 ;  /* 0x0000009f549d7223 */ /* 0x080fe2000001089d */
[----:B------:R-:W-:Y:S01]  /*38f0*/  FFMA.FTZ R162, R85, R159, R162 ;  /* 0x0000009f55a27223 */ /* 0x000fe200000100a2 */
[-C--:B------:R-:W-:Y:S01]  /*3900*/  FFMA.FTZ R156, R55, R158.reuse, -R156 ;  /* 0x0000009e379c7223 */ /* 0x080fe2000001089c */
[----:B------:R-:W-:Y:S01]  /*3910*/  FFMA.FTZ R161, R54, R158, R161 ;  /* 0x0000009e36a17223 */ /* 0x000fe200000100a1 */
[----:B------:R-:W-:Y:S02]  /*3920*/  F2FP.SATFINITE.E4M3.F32.PACK_AB_MERGE_C R52, R87, R86, R154 ;  /* 0x000000565734723e */ /* 0x000fe4000480709a */
[----:B------:R-:W-:-:S02]  /*3930*/  F2FP.SATFINITE.E4M3.F32.PACK_AB_MERGE_C R55, R162, R157, R160 ;  /* 0x0000009da237723e */ /* 0x000fc400048070a0 */
[----:B------:R-:W-:-:S07]  /*3940*/  F2FP.SATFINITE.E4M3.F32.PACK_AB_MERGE_C R54, R161, R156, R155 ;  /* 0x0000009ca136723e */ /* 0x000fce000480709b */
.L_x_363:
[----:B------:R-:W-:Y:S05]  /*3950*/  BSYNC B3 ;  /* 0x0000000000037941 */ /* 0x000fea0003800000 */
.L_x_362:
[----:B------:R-:W-:Y:S02]  /*3960*/  ULDC.64 UR4, c[0x0][0x2e8] ;  /* 0x0000ba0000047ab9 */ /* 0x000fe40000000a00 */
[----:B------:R-:W-:-:S04]  /*3970*/  IADD3 R84, P2, P6, R152, UR4, R46 ;  /* 0x0000000498547c10 */ /* 0x000fc8000fe5e02e */
[----:B------:R-:W-:-:S05]  /*3980*/  IADD3.X R85, R151, UR5, R20, P2, P6 ;  /* 0x0000000597557c10 */ /* 0x000fca00097ec414 */
[----:B--2---:R1:W-:Y:S04]  /*3990*/  STG.E.128 desc[UR60][R84.64], R52 ;  /* 0x0000003454007986 */ /* 0x0043e8000c101d3c */
.L_x_361:
[----:B------:R-:W-:Y:S05]  /*39a0*/  BSYNC B2 ;  /* 0x0000000000027941 */ /* 0x000fea0003800000 */
.L_x_360:
[----:B------:R-:W-:Y:S05]  /*39b0*/  @P1 BRA `(.L_x_359) ;  /* 0x0000000400d01947 */ /* 0x000fea0003800000 */
[----:B------:R-:W-:Y:S01]  /*39c0*/  LOP3.LUT P2, RZ, R229, 0x4, RZ, 0xc0, !PT ;  /* 0x00000004e5ff7812 */ /* 0x000fe2000784c0ff */
[C---:B-1----:R-:W-:Y:S01]  /*39d0*/  VIADD R53, R150.reuse, 0x40 ;  /* 0x0000004096357836 */ /* 0x042fe20000000000 */
[----:B------:R-:W-:Y:S11]  /*39e0*/  BSSY B2, `(.L_x_364) ;  /* 0x000006d000027945 */ /* 0x000ff60003800000 */
[----:B------:R-:W-:Y:S01]  /*39f0*/  @P2 VIADD R53, R150, 0xffffffc0 ;  /* 0xffffffc096352836 */ /* 0x000fe20000000000 */
[----:B------:R-:W-:-:S03]  /*3a00*/  ISETP.GE.AND P2, PT, R230, R130, PT ;  /* 0x00000082e600720c */ /* 0x000fc60003f46270 */
[----:B------:R-:W-:-:S06]  /*3a10*/  IMAD.IADD R53, R16, 0x1, R53 ;  /* 0x0000000110357824 */ /* 0x000fcc00078e0235 */
[----:B------:R-:W1:Y:S04]  /*3a20*/  LDS.128 R52, [R53+0x20400] ;  /* 0x0204000035347984 */ /* 0x000e680000000c00 */
[----:B------:R-:W-:Y:S05]  /*3a30*/  @P2 BRA `(.L_x_365) ;  /* 0x00000004009c2947 */ /* 0x000fea0003800000 */
[--C-:B------:R-:W-:Y:S02]  /*3a40*/  SHF.R.U32.HI R87, RZ, 0x8, R81.reuse ;  /* 0x00000008ff577819 */ /* 0x100fe40000011651 */
[----:B------:R-:W-:Y:S02]  /*3a50*/  LOP3.LUT R80, R81, 0xff0000ff, RZ, 0xc0, !PT ;  /* 0xff0000ff51507812 */ /* 0x000fe400078ec0ff */
[----:B------:R-:W-:Y:S01]  /*3a60*/  SHF.R.U32.HI R85, RZ, 0x10, R81 ;  /* 0x00000010ff557819 */ /* 0x000fe20000011651 */
[----:B------:R-:W-:Y:S01]  /*3a70*/  IMAD.SHL.U32 R81, R87, 0x100, RZ ;  /* 0x0000010057517824 */ /* 0x000fe200078e00ff */
[--C-:B------:R-:W-:Y:S02]  /*3a80*/  SHF.R.U32.HI R82, RZ, 0x8, R83.reuse ;  /* 0x00000008ff527819 */ /* 0x100fe40000011653 */
[----:B------:R-:W-:Y:S02]  /*3a90*/  SHF.R.U32.HI R86, RZ, 0x10, R83 ;  /* 0x00000010ff567819 */ /* 0x000fe40000011653 */
[----:B------:R-:W-:-:S02]  /*3aa0*/  LOP3.LUT R84, R83, 0xff0000ff, RZ, 0xc0, !PT ;  /* 0xff0000ff53547812 */ /* 0x000fc400078ec0ff */
[----:B------:R-:W-:Y:S01]  /*3ab0*/  SHF.L.U32 R83, R82, 0x8, RZ ;  /* 0x0000000852537819 */ /* 0x000fe200000006ff */
[----:B-1----:R-:W-:Y:S01]  /*3ac0*/  IMAD.MOV.U32 R82, RZ, RZ, R52 ;  /* 0x000000ffff527224 */ /* 0x002fe200078e0034 */
[----:B------:R-:W-:Y:S01]  /*3ad0*/  LOP3.LUT R80, R80, 0xff00, R81, 0xf8, !PT ;  /* 0x0000ff0050507812 */ /* 0x000fe200078ef851 */
[----:B------:R-:W-:Y:S01]  /*3ae0*/  IMAD.U32 R81, R85, 0x10000, RZ ;  /* 0x0001000055517824 */ /* 0x000fe200078e00ff */
[----:B------:R-:W-:Y:S01]  /*3af0*/  LOP3.LUT R83, R84, 0xff00, R83, 0xf8, !PT ;  /* 0x0000ff0054537812 */ /* 0x000fe200078ef853 */
[----:B------:R-:W-:Y:S01]  /*3b00*/  IMAD.U32 R86, R86, 0x10000, RZ ;  /* 0x0001000056567824 */ /* 0x000fe200078e00ff */
[----:B------:R-:W-:Y:S02]  /*3b10*/  F2FP.F16.E4M3.UNPACK_B R52, R53 ;  /* 0x00000035ff34723e */ /* 0x000fe400020006ff */
[----:B------:R-:W-:Y:S02]  /*3b20*/  F2FP.F16.E4M3.UNPACK_B R84, R153.H1 ;  /* 0x00000099ff54723e */ /* 0x000fe400030006ff */
[----:B------:R-:W-:-:S02]  /*3b30*/  LOP3.LUT R80, R80, 0xff0000, R81, 0xf8, !PT ;  /* 0x00ff000050507812 */ /* 0x000fc400078ef851 */
[----:B------:R-:W-:Y:S01]  /*3b40*/  LOP3.LUT R81, R83, 0xff0000, R86, 0xf8, !PT ;  /* 0x00ff000053517812 */ /* 0x000fe200078ef856 */
[----:B------:R-:W-:Y:S01]  /*3b50*/  HADD2.F32 R83, -RZ, R52.H1_H1 ;  /* 0x30000034ff537230 */ /* 0x000fe20000004100 */
[----:B------:R-:W-:Y:S01]  /*3b60*/  F2FP.F16.E4M3.UNPACK_B R86, R136.H1 ;  /* 0x00000088ff56723e */ /* 0x000fe200030006ff */
[----:B------:R-:W-:Y:S01]  /*3b70*/  HADD2.F32 R149, -RZ, R84.H0_H0 ;  /* 0x20000054ff957230 */ /* 0x000fe20000004100 */
[----:B------:R-:W-:Y:S01]  /*3b80*/  F2FP.F16.E4M3.UNPACK_B R53, R53.H1 ;  /* 0x00000035ff35723e */ /* 0x000fe200030006ff */
[----:B------:R-:W-:Y:S01]  /*3b90*/  HADD2.F32 R52, -RZ, R52.H0_H0 ;  /* 0x20000034ff347230 */ /* 0x000fe20000004100 */
[----:B------:R-:W-:Y:S01]  /*3ba0*/  F2FP.F16.E4M3.UNPACK_B R153, R153 ;  /* 0x00000099ff99723e */ /* 0x000fe200020006ff */
[----:B------:R-:W-:Y:S02]  /*3bb0*/  HADD2.F32 R154, -RZ, R84.H1_H1 ;  /* 0x30000054ff9a7230 */ /* 0x000fe40000004100 */
[----:B------:R-:W-:Y:S01]  /*3bc0*/  FMUL.FTZ R155, R83, R149 ;  /* 0x00000095539b7220 */ /* 0x000fe20000410000 */
[----:B------:R-:W-:-:S02]  /*3bd0*/  HADD2.F32 R87, -RZ, R86.H0_H0 ;  /* 0x20000056ff577230 */ /* 0x000fc40000004100 */
[----:B------:R-:W-:Y:S01]  /*3be0*/  FMUL.FTZ R156, R52, R149 ;  /* 0x00000095349c7220 */ /* 0x000fe20000410000 */
[--C-:B------:R-:W-:Y:S01]  /*3bf0*/  HADD2.F32 R85, -RZ, R53.reuse.H1_H1 ;  /* 0x30000035ff557230 */ /* 0x100fe20000004100 */
[----:B------:R-:W-:Y:S01]  /*3c00*/  F2FP.F16.E4M3.UNPACK_B R136, R136 ;  /* 0x00000088ff88723e */ /* 0x000fe200020006ff */
[----:B------:R-:W-:Y:S02]  /*3c10*/  HADD2.F32 R84, -RZ, R53.H0_H0 ;  /* 0x20000035ff547230 */ /* 0x000fe40000004100 */
[-C--:B------:R-:W-:Y:S01]  /*3c20*/  FFMA.FTZ R53, R83, R87.reuse, R156 ;  /* 0x0000005753357223 */ /* 0x080fe2000001009c */
[----:B------:R-:W-:Y:S02]  /*3c30*/  HADD2.F32 R86, -RZ, R86.H1_H1 ;  /* 0x30000056ff567230 */ /* 0x000fe40000004100 */
[C---:B------:R-:W-:Y:S01]  /*3c40*/  FMUL.FTZ R149, R85.reuse, R154 ;  /* 0x0000009a55957220 */ /* 0x040fe20000410000 */
[----:B------:R-:W-:Y:S01]  /*3c50*/  F2FP.F16.E4M3.UNPACK_B R83, R82.H1 ;  /* 0x00000052ff53723e */ /* 0x000fe200030006ff */
[----:B------:R-:W-:Y:S01]  /*3c60*/  FMUL.FTZ R154, R84, R154 ;  /* 0x0000009a549a7220 */ /* 0x000fe20000410000 */
[----:B------:R-:W-:Y:S01]  /*3c70*/  FFMA.FTZ R52, R52, R87, -R155 ;  /* 0x0000005734347223 */ /* 0x000fe2000001089b */
[----:B------:R-:W-:Y:S01]  /*3c80*/  FFMA.FTZ R149, R84, R86, -R149 ;  /* 0x0000005654957223 */ /* 0x000fe20000010895 */
[----:B------:R-:W-:Y:S01]  /*3c90*/  F2FP.F16.E4M3.UNPACK_B R82, R82 ;  /* 0x00000052ff52723e */ /* 0x000fe200020006ff */
[----:B------:R-:W-:Y:S01]  /*3ca0*/  FFMA.FTZ R158, R85, R86, R154 ;  /* 0x00000056559e7223 */ /* 0x000fe2000001009a */
[----:B------:R-:W-:Y:S01]  /*3cb0*/  HADD2.F32 R87, -RZ, R153.H1_H1 ;  /* 0x30000099ff577230 */ /* 0x000fe20000004100 */
[----:B------:R-:W-:Y:S01]  /*3cc0*/  F2FP.F16.E4M3.UNPACK_B R155, R81 ;  /* 0x00000051ff9b723e */ /* 0x000fe200020006ff */
[----:B------:R-:W-:-:S02]  /*3cd0*/  HADD2.F32 R86, -RZ, R83.H1_H1 ;  /* 0x30000053ff567230 */ /* 0x000fc40000004100 */
[----:B------:R-:W-:Y:S02]  /*3ce0*/  HADD2.F32 R85, -RZ, R83.H0_H0 ;  /* 0x20000053ff557230 */ /* 0x000fe40000004100 */
[--C-:B------:R-:W-:Y:S02]  /*3cf0*/  HADD2.F32 R83, -RZ, R82.reuse.H0_H0 ;  /* 0x20000052ff537230 */ /* 0x100fe40000004100 */
[-C--:B------:R-:W-:Y:S01]  /*3d00*/  FMUL.FTZ R156, R86, R87.reuse ;  /* 0x00000057569c7220 */ /* 0x080fe20000410000 */
[----:B------:R-:W-:Y:S02]  /*3d10*/  HADD2.F32 R84, -RZ, R82.H1_H1 ;  /* 0x30000052ff547230 */ /* 0x000fe40000004100 */
[----:B------:R-:W-:Y:S01]  /*3d20*/  FMUL.FTZ R87, R85, R87 ;  /* 0x0000005755577220 */ /* 0x000fe20000410000 */
[----:B------:R-:W-:Y:S02]  /*3d30*/  HADD2.F32 R153, -RZ, R153.H0_H0 ;  /* 0x20000099ff997230 */ /* 0x000fe40000004100 */
[----:B------:R-:W-:-:S02]  /*3d40*/  HADD2.F32 R82, -RZ, R136.H1_H1 ;  /* 0x30000088ff527230 */ /* 0x000fc40000004100 */
[----:B------:R-:W-:Y:S02]  /*3d50*/  HADD2.F32 R136, -RZ, R136.H0_H0 ;  /* 0x20000088ff887230 */ /* 0x000fe40000004100 */
[-C--:B------:R-:W-:Y:S01]  /*3d60*/  FMUL.FTZ R154, R84, R153.reuse ;  /* 0x00000099549a7220 */ /* 0x080fe20000410000 */
[----:B------:R-:W-:Y:S01]  /*3d70*/  FMUL.FTZ R153, R83, R153 ;  /* 0x0000009953997220 */ /* 0x000fe20000410000 */
[-C--:B------:R-:W-:Y:S01]  /*3d80*/  FFMA.FTZ R85, R85, R82.reuse, -R156 ;  /* 0x0000005255557223 */ /* 0x080fe2000001089c */
[----:B------:R-:W-:Y:S01]  /*3d90*/  FFMA.FTZ R86, R86, R82, R87 ;  /* 0x0000005256567223 */ /* 0x000fe20000010057 */
[----:B------:R-:W-:Y:S01]  /*3da0*/  F2FP.F16.E4M3.UNPACK_B R87, R55.H1 ;  /* 0x00000037ff57723e */ /* 0x000fe200030006ff */
[-C--:B------:R-:W-:Y:S01]  /*3db0*/  FFMA.FTZ R82, R83, R136.reuse, -R154 ;  /* 0x0000008853527223 */ /* 0x080fe2000001089a */
[----:B------:R-:W-:Y:S01]  /*3dc0*/  F2FP.F16.E4M3.UNPACK_B R156, R81.H1 ;  /* 0x00000051ff9c723e */ /* 0x000fe200030006ff */
[----:B------:R-:W-:Y:S01]  /*3dd0*/  FFMA.FTZ R83, R84, R136, R153 ;  /* 0x0000008854537223 */ /* 0x000fe20000010099 */
[----:B------:R-:W-:Y:S01]  /*3de0*/  F2FP.SATFINITE.E4M3.F32.PACK_AB_MERGE_C R85, R86, R85, RZ ;  /* 0x000000555655723e */ /* 0x000fe200048070ff */
[--C-:B------:R-:W-:Y:S01]  /*3df0*/  HADD2.F32 R136, -RZ, R87.reuse.H0_H0 ;  /* 0x20000057ff887230 */ /* 0x100fe20000004100 */
[----:B------:R-:W-:Y:S01]  /*3e00*/  F2FP.SATFINITE.E4M3.F32.PACK_AB_MERGE_C R84, R158, R149, RZ ;  /* 0x000000959e54723e */ /* 0x000fe200048070ff */
[----:B------:R-:W-:Y:S01]  /*3e10*/  HADD2.F32 R87, -RZ, R87.H1_H1 ;  /* 0x30000057ff577230 */ /* 0x000fe20000004100 */
[----:B------:R-:W-:Y:S01]  /*3e20*/  F2FP.F16.E4M3.UNPACK_B R86, R54.H1 ;  /* 0x00000036ff56723e */ /* 0x000fe200030006ff */
[----:B------:R-:W-:Y:S01]  /*3e30*/  HADD2.F32 R158, -RZ, R156.H1_H1 ;  /* 0x3000009cff9e7230 */ /* 0x000fe20000004100 */
[-C--:B------:R-:W-:Y:S01]  /*3e40*/  F2FP.F16.E4M3.UNPACK_B R153, R80.reuse.H1 ;  /* 0x00000050ff99723e */ /* 0x080fe200030006ff */
[----:B------:R-:W-:Y:S01]  /*3e50*/  HADD2.F32 R157, -RZ, R155.H1_H1 ;  /* 0x3000009bff9d7230 */ /* 0x000fe20000004100 */
[----:B------:R-:W-:Y:S01]  /*3e60*/  F2FP.F16.E4M3.UNPACK_B R149, R80 ;  /* 0x00000050ff95723e */ /* 0x000fe200020006ff */
[----:B------:R-:W-:-:S02]  /*3e70*/  HADD2.F32 R81, -RZ, R86.H1_H1 ;  /* 0x30000056ff517230 */ /* 0x000fc40000004100 */
[-C--:B------:R-:W-:Y:S01]  /*3e80*/  FMUL.FTZ R159, R87, R158.reuse ;  /* 0x0000009e579f7220 */ /* 0x080fe20000410000 */
[----:B------:R-:W-:Y:S02]  /*3e90*/  HADD2.F32 R154, -RZ, R153.H1_H1 ;  /* 0x30000099ff9a7230 */ /* 0x000fe40000004100 */
[C---:B------:R-:W-:Y:S01]  /*3ea0*/  FMUL.FTZ R160, R136.reuse, R158 ;  /* 0x0000009e88a07220 */ /* 0x040fe20000410000 */
[----:B------:R-:W-:Y:S01]  /*3eb0*/  HADD2.F32 R86, -RZ, R86.H0_H0 ;  /* 0x20000056ff567230 */ /* 0x000fe20000004100 */
[----:B------:R-:W-:Y:S01]  /*3ec0*/  F2FP.F16.E4M3.UNPACK_B R55, R55 ;  /* 0x00000037ff37723e */ /* 0x000fe200020006ff */
[----:B------:R-:W-:Y:S02]  /*3ed0*/  HADD2.F32 R80, -RZ, R149.H1_H1 ;  /* 0x30000095ff507230 */ /* 0x000fe40000004100 */
[----:B------:R-:W-:Y:S01]  /*3ee0*/  FFMA.FTZ R158, R136, R154, -R159 ;  /* 0x0000009a889e7223 */ /* 0x000fe2000001089f */
[-C--:B------:R-:W-:Y:S01]  /*3ef0*/  FMUL.FTZ R159, R81, R157.reuse ;  /* 0x0000009d519f7220 */ /* 0x080fe20000410000 */
[----:B------:R-:W-:Y:S01]  /*3f00*/  FMUL.FTZ R136, R86, R157 ;  /* 0x0000009d56887220 */ /* 0x000fe20000410000 */
[----:B------:R-:W-:Y:S01]  /*3f10*/  F2FP.F16.E4M3.UNPACK_B R54, R54 ;  /* 0x00000036ff36723e */ /* 0x000fe200020006ff */
[----:B------:R-:W-:-:S02]  /*3f20*/  HADD2.F32 R156, -RZ, R156.H0_H0 ;  /* 0x2000009cff9c7230 */ /* 0x000fc40000004100 */
[-C--:B------:R-:W-:Y:S01]  /*3f30*/  FFMA.FTZ R159, R86, R80.reuse, -R159 ;  /* 0x00000050569f7223 */ /* 0x080fe2000001089f */
[----:B------:R-:W-:Y:S01]  /*3f40*/  FFMA.FTZ R136, R81, R80, R136 ;  /* 0x0000005051887223 */ /* 0x000fe20000010088 */
[--C-:B------:R-:W-:Y:S02]  /*3f50*/  HADD2.F32 R80, -RZ, R55.reuse.H0_H0 ;  /* 0x20000037ff507230 */ /* 0x100fe40000004100 */
[----:B------:R-:W-:Y:S01]  /*3f60*/  FFMA.FTZ R157, R87, R154, R160 ;  /* 0x0000009a579d7223 */ /* 0x000fe200000100a0 */
[----:B------:R-:W-:Y:S01]  /*3f70*/  HADD2.F32 R81, -RZ, R55.H1_H1 ;  /* 0x30000037ff517230 */ /* 0x000fe20000004100 */
[----:B------:R-:W-:Y:S01]  /*3f80*/  F2FP.SATFINITE.E4M3.F32.PACK_AB_MERGE_C R53, R53, R52, R84 ;  /* 0x000000343535723e */ /* 0x000fe20004807054 */
[--C-:B------:R-:W-:Y:S01]  /*3f90*/  HADD2.F32 R55, -RZ, R54.reuse.H0_H0 ;  /* 0x20000036ff377230 */ /* 0x100fe20000004100 */
[----:B------:R-:W-:Y:S01]  /*3fa0*/  F2FP.SATFINITE.E4M3.F32.PACK_AB_MERGE_C R136, R136, R159, RZ ;  /* 0x0000009f8888723e */ /* 0x000fe200048070ff */
[----:B------:R-:W-:Y:S02]  /*3fb0*/  HADD2.F32 R54, -RZ, R54.H1_H1 ;  /* 0x30000036ff367230 */ /* 0x000fe40000004100 */
[----:B------:R-:W-:Y:S01]  /*3fc0*/  FMUL.FTZ R87, R81, R156 ;  /* 0x0000009c51577220 */ /* 0x000fe20000410000 */
[----:B------:R-:W-:-:S02]  /*3fd0*/  HADD2.F32 R155, -RZ, R155.H0_H0 ;  /* 0x2000009bff9b7230 */ /* 0x000fc40000004100 */
[----:B------:R-:W-:Y:S01]  /*3fe0*/  FMUL.FTZ R156, R80, R156 ;  /* 0x0000009c509c7220 */ /* 0x000fe20000410000 */
[----:B------:R-:W-:Y:S01]  /*3ff0*/  HADD2.F32 R153, -RZ, R153.H0_H0 ;  /* 0x20000099ff997230 */ /* 0x000fe20000004100 */
[----:B------:R-:W-:Y:S01]  /*4000*/  F2FP.SATFINITE.E4M3.F32.PACK_AB_MERGE_C R157, R157, R158, RZ ;  /* 0x0000009e9d9d723e */ /* 0x000fe200048070ff */
[----:B------:R-:W-:Y:S02]  /*4010*/  HADD2.F32 R149, -RZ, R149.H0_H0 ;  /* 0x20000095ff957230 */ /* 0x000fe40000004100 */
[-C--:B------:R-:W-:Y:S01]  /*4020*/  FMUL.FTZ R86, R54, R155.reuse ;  /* 0x0000009b36567220 */ /* 0x080fe20000410000 */
[----:B------:R-:W-:Y:S01]  /*4030*/  FMUL.FTZ R155, R55, R155 ;  /* 0x0000009b379b7220 */ /* 0x000fe20000410000 */
[-C--:B------:R-:W-:Y:S01]  /*4040*/  FFMA.FTZ R87, R80, R153.reuse, -R87 ;  /* 0x0000009950577223 */ /* 0x080fe20000010857 */
[----:B------:R-:W-:Y:S01]  /*4050*/  FFMA.FTZ R156, R81, R153, R156 ;  /* 0x00000099519c7223 */ /* 0x000fe2000001009c */
[-C--:B------:R-:W-:Y:S01]  /*4060*/  FFMA.FTZ R86, R55, R149.reuse, -R86 ;  /* 0x0000009537567223 */ /* 0x080fe20000010856 */
[----:B------:R-:W-:Y:S01]  /*4070*/  FFMA.FTZ R155, R54, R149, R155 ;  /* 0x00000095369b7223 */ /* 0x000fe2000001009b */
[----:B------:R-:W-:-:S02]  /*4080*/  F2FP.SATFINITE.E4M3.F32.PACK_AB_MERGE_C R52, R83, R82, R85 ;  /* 0x000000525334723e */ /* 0x000fc40004807055 */
[----:B------:R-:W-:Y:S02]  /*4090*/  F2FP.SATFINITE.E4M3.F32.PACK_AB_MERGE_C R55, R156, R87, R157 ;  /* 0x000000579c37723e */ /* 0x000fe4000480709d */
[----:B------:R-:W-:-:S07]  /*40a0*/  F2FP.SATFINITE.E4M3.F32.PACK_AB_MERGE_C R54, R155, R86, R136 ;  /* 0x000000569b36723e */ /* 0x000fce0004807088 */
.L_x_365:
[----:B------:R-:W-:Y:S05]  /*40b0*/  BSYNC B2 ;  /* 0x0000000000027941 */ /* 0x000fea0003800000 */
.L_x_364:
[----:B------:R-:W-:Y:S02]  /*40c0*/  ULDC.64 UR4, c[0x0][0x2e8] ;  /* 0x0000ba0000047ab9 */ /* 0x000fe40000000a00 */
[----:B------:R-:W-:-:S04]  /*40d0*/  IADD3 R80, P2, P6, R15, UR4, R152 ;  /* 0x000000040f507c10 */ /* 0x000fc8000fe5e098 */
[----:B------:R-:W-:-:S05]  /*40e0*/  IADD3.X R81, R108, UR5, R151, P2, P6 ;  /* 0x000000056c517c10 */ /* 0x000fca00097ec497 */
[----:B-1----:R2:W-:Y:S04]  /*40f0*/  STG.E.128 desc[UR60][R80.64], R52 ;  /* 0x0000003450007986 */ /* 0x0025e8000c101d3c */
.L_x_359:
[----:B------:R-:W-:Y:S05]  /*4100*/  BSYNC B1 ;  /* 0x0000000000017941 */ /* 0x000fea0003800000 */
.L_x_358:
[----:B------:R-:W-:Y:S04]  /*4110*/  BSSY B1, `(.L_x_366) ;  /* 0x00000ed000017945 */ /* 0x000fe80003800000 */
[----:B------:R-:W-:Y:S05]  /*4120*/  @P3 BRA `(.L_x_367) ;  /* 0x0000000c00ac3947 */ /* 0x000fea0003800000 */
[----:B--2---:R-:W-:Y:S01]  /*4130*/  IADD3 R80, P2, P3, R132, R128, R18 ;  /* 0x0000008084507210 */ /* 0x004fe20007b5e012 */
[----:B------:R-:W-:Y:S03]  /*4140*/  BSSY B2, `(.L_x_368) ;  /* 0x0000074000027945 */ /* 0x000fe60003800000 */
[----:B------:R-:W-:Y:S01]  /*4150*/  IADD3.X R81, R42, R131, R19, P2, P3 ;  /* 0x000000832a517210 */ /* 0x000fe200017e6413 */
[----:B------:R-:W-:Y:S08]  /*4160*/  @P0 BRA `(.L_x_369) ;  /* 0x0000000400c40947 */ /* 0x000ff00003800000 */
[----:B-1----:R1:W2:Y:S01]  /*4170*/  LDS.128 R52, [R118+0x22400] ;  /* 0x0224000076347984 */ /* 0x0022a20000000c00 */
[----:B------:R-:W-:Y:S01]  /*4180*/  ISETP.GE.AND P2, PT, R22, R130, PT ;  /* 0x000000821600720c */ /* 0x000fe20003f46270 */
[----:B------:R-:W-:-:S12]  /*4190*/  BSSY B3, `(.L_x_370) ;  /* 0x000006a000037945 */ /* 0x000fd80003800000 */
[----:B-1----:R-:W-:Y:S05]  /*41a0*/  @P2 BRA `(.L_x_371) ;  /* 0x0000000400a02947 */ /* 0x002fea0003800000 */
[----:B------:R-:W-:Y:S02]  /*41b0*/  SHF.R.U32.HI R78, RZ, 0x8, R77 ;  /* 0x00000008ff4e7819 */ /* 0x000fe4000001164d */
[--C-:B------:R-:W-:Y:S02]  /*41c0*/  SHF.R.U32.HI R83, RZ, 0x8, R79.reuse ;  /* 0x00000008ff537819 */ /* 0x100fe4000001164f */
[----:B------:R-:W-:Y:S02]  /*41d0*/  LOP3.LUT R82, R79, 0xff0000ff, RZ, 0xc0, !PT ;  /* 0xff0000ff4f527812 */ /* 0x000fe400078ec0ff */
[----:B------:R-:W-:Y:S01]  /*41e0*/  SHF.R.U32.HI R84, RZ, 0x10, R79 ;  /* 0x00000010ff547819 */ /* 0x000fe2000001164f */
[----:B------:R-:W-:Y:S01]  /*41f0*/  IMAD.SHL.U32 R79, R78, 0x100, RZ ;  /* 0x000001004e4f7824 */ /* 0x000fe200078e00ff */
[----:B------:R-:W-:Y:S01]  /*4200*/  LOP3.LUT R76, R77, 0xff0000ff, RZ, 0xc0, !PT ;  /* 0xff0000ff4d4c7812 */ /* 0x000fe200078ec0ff */
[----:B------:R-:W-:Y:S01]  /*4210*/  IMAD.SHL.U32 R83, R83, 0x100, RZ ;  /* 0x0000010053537824 */ /* 0x000fe200078e00ff */
[----:B------:R-:W-:Y:S01]  /*4220*/  SHF.R.U32.HI R85, RZ, 0x10, R77 ;  /* 0x00000010ff557819 */ /* 0x000fe2000001164d */
[----:B--2---:R-:W-:Y:S01]  /*4230*/  IMAD.MOV.U32 R78, RZ, RZ, R52 ;  /* 0x000000ffff4e7224 */ /* 0x004fe200078e0034 */
[----:B------:R-:W-:Y:S01]  /*4240*/  MOV R77, R53 ;  /* 0x00000035004d7202 */ /* 0x000fe20000000f00 */
[----:B------:R-:W-:Y:S01]  /*4250*/  IMAD.U32 R84, R84, 0x10000, RZ ;  /* 0x0001000054547824 */ /* 0x000fe200078e00ff */
[----:B------:R-:W-:Y:S01]  /*4260*/  LOP3.LUT R53, R76, 0xff00, R79, 0xf8, !PT ;  /* 0x0000ff004c357812 */ /* 0x000fe200078ef84f */
[----:B------:R-:W-:Y:S01]  /*4270*/  IMAD.U32 R76, R85, 0x10000, RZ ;  /* 0x00010000554c7824 */ /* 0x000fe200078e00ff */
[----:B------:R-:W-:-:S02]  /*4280*/  LOP3.LUT R83, R82, 0xff00, R83, 0xf8, !PT ;  /* 0x0000ff0052537812 */ /* 0x000fc400078ef853 */
[----:B------:R-:W-:Y:S02]  /*4290*/  F2FP.F16.E4M3.UNPACK_B R82, R147.H1 ;  /* 0x00000093ff52723e */ /* 0x000fe400030006ff */
[-C--:B------:R-:W-:Y:S02]  /*42a0*/  F2FP.F16.E4M3.UNPACK_B R52, R77.reuse ;  /* 0x0000004dff34723e */ /* 0x080fe400020006ff */
[----:B------:R-:W-:Y:S01]  /*42b0*/  LOP3.LUT R53, R53, 0xff0000, R76, 0xf8, !PT ;  /* 0x00ff000035357812 */ /* 0x000fe200078ef84c */
[----:B------:R-:W-:Y:S01]  /*42c0*/  HADD2.F32 R86, -RZ, R82.H0_H0 ;  /* 0x20000052ff567230 */ /* 0x000fe20000004100 */
[----:B------:R-:W-:Y:S01]  /*42d0*/  LOP3.LUT R76, R83, 0xff0000, R84, 0xf8, !PT ;  /* 0x00ff0000534c7812 */ /* 0x000fe200078ef854 */
[--C-:B------:R-:W-:Y:S01]  /*42e0*/  HADD2.F32 R79, -RZ, R52.reuse.H1_H1 ;  /* 0x30000034ff4f7230 */ /* 0x100fe20000004100 */
[----:B------:R-:W-:Y:S01]  /*42f0*/  F2FP.F16.E4M3.UNPACK_B R84, R148.H1 ;  /* 0x00000094ff54723e */ /* 0x000fe200030006ff */
[----:B------:R-:W-:Y:S01]  /*4300*/  HADD2.F32 R52, -RZ, R52.H0_H0 ;  /* 0x20000034ff347230 */ /* 0x000fe20000004100 */
[----:B------:R-:W-:Y:S01]  /*4310*/  F2FP.F16.E4M3.UNPACK_B R77, R77.H1 ;  /* 0x0000004dff4d723e */ /* 0x000fe200030006ff */
[----:B------:R-:W-:-:S02]  /*4320*/  HADD2.F32 R87, -RZ, R82.H1_H1 ;  /* 0x30000052ff577230 */ /* 0x000fc40000004100 */
[CC--:B------:R-:W-:Y:S01]  /*4330*/  FMUL.FTZ R149, R79.reuse, R86.reuse ;  /* 0x000000564f957220 */ /* 0x0c0fe20000410000 */
[--C-:B------:R-:W-:Y:S02]  /*4340*/  HADD2.F32 R85, -RZ, R84.reuse.H0_H0 ;  /* 0x20000054ff557230 */ /* 0x100fe40000004100 */
[C---:B------:R-:W-:Y:S01]  /*4350*/  FMUL.FTZ R86, R52.reuse, R86 ;  /* 0x0000005634567220 */ /* 0x040fe20000410000 */
[--C-:B------:R-:W-:Y:S01]  /*4360*/  HADD2.F32 R83, -RZ, R77.reuse.H1_H1 ;  /* 0x3000004dff537230 */ /* 0x100fe20000004100 */
[----:B------:R-:W-:Y:S01]  /*4370*/  F2FP.F16.E4M3.UNPACK_B R147, R147 ;  /* 0x00000093ff93723e */ /* 0x000fe200020006ff */
[----:B------:R-:W-:Y:S02]  /*4380*/  HADD2.F32 R82, -RZ, R77.H0_H0 ;  /* 0x2000004dff527230 */ /* 0x000fe40000004100 */
[-C--:B------:R-:W-:Y:S01]  /*4390*/  FFMA.FTZ R52, R52, R85.reuse, -R149 ;  /* 0x0000005534347223 */ /* 0x080fe20000010895 */
[----:B------:R-:W-:Y:S02]  /*43a0*/  HADD2.F32 R84, -RZ, R84.H1_H1 ;  /* 0x30000054ff547230 */ /* 0x000fe40000004100 */
[----:B------:R-:W-:Y:S01]  /*43b0*/  FFMA.FTZ R77, R79, R85, R86 ;  /* 0x000000554f4d7223 */ /* 0x000fe20000010056 */
[CC--:B------:R-:W-:Y:S01]  /*43c0*/  FMUL.FTZ R149, R83.reuse, R87.reuse ;  /* 0x0000005753957220 */ /* 0x0c0fe20000410000 */
[C---:B------:R-:W-:Y:S01]  /*43d0*/  FMUL.FTZ R136, R82.reuse, R87 ;  /* 0x0000005752887220 */ /* 0x040fe20000410000 */
[-C--:B------:R-:W-:Y:S01]  /*43e0*/  F2FP.F16.E4M3.UNPACK_B R79, R78.reuse.H1 ;  /* 0x0000004eff4f723e */ /* 0x080fe200030006ff */
[----:B------:R-:W-:Y:S01]  /*43f0*/  HADD2.F32 R85, -RZ, R147.H1_H1 ;  /* 0x30000093ff557230 */ /* 0x000fe20000004100 */
[----:B------:R-:W-:Y:S01]  /*4400*/  F2FP.F16.E4M3.UNPACK_B R78, R78 ;  /* 0x0000004eff4e723e */ /* 0x000fe200020006ff */
[-C--:B------:R-:W-:Y:S01]  /*4410*/  FFMA.FTZ R149, R82, R84.reuse, -R149 ;  /* 0x0000005452957223 */ /* 0x080fe20000010895 */
[----:B------:R-:W-:Y:S01]  /*4420*/  FFMA.FTZ R152, R83, R84, R136 ;  /* 0x0000005453987223 */ /* 0x000fe20000010088 */
[----:B------:R-:W-:Y:S01]  /*4430*/  F2FP.F16.E4M3.UNPACK_B R148, R148 ;  /* 0x00000094ff94723e */ /* 0x000fe200020006ff */
[----:B------:R-:W-:-:S02]  /*4440*/  HADD2.F32 R84, -RZ, R79.H1_H1 ;  /* 0x3000004fff547230 */ /* 0x000fc40000004100 */
[----:B------:R-:W-:Y:S01]  /*4450*/  HADD2.F32 R83, -RZ, R79.H0_H0 ;  /* 0x2000004fff537230 */ /* 0x000fe20000004100 */
[----:B------:R-:W-:Y:S01]  /*4460*/  F2FP.SATFINITE.E4M3.F32.PACK_AB_MERGE_C R155, R152, R149, RZ ;  /* 0x00000095989b723e */ /* 0x000fe200048070ff */
[----:B------:R-:W-:Y:S02]  /*4470*/  HADD2.F32 R147, -RZ, R147.H0_H0 ;  /* 0x20000093ff937230 */ /* 0x000fe40000004100 */
[-C--:B------:R-:W-:Y:S01]  /*4480*/  FMUL.FTZ R136, R84, R85.reuse ;  /* 0x0000005554887220 */ /* 0x080fe20000410000 */
[--C-:B------:R-:W-:Y:S02]  /*4490*/  HADD2.F32 R82, -RZ, R78.reuse.H1_H1 ;  /* 0x3000004eff527230 */ /* 0x100fe40000004100 */
[----:B------:R-:W-:Y:S01]  /*44a0*/  FMUL.FTZ R85, R83, R85 ;  /* 0x0000005553557220 */ /* 0x000fe20000410000 */
[----:B------:R-:W-:Y:S02]  /*44b0*/  HADD2.F32 R79, -RZ, R78.H0_H0 ;  /* 0x2000004eff4f7230 */ /* 0x000fe40000004100 */
        /* <DEDUP_REMOVED lines=10> */
[----:B------:R-:W-:Y:S01]  /*4560*/  F2FP.SATFINITE.E4M3.F32.PACK_AB_MERGE_C R154, R85, R136, RZ ;  /* 0x00000088559a723e */ /* 0x000fe200048070ff */
[--C-:B------:R-:W-:Y:S01]  /*4570*/  HADD2.F32 R84, -RZ, R83.reuse.H0_H0 ;  /* 0x20000053ff547230 */ /* 0x100fe20000004100 */
[-C--:B------:R-:W-:Y:S01]  /*4580*/  F2FP.F16.E4M3.UNPACK_B R86, R53.reuse.H1 ;  /* 0x00000035ff56723e */ /* 0x080fe200030006ff */
[----:B------:R-:W-:Y:S01]  /*4590*/  HADD2.F32 R83, -RZ, R83.H1_H1 ;  /* 0x30000053ff537230 */ /* 0x000fe20000004100 */
[----:B------:R-:W-:Y:S01]  /*45a0*/  F2FP.F16.E4M3.UNPACK_B R82, R54.H1 ;  /* 0x00000036ff52723e */ /* 0x000fe200030006ff */
[----:B------:R-:W-:Y:S01]  /*45b0*/  HADD2.F32 R148, -RZ, R147.H1_H1 ;  /* 0x30000093ff947230 */ /* 0x000fe20000004100 */
[----:B------:R-:W-:Y:S01]  /*45c0*/  F2FP.F16.E4M3.UNPACK_B R136, R76 ;  /* 0x0000004cff88723e */ /* 0x000fe200020006ff */
[----:B------:R-:W-:Y:S01]  /*45d0*/  HADD2.F32 R87, -RZ, R86.H1_H1 ;  /* 0x30000056ff577230 */ /* 0x000fe20000004100 */
[----:B------:R-:W-:Y:S01]  /*45e0*/  F2FP.F16.E4M3.UNPACK_B R85, R53 ;  /* 0x00000035ff55723e */ /* 0x000fe200020006ff */
[----:B------:R-:W-:Y:S02]  /*45f0*/  HADD2.F32 R76, -RZ, R82.H1_H1 ;  /* 0x30000052ff4c7230 */ /* 0x000fe40000004100 */
[----:B------:R-:W-:Y:S01]  /*4600*/  FMUL.FTZ R53, R83, R148 ;  /* 0x0000009453357220 */ /* 0x000fe20000410000 */
[----:B------:R-:W-:Y:S01]  /*4610*/  HADD2.F32 R149, -RZ, R136.H1_H1 ;  /* 0x30000088ff957230 */ /* 0x000fe20000004100 */
[----:B------:R-:W-:Y:S01]  /*4620*/  F2FP.F16.E4M3.UNPACK_B R55, R55 ;  /* 0x00000037ff37723e */ /* 0x000fe200020006ff */
[----:B------:R-:W-:-:S02]  /*4630*/  HADD2.F32 R82, -RZ, R82.H0_H0 ;  /* 0x20000052ff527230 */ /* 0x000fc40000004100 */
[----:B------:R-:W-:Y:S01]  /*4640*/  FFMA.FTZ R152, R84, R87, -R53 ;  /* 0x0000005754987223 */ /* 0x000fe20000010835 */
[----:B------:R-:W-:Y:S02]  /*4650*/  HADD2.F32 R53, -RZ, R85.H1_H1 ;  /* 0x30000055ff357230 */ /* 0x000fe40000004100 */
[-C--:B------:R-:W-:Y:S01]  /*4660*/  FMUL.FTZ R151, R76, R149.reuse ;  /* 0x000000954c977220 */ /* 0x080fe20000410000 */
[----:B------:R-:W-:Y:S01]  /*4670*/  F2FP.F16.E4M3.UNPACK_B R54, R54 ;  /* 0x00000036ff36723e */ /* 0x000fe200020006ff */
[----:B------:R-:W-:Y:S01]  /*4680*/  FMUL.FTZ R149, R82, R149 ;  /* 0x0000009552957220 */ /* 0x000fe20000410000 */
[----:B------:R-:W-:Y:S01]  /*4690*/  FMUL.FTZ R148, R84, R148 ;  /* 0x0000009454947220 */ /* 0x000fe20000410000 */
[-C--:B------:R-:W-:Y:S01]  /*46a0*/  FFMA.FTZ R151, R82, R53.reuse, -R151 ;  /* 0x0000003552977223 */ /* 0x080fe20000010897 */
[----:B------:R-:W-:Y:S02]  /*46b0*/  HADD2.F32 R147, -RZ, R147.H0_H0 ;  /* 0x20000093ff937230 */ /* 0x000fe40000004100 */
[----:B------:R-:W-:Y:S01]  /*46c0*/  FFMA.FTZ R84, R76, R53, R149 ;  /* 0x000000354c547223 */ /* 0x000fe20000010095 */
[----:B------:R-:W-:-:S02]  /*46d0*/  HADD2.F32 R76, -RZ, R55.H0_H0 ;  /* 0x20000037ff4c7230 */ /* 0x000fc40000004100 */
[----:B------:R-:W-:Y:S01]  /*46e0*/  FFMA.FTZ R153, R83, R87, R148 ;  /* 0x0000005753997223 */ /* 0x000fe20000010094 */
[--C-:B------:R-:W-:Y:S02]  /*46f0*/  HADD2.F32 R53, -RZ, R54.reuse.H0_H0 ;  /* 0x20000036ff357230 */ /* 0x100fe40000004100 */
[----:B------:R-:W-:Y:S02]  /*4700*/  HADD2.F32 R55, -RZ, R55.H1_H1 ;  /* 0x30000037ff377230 */ /* 0x000fe40000004100 */
[----:B------:R-:W-:Y:S01]  /*4710*/  FMUL.FTZ R148, R76, R147 ;  /* 0x000000934c947220 */ /* 0x000fe20000410000 */
[----:B------:R-:W-:Y:S01]  /*4720*/  HADD2.F32 R54, -RZ, R54.H1_H1 ;  /* 0x30000036ff367230 */ /* 0x000fe20000004100 */
[----:B------:R-:W-:Y:S01]  /*4730*/  F2FP.SATFINITE.E4M3.F32.PACK_AB_MERGE_C R84, R84, R151, RZ ;  /* 0x000000975454723e */ /* 0x000fe200048070ff */
[----:B------:R-:W-:Y:S02]  /*4740*/  HADD2.F32 R136, -RZ, R136.H0_H0 ;  /* 0x20000088ff887230 */ /* 0x000fe40000004100 */
[----:B------:R-:W-:Y:S01]  /*4750*/  FMUL.FTZ R87, R55, R147 ;  /* 0x0000009337577220 */ /* 0x000fe20000410000 */
[----:B------:R-:W-:Y:S01]  /*4760*/  HADD2.F32 R86, -RZ, R86.H0_H0 ;  /* 0x20000056ff567230 */ /* 0x000fe20000004100 */
[----:B------:R-:W-:Y:S01]  /*4770*/  F2FP.SATFINITE.E4M3.F32.PACK_AB_MERGE_C R152, R153, R152, RZ ;  /* 0x000000989998723e */ /* 0x000fe200048070ff */
[----:B------:R-:W-:-:S02]  /*4780*/  HADD2.F32 R85, -RZ, R85.H0_H0 ;  /* 0x20000055ff557230 */ /* 0x000fc40000004100 */
[-C--:B------:R-:W-:Y:S01]  /*4790*/  FMUL.FTZ R82, R54, R136.reuse ;  /* 0x0000008836527220 */ /* 0x080fe20000410000 */
[----:B------:R-:W-:Y:S01]  /*47a0*/  FMUL.FTZ R83, R53, R136 ;  /* 0x0000008835537220 */ /* 0x000fe20000410000 */
[-C--:B------:R-:W-:Y:S01]  /*47b0*/  FFMA.FTZ R87, R76, R86.reuse, -R87 ;  /* 0x000000564c577223 */ /* 0x080fe20000010857 */
[----:B------:R-:W-:Y:S01]  /*47c0*/  FFMA.FTZ R148, R55, R86, R148 ;  /* 0x0000005637947223 */ /* 0x000fe20000010094 */
[-C--:B------:R-:W-:Y:S01]  /*47d0*/  FFMA.FTZ R82, R53, R85.reuse, -R82 ;  /* 0x0000005535527223 */ /* 0x080fe20000010852 */
[----:B------:R-:W-:Y:S01]  /*47e0*/  FFMA.FTZ R83, R54, R85, R83 ;  /* 0x0000005536537223 */ /* 0x000fe20000010053 */
[----:B------:R-:W-:Y:S02]  /*47f0*/  F2FP.SATFINITE.E4M3.F32.PACK_AB_MERGE_C R53, R77, R52, R155 ;  /* 0x000000344d35723e */ /* 0x000fe4000480709b */
[----:B------:R-:W-:Y:S02]  /*4800*/  F2FP.SATFINITE.E4M3.F32.PACK_AB_MERGE_C R52, R79, R78, R154 ;  /* 0x0000004e4f34723e */ /* 0x000fe4000480709a */
[----:B------:R-:W-:-:S02]  /*4810*/  F2FP.SATFINITE.E4M3.F32.PACK_AB_MERGE_C R54, R83, R82, R84 ;  /* 0x000000525336723e */ /* 0x000fc40004807054 */
[----:B------:R-:W-:-:S07]  /*4820*/  F2FP.SATFINITE.E4M3.F32.PACK_AB_MERGE_C R55, R148, R87, R152 ;  /* 0x000000579437723e */ /* 0x000fce0004807098 */
.L_x_371:
[----:B------:R-:W-:Y:S05]  /*4830*/  BSYNC B3 ;  /* 0x0000000000037941 */ /* 0x000fea0003800000 */
.L_x_370:
[----:B------:R-:W-:Y:S02]  /*4840*/  ULDC.64 UR4, c[0x0][0x2e8] ;  /* 0x0000ba0000047ab9 */ /* 0x000fe40000000a00 */
[----:B------:R-:W-:-:S04]  /*4850*/  IADD3 R76, P2, P3, R80, UR4, R46 ;  /* 0x00000004504c7c10 */ /* 0x000fc8000fb5e02e */
[----:B------:R-:W-:-:S05]  /*4860*/  IADD3.X R77, R81, UR5, R20, P2, P3 ;  /* 0x00000005514d7c10 */ /* 0x000fca00097e6414 */
[----:B--2---:R2:W-:Y:S04]  /*4870*/  STG.E.128 desc[UR60][R76.64], R52 ;  /* 0x000000344c007986 */ /* 0x0045e8000c101d3c */
.L_x_369:
[----:B------:R-:W-:Y:S05]  /*4880*/  BSYNC B2 ;  /* 0x0000000000027941 */ /* 0x000fea0003800000 */
.L_x_368:
[----:B------:R-:W-:Y:S05]  /*4890*/  @P1 BRA `(.L_x_367) ;  /* 0x0000000400d01947 */ /* 0x000fea0003800000 */
[----:B------:R-:W-:Y:S01]  /*48a0*/  LOP3.LUT P2, RZ, R229, 0x4, RZ, 0xc0, !PT ;  /* 0x00000004e5ff7812 */ /* 0x000fe2000784c0ff */
[C---:B-12---:R-:W-:Y:S01]  /*48b0*/  VIADD R53, R150.reuse, 0x40 ;  /* 0x0000004096357836 */ /* 0x046fe20000000000 */
[----:B------:R-:W-:Y:S11]  /*48c0*/  BSSY B2, `(.L_x_372) ;  /* 0x000006d000027945 */ /* 0x000ff60003800000 */
[----:B------:R-:W-:Y:S01]  /*48d0*/  @P2 VIADD R53, R150, 0xffffffc0 ;  /* 0xffffffc096352836 */ /* 0x000fe20000000000 */
[----:B------:R-:W-:-:S04]  /*48e0*/  ISETP.GE.AND P2, PT, R230, R130, PT ;  /* 0x00000082e600720c */ /* 0x000fc80003f46270 */
[----:B------:R-:W-:-:S06]  /*48f0*/  IADD3 R53, R16, R53, RZ ;  /* 0x0000003510357210 */ /* 0x000fcc0007ffe0ff */
[----:B------:R-:W1:Y:S03]  /*4900*/  LDS.128 R52, [R53+0x22400] ;  /* 0x0224000035347984 */ /* 0x000e660000000c00 */
[----:B------:R-:W-:Y:S05]  /*4910*/  @P2 BRA `(.L_x_373) ;  /* 0x00000004009c2947 */ /* 0x000fea0003800000 */
[----:B------:R-:W-:Y:S02]  /*4920*/  SHF.R.U32.HI R77, RZ, 0x8, R73 ;  /* 0x00000008ff4d7819 */ /* 0x000fe40000011649 */
[----:B------:R-:W-:Y:S02]  /*4930*/  SHF.R.U32.HI R72, RZ, 0x8, R75 ;  /* 0x00000008ff487819 */ /* 0x000fe4000001164b */
[----:B------:R-:W-:Y:S02]  /*4940*/  SHF.R.U32.HI R79, RZ, 0x10, R73 ;  /* 0x00000010ff4f7819 */ /* 0x000fe40000011649 */
[----:B------:R-:W-:Y:S01]  /*4950*/  LOP3.LUT R74, R73, 0xff0000ff, RZ, 0xc0, !PT ;  /* 0xff0000ff494a7812 */ /* 0x000fe200078ec0ff */
[----:B------:R-:W-:Y:S01]  /*4960*/  IMAD.SHL.U32 R73, R77, 0x100, RZ ;  /* 0x000001004d497824 */ /* 0x000fe200078e00ff */
[----:B------:R-:W-:Y:S02]  /*4970*/  SHF.R.U32.HI R78, RZ, 0x10, R75 ;  /* 0x00000010ff4e7819 */ /* 0x000fe4000001164b */
[----:B------:R-:W-:Y:S01]  /*4980*/  LOP3.LUT R76, R75, 0xff0000ff, RZ, 0xc0, !PT ;  /* 0xff0000ff4b4c7812 */ /* 0x000fe200078ec0ff */
[----:B------:R-:W-:Y:S01]  /*4990*/  IMAD.SHL.U32 R75, R72, 0x100, RZ ;  /* 0x00000100484b7824 */ /* 0x000fe200078e00ff */
[----:B------:R-:W-:Y:S01]  /*49a0*/  LOP3.LUT R74, R74, 0xff00, R73, 0xf8, !PT ;  /* 0x0000ff004a4a7812 */ /* 0x000fe200078ef849 */
[----:B-1----:R-:W-:Y:S01]  /*49b0*/  IMAD.MOV.U32 R72, RZ, RZ, R52 ;  /* 0x000000ffff487224 */ /* 0x002fe200078e0034 */
[----:B------:R-:W-:Y:S01]  /*49c0*/  F2FP.F16.E4M3.UNPACK_B R52, R53 ;  /* 0x00000035ff34723e */ /* 0x000fe200020006ff */
[----:B------:R-:W-:Y:S01]  /*49d0*/  IMAD.U32 R73, R79, 0x10000, RZ ;  /* 0x000100004f497824 */ /* 0x000fe200078e00ff */
[----:B------:R-:W-:Y:S01]  /*49e0*/  LOP3.LUT R77, R76, 0xff00, R75, 0xf8, !PT ;  /* 0x0000ff004c4d7812 */ /* 0x000fe200078ef84b */
[----:B------:R-:W-:Y:S01]  /*49f0*/  IMAD.U32 R76, R78, 0x10000, RZ ;  /* 0x000100004e4c7824 */ /* 0x000fe200078e00ff */
[----:B------:R-:W-:-:S02]  /*4a00*/  F2FP.F16.E4M3.UNPACK_B R75, R146.H1 ;  /* 0x00000092ff4b723e */ /* 0x000fc400030006ff */
[----:B------:R-:W-:Y:S01]  /*4a10*/  LOP3.LUT R78, R74, 0xff0000, R73, 0xf8, !PT ;  /* 0x00ff00004a4e7812 */ /* 0x000fe200078ef849 */
[--C-:B------:R-:W-:Y:S01]  /*4a20*/  HADD2.F32 R73, -RZ, R52.reuse.H1_H1 ;  /* 0x30000034ff497230 */ /* 0x100fe20000004100 */
[----:B------:R-:W-:Y:S01]  /*4a30*/  LOP3.LUT R83, R77, 0xff0000, R76, 0xf8, !PT ;  /* 0x00ff00004d537812 */ /* 0x000fe200078ef84c */
[--C-:B------:R-:W-:Y:S01]  /*4a40*/  HADD2.F32 R79, -RZ, R75.reuse.H0_H0 ;  /* 0x2000004bff4f7230 */ /* 0x100fe20000004100 */
[----:B------:R-:W-:Y:S01]  /*4a50*/  F2FP.F16.E4M3.UNPACK_B R76, R145.H1 ;  /* 0x00000091ff4c723e */ /* 0x000fe200030006ff */
[----:B------:R-:W-:Y:S01]  /*4a60*/  HADD2.F32 R52, -RZ, R52.H0_H0 ;  /* 0x20000034ff347230 */ /* 0x000fe20000004100 */
[----:B------:R-:W-:Y:S01]  /*4a70*/  F2FP.F16.E4M3.UNPACK_B R53, R53.H1 ;  /* 0x00000035ff35723e */ /* 0x000fe200030006ff */
        /* <DEDUP_REMOVED lines=12> */
[----:B------:R-:W-:Y:S01]  /*4b40*/  F2FP.F16.E4M3.UNPACK_B R72, R72 ;  /* 0x00000048ff48723e */ /* 0x000fe200020006ff */
[----:B------:R-:W-:Y:S01]  /*4b50*/  FFMA.FTZ R52, R52, R77, -R85 ;  /* 0x0000004d34347223 */ /* 0x000fe20000010855 */
[-C--:B------:R-:W-:Y:S01]  /*4b60*/  FFMA.FTZ R87, R74, R76.reuse, -R79 ;  /* 0x0000004c4a577223 */ /* 0x080fe2000001084f */
[----:B------:R-:W-:Y:S01]  /*4b70*/  FFMA.FTZ R136, R75, R76, R82 ;  /* 0x0000004c4b887223 */ /* 0x000fe20000010052 */
[----:B------:R-:W-:Y:S01]  /*4b80*/  F2FP.F16.E4M3.UNPACK_B R145, R145 ;  /* 0x00000091ff91723e */ /* 0x000fe200020006ff */
[----:B------:R-:W-:-:S02]  /*4b90*/  HADD2.F32 R77, -RZ, R146.H1_H1 ;  /* 0x30000092ff4d7230 */ /* 0x000fc40000004100 */
[--C-:B------:R-:W-:Y:S02]  /*4ba0*/  HADD2.F32 R74, -RZ, R73.reuse.H0_H0 ;  /* 0x20000049ff4a7230 */ /* 0x100fe40000004100 */
[----:B------:R-:W-:Y:S02]  /*4bb0*/  HADD2.F32 R75, -RZ, R73.H1_H1 ;  /* 0x30000049ff4b7230 */ /* 0x000fe40000004100 */
[----:B------:R-:W-:Y:S02]  /*4bc0*/  HADD2.F32 R73, -RZ, R72.H0_H0 ;  /* 0x20000048ff497230 */ /* 0x000fe40000004100 */
[-C--:B------:R-:W-:Y:S01]  /*4bd0*/  FMUL.FTZ R84, R74, R77.reuse ;  /* 0x0000004d4a547220 */ /* 0x080fe20000410000 */
[----:B------:R-:W-:Y:S02]  /*4be0*/  HADD2.F32 R146, -RZ, R146.H0_H0 ;  /* 0x20000092ff927230 */ /* 0x000fe40000004100 */
[----:B------:R-:W-:Y:S01]  /*4bf0*/  FMUL.FTZ R79, R75, R77 ;  /* 0x0000004d4b4f7220 */ /* 0x000fe20000410000 */
[----:B------:R-:W-:-:S02]  /*4c00*/  HADD2.F32 R72, -RZ, R72.H1_H1 ;  /* 0x30000048ff487230 */ /* 0x000fc40000004100 */
[--C-:B------:R-:W-:Y:S02]  /*4c10*/  HADD2.F32 R76, -RZ, R145.reuse.H1_H1 ;  /* 0x30000091ff4c7230 */ /* 0x100fe40000004100 */
[-C--:B------:R-:W-:Y:S01]  /*4c20*/  FMUL.FTZ R77, R73, R146.reuse ;  /* 0x00000092494d7220 */ /* 0x080fe20000410000 */
[----:B------:R-:W-:Y:S02]  /*4c30*/  HADD2.F32 R145, -RZ, R145.H0_H0 ;  /* 0x20000091ff917230 */ /* 0x000fe40000004100 */
[----:B------:R-:W-:Y:S01]  /*4c40*/  FMUL.FTZ R82, R72, R146 ;  /* 0x0000009248527220 */ /* 0x000fe20000410000 */
[----:B------:R-:W-:Y:S01]  /*4c50*/  F2FP.SATFINITE.E4M3.F32.PACK_AB_MERGE_C R146, R136, R87, RZ ;  /* 0x000000578892723e */ /* 0x000fe200048070ff */
[-C--:B------:R-:W-:Y:S01]  /*4c60*/  FFMA.FTZ R79, R74, R76.reuse, -R79 ;  /* 0x0000004c4a4f7223 */ /* 0x080fe2000001084f */
[----:B------:R-:W-:Y:S01]  /*4c70*/  FFMA.FTZ R84, R75, R76, R84 ;  /* 0x0000004c4b547223 */ /* 0x000fe20000010054 */
[-C--:B------:R-:W-:Y:S01]  /*4c80*/  FFMA.FTZ R85, R73, R145.reuse, -R82 ;  /* 0x0000009149557223 */ /* 0x080fe20000010852 */
[----:B------:R-:W-:Y:S01]  /*4c90*/  FFMA.FTZ R86, R72, R145, R77 ;  /* 0x0000009148567223 */ /* 0x000fe2000001004d */
[----:B------:R-:W-:-:S02]  /*4ca0*/  F2FP.F16.E4M3.UNPACK_B R73, R55.H1 ;  /* 0x00000037ff49723e */ /* 0x000fc400030006ff */
[----:B------:R-:W-:Y:S02]  /*4cb0*/  F2FP.SATFINITE.E4M3.F32.PACK_AB_MERGE_C R145, R84, R79, RZ ;  /* 0x0000004f5491723e */ /* 0x000fe400048070ff */
[-C--:B------:R-:W-:Y:S01]  /*4cc0*/  F2FP.F16.E4M3.UNPACK_B R79, R83.reuse.H1 ;  /* 0x00000053ff4f723e */ /* 0x080fe200030006ff */
[--C-:B------:R-:W-:Y:S01]  /*4cd0*/  HADD2.F32 R75, -RZ, R73.reuse.H1_H1 ;  /* 0x30000049ff4b7230 */ /* 0x100fe20000004100 */
[----:B------:R-:W-:Y:S01]  /*4ce0*/  F2FP.F16.E4M3.UNPACK_B R76, R78.H1 ;  /* 0x0000004eff4c723e */ /* 0x000fe200030006ff */
[----:B------:R-:W-:Y:S01]  /*4cf0*/  HADD2.F32 R74, -RZ, R73.H0_H0 ;  /* 0x20000049ff4a7230 */ /* 0x000fe20000004100 */
[----:B------:R-:W-:Y:S01]  /*4d00*/  F2FP.F16.E4M3.UNPACK_B R72, R54.H1 ;  /* 0x00000036ff48723e */ /* 0x000fe200030006ff */
[----:B------:R-:W-:Y:S01]  /*4d10*/  HADD2.F32 R84, -RZ, R79.H1_H1 ;  /* 0x3000004fff547230 */ /* 0x000fe20000004100 */
[----:B------:R-:W-:Y:S01]  /*4d20*/  F2FP.F16.E4M3.UNPACK_B R83, R83 ;  /* 0x00000053ff53723e */ /* 0x000fe200020006ff */
[----:B------:R-:W-:Y:S01]  /*4d30*/  HADD2.F32 R77, -RZ, R76.H1_H1 ;  /* 0x3000004cff4d7230 */ /* 0x000fe20000004100 */
[----:B------:R-:W-:Y:S01]  /*4d40*/  F2FP.F16.E4M3.UNPACK_B R78, R78 ;  /* 0x0000004eff4e723e */ /* 0x000fe200020006ff */
[----:B------:R-:W-:-:S02]  /*4d50*/  HADD2.F32 R73, -RZ, R72.H1_H1 ;  /* 0x30000048ff497230 */ /* 0x000fc40000004100 */
[-C--:B------:R-:W-:Y:S01]  /*4d60*/  FMUL.FTZ R87, R75, R84.reuse ;  /* 0x000000544b577220 */ /* 0x080fe20000410000 */
[--C-:B------:R-:W-:Y:S02]  /*4d70*/  HADD2.F32 R82, -RZ, R83.reuse.H1_H1 ;  /* 0x30000053ff527230 */ /* 0x100fe40000004100 */
[C---:B------:R-:W-:Y:S01]  /*4d80*/  FMUL.FTZ R84, R74.reuse, R84 ;  /* 0x000000544a547220 */ /* 0x040fe20000410000 */
[----:B------:R-:W-:Y:S02]  /*4d90*/  HADD2.F32 R72, -RZ, R72.H0_H0 ;  /* 0x20000048ff487230 */ /* 0x000fe40000004100 */
[----:B------:R-:W-:Y:S01]  /*4da0*/  FFMA.FTZ R136, R74, R77, -R87 ;  /* 0x0000004d4a887223 */ /* 0x000fe20000010857 */
[----:B------:R-:W-:Y:S02]  /*4db0*/  HADD2.F32 R74, -RZ, R78.H1_H1 ;  /* 0x3000004eff4a7230 */ /* 0x000fe40000004100 */
[-C--:B------:R-:W-:Y:S01]  /*4dc0*/  FMUL.FTZ R87, R73, R82.reuse ;  /* 0x0000005249577220 */ /* 0x080fe20000410000 */
[----:B------:R-:W-:Y:S01]  /*4dd0*/  F2FP.F16.E4M3.UNPACK_B R55, R55 ;  /* 0x00000037ff37723e */ /* 0x000fe200020006ff */
[C---:B------:R-:W-:Y:S01]  /*4de0*/  FMUL.FTZ R82, R72.reuse, R82 ;  /* 0x0000005248527220 */ /* 0x040fe20000410000 */
[----:B------:R-:W-:Y:S01]  /*4df0*/  F2FP.F16.E4M3.UNPACK_B R54, R54 ;  /* 0x00000036ff36723e */ /* 0x000fe200020006ff */
[----:B------:R-:W-:Y:S01]  /*4e00*/  FFMA.FTZ R87, R72, R74, -R87 ;  /* 0x0000004a48577223 */ /* 0x000fe20000010857 */
[----:B------:R-:W-:-:S02]  /*4e10*/  HADD2.F32 R83, -RZ, R83.H0_H0 ;  /* 0x20000053ff537230 */ /* 0x000fc40000004100 */
[----:B------:R-:W-:Y:S01]  /*4e20*/  FFMA.FTZ R82, R73, R74, R82 ;  /* 0x0000004a49527223 */ /* 0x000fe20000010052 */
[--C-:B------:R-:W-:Y:S02]  /*4e30*/  HADD2.F32 R72, -RZ, R55.reuse.H0_H0 ;  /* 0x20000037ff487230 */ /* 0x100fe40000004100 */
[----:B------:R-:W-:Y:S01]  /*4e40*/  FFMA.FTZ R77, R75, R77, R84 ;  /* 0x0000004d4b4d7223 */ /* 0x000fe20000010054 */
[----:B------:R-:W-:Y:S01]  /*4e50*/  HADD2.F32 R73, -RZ, R55.H1_H1 ;  /* 0x30000037ff497230 */ /* 0x000fe20000004100 */
[----:B------:R-:W-:Y:S01]  /*4e60*/  F2FP.SATFINITE.E4M3.F32.PACK_AB_MERGE_C R53, R53, R52, R146 ;  /* 0x000000343535723e */ /* 0x000fe20004807092 */
[--C-:B------:R-:W-:Y:S01]  /*4e70*/  HADD2.F32 R55, -RZ, R54.reuse.H0_H0 ;  /* 0x20000036ff377230 */ /* 0x100fe20000004100 */
[----:B------:R-:W-:Y:S01]  /*4e80*/  F2FP.SATFINITE.E4M3.F32.PACK_AB_MERGE_C R82, R82, R87, RZ ;  /* 0x000000575252723e */ /* 0x000fe200048070ff */
[----:B------:R-:W-:Y:S01]  /*4e90*/  HADD2.F32 R54, -RZ, R54.H1_H1 ;  /* 0x30000036ff367230 */ /* 0x000fe20000004100 */
[----:B------:R-:W-:Y:S01]  /*4ea0*/  F2FP.SATFINITE.E4M3.F32.PACK_AB_MERGE_C R77, R77, R136, RZ ;  /* 0x000000884d4d723e */ /* 0x000fe200048070ff */
[----:B------:R-:W-:Y:S01]  /*4eb0*/  HADD2.F32 R79, -RZ, R79.H0_H0 ;  /* 0x2000004fff4f7230 */ /* 0x000fe20000004100 */
[----:B------:R-:W-:Y:S01]  /*4ec0*/  F2FP.SATFINITE.E4M3.F32.PACK_AB_MERGE_C R52, R86, R85, R145 ;  /* 0x000000555634723e */ /* 0x000fe20004807091 */
[----:B------:R-:W-:-:S02]  /*4ed0*/  HADD2.F32 R76, -RZ, R76.H0_H0 ;  /* 0x2000004cff4c7230 */ /* 0x000fc40000004100 */
[----:B------:R-:W-:Y:S01]  /*4ee0*/  FMUL.FTZ R74, R54, R83 ;  /* 0x00000053364a7220 */ /* 0x000fe20000410000 */
[----:B------:R-:W-:Y:S02]  /*4ef0*/  HADD2.F32 R78, -RZ, R78.H0_H0 ;  /* 0x2000004eff4e7230 */ /* 0x000fe40000004100 */
[-C--:B------:R-:W-:Y:S01]  /*4f00*/  FMUL.FTZ R75, R73, R79.reuse ;  /* 0x0000004f494b7220 */ /* 0x080fe20000410000 */
[C---:B------:R-:W-:Y:S01]  /*4f10*/  FMUL.FTZ R84, R72.reuse, R79 ;  /* 0x0000004f48547220 */ /* 0x040fe20000410000 */
[----:B------:R-:W-:Y:S02]  /*4f20*/  FMUL.FTZ R83, R55, R83 ;  /* 0x0000005337537220 */ /* 0x000fe40000410000 */
[-C--:B------:R-:W-:Y:S01]  /*4f30*/  FFMA.FTZ R75, R72, R76.reuse, -R75 ;  /* 0x0000004c484b7223 */ /* 0x080fe2000001084b */
[----:B------:R-:W-:Y:S01]  /*4f40*/  FFMA.FTZ R84, R73, R76, R84 ;  /* 0x0000004c49547223 */ /* 0x000fe20000010054 */
[-C--:B------:R-:W-:Y:S01]  /*4f50*/  FFMA.FTZ R74, R55, R78.reuse, -R74 ;  /* 0x0000004e374a7223 */ /* 0x080fe2000001084a */
[----:B------:R-:W-:-:S03]  /*4f60*/  FFMA.FTZ R83, R54, R78, R83 ;  /* 0x0000004e36537223 */ /* 0x000fc60000010053 */
[----:B------:R-:W-:Y:S02]  /*4f70*/  F2FP.SATFINITE.E4M3.F32.PACK_AB_MERGE_C R55, R84, R75, R77 ;  /* 0x0000004b5437723e */ /* 0x000fe4000480704d */
[----:B------:R-:W-:-:S07]  /*4f80*/  F2FP.SATFINITE.E4M3.F32.PACK_AB_MERGE_C R54, R83, R74, R82 ;  /* 0x0000004a5336723e */ /* 0x000fce0004807052 */
.L_x_373:
[----:B------:R-:W-:Y:S05]  /*4f90*/  BSYNC B2 ;  /* 0x0000000000027941 */ /* 0x000fea0003800000 */
.L_x_372:
[----:B------:R-:W-:Y:S02]  /*4fa0*/  ULDC.64 UR4, c[0x0][0x2e8] ;  /* 0x0000ba0000047ab9 */ /* 0x000fe40000000a00 */
[----:B------:R-:W-:-:S04]  /*4fb0*/  IADD3 R72, P2, P3, R15, UR4, R80 ;  /* 0x000000040f487c10 */ /* 0x000fc8000fb5e050 */
[----:B------:R-:W-:-:S05]  /*4fc0*/  IADD3.X R73, R108, UR5, R81, P2, P3 ;  /* 0x000000056c497c10 */ /* 0x000fca00097e6451 */
[----:B-1----:R3:W-:Y:S04]  /*4fd0*/  STG.E.128 desc[UR60][R72.64], R52 ;  /* 0x0000003448007986 */ /* 0x0027e8000c101d3c */
.L_x_367:
[----:B------:R-:W-:Y:S05]  /*4fe0*/  BSYNC B1 ;  /* 0x0000000000017941 */ /* 0x000fea0003800000 */
.L_x_366:
[----:B------:R-:W-:Y:S01]  /*4ff0*/  ISETP.NE.AND P2, PT, R144, RZ, PT ;  /* 0x000000ff9000720c */ /* 0x000fe20003f45270 */
[----:B------:R-:W-:-:S12]  /*5000*/  BSSY B1, `(.L_x_374) ;  /* 0x00000ec000017945 */ /* 0x000fd80003800000 */
[----:B------:R-:W-:Y:S05]  /*5010*/  @P2 BRA `(.L_x_375) ;  /* 0x0000000c00a82947 */ /* 0x000fea0003800000 */
[----:B---3--:R-:W-:Y:S01]  /*5020*/  IADD3 R72, P2, P3, R41, R128, R18 ;  /* 0x0000008029487210 */ /* 0x008fe20007b5e012 */
[----:B------:R-:W-:Y:S03]  /*5030*/  BSSY B2, `(.L_x_376) ;  /* 0x0000073000027945 */ /* 0x000fe60003800000 */
[----:B------:R-:W-:Y:S01]  /*5040*/  IADD3.X R73, R38, R131, R19, P2, P3 ;  /* 0x0000008326497210 */ /* 0x000fe200017e6413 */
[----:B------:R-:W-:Y:S08]  /*5050*/  @P0 BRA `(.L_x_377) ;  /* 0x0000000400c00947 */ /* 0x000ff00003800000 */
[----:B-12---:R1:W2:Y:S01]  /*5060*/  LDS.128 R52, [R118+0x24400] ;  /* 0x0244000076347984 */ /* 0x0062a20000000c00 */
[----:B------:R-:W-:Y:S01]  /*5070*/  ISETP.GE.AND P2, PT, R22, R130, PT ;  /* 0x000000821600720c */ /* 0x000fe20003f46270 */
[----:B------:R-:W-:-:S12]  /*5080*/  BSSY B3, `(.L_x_378) ;  /* 0x0000069000037945 */ /* 0x000fd80003800000 */
[----:B-1----:R-:W-:Y:S05]  /*5090*/  @P2 BRA `(.L_x_379) ;  /* 0x00000004009c2947 */ /* 0x002fea0003800000 */
[----:B------:R-:W-:Y:S02]  /*50a0*/  SHF.R.U32.HI R68, RZ, 0x8, R71 ;  /* 0x00000008ff447819 */ /* 0x000fe40000011647 */
[----:B------:R-:W-:Y:S02]  /*50b0*/  SHF.R.U32.HI R75, RZ, 0x8, R69 ;  /* 0x00000008ff4b7819 */ /* 0x000fe40000011645 */
[----:B------:R-:W-:Y:S02]  /*50c0*/  SHF.R.U32.HI R76, RZ, 0x10, R71 ;  /* 0x00000010ff4c7819 */ /* 0x000fe40000011647 */
[----:B------:R-:W-:Y:S01]  /*50d0*/  LOP3.LUT R74, R71, 0xff0000ff, RZ, 0xc0, !PT ;  /* 0xff0000ff474a7812 */ /* 0x000fe200078ec0ff */
[----:B------:R-:W-:Y:S01]  /*50e0*/  IMAD.SHL.U32 R71, R68, 0x100, RZ ;  /* 0x0000010044477824 */ /* 0x000fe200078e00ff */
[----:B------:R-:W-:Y:S01]  /*50f0*/  SHF.R.U32.HI R77, RZ, 0x10, R69 ;  /* 0x00000010ff4d7819 */ /* 0x000fe20000011645 */
[----:B--2---:R-:W-:Y:S01]  /*5100*/  IMAD.MOV.U32 R68, RZ, RZ, R52 ;  /* 0x000000ffff447224 */ /* 0x004fe200078e0034 */
[----:B------:R-:W-:-:S02]  /*5110*/  LOP3.LUT R70, R69, 0xff0000ff, RZ, 0xc0, !PT ;  /* 0xff0000ff45467812 */ /* 0x000fc400078ec0ff */
[----:B------:R-:W-:Y:S02]  /*5120*/  SHF.L.U32 R69, R75, 0x8, RZ ;  /* 0x000000084b457819 */ /* 0x000fe400000006ff */
[----:B------:R-:W-:Y:S01]  /*5130*/  LOP3.LUT R75, R74, 0xff00, R71, 0xf8, !PT ;  /* 0x0000ff004a4b7812 */ /* 0x000fe200078ef847 */
[----:B------:R-:W-:Y:S01]  /*5140*/  IMAD.U32 R74, R76, 0x10000, RZ ;  /* 0x000100004c4a7824 */ /* 0x000fe200078e00ff */
[----:B------:R-:W-:Y:S01]  /*5150*/  LOP3.LUT R70, R70, 0xff00, R69, 0xf8, !PT ;  /* 0x0000ff0046467812 */ /* 0x000fe200078ef845 */
[----:B------:R-:W-:Y:S01]  /*5160*/  IMAD.U32 R69, R77, 0x10000, RZ ;  /* 0x000100004d457824 */ /* 0x000fe200078e00ff */
[----:B------:R-:W-:Y:S02]  /*5170*/  F2FP.F16.E4M3.UNPACK_B R52, R53 ;  /* 0x00000035ff34723e */ /* 0x000fe400020006ff */
[----:B------:R-:W-:Y:S02]  /*5180*/  F2FP.F16.E4M3.UNPACK_B R71, R143.H1 ;  /* 0x0000008fff47723e */ /* 0x000fe400030006ff */
[----:B------:R-:W-:Y:S01]  /*5190*/  LOP3.LUT R76, R70, 0xff0000, R69, 0xf8, !PT ;  /* 0x00ff0000464c7812 */ /* 0x000fe200078ef845 */
[--C-:B------:R-:W-:Y:S01]  /*51a0*/  HADD2.F32 R69, -RZ, R52.reuse.H1_H1 ;  /* 0x30000034ff457230 */ /* 0x100fe20000004100 */
[----:B------:R-:W-:Y:S01]  /*51b0*/  LOP3.LUT R79, R75, 0xff0000, R74, 0xf8, !PT ;  /* 0x00ff00004b4f7812 */ /* 0x000fe200078ef84a */
[--C-:B------:R-:W-:Y:S01]  /*51c0*/  HADD2.F32 R77, -RZ, R71.reuse.H0_H0 ;  /* 0x20000047ff4d7230 */ /* 0x100fe20000004100 */
[----:B------:R-:W-:Y:S01]  /*51d0*/  F2FP.F16.E4M3.UNPACK_B R74, R142.H1 ;  /* 0x0000008eff4a723e */ /* 0x000fe200030006ff */
[----:B------:R-:W-:Y:S01]  /*51e0*/  HADD2.F32 R52, -RZ, R52.H0_H0 ;  /* 0x20000034ff347230 */ /* 0x000fe20000004100 */
[----:B------:R-:W-:Y:S01]  /*51f0*/  F2FP.F16.E4M3.UNPACK_B R53, R53.H1 ;  /* 0x00000035ff35723e */ /* 0x000fe200030006ff */
[----:B------:R-:W-:-:S02]  /*5200*/  HADD2.F32 R78, -RZ, R71.H1_H1 ;  /* 0x30000047ff4e7230 */ /* 0x000fc40000004100 */
[CC--:B------:R-:W-:Y:S01]  /*5210*/  FMUL.FTZ R81, R69.reuse, R77.reuse ;  /* 0x0000004d45517220 */ /* 0x0c0fe20000410000 */
[--C-:B------:R-:W-:Y:S02]  /*5220*/  HADD2.F32 R75, -RZ, R74.reuse.H0_H0 ;  /* 0x2000004aff4b7230 */ /* 0x100fe40000004100 */
        /* <DEDUP_REMOVED lines=13> */
[----:B------:R-:W-:Y:S01]  /*5300*/  F2FP.F16.E4M3.UNPACK_B R142, R142 ;  /* 0x0000008eff8e723e */ /* 0x000fe200020006ff */
[----:B------:R-:W-:-:S02]  /*5310*/  HADD2.F32 R75, -RZ, R143.H1_H1 ;  /* 0x3000008fff4b7230 */ /* 0x000fc40000004100 */
[--C-:B------:R-:W-:Y:S01]  /*5320*/  HADD2.F32 R70, -RZ, R69.reuse.H0_H0 ;  /* 0x20000045ff467230 */ /* 0x100fe20000004100 */
[----:B------:R-:W-:Y:S01]  /*5330*/  F2FP.SATFINITE.E4M3.F32.PACK_AB_MERGE_C R85, R83, R82, RZ ;  /* 0x000000525355723e */ /* 0x000fe200048070ff */
[----:B------:R-:W-:Y:S02]  /*5340*/  HADD2.F32 R71, -RZ, R69.H1_H1 ;  /* 0x30000045ff477230 */ /* 0x000fe40000004100 */
[----:B------:R-:W-:Y:S02]  /*5350*/  HADD2.F32 R69, -RZ, R68.H0_H0 ;  /* 0x20000044ff457230 */ /* 0x000fe40000004100 */
[-C--:B------:R-:W-:Y:S01]  /*5360*/  FMUL.FTZ R80, R70, R75.reuse ;  /* 0x0000004b46507220 */ /* 0x080fe20000410000 */
[----:B------:R-:W-:Y:S02]  /*5370*/  HADD2.F32 R74, -RZ, R142.H1_H1 ;  /* 0x3000008eff4a7230 */ /* 0x000fe40000004100 */
[----:B------:R-:W-:Y:S01]  /*5380*/  FMUL.FTZ R77, R71, R75 ;  /* 0x0000004b474d7220 */ /* 0x000fe20000410000 */
[----:B------:R-:W-:Y:S01]  /*5390*/  HADD2.F32 R143, -RZ, R143.H0_H0 ;  /* 0x2000008fff8f7230 */ /* 0x000fe20000004100 */
[----:B------:R-:W-:Y:S01]  /*53a0*/  F2FP.SATFINITE.E4M3.F32.PACK_AB_MERGE_C R53, R53, R52, R85 ;  /* 0x000000343535723e */ /* 0x000fe20004807055 */
[----:B------:R-:W-:-:S02]  /*53b0*/  HADD2.F32 R68, -RZ, R68.H1_H1 ;  /* 0x30000044ff447230 */ /* 0x000fc40000004100 */
[-C--:B------:R-:W-:Y:S01]  /*53c0*/  FFMA.FTZ R77, R70, R74.reuse, -R77 ;  /* 0x0000004a464d7223 */ /* 0x080fe2000001084d */
[----:B------:R-:W-:Y:S02]  /*53d0*/  HADD2.F32 R142, -RZ, R142.H0_H0 ;  /* 0x2000008eff8e7230 */ /* 0x000fe40000004100 */
[----:B------:R-:W-:Y:S01]  /*53e0*/  FFMA.FTZ R80, R71, R74, R80 ;  /* 0x0000004a47507223 */ /* 0x000fe20000010050 */
[-C--:B------:R-:W-:Y:S01]  /*53f0*/  F2FP.F16.E4M3.UNPACK_B R74, R76.reuse.H1 ;  /* 0x0000004cff4a723e */ /* 0x080fe200030006ff */
[-C--:B------:R-:W-:Y:S01]  /*5400*/  FMUL.FTZ R78, R68, R143.reuse ;  /* 0x0000008f444e7220 */ /* 0x080fe20000410000 */
[C---:B------:R-:W-:Y:S01]  /*5410*/  FMUL.FTZ R143, R69.reuse, R143 ;  /* 0x0000008f458f7220 */ /* 0x040fe20000410000 */
[----:B------:R-:W-:Y:S02]  /*5420*/  F2FP.F16.E4M3.UNPACK_B R76, R76 ;  /* 0x0000004cff4c723e */ /* 0x000fe400020006ff */
[-C--:B------:R-:W-:Y:S01]  /*5430*/  FFMA.FTZ R81, R69, R142.reuse, -R78 ;  /* 0x0000008e45517223 */ /* 0x080fe2000001084e */
[----:B------:R-:W-:Y:S01]  /*5440*/  F2FP.SATFINITE.E4M3.F32.PACK_AB_MERGE_C R84, R80, R77, RZ ;  /* 0x0000004d5054723e */ /* 0x000fe200048070ff */
[----:B------:R-:W-:Y:S01]  /*5450*/  FFMA.FTZ R142, R68, R142, R143 ;  /* 0x0000008e448e7223 */ /* 0x000fe2000001008f */
[----:B------:R-:W-:Y:S01]  /*5460*/  F2FP.F16.E4M3.UNPACK_B R69, R55.H1 ;  /* 0x00000037ff45723e */ /* 0x000fe200030006ff */
[--C-:B------:R-:W-:Y:S01]  /*5470*/  HADD2.F32 R75, -RZ, R74.reuse.H1_H1 ;  /* 0x3000004aff4b7230 */ /* 0x100fe20000004100 */
[-C--:B------:R-:W-:Y:S01]  /*5480*/  F2FP.F16.E4M3.UNPACK_B R77, R79.reuse.H1 ;  /* 0x0000004fff4d723e */ /* 0x080fe200030006ff */
[----:B------:R-:W-:Y:S01]  /*5490*/  HADD2.F32 R74, -RZ, R74.H0_H0 ;  /* 0x2000004aff4a7230 */ /* 0x000fe20000004100 */
[-C--:B------:R-:W-:Y:S01]  /*54a0*/  F2FP.F16.E4M3.UNPACK_B R68, R54.reuse.H1 ;  /* 0x00000036ff44723e */ /* 0x080fe200030006ff */
[----:B------:R-:W-:Y:S01]  /*54b0*/  HADD2.F32 R71, -RZ, R69.H1_H1 ;  /* 0x30000045ff477230 */ /* 0x000fe20000004100 */
[----:B------:R-:W-:Y:S01]  /*54c0*/  F2FP.F16.E4M3.UNPACK_B R79, R79 ;  /* 0x0000004fff4f723e */ /* 0x000fe200020006ff */
[----:B------:R-:W-:Y:S01]  /*54d0*/  HADD2.F32 R80, -RZ, R77.H1_H1 ;  /* 0x3000004dff507230 */ /* 0x000fe20000004100 */
[----:B------:R-:W-:Y:S01]  /*54e0*/  F2FP.F16.E4M3.UNPACK_B R55, R55 ;  /* 0x00000037ff37723e */ /* 0x000fe200020006ff */
[----:B------:R-:W-:Y:S01]  /*54f0*/  HADD2.F32 R70, -RZ, R69.H0_H0 ;  /* 0x20000045ff467230 */ /* 0x000fe20000004100 */
        /* <DEDUP_REMOVED lines=8> */
[----:B------:R-:W-:Y:S01]  /*5580*/  FMUL.FTZ R83, R69, R78 ;  /* 0x0000004e45537220 */ /* 0x000fe20000410000 */
[----:B------:R-:W-:-:S02]  /*5590*/  HADD2.F32 R79, -RZ, R79.H0_H0 ;  /* 0x2000004fff4f7230 */ /* 0x000fc40000004100 */
[C---:B------:R-:W-:Y:S01]  /*55a0*/  FMUL.FTZ R78, R68.reuse, R78 ;  /* 0x0000004e444e7220 */ /* 0x040fe20000410000 */
[----:B------:R-:W-:Y:S02]  /*55b0*/  HADD2.F32 R77, -RZ, R77.H0_H0 ;  /* 0x2000004dff4d7230 */ /* 0x000fe40000004100 */
[-C--:B------:R-:W-:Y:S01]  /*55c0*/  FFMA.FTZ R83, R68, R70.reuse, -R83 ;  /* 0x0000004644537223 */ /* 0x080fe20000010853 */
[--C-:B------:R-:W-:Y:S02]  /*55d0*/  HADD2.F32 R68, -RZ, R55.reuse.H0_H0 ;  /* 0x20000037ff447230 */ /* 0x100fe40000004100 */
[----:B------:R-:W-:Y:S01]  /*55e0*/  FFMA.FTZ R78, R69, R70, R78 ;  /* 0x00000046454e7223 */ /* 0x000fe2000001004e */
[----:B------:R-:W-:Y:S02]  /*55f0*/  HADD2.F32 R69, -RZ, R55.H1_H1 ;  /* 0x30000037ff457230 */ /* 0x000fe40000004100 */
[----:B------:R-:W-:Y:S01]  /*5600*/  FFMA.FTZ R75, R71, R75, R80 ;  /* 0x0000004b474b7223 */ /* 0x000fe20000010050 */
[----:B------:R-:W-:-:S02]  /*5610*/  HADD2.F32 R55, -RZ, R54.H0_H0 ;  /* 0x20000036ff377230 */ /* 0x000fc40000004100 */
[-C--:B------:R-:W-:Y:S01]  /*5620*/  FMUL.FTZ R80, R68, R77.reuse ;  /* 0x0000004d44507220 */ /* 0x080fe20000410000 */
[----:B------:R-:W-:Y:S02]  /*5630*/  HADD2.F32 R54, -RZ, R54.H1_H1 ;  /* 0x30000036ff367230 */ /* 0x000fe40000004100 */
[C---:B------:R-:W-:Y:S01]  /*5640*/  FMUL.FTZ R71, R69.reuse, R77 ;  /* 0x0000004d45477220 */ /* 0x040fe20000410000 */
[----:B------:R-:W-:Y:S02]  /*5650*/  HADD2.F32 R76, -RZ, R76.H0_H0 ;  /* 0x2000004cff4c7230 */ /* 0x000fe40000004100 */
[-C--:B------:R-:W-:Y:S01]  /*5660*/  FFMA.FTZ R80, R69, R74.reuse, R80 ;  /* 0x0000004a45507223 */ /* 0x080fe20000010050 */
[----:B------:R-:W-:Y:S01]  /*5670*/  F2FP.SATFINITE.E4M3.F32.PACK_AB_MERGE_C R78, R78, R83, RZ ;  /* 0x000000534e4e723e */ /* 0x000fe200048070ff */
[-C--:B------:R-:W-:Y:S01]  /*5680*/  FMUL.FTZ R70, R54, R79.reuse ;  /* 0x0000004f36467220 */ /* 0x080fe20000410000 */
[----:B------:R-:W-:Y:S01]  /*5690*/  FMUL.FTZ R79, R55, R79 ;  /* 0x0000004f374f7220 */ /* 0x000fe20000410000 */
[----:B------:R-:W-:Y:S01]  /*56a0*/  FFMA.FTZ R71, R68, R74, -R71 ;  /* 0x0000004a44477223 */ /* 0x000fe20000010847 */
[----:B------:R-:W-:Y:S01]  /*56b0*/  F2FP.SATFINITE.E4M3.F32.PACK_AB_MERGE_C R75, R75, R82, RZ ;  /* 0x000000524b4b723e */ /* 0x000fe200048070ff */
[-C--:B------:R-:W-:Y:S01]  /*56c0*/  FFMA.FTZ R70, R55, R76.reuse, -R70 ;  /* 0x0000004c37467223 */ /* 0x080fe20000010846 */
[----:B------:R-:W-:Y:S01]  /*56d0*/  FFMA.FTZ R79, R54, R76, R79 ;  /* 0x0000004c364f7223 */ /* 0x000fe2000001004f */
[----:B------:R-:W-:-:S02]  /*56e0*/  F2FP.SATFINITE.E4M3.F32.PACK_AB_MERGE_C R52, R142, R81, R84 ;  /* 0x000000518e34723e */ /* 0x000fc40004807054 */
[----:B------:R-:W-:Y:S02]  /*56f0*/  F2FP.SATFINITE.E4M3.F32.PACK_AB_MERGE_C R55, R80, R71, R75 ;  /* 0x000000475037723e */ /* 0x000fe4000480704b */
[----:B------:R-:W-:-:S07]  /*5700*/  F2FP.SATFINITE.E4M3.F32.PACK_AB_MERGE_C R54, R79, R70, R78 ;  /* 0x000000464f36723e */ /* 0x000fce000480704e */
.L_x_379:
[----:B------:R-:W-:Y:S05]  /*5710*/  BSYNC B3 ;  /* 0x0000000000037941 */ /* 0x000fea0003800000 */
.L_x_378:
[----:B------:R-:W-:Y:S02]  /*5720*/  ULDC.64 UR4, c[0x0][0x2e8] ;  /* 0x0000ba0000047ab9 */ /* 0x000fe40000000a00 */
[----:B------:R-:W-:-:S04]  /*5730*/  IADD3 R68, P2, P3, R72, UR4, R46 ;  /* 0x0000000448447c10 */ /* 0x000fc8000fb5e02e */
[----:B------:R-:W-:-:S05]  /*5740*/  IADD3.X R69, R73, UR5, R20, P2, P3 ;  /* 0x0000000549457c10 */ /* 0x000fca00097e6414 */
[----:B--2---:R3:W-:Y:S04]  /*5750*/  STG.E.128 desc[UR60][R68.64], R52 ;  /* 0x0000003444007986 */ /* 0x0047e8000c101d3c */
.L_x_377:
[----:B------:R-:W-:Y:S05]  /*5760*/  BSYNC B2 ;  /* 0x0000000000027941 */ /* 0x000fea0003800000 */
.L_x_376:
[----:B------:R-:W-:Y:S05]  /*5770*/  @P1 BRA `(.L_x_375) ;  /* 0x0000000400d01947 */ /* 0x000fea0003800000 */
[----:B------:R-:W-:Y:S01]  /*5780*/  LOP3.LUT P2, RZ, R229, 0x4, RZ, 0xc0, !PT ;  /* 0x00000004e5ff7812 */ /* 0x000fe2000784c0ff */
[C---:B-123--:R-:W-:Y:S01]  /*5790*/  VIADD R53, R150.reuse, 0x40 ;  /* 0x0000004096357836 */ /* 0x04efe20000000000 */
[----:B------:R-:W-:Y:S11]  /*57a0*/  BSSY B2, `(.L_x_380) ;  /* 0x000006d000027945 */ /* 0x000ff60003800000 */
[----:B------:R-:W-:-:S02]  /*57b0*/  @P2 IADD3 R53, R150, -0x40, RZ ;  /* 0xffffffc096352810 */ /* 0x000fc40007ffe0ff */
[----:B------:R-:W-:-:S03]  /*57c0*/  ISETP.GE.AND P2, PT, R230, R130, PT ;  /* 0x00000082e600720c */ /* 0x000fc60003f46270 */
[----:B------:R-:W-:-:S06]  /*57d0*/  IMAD.IADD R53, R16, 0x1, R53 ;  /* 0x0000000110357824 */ /* 0x000fcc00078e0235 */
[----:B------:R-:W1:Y:S04]  /*57e0*/  LDS.128 R52, [R53+0x24400] ;  /* 0x0244000035347984 */ /* 0x000e680000000c00 */
[----:B------:R-:W-:Y:S05]  /*57f0*/  @P2 BRA `(.L_x_381) ;  /* 0x00000004009c2947 */ /* 0x000fea0003800000 */
[----:B------:R-:W-:Y:S02]  /*5800*/  SHF.R.U32.HI R71, RZ, 0x8, R65 ;  /* 0x00000008ff477819 */ /* 0x000fe40000011641 */
[----:B------:R-:W-:Y:S02]  /*5810*/  SHF.R.U32.HI R64, RZ, 0x8, R67 ;  /* 0x00000008ff407819 */ /* 0x000fe40000011643 */
[----:B------:R-:W-:Y:S02]  /*5820*/  LOP3.LUT R66, R65, 0xff0000ff, RZ, 0xc0, !PT ;  /* 0xff0000ff41427812 */ /* 0x000fe400078ec0ff */
[----:B------:R-:W-:Y:S01]  /*5830*/  SHF.R.U32.HI R70, RZ, 0x10, R65 ;  /* 0x00000010ff467819 */ /* 0x000fe20000011641 */
[----:B------:R-:W-:Y:S01]  /*5840*/  IMAD.SHL.U32 R65, R71, 0x100, RZ ;  /* 0x0000010047417824 */ /* 0x000fe200078e00ff */
[----:B------:R-:W-:Y:S02]  /*5850*/  LOP3.LUT R68, R67, 0xff0000ff, RZ, 0xc0, !PT ;  /* 0xff0000ff43447812 */ /* 0x000fe400078ec0ff */
[----:B------:R-:W-:Y:S01]  /*5860*/  SHF.R.U32.HI R69, RZ, 0x10, R67 ;  /* 0x00000010ff457819 */ /* 0x000fe20000011643 */
[----:B------:R-:W-:Y:S01]  /*5870*/  IMAD.SHL.U32 R67, R64, 0x100, RZ ;  /* 0x0000010040437824 */ /* 0x000fe200078e00ff */
[----:B------:R-:W-:Y:S01]  /*5880*/  LOP3.LUT R65, R66, 0xff00, R65, 0xf8, !PT ;  /* 0x0000ff0042417812 */ /* 0x000fe200078ef841 */
[----:B-1----:R-:W-:Y:S01]  /*5890*/  IMAD.MOV.U32 R64, RZ, RZ, R52 ;  /* 0x000000ffff407224 */ /* 0x002fe200078e0034 */
[----:B------:R-:W-:Y:S01]  /*58a0*/  SHF.L.U32 R69, R69, 0x10, RZ ;  /* 0x0000001045457819 */ /* 0x000fe200000006ff */
[----:B------:R-:W-:Y:S01]  /*58b0*/  IMAD.U32 R66, R70, 0x10000, RZ ;  /* 0x0001000046427824 */ /* 0x000fe200078e00ff */
[----:B------:R-:W-:-:S02]  /*58c0*/  LOP3.LUT R68, R68, 0xff00, R67, 0xf8, !PT ;  /* 0x0000ff0044447812 */ /* 0x000fc400078ef843 */
        /* <DEDUP_REMOVED lines=30> */
[--C-:B------:R-:W-:Y:S02]  /*5ab0*/  HADD2.F32 R65, -RZ, R64.reuse.H0_H0 ;  /* 0x20000040ff417230 */ /* 0x100fe40000004100 */
        /* <DEDUP_REMOVED lines=13> */
[----:B------:R-:W-:Y:S01]  /*5b90*/  FFMA.FTZ R77, R65, R137, -R74 ;  /* 0x00000089414d7223 */ /* 0x000fe2000001084a */
        /* <DEDUP_REMOVED lines=45> */
.L_x_381:
[----:B------:R-:W-:Y:S05]  /*5e70*/  BSYNC B2 ;  /* 0x0000000000027941 */ /* 0x000fea0003800000 */
.L_x_380:
[----:B------:R-:W-:Y:S02]  /*5e80*/  ULDC.64 UR4, c[0x0][0x2e8] ;  /* 0x0000ba0000047ab9 */ /* 0x000fe40000000a00 */
[----:B------:R-:W-:-:S04]  /*5e90*/  IADD3 R64, P2, P3, R15, UR4, R72 ;  /* 0x000000040f407c10 */ /* 0x000fc8000fb5e048 */
[----:B------:R-:W-:-:S05]  /*5ea0*/  IADD3.X R65, R108, UR5, R73, P2, P3 ;  /* 0x000000056c417c10 */ /* 0x000fca00097e6449 */
[----:B-1----:R4:W-:Y:S04]  /*5eb0*/  STG.E.128 desc[UR60][R64.64], R52 ;  /* 0x0000003440007986 */ /* 0x0029e8000c101d3c */
.L_x_375:
[----:B------:R-:W-:Y:S05]  /*5ec0*/  BSYNC B1 ;  /* 0x0000000000017941 */ /* 0x000fea0003800000 */
.L_x_374:
[----:B------:R-:W-:Y:S05]  /*5ed0*/  @P4 BRA `(.L_x_382) ;  /* 0x0000005c00284947 */ /* 0x000fea0003800000 */
[----:B------:R-:W-:Y:S01]  /*5ee0*/  IADD3 R128, P2, P3, R37, R128, R18 ;  /* 0x0000008025807210 */ /* 0x000fe20007b5e012 */
[----:B------:R-:W-:Y:S03]  /*5ef0*/  BSSY B1, `(.L_x_383) ;  /* 0x0000074000017945 */ /* 0x000fe60003800000 */
[----:B------:R-:W-:Y:S01]  /*5f00*/  IADD3.X R131, R33, R131, R19, P2, P3 ;  /* 0x0000008321837210 */ /* 0x000fe200017e6413 */
[----:B------:R-:W-:Y:S08]  /*5f10*/  @P0 BRA `(.L_x_384) ;  /* 0x0000000400c40947 */ /* 0x000ff00003800000 */
[----:B-1234-:R1:W2:Y:S01]  /*5f20*/  LDS.128 R52, [R118+0x26400] ;  /* 0x0264000076347984 */ /* 0x01e2a20000000c00 */
[----:B------:R-:W-:Y:S01]  /*5f30*/  ISETP.GE.AND P2, PT, R22, R130, PT ;  /* 0x000000821600720c */ /* 0x000fe20003f46270 */
[----:B------:R-:W-:-:S12]  /*5f40*/  BSSY B2, `(.L_x_385) ;  /* 0x000006a000027945 */ /* 0x000fd80003800000 */
[----:B-1----:R-:W-:Y:S05]  /*5f50*/  @P2 BRA `(.L_x_386) ;  /* 0x0000000400a02947 */ /* 0x002fea0003800000 */
[----:B------:R-:W-:Y:S01]  /*5f60*/  SHF.R.U32.HI R67, RZ, 0x8, R61 ;  /* 0x00000008ff437819 */ /* 0x000fe2000001163d */
[----:B--2---:R-:W-:Y:S01]  /*5f70*/  IMAD.MOV.U32 R62, RZ, RZ, R55 ;  /* 0x000000ffff3e7224 */ /* 0x004fe200078e0037 */
[----:B------:R-:W-:Y:S01]  /*5f80*/  SHF.R.U32.HI R65, RZ, 0x8, R63 ;  /* 0x00000008ff417819 */ /* 0x000fe2000001163f */
[----:B------:R-:W-:Y:S01]  /*5f90*/  IMAD.MOV.U32 R55, RZ, RZ, R52 ;  /* 0x000000ffff377224 */ /* 0x000fe200078e0034 */
[----:B------:R-:W-:Y:S02]  /*5fa0*/  LOP3.LUT R60, R61, 0xff0000ff, RZ, 0xc0, !PT ;  /* 0xff0000ff3d3c7812 */ /* 0x000fe400078ec0ff */
[----:B------:R-:W-:Y:S01]  /*5fb0*/  SHF.R.U32.HI R66, RZ, 0x10, R61 ;  /* 0x00000010ff427819 */ /* 0x000fe2000001163d */
[----:B------:R-:W-:Y:S01]  /*5fc0*/  IMAD.SHL.U32 R61, R67, 0x100, RZ ;  /* 0x00000100433d7824 */ /* 0x000fe200078e00ff */
[----:B------:R-:W-:Y:S02]  /*5fd0*/  LOP3.LUT R64, R63, 0xff0000ff, RZ, 0xc0, !PT ;  /* 0xff0000ff3f407812 */ /* 0x000fe400078ec0ff */
[----:B------:R-:W-:Y:S01]  /*5fe0*/  SHF.R.U32.HI R68, RZ, 0x10, R63 ;  /* 0x00000010ff447819 */ /* 0x000fe2000001163f */
[----:B------:R-:W-:Y:S01]  /*5ff0*/  IMAD.SHL.U32 R63, R65, 0x100, RZ ;  /* 0x00000100413f7824 */ /* 0x000fe200078e00ff */
[----:B------:R-:W-:Y:S01]  /*6000*/  LOP3.LUT R60, R60, 0xff00, R61, 0xf8, !PT ;  /* 0x0000ff003c3c7812 */ /* 0x000fe200078ef83d */
[----:B------:R-:W-:Y:S01]  /*6010*/  IMAD.U32 R61, R66, 0x10000, RZ ;  /* 0x00010000423d7824 */ /* 0x000fe200078e00ff */
[----:B------:R-:W-:-:S02]  /*6020*/  SHF.L.U32 R68, R68, 0x10, RZ ;  /* 0x0000001044447819 */ /* 0x000fc400000006ff */
[----:B------:R-:W-:Y:S02]  /*6030*/  LOP3.LUT R63, R64, 0xff00, R63, 0xf8, !PT ;  /* 0x0000ff00403f7812 */ /* 0x000fe400078ef83f */
[----:B------:R-:W-:Y:S02]  /*6040*/  F2FP.F16.E4M3.UNPACK_B R52, R53 ;  /* 0x00000035ff34723e */ /* 0x000fe400020006ff */
[----:B------:R-:W-:Y:S02]  /*6050*/  F2FP.F16.E4M3.UNPACK_B R64, R91.H1 ;  /* 0x0000005bff40723e */ /* 0x000fe400030006ff */
[----:B------:R-:W-:Y:S02]  /*6060*/  F2FP.F16.E4M3.UNPACK_B R53, R53.H1 ;  /* 0x00000035ff35723e */ /* 0x000fe400030006ff */
[----:B------:R-:W-:Y:S01]  /*6070*/  LOP3.LUT R69, R63, 0xff0000, R68, 0xf8, !PT ;  /* 0x00ff00003f457812 */ /* 0x000fe200078ef844 */
[--C-:B------:R-:W-:Y:S01]  /*6080*/  HADD2.F32 R68, -RZ, R64.reuse.H1_H1 ;  /* 0x30000040ff447230 */ /* 0x100fe20000004100 */
[----:B------:R-:W-:Y:S01]  /*6090*/  LOP3.LUT R66, R60, 0xff0000, R61, 0xf8, !PT ;  /* 0x00ff00003c427812 */ /* 0x000fe200078ef83d */
[----:B------:R-:W-:Y:S01]  /*60a0*/  HADD2.F32 R61, -RZ, R53.H1_H1 ;  /* 0x30000035ff3d7230 */ /* 0x000fe20000004100 */
[----:B------:R-:W-:Y:S01]  /*60b0*/  F2FP.F16.E4M3.UNPACK_B R63, R90.H1 ;  /* 0x0000005aff3f723e */ /* 0x000fe200030006ff */
[----:B------:R-:W-:Y:S01]  /*60c0*/  HADD2.F32 R67, -RZ, R64.H0_H0 ;  /* 0x20000040ff437230 */ /* 0x000fe20000004100 */
[----:B------:R-:W-:Y:S01]  /*60d0*/  F2FP.F16.E4M3.UNPACK_B R91, R91 ;  /* 0x0000005bff5b723e */ /* 0x000fe200020006ff */
[----:B------:R-:W-:-:S02]  /*60e0*/  HADD2.F32 R60, -RZ, R52.H1_H1 ;  /* 0x30000034ff3c7230 */ /* 0x000fc40000004100 */
[----:B------:R-:W-:Y:S01]  /*60f0*/  FMUL.FTZ R70, R61, R68 ;  /* 0x000000443d467220 */ /* 0x000fe20000410000 */
[----:B------:R-:W-:Y:S01]  /*6100*/  HADD2.F32 R53, -RZ, R53.H0_H0 ;  /* 0x20000035ff357230 */ /* 0x000fe20000004100 */
[----:B------:R-:W-:Y:S01]  /*6110*/  F2FP.F16.E4M3.UNPACK_B R90, R90 ;  /* 0x0000005aff5a723e */ /* 0x000fe200020006ff */
[--C-:B------:R-:W-:Y:S02]  /*6120*/  HADD2.F32 R64, -RZ, R63.reuse.H1_H1 ;  /* 0x3000003fff407230 */ /* 0x100fe40000004100 */
[----:B------:R-:W-:Y:S01]  /*6130*/  FMUL.FTZ R71, R60, R67 ;  /* 0x000000433c477220 */ /* 0x000fe20000410000 */
[----:B------:R-:W-:Y:S02]  /*6140*/  HADD2.F32 R52, -RZ, R52.H0_H0 ;  /* 0x20000034ff347230 */ /* 0x000fe40000004100 */
[C---:B------:R-:W-:Y:S01]  /*6150*/  FMUL.FTZ R68, R53.reuse, R68 ;  /* 0x0000004435447220 */ /* 0x040fe20000410000 */
[----:B------:R-:W-:Y:S02]  /*6160*/  HADD2.F32 R65, -RZ, R63.H0_H0 ;  /* 0x2000003fff417230 */ /* 0x000fe40000004100 */
[-C--:B------:R-:W-:Y:S01]  /*6170*/  FFMA.FTZ R72, R53, R64.reuse, -R70 ;  /* 0x0000004035487223 */ /* 0x080fe20000010846 */
[----:B------:R-:W-:Y:S01]  /*6180*/  F2FP.F16.E4M3.UNPACK_B R53, R55.H1 ;  /* 0x00000037ff35723e */ /* 0x000fe200030006ff */
[C---:B------:R-:W-:Y:S01]  /*6190*/  FMUL.FTZ R67, R52.reuse, R67 ;  /* 0x0000004334437220 */ /* 0x040fe20000410000 */
[----:B------:R-:W-:Y:S01]  /*61a0*/  F2FP.F16.E4M3.UNPACK_B R55, R55 ;  /* 0x00000037ff37723e */ /* 0x000fe200020006ff */
[----:B------:R-:W-:Y:S01]  /*61b0*/  FFMA.FTZ R75, R61, R64, R68 ;  /* 0x000000403d4b7223 */ /* 0x000fe20000010044 */
[-C--:B------:R-:W-:Y:S01]  /*61c0*/  FFMA.FTZ R52, R52, R65.reuse, -R71 ;  /* 0x0000004134347223 */ /* 0x080fe20000010847 */
[----:B------:R-:W-:Y:S01]  /*61d0*/  FFMA.FTZ R73, R60, R65, R67 ;  /* 0x000000413c497223 */ /* 0x000fe20000010043 */
[----:B------:R-:W-:-:S02]  /*61e0*/  HADD2.F32 R60, -RZ, R53.H0_H0 ;  /* 0x20000035ff3c7230 */ /* 0x000fc40000004100 */
[----:B------:R-:W-:Y:S01]  /*61f0*/  HADD2.F32 R61, -RZ, R53.H1_H1 ;  /* 0x30000035ff3d7230 */ /* 0x000fe20000004100 */
[----:B------:R-:W-:Y:S01]  /*6200*/  F2FP.SATFINITE.E4M3.F32.PACK_AB_MERGE_C R77, R75, R72, RZ ;  /* 0x000000484b4d723e */ /* 0x000fe200048070ff */
[----:B------:R-:W-:Y:S02]  /*6210*/  HADD2.F32 R53, -RZ, R55.H0_H0 ;  /* 0x20000037ff357230 */ /* 0x000fe40000004100 */
[--C-:B------:R-:W-:Y:S02]  /*6220*/  HADD2.F32 R65, -RZ, R91.reuse.H1_H1 ;  /* 0x3000005bff417230 */ /* 0x100fe40000004100 */
[----:B------:R-:W-:Y:S02]  /*6230*/  HADD2.F32 R64, -RZ, R91.H0_H0 ;  /* 0x2000005bff407230 */ /* 0x000fe40000004100 */
[----:B------:R-:W-:Y:S02]  /*6240*/  HADD2.F32 R55, -RZ, R55.H1_H1 ;  /* 0x30000037ff377230 */ /* 0x000fe40000004100 */
[----:B------:R-:W-:Y:S01]  /*6250*/  FMUL.FTZ R67, R61, R65 ;  /* 0x000000413d437220 */ /* 0x000fe20000410000 */
[----:B------:R-:W-:-:S02]  /*6260*/  HADD2.F32 R63, -RZ, R90.H1_H1 ;  /* 0x3000005aff3f7230 */ /* 0x000fc40000004100 */
[C---:B------:R-:W-:Y:S01]  /*6270*/  FMUL.FTZ R70, R60.reuse, R65 ;  /* 0x000000413c467220 */ /* 0x040fe20000410000 */
[----:B------:R-:W-:Y:S02]  /*6280*/  HADD2.F32 R90, -RZ, R90.H0_H0 ;  /* 0x2000005aff5a7230 */ /* 0x000fe40000004100 */
[-C--:B------:R-:W-:Y:S01]  /*6290*/  FMUL.FTZ R68, R55, R64.reuse ;  /* 0x0000004037447220 */ /* 0x080fe20000410000 */
[----:B------:R-:W-:Y:S01]  /*62a0*/  FMUL.FTZ R64, R53, R64 ;  /* 0x0000004035407220 */ /* 0x000fe20000410000 */
[-C--:B------:R-:W-:Y:S01]  /*62b0*/  FFMA.FTZ R67, R60, R63.reuse, -R67 ;  /* 0x0000003f3c437223 */ /* 0x080fe20000010843 */
[----:B------:R-:W-:Y:S01]  /*62c0*/  FFMA.FTZ R60, R61, R63, R70 ;  /* 0x0000003f3d3c7223 */ /* 0x000fe20000010046 */
[----:B------:R-:W-:Y:S01]  /*62d0*/  F2FP.F16.E4M3.UNPACK_B R65, R69.H1 ;  /* 0x00000045ff41723e */ /* 0x000fe200030006ff */
[----:B------:R-:W-:Y:S01]  /*62e0*/  FFMA.FTZ R71, R55, R90, R64 ;  /* 0x0000005a37477223 */ /* 0x000fe20000010040 */
[----:B------:R-:W-:Y:S01]  /*62f0*/  F2FP.F16.E4M3.UNPACK_B R55, R62.H1 ;  /* 0x0000003eff37723e */ /* 0x000fe200030006ff */
[----:B------:R-:W-:Y:S01]  /*6300*/  FFMA.FTZ R70, R53, R90, -R68 ;  /* 0x0000005a35467223 */ /* 0x000fe20000010844 */
[----:B------:R-:W-:Y:S01]  /*6310*/  F2FP.SATFINITE.E4M3.F32.PACK_AB_MERGE_C R76, R60, R67, RZ ;  /* 0x000000433c4c723e */ /* 0x000fe200048070ff */
[----:B------:R-:W-:Y:S01]  /*6320*/  HADD2.F32 R67, -RZ, R65.H1_H1 ;  /* 0x30000041ff437230 */ /* 0x000fe20000004100 */
[----:B------:R-:W-:Y:S01]  /*6330*/  F2FP.F16.E4M3.UNPACK_B R63, R66.H1 ;  /* 0x00000042ff3f723e */ /* 0x000fe200030006ff */
[--C-:B------:R-:W-:Y:S01]  /*6340*/  HADD2.F32 R61, -RZ, R55.reuse.H1_H1 ;  /* 0x30000037ff3d7230 */ /* 0x100fe20000004100 */
[----:B------:R-:W-:Y:S01]  /*6350*/  F2FP.F16.E4M3.UNPACK_B R53, R54.H1 ;  /* 0x00000036ff35723e */ /* 0x000fe200030006ff */
[----:B------:R-:W-:Y:S01]  /*6360*/  HADD2.F32 R60, -RZ, R55.H0_H0 ;  /* 0x20000037ff3c7230 */ /* 0x000fe20000004100 */
[----:B------:R-:W-:Y:S01]  /*6370*/  F2FP.F16.E4M3.UNPACK_B R69, R69 ;  /* 0x00000045ff45723e */ /* 0x000fe200020006ff */
[----:B------:R-:W-:Y:S01]  /*6380*/  HADD2.F32 R64, -RZ, R63.H1_H1 ;  /* 0x3000003fff407230 */ /* 0x000fe20000004100 */
[----:B------:R-:W-:Y:S01]  /*6390*/  F2FP.F16.E4M3.UNPACK_B R66, R66 ;  /* 0x00000042ff42723e */ /* 0x000fe200020006ff */
[----:B------:R-:W-:-:S02]  /*63a0*/  HADD2.F32 R55, -RZ, R53.H1_H1 ;  /* 0x30000035ff377230 */ /* 0x000fc40000004100 */
[-C--:B------:R-:W-:Y:S01]  /*63b0*/  FMUL.FTZ R75, R61, R67.reuse ;  /* 0x000000433d4b7220 */ /* 0x080fe20000410000 */
[----:B------:R-:W-:Y:S02]  /*63c0*/  HADD2.F32 R68, -RZ, R69.H1_H1 ;  /* 0x30000045ff447230 */ /* 0x000fe40000004100 */
[C---:B------:R-:W-:Y:S01]  /*63d0*/  FMUL.FTZ R74, R60.reuse, R67 ;  /* 0x000000433c4a7220 */ /* 0x040fe20000410000 */
[----:B------:R-:W-:Y:S02]  /*63e0*/  HADD2.F32 R53, -RZ, R53.H0_H0 ;  /* 0x20000035ff357230 */ /* 0x000fe40000004100 */
[----:B------:R-:W-:Y:S01]  /*63f0*/  FFMA.FTZ R75, R60, R64, -R75 ;  /* 0x000000403c4b7223 */ /* 0x000fe2000001084b */
[----:B------:R-:W-:Y:S02]  /*6400*/  HADD2.F32 R60, -RZ, R66.H1_H1 ;  /* 0x30000042ff3c7230 */ /* 0x000fe40000004100 */
[----:B------:R-:W-:Y:S01]  /*6410*/  FMUL.FTZ R72, R55, R68 ;  /* 0x0000004437487220 */ /* 0x000fe20000410000 */
[----:B------:R-:W-:Y:S01]  /*6420*/  F2FP.F16.E4M3.UNPACK_B R62, R62 ;  /* 0x0000003eff3e723e */ /* 0x000fe200020006ff */
[----:B------:R-:W-:Y:S01]  /*6430*/  FMUL.FTZ R68, R53, R68 ;  /* 0x0000004435447220 */ /* 0x000fe20000410000 */
[----:B------:R-:W-:Y:S01]  /*6440*/  F2FP.F16.E4M3.UNPACK_B R54, R54 ;  /* 0x00000036ff36723e */ /* 0x000fe200020006ff */
[----:B------:R-:W-:Y:S01]  /*6450*/  FFMA.FTZ R74, R61, R64, R74 ;  /* 0x000000403d4a7223 */ /* 0x000fe2000001004a */
[-C--:B------:R-:W-:Y:S01]  /*6460*/  FFMA.FTZ R72, R53, R60.reuse, -R72 ;  /* 0x0000003c35487223 */ /* 0x080fe20000010848 */
[----:B------:R-:W-:Y:S01]  /*6470*/  FFMA.FTZ R61, R55, R60, R68 ;  /* 0x0000003c373d7223 */ /* 0x000fe20000010044 */
[----:B------:R-:W-:-:S02]  /*6480*/  HADD2.F32 R55, -RZ, R62.H0_H0 ;  /* 0x2000003eff377230 */ /* 0x000fc40000004100 */
[----:B------:R-:W-:Y:S01]  /*6490*/  HADD2.F32 R53, -RZ, R54.H0_H0 ;  /* 0x20000036ff357230 */ /* 0x000fe20000004100 */
[----:B------:R-:W-:Y:S01]  /*64a0*/  F2FP.SATFINITE.E4M3.F32.PACK_AB_MERGE_C R74, R74, R75, RZ ;  /* 0x0000004b4a4a723e */ /* 0x000fe200048070ff */
[----:B------:R-:W-:Y:S01]  /*64b0*/  HADD2.F32 R62, -RZ, R62.H1_H1 ;  /* 0x3000003eff3e7230 */ /* 0x000fe20000004100 */
[----:B------:R-:W-:Y:S01]  /*64c0*/  F2FP.SATFINITE.E4M3.F32.PACK_AB_MERGE_C R61, R61, R72, RZ ;  /* 0x000000483d3d723e */ /* 0x000fe200048070ff */
[----:B------:R-:W-:Y:S02]  /*64d0*/  HADD2.F32 R65, -RZ, R65.H0_H0 ;  /* 0x20000041ff417230 */ /* 0x000fe40000004100 */
[----:B------:R-:W-:Y:S02]  /*64e0*/  HADD2.F32 R54, -RZ, R54.H1_H1 ;  /* 0x30000036ff367230 */ /* 0x000fe40000004100 */
[----:B------:R-:W-:Y:S02]  /*64f0*/  HADD2.F32 R69, -RZ, R69.H0_H0 ;  /* 0x20000045ff457230 */ /* 0x000fe40000004100 */
        /* <DEDUP_REMOVED lines=12> */
[----:B------:R-:W-:Y:S02]  /*65c0*/  F2FP.SATFINITE.E4M3.F32.PACK_AB_MERGE_C R54, R69, R60, R61 ;  /* 0x0000003c4536723e */ /* 0x000fe4000480703d */
[----:B------:R-:W-:-:S07]  /*65d0*/  F2FP.SATFINITE.E4M3.F32.PACK_AB_MERGE_C R55, R65, R64, R74 ;  /* 0x000000404137723e */ /* 0x000fce000480704a */
.L_x_386:
[----:B------:R-:W-:Y:S05]  /*65e0*/  BSYNC B2 ;  /* 0x0000000000027941 */ /* 0x000fea0003800000 */
.L_x_385:
[----:B------:R-:W-:Y:S02]  /*65f0*/  ULDC.64 UR4, c[0x0][0x2e8] ;  /* 0x0000ba0000047ab9 */ /* 0x000fe40000000a00 */
[----:B------:R-:W-:-:S04]  /*6600*/  IADD3 R60, P2, P3, R128, UR4, R46 ;  /* 0x00000004803c7c10 */ /* 0x000fc8000fb5e02e */
[----:B------:R-:W-:-:S05]  /*6610*/  IADD3.X R61, R131, UR5, R20, P2, P3 ;  /* 0x00000005833d7c10 */ /* 0x000fca00097e6414 */
[----:B--2---:R1:W-:Y:S04]  /*6620*/  STG.E.128 desc[UR60][R60.64], R52 ;  /* 0x000000343c007986 */ /* 0x0043e8000c101d3c */
.L_x_384:
[----:B------:R-:W-:Y:S05]  /*6630*/  BSYNC B1 ;  /* 0x0000000000017941 */ /* 0x000fea0003800000 */
.L_x_383:
[----:B------:R-:W-:Y:S05]  /*6640*/  @P1 BRA `(.L_x_382) ;  /* 0x00000054004c1947 */ /* 0x000fea0003800000 */
[----:B------:R-:W-:Y:S01]  /*6650*/  LOP3.LUT P2, RZ, R229, 0x4, RZ, 0xc0, !PT ;  /* 0x00000004e5ff7812 */ /* 0x000fe2000784c0ff */
[C---:B-1234-:R-:W-:Y:S01]  /*6660*/  VIADD R53, R150.reuse, 0x40 ;  /* 0x0000004096357836 */ /* 0x05efe20000000000 */
[----:B------:R-:W-:Y:S11]  /*6670*/  BSSY B1, `(.L_x_387) ;  /* 0x000006f000017945 */ /* 0x000ff60003800000 */
[----:B------:R-:W-:Y:S01]  /*6680*/  @P2 VIADD R53, R150, 0xffffffc0 ;  /* 0xffffffc096352836 */ /* 0x000fe20000000000 */
[----:B------:R-:W-:-:S03]  /*6690*/  ISETP.GE.AND P2, PT, R230, R130, PT ;  /* 0x00000082e600720c */ /* 0x000fc60003f46270 */
[----:B------:R-:W-:-:S06]  /*66a0*/  IMAD.IADD R53, R16, 0x1, R53 ;  /* 0x0000000110357824 */ /* 0x000fcc00078e0235 */
[----:B------:R-:W1:Y:S04]  /*66b0*/  LDS.128 R52, [R53+0x26400] ;  /* 0x0264000035347984 */ /* 0x000e680000000c00 */
[----:B------:R-:W-:Y:S05]  /*66c0*/  @P2 BRA `(.L_x_388) ;  /* 0x0000000400a42947 */ /* 0x000fea0003800000 */
[----:B------:R-:W-:Y:S01]  /*66d0*/  SHF.R.U32.HI R56, RZ, 0x8, R59 ;  /* 0x00000008ff387819 */ /* 0x000fe2000001163b */
[----:B-1----:R-:W-:Y:S01]  /*66e0*/  IMAD.MOV.U32 R58, RZ, RZ, R55 ;  /* 0x000000ffff3a7224 */ /* 0x002fe200078e0037 */
[--C-:B------:R-:W-:Y:S02]  /*66f0*/  SHF.R.U32.HI R62, RZ, 0x8, R57.reuse ;  /* 0x00000008ff3e7819 */ /* 0x100fe40000011639 */
[----:B------:R-:W-:Y:S01]  /*6700*/  SHF.R.U32.HI R64, RZ, 0x10, R57 ;  /* 0x00000010ff407819 */ /* 0x000fe20000011639 */
[----:B------:R-:W-:Y:S01]  /*6710*/  IMAD.SHL.U32 R55, R56, 0x100, RZ ;  /* 0x0000010038377824 */ /* 0x000fe200078e00ff */
[----:B------:R-:W-:Y:S01]  /*6720*/  LOP3.LUT R61, R57, 0xff0000ff, RZ, 0xc0, !PT ;  /* 0xff0000ff393d7812 */ /* 0x000fe200078ec0ff */
[----:B------:R-:W-:Y:S01]  /*6730*/  IMAD.MOV.U32 R57, RZ, RZ, R54 ;  /* 0x000000ffff397224 */ /* 0x000fe200078e0036 */
[----:B------:R-:W-:Y:S02]  /*6740*/  SHF.R.U32.HI R63, RZ, 0x10, R59 ;  /* 0x00000010ff3f7819 */ /* 0x000fe4000001163b */
[----:B------:R-:W-:-:S02]  /*6750*/  LOP3.LUT R60, R59, 0xff0000ff, RZ, 0xc0, !PT ;  /* 0xff0000ff3b3c7812 */ /* 0x000fc400078ec0ff */
[----:B------:R-:W-:Y:S01]  /*6760*/  SHF.L.U32 R54, R62, 0x8, RZ ;  /* 0x000000083e367819 */ /* 0x000fe200000006ff */
[----:B------:R-:W-:Y:S01]  /*6770*/  IMAD.U32 R59, R63, 0x10000, RZ ;  /* 0x000100003f3b7824 */ /* 0x000fe200078e00ff */
[----:B------:R-:W-:Y:S01]  /*6780*/  LOP3.LUT R62, R60, 0xff00, R55, 0xf8, !PT ;  /* 0x0000ff003c3e7812 */ /* 0x000fe200078ef837 */
[----:B------:R-:W-:Y:S01]  /*6790*/  IMAD.U32 R55, R64, 0x10000, RZ ;  /* 0x0001000040377824 */ /* 0x000fe200078e00ff */
[----:B------:R-:W-:Y:S02]  /*67a0*/  LOP3.LUT R56, R61, 0xff00, R54, 0xf8, !PT ;  /* 0x0000ff003d387812 */ /* 0x000fe400078ef836 */
[----:B------:R-:W-:Y:S02]  /*67b0*/  F2FP.F16.E4M3.UNPACK_B R60, R89.H1 ;  /* 0x00000059ff3c723e */ /* 0x000fe400030006ff */
[-C--:B------:R-:W-:Y:S02]  /*67c0*/  F2FP.F16.E4M3.UNPACK_B R54, R53.reuse ;  /* 0x00000035ff36723e */ /* 0x080fe400020006ff */
[----:B------:R-:W-:Y:S01]  /*67d0*/  LOP3.LUT R64, R62, 0xff0000, R59, 0xf8, !PT ;  /* 0x00ff00003e407812 */ /* 0x000fe200078ef83b */
[----:B------:R-:W-:Y:S01]  /*67e0*/  HADD2.F32 R62, -RZ, R60.H0_H0 ;  /* 0x2000003cff3e7230 */ /* 0x000fe20000004100 */
[----:B------:R-:W-:Y:S01]  /*67f0*/  LOP3.LUT R61, R56, 0xff0000, R55, 0xf8, !PT ;  /* 0x00ff0000383d7812 */ /* 0x000fe200078ef837 */
[----:B------:R-:W-:Y:S01]  /*6800*/  HADD2.F32 R55, -RZ, R54.H1_H1 ;  /* 0x30000036ff377230 */ /* 0x000fe20000004100 */
[----:B------:R-:W-:Y:S01]  /*6810*/  F2FP.F16.E4M3.UNPACK_B R59, R88.H1 ;  /* 0x00000058ff3b723e */ /* 0x000fe200030006ff */
[----:B------:R-:W-:Y:S01]  /*6820*/  HADD2.F32 R63, -RZ, R60.H1_H1 ;  /* 0x3000003cff3f7230 */ /* 0x000fe20000004100 */
[----:B------:R-:W-:Y:S01]  /*6830*/  F2FP.F16.E4M3.UNPACK_B R53, R53.H1 ;  /* 0x00000035ff35723e */ /* 0x000fe200030006ff */
[----:B------:R-:W-:-:S02]  /*6840*/  HADD2.F32 R54, -RZ, R54.H0_H0 ;  /* 0x20000036ff367230 */ /* 0x000fc40000004100 */
[CC--:B------:R-:W-:Y:S01]  /*6850*/  FMUL.FTZ R65, R55.reuse, R62.reuse ;  /* 0x0000003e37417220 */ /* 0x0c0fe20000410000 */
[----:B------:R-:W-:Y:S01]  /*6860*/  HADD2.F32 R60, -RZ, R59.H0_H0 ;  /* 0x2000003bff3c7230 */ /* 0x000fe20000004100 */
[----:B------:R-:W-:Y:S01]  /*6870*/  F2FP.F16.E4M3.UNPACK_B R89, R89 ;  /* 0x00000059ff59723e */ /* 0x000fe200020006ff */
[--C-:B------:R-:W-:Y:S02]  /*6880*/  HADD2.F32 R56, -RZ, R53.reuse.H1_H1 ;  /* 0x30000035ff387230 */ /* 0x100fe40000004100 */
[C---:B------:R-:W-:Y:S01]  /*6890*/  FMUL.FTZ R62, R54.reuse, R62 ;  /* 0x0000003e363e7220 */ /* 0x040fe20000410000 */
[----:B------:R-:W-:Y:S02]  /*68a0*/  HADD2.F32 R53, -RZ, R53.H0_H0 ;  /* 0x20000035ff357230 */ /* 0x000fe40000004100 */
[-C--:B------:R-:W-:Y:S01]  /*68b0*/  FFMA.FTZ R66, R54, R60.reuse, -R65 ;  /* 0x0000003c36427223 */ /* 0x080fe20000010841 */
[----:B------:R-:W-:Y:S02]  /*68c0*/  HADD2.F32 R59, -RZ, R59.H1_H1 ;  /* 0x3000003bff3b7230 */ /* 0x000fe40000004100 */
[CC--:B------:R-:W-:Y:S01]  /*68d0*/  FMUL.FTZ R54, R56.reuse, R63.reuse ;  /* 0x0000003f38367220 */ /* 0x0c0fe20000410000 */
[----:B------:R-:W-:Y:S01]  /*68e0*/  FFMA.FTZ R67, R55, R60, R62 ;  /* 0x0000003c37437223 */ /* 0x000fe2000001003e */
[C---:B------:R-:W-:Y:S01]  /*68f0*/  FMUL.FTZ R63, R53.reuse, R63 ;  /* 0x0000003f353f7220 */ /* 0x040fe20000410000 */
[----:B------:R-:W-:Y:S01]  /*6900*/  F2FP.F16.E4M3.UNPACK_B R88, R88 ;  /* 0x00000058ff58723e */ /* 0x000fe200020006ff */
[-C--:B------:R-:W-:Y:S01]  /*6910*/  FFMA.FTZ R68, R53, R59.reuse, -R54 ;  /* 0x0000003b35447223 */ /* 0x080fe20000010836 */
[-C--:B------:R-:W-:Y:S01]  /*6920*/  F2FP.F16.E4M3.UNPACK_B R53, R52.reuse.H1 ;  /* 0x00000034ff35723e */ /* 0x080fe200030006ff */
        /* <DEDUP_REMOVED lines=8> */
[----:B------:R-:W-:Y:S02]  /*69b0*/  HADD2.F32 R89, -RZ, R89.H0_H0 ;  /* 0x20000059ff597230 */ /* 0x000fe40000004100 */
[----:B------:R-:W-:Y:S01]  /*69c0*/  FMUL.FTZ R63, R55, R59 ;  /* 0x0000003b373f7220 */ /* 0x000fe20000410000 */
[----:B------:R-:W-:-:S02]  /*69d0*/  HADD2.F32 R52, -RZ, R52.H1_H1 ;  /* 0x30000034ff347230 */ /* 0x000fc40000004100 */
[--C-:B------:R-:W-:Y:S02]  /*69e0*/  HADD2.F32 R56, -RZ, R88.reuse.H1_H1 ;  /* 0x30000058ff387230 */ /* 0x100fe40000004100 */
[----:B------:R-:W-:Y:S02]  /*69f0*/  HADD2.F32 R88, -RZ, R88.H0_H0 ;  /* 0x20000058ff587230 */ /* 0x000fe40000004100 */
[-C--:B------:R-:W-:Y:S01]  /*6a00*/  FMUL.FTZ R60, R52, R89.reuse ;  /* 0x00000059343c7220 */ /* 0x080fe20000410000 */
[----:B------:R-:W-:Y:S01]  /*6a10*/  FMUL.FTZ R89, R53, R89 ;  /* 0x0000005935597220 */ /* 0x000fe20000410000 */
[-C--:B------:R-:W-:Y:S01]  /*6a20*/  FFMA.FTZ R63, R54, R56.reuse, -R63 ;  /* 0x00000038363f7223 */ /* 0x080fe2000001083f */
[----:B------:R-:W-:Y:S01]  /*6a30*/  FFMA.FTZ R62, R55, R56, R62 ;  /* 0x00000038373e7223 */ /* 0x000fe2000001003e */
[----:B------:R-:W-:Y:S01]  /*6a40*/  FFMA.FTZ R65, R53, R88, -R60 ;  /* 0x0000005835417223 */ /* 0x000fe2000001083c */
[----:B------:R-:W-:Y:S01]  /*6a50*/  F2FP.F16.E4M3.UNPACK_B R53, R58.H1 ;  /* 0x0000003aff35723e */ /* 0x000fe200030006ff */
[----:B------:R-:W-:Y:S01]  /*6a60*/  FFMA.FTZ R88, R52, R88, R89 ;  /* 0x0000005834587223 */ /* 0x000fe20000010059 */
[----:B------:R-:W-:-:S02]  /*6a70*/  F2FP.F16.E4M3.UNPACK_B R60, R64.H1 ;  /* 0x00000040ff3c723e */ /* 0x000fc400030006ff */
[----:B------:R-:W-:Y:S01]  /*6a80*/  F2FP.SATFINITE.E4M3.F32.PACK_AB_MERGE_C R70, R62, R63, RZ ;  /* 0x0000003f3e46723e */ /* 0x000fe200048070ff */
[--C-:B------:R-:W-:Y:S01]  /*6a90*/  HADD2.F32 R55, -RZ, R53.reuse.H1_H1 ;  /* 0x30000035ff377230 */ /* 0x100fe20000004100 */
[----:B------:R-:W-:Y:S01]  /*6aa0*/  F2FP.F16.E4M3.UNPACK_B R56, R61.H1 ;  /* 0x0000003dff38723e */ /* 0x000fe200030006ff */
[----:B------:R-:W-:Y:S01]  /*6ab0*/  HADD2.F32 R63, -RZ, R60.H1_H1 ;  /* 0x3000003cff3f7230 */ /* 0x000fe20000004100 */
[----:B------:R-:W-:Y:S01]  /*6ac0*/  F2FP.F16.E4M3.UNPACK_B R52, R57.H1 ;  /* 0x00000039ff34723e */ /* 0x000fe200030006ff */
[----:B------:R-:W-:Y:S01]  /*6ad0*/  HADD2.F32 R54, -RZ, R53.H0_H0 ;  /* 0x20000035ff367230 */ /* 0x000fe20000004100 */
[----:B------:R-:W-:Y:S01]  /*6ae0*/  F2FP.F16.E4M3.UNPACK_B R64, R64 ;  /* 0x00000040ff40723e */ /* 0x000fe200020006ff */
[----:B------:R-:W-:Y:S01]  /*6af0*/  HADD2.F32 R59, -RZ, R56.H1_H1 ;  /* 0x30000038ff3b7230 */ /* 0x000fe20000004100 */
        /* <DEDUP_REMOVED lines=13> */
[-C--:B------:R-:W-:Y:S01]  /*6bd0*/  FFMA.FTZ R63, R52, R54.reuse, -R63 ;  /* 0x00000036343f7223 */ /* 0x080fe2000001083f */
[--C-:B------:R-:W-:Y:S02]  /*6be0*/  HADD2.F32 R52, -RZ, R57.reuse.H0_H0 ;  /* 0x20000039ff347230 */ /* 0x100fe40000004100 */
[----:B------:R-:W-:Y:S01]  /*6bf0*/  FFMA.FTZ R62, R53, R54, R62 ;  /* 0x00000036353e7223 */ /* 0x000fe2000001003e */
[----:B------:R-:W-:Y:S02]  /*6c00*/  HADD2.F32 R57, -RZ, R57.H1_H1 ;  /* 0x30000039ff397230 */ /* 0x000fe40000004100 */
[----:B------:R-:W-:Y:S01]  /*6c10*/  FFMA.FTZ R68, R55, R59, R68 ;  /* 0x0000003b37447223 */ /* 0x000fe20000010044 */
[--C-:B------:R-:W-:Y:S02]  /*6c20*/  HADD2.F32 R53, -RZ, R58.reuse.H0_H0 ;  /* 0x2000003aff357230 */ /* 0x100fe40000004100 */
        /* <DEDUP_REMOVED lines=13> */
[----:B------:R-:W-:-:S02]  /*6d00*/  F2FP.SATFINITE.E4M3.F32.PACK_AB_MERGE_C R68, R68, R69, RZ ;  /* 0x000000454444723e */ /* 0x000fc400048070ff */
[----:B------:R-:W-:Y:S02]  /*6d10*/  F2FP.SATFINITE.E4M3.F32.PACK_AB_MERGE_C R62, R64, R55, R62 ;  /* 0x00000037403e723e */ /* 0x000fe4000480703e */
[----:B------:R-:W-:Y:S02]  /*6d20*/  F2FP.SATFINITE.E4M3.F32.PACK_AB_MERGE_C R55, R59, R54, R68 ;  /* 0x000000363b37723e */ /* 0x000fe40004807044 */
[----:B------:R-:W-:Y:S01]  /*6d30*/  F2FP.SATFINITE.E4M3.F32.PACK_AB_MERGE_C R53, R67, R66, R71 ;  /* 0x000000424335723e */ /* 0x000fe20004807047 */
[----:B------:R-:W-:Y:S01]  /*6d40*/  IMAD.MOV.U32 R54, RZ, RZ, R62 ;  /* 0x000000ffff367224 */ /* 0x000fe200078e003e */
[----:B------:R-:W-:-:S07]  /*6d50*/  F2FP.SATFINITE.E4M3.F32.PACK_AB_MERGE_C R52, R88, R65, R70 ;  /* 0x000000415834723e */ /* 0x000fce0004807046 */
.L_x_388:
[----:B------:R-:W-:Y:S05]  /*6d60*/  BSYNC B1 ;  /* 0x0000000000017941 */ /* 0x000fea0003800000 */
.L_x_387:
[----:B------:R-:W-:Y:S02]  /*6d70*/  ULDC.64 UR4, c[0x0][0x2e8] ;  /* 0x0000ba0000047ab9 */ /* 0x000fe40000000a00 */
[----:B------:R-:W-:-:S04]  /*6d80*/  IADD3 R56, P2, P3, R15, UR4, R128 ;  /* 0x000000040f387c10 */ /* 0x000fc8000fb5e080 */
[----:B------:R-:W-:-:S05]  /*6d90*/  IADD3.X R57, R108, UR5, R131, P2, P3 ;  /* 0x000000056c397c10 */ /* 0x000fca00097e6483 */
[----:B-1----:R1:W-:Y:S01]  /*6da0*/  STG.E.128 desc[UR60][R56.64], R52 ;  /* 0x0000003438007986 */ /* 0x0023e2000c101d3c */
[----:B------:R-:W-:Y:S05]  /*6db0*/  BRA `(.L_x_382) ;  /* 0x0000004c00707947 */ /* 0x000fea0003800000 */
.L_x_346:
[----:B------:R-:W2:Y:S01]  /*6dc0*/  LDL R56, [R1+0x44] ;  /* 0x0000440001387983 */ /* 0x000ea20000100800 */
[C---:B------:R-:W-:Y:S01]  /*6dd0*/  ISETP.GE.AND P5, PT, R228.reuse, R119, PT ;  /* 0x00000077e400720c */ /* 0x040fe20003fa6270 */
[C---:B------:R-:W-:Y:S01]  /*6de0*/  VIADD R64, R228.reuse, 0x40 ;  /* 0x00000040e4407836 */ /* 0x040fe20000000000 */
[----:B------:R-:W-:Y:S01]  /*6df0*/  P2R R65, PR, RZ, 0x1 ;  /* 0x00000001ff417803 */ /* 0x000fe20000000000 */
[----:B------:R-:W-:Y:S01]  /*6e00*/  VIADD R66, R228, 0x80 ;  /* 0x00000080e4427836 */ /* 0x000fe20000000000 */
[----:B------:R-:W-:-:S13]  /*6e10*/  ISETP.GE.OR P5, PT, R18, R130, P5 ;  /* 0x000000821200720c */ /* 0x000fda0002fa6670 */
[----:B------:R-:W0:Y:S08]  /*6e20*/  @!P5 LDC.64 R60, c[0x0][0x3e8] ;  /* 0x0000fa00ff3cdb82 */ /* 0x000e300000000a00 */
[----:B------:R-:W1:Y:S01]  /*6e30*/  @!P5 LDC.64 R62, c[0x0][0x400] ;  /* 0x00010000ff3edb82 */ /* 0x000e620000000a00 */
[----:B0-----:R-:W-:-:S04]  /*6e40*/  @!P5 IADD3 R60, P2, P3, R92, R60, R52 ;  /* 0x0000003c5c3cd210 */ /* 0x001fc80007b5e034 */
[----:B------:R-:W-:Y:S02]  /*6e50*/  @!P5 IADD3.X R61, R31, R61, R125, P2, P3 ;  /* 0x0000003d1f3dd210 */ /* 0x000fe400017e647d */
[----:B------:R-:W-:Y:S02]  /*6e60*/  CS2R R74, SRZ ;  /* 0x00000000004a7805 */ /* 0x000fe4000001ff00 */
[----:B------:R-:W-:Y:S02]  /*6e70*/  CS2R R76, SRZ ;  /* 0x00000000004c7805 */ /* 0x000fe4000001ff00 */
[----:B------:R-:W-:Y:S02]  /*6e80*/  CS2R R78, SRZ ;  /* 0x00000000004e7805 */ /* 0x000fe4000001ff00 */
[----:B------:R-:W-:Y:S02]  /*6e90*/  CS2R R80, SRZ ;  /* 0x0000000000507805 */ /* 0x000fe4000001ff00 */
[----:B------:R-:W-:-:S02]  /*6ea0*/  CS2R R82, SRZ ;  /* 0x0000000000527805 */ /* 0x000fc4000001ff00 */
[----:B--2---:R-:W-:Y:S01]  /*6eb0*/  R2UR UR4, R56 ;  /* 0x00000000380472ca */ /* 0x004fe200000e0000 */
[----:B------:R-:W-:-:S05]  /*6ec0*/  VIADD R56, R228, 0xc0 ;  /* 0x000000c0e4387836 */ /* 0x000fca0000000000 */
[----:B------:R-:W-:-:S04]  /*6ed0*/  ISETP.GE.AND P2, PT, R56, R119, PT ;  /* 0x000000773800720c */ /* 0x000fc80003f46270 */
[----:B------:R-:W-:-:S13]  /*6ee0*/  ISETP.GE.OR P2, PT, R18, R130, P2 ;  /* 0x000000821200720c */ /* 0x000fda0001746670 */
[----:B------:R-:W0:Y:S01]  /*6ef0*/  @!P2 LDC.64 R56, c[0x0][0x3f8] ;  /* 0x0000fe00ff38ab82 */ /* 0x000e220000000a00 */
[----:B------:R-:W-:Y:S01]  /*6f00*/  @!P2 MOV R53, R125 ;  /* 0x0000007d0035a202 */ /* 0x000fe20000000f00 */
[----:B------:R-:W-:-:S06]  /*6f10*/  @!P2 IMAD.MOV.U32 R55, RZ, RZ, R111 ;  /* 0x000000ffff37a224 */ /* 0x000fcc00078e006f */
[----:B------:R-:W2:Y:S08]  /*6f20*/  @!P2 LDC.64 R84, c[0x0][0x3e8] ;  /* 0x0000fa00ff54ab82 */ /* 0x000eb00000000a00 */
[----:B------:R-:W3:Y:S01]  /*6f30*/  @!P2 LDC.64 R86, c[0x0][0x400] ;  /* 0x00010000ff56ab82 */ /* 0x000ee20000000a00 */
[----:B0-----:R-:W-:-:S04]  /*6f40*/  @!P2 IMAD.WIDE.U32 R58, R56, 0xc0, R52 ;  /* 0x000000c0383aa825 */ /* 0x001fc800078e0034 */
[----:B------:R-:W-:-:S04]  /*6f50*/  @!P2 IMAD R57, R57, 0xc0, RZ ;  /* 0x000000c03939a824 */ /* 0x000fc800078e02ff */
[----:B------:R-:W-:Y:S01]  /*6f60*/  @!P2 IMAD.IADD R56, R59, 0x1, R57 ;  /* 0x000000013b38a824 */ /* 0x000fe200078e0239 */
[----:B--2---:R-:W-:-:S04]  /*6f70*/  @!P2 IADD3 R84, P3, P4, R92, R84, R58 ;  /* 0x000000545c54a210 */ /* 0x004fc80007c7e03a */
[----:B------:R-:W-:Y:S02]  /*6f80*/  @!P2 IADD3.X R85, R31, R85, R56, P3, P4 ;  /* 0x000000551f55a210 */ /* 0x000fe40001fe8438 */
[----:B------:R-:W0:Y:S03]  /*6f90*/  @!P2 LDC.64 R56, c[0x0][0x408] ;  /* 0x00010200ff38ab82 */ /* 0x000e260000000a00 */
[----:B------:R-:W2:Y:S01]  /*6fa0*/  @!P2 LDG.E.128 R76, desc[UR60][R84.64] ;  /* 0x0000003c544ca981 */ /* 0x000ea2000c1e1d00 */
[----:B0-----:R-:W-:-:S04]  /*6fb0*/  @!P2 IMAD.WIDE.U32 R58, R56, 0xc0, R54 ;  /* 0x000000c0383aa825 */ /* 0x001fc800078e0036 */
[----:B------:R-:W-:Y:S01]  /*6fc0*/  @!P2 IMAD R57, R57, 0xc0, RZ ;  /* 0x000000c03939a824 */ /* 0x000fe200078e02ff */
[----:B---3--:R-:W-:-:S03]  /*6fd0*/  @!P2 IADD3 R86, P3, P4, R98, R86, R58 ;  /* 0x000000566256a210 */ /* 0x008fc60007c7e03a */
[----:B------:R-:W-:-:S05]  /*6fe0*/  @!P2 IMAD.IADD R56, R59, 0x1, R57 ;  /* 0x000000013b38a824 */ /* 0x000fca00078e0239 */
[----:B------:R-:W-:Y:S02]  /*6ff0*/  @!P2 IADD3.X R87, R29, R87, R56, P3, P4 ;  /* 0x000000571d57a210 */ /* 0x000fe40001fe8438 */
[----:B-1----:R-:W-:-:S03]  /*7000*/  @!P5 IADD3 R62, P3, P4, R98, R62, R54 ;  /* 0x0000003e623ed210 */ /* 0x002fc60007c7e036 */
[----:B------:R-:W3:Y:S01]  /*7010*/  @!P2 LDG.E.128 R80, desc[UR60][R86.64] ;  /* 0x0000003c5650a981 */ /* 0x000ee2000c1e1d00 */
[----:B------:R-:W-:Y:S02]  /*7020*/  @!P5 IADD3.X R63, R29, R63, R111, P3, P4 ;  /* 0x0000003f1d3fd210 */ /* 0x000fe40001fe846f */
[----:B------:R-:W-:-:S04]  /*7030*/  ISETP.GE.AND P4, PT, R64, R119, PT ;  /* 0x000000774000720c */ /* 0x000fc80003f86270 */
[----:B------:R-:W-:-:S13]  /*7040*/  ISETP.GE.OR P4, PT, R18, R130, P4 ;  /* 0x000000821200720c */ /* 0x000fda0002786670 */
[----:B------:R-:W-:Y:S01]  /*7050*/  @!P4 IADD3 R59, P3, P6, R92, R52, R10 ;  /* 0x000000345c3bc210 */ /* 0x000fe20007e7e00a */
[----:B------:R-:W0:Y:S03]  /*7060*/  @!P4 LDC.64 R68, c[0x0][0x3e8] ;  /* 0x0000fa00ff44cb82 */ /* 0x000e260000000a00 */
[----:B------:R-:W-:Y:S02]  /*7070*/  @!P4 IADD3.X R64, R31, R125, R12, P3, P6 ;  /* 0x0000007d1f40c210 */ /* 0x000fe40001fec40c */
[----:B------:R-:W-:-:S03]  /*7080*/  ISETP.GE.AND P3, PT, R66, R119, PT ;  /* 0x000000774200720c */ /* 0x000fc60003f66270 */
[----:B------:R-:W1:Y:S01]  /*7090*/  @!P4 LDC.64 R70, c[0x0][0x400] ;  /* 0x00010000ff46cb82 */ /* 0x000e620000000a00 */
[----:B------:R-:W-:-:S13]  /*70a0*/  ISETP.GE.OR P3, PT, R18, R130, P3 ;  /* 0x000000821200720c */ /* 0x000fda0001f66670 */
[----:B------:R-:W-:Y:S01]  /*70b0*/  @!P3 IADD3 R53, P0, P6, R92, R9, R52 ;  /* 0x000000095c35b210 */ /* 0x000fe20007e1e034 */
[----:B------:R-:W4:Y:S03]  /*70c0*/  @!P3 LDC.64 R72, c[0x0][0x3e8] ;  /* 0x0000fa00ff48bb82 */ /* 0x000f260000000a00 */
[----:B------:R-:W-:Y:S02]  /*70d0*/  @!P3 IADD3.X R56, R31, R11, R125, P0, P6 ;  /* 0x0000000b1f38b210 */ /* 0x000fe400007ec47d */
[----:B------:R-:W-:-:S03]  /*70e0*/  @!P4 IADD3 R57, P0, P6, R98, R54, R6 ;  /* 0x000000366239c210 */ /* 0x000fc60007e1e006 */
[----:B------:R-:W5:Y:S01]  /*70f0*/  @!P3 LDC.64 R88, c[0x0][0x400] ;  /* 0x00010000ff58bb82 */ /* 0x000f620000000a00 */
[----:B------:R-:W-:Y:S02]  /*7100*/  @!P4 IADD3.X R58, R29, R111, R8, P0, P6 ;  /* 0x0000006f1d3ac210 */ /* 0x000fe400007ec408 */
[----:B------:R-:W-:-:S04]  /*7110*/  @!P3 IADD3 R55, P0, P6, R98, R5, R54 ;  /* 0x000000056237b210 */ /* 0x000fc80007e1e036 */
[----:B------:R-:W-:Y:S02]  /*7120*/  @!P3 IADD3.X R52, R29, R7, R111, P0, P6 ;  /* 0x000000071d34b210 */ /* 0x000fe400007ec46f */
[----:B0-----:R-:W-:Y:S02]  /*7130*/  @!P4 IADD3 R68, P6, R59, R68, RZ ;  /* 0x000000443b44c210 */ /* 0x001fe40007fde0ff */
[----:B------:R-:W-:Y:S02]  /*7140*/  CS2R R66, SRZ ;  /* 0x0000000000427805 */ /* 0x000fe4000001ff00 */
[----:B------:R-:W-:Y:S02]  /*7150*/  ISETP.NE.AND P0, PT, R65, RZ, PT ;  /* 0x000000ff4100720c */ /* 0x000fe40003f05270 */
[----:B------:R-:W-:Y:S02]  /*7160*/  @!P4 IADD3.X R69, R64, R69, RZ, P6, !PT ;  /* 0x000000454045c210 */ /* 0x000fe400037fe4ff */
[----:B-1----:R-:W-:-:S05]  /*7170*/  @!P4 IADD3 R70, P6, R57, R70, RZ ;  /* 0x000000463946c210 */ /* 0x002fca0007fde0ff */
[----:B------:R-:W-:Y:S01]  /*7180*/  @!P4 IMAD.X R71, R58, 0x1, R71, P6 ;  /* 0x000000013a47c824 */ /* 0x000fe200030e0647 */
[----:B----4-:R-:W-:Y:S02]  /*7190*/  @!P3 IADD3 R72, P6, R53, R72, RZ ;  /* 0x000000483548b210 */ /* 0x010fe40007fde0ff */
[----:B------:R-:W-:-:S03]  /*71a0*/  CS2R R58, SRZ ;  /* 0x00000000003a7805 */ /* 0x000fc6000001ff00 */
[----:B------:R-:W-:Y:S01]  /*71b0*/  @!P3 IMAD.X R73, R56, 0x1, R73, P6 ;  /* 0x000000013849b824 */ /* 0x000fe200030e0649 */
[----:B-----5:R-:W-:Y:S02]  /*71c0*/  @!P3 IADD3 R88, P6, R55, R88, RZ ;  /* 0x000000583758b210 */ /* 0x020fe40007fde0ff */
[----:B------:R-:W-:Y:S02]  /*71d0*/  CS2R R54, SRZ ;  /* 0x0000000000367805 */ /* 0x000fe4000001ff00 */
[----:B------:R-:W-:Y:S01]  /*71e0*/  CS2R R56, SRZ ;  /* 0x0000000000387805 */ /* 0x000fe2000001ff00 */
[----:B------:R-:W-:Y:S01]  /*71f0*/  @!P3 IMAD.X R89, R52, 0x1, R89, P6 ;  /* 0x000000013459b824 */ /* 0x000fe200030e0659 */
[----:B------:R-:W-:Y:S02]  /*7200*/  CS2R R52, SRZ ;  /* 0x0000000000347805 */ /* 0x000fe4000001ff00 */
[----:B------:R-:W-:Y:S02]  /*7210*/  CS2R R64, SRZ ;  /* 0x0000000000407805 */ /* 0x000fe4000001ff00 */
[----:B------:R0:W4:Y:S04]  /*7220*/  @!P5 LDG.E.128 R56, desc[UR60][R62.64] ;  /* 0x0000003c3e38d981 */ /* 0x000128000c1e1d00 */
[----:B------:R1:W5:Y:S04]  /*7230*/  @!P5 LDG.E.128 R52, desc[UR60][R60.64] ;  /* 0x0000003c3c34d981 */ /* 0x000368000c1e1d00 */
[----:B------:R1:W5:Y:S01]  /*7240*/  @!P4 LDG.E.128 R64, desc[UR60][R70.64] ;  /* 0x0000003c4640c981 */ /* 0x000362000c1e1d00 */
[----:B0-----:R-:W-:-:S02]  /*7250*/  CS2R R62, SRZ ;  /* 0x00000000003e7805 */ /* 0x001fc4000001ff00 */
[----:B-1----:R-:W-:Y:S02]  /*7260*/  CS2R R60, SRZ ;  /* 0x00000000003c7805 */ /* 0x002fe4000001ff00 */
[----:B------:R-:W-:-:S04]  /*7270*/  CS2R R70, SRZ ;  /* 0x0000000000467805 */ /* 0x000fc8000001ff00 */
[----:B------:R0:W5:Y:S02]  /*7280*/  @!P4 LDG.E.128 R60, desc[UR60][R68.64] ;  /* 0x0000003c443cc981 */ /* 0x000164000c1e1d00 */
[----:B0-----:R-:W-:-:S06]  /*7290*/  CS2R R68, SRZ ;  /* 0x0000000000447805 */ /* 0x001fcc000001ff00 */
[----:B------:R0:W5:Y:S02]  /*72a0*/  @!P3 LDG.E.128 R68, desc[UR60][R72.64] ;  /* 0x0000003c4844b981 */ /* 0x000164000c1e1d00 */
[----:B0-----:R-:W-:-:S06]  /*72b0*/  CS2R R72, SRZ ;  /* 0x0000000000487805 */ /* 0x001fcc000001ff00 */
[----:B------:R-:W5:Y:S01]  /*72c0*/  @!P3 LDG.E.128 R72, desc[UR60][R88.64] ;  /* 0x0000003c5848b981 */ /* 0x000f62000c1e1d00 */
[----:B------:R-:W-:-:S06]  /*72d0*/  UISETP.NE.AND UP0, UPT, UR4, 0x3, UPT ;  /* 0x000000030400788c */ /* 0x000fcc000bf05270 */
[----:B------:R-:W-:Y:S02]  /*72e0*/  PLOP3.LUT P5, PT, PT, PT, UP0, 0x80, 0x0 ;  /* 0x000000000000781c */ /* 0x000fe40003faf008 */
[----:B------:R-:W-:Y:S01]  /*72f0*/  ISETP.GE.AND P2, PT, R18, R130, PT ;  /* 0x000000821200720c */ /* 0x000fe20003f46270 */
[----:B--2---:R-:W-:Y:S02]  /*7300*/  IMAD.MOV.U32 R141, RZ, RZ, R76 ;  /* 0x000000ffff8d7224 */ /* 0x004fe400078e004c */
[----:B------:R-:W-:Y:S01]  /*7310*/  IMAD.MOV.U32 R142, RZ, RZ, R78 ;  /* 0x000000ffff8e7224 */ /* 0x000fe200078e004e */
[----:B---3--:R-:W-:Y:S01]  /*7320*/  MOV R143, R80 ;  /* 0x00000050008f7202 */ /* 0x008fe20000000f00 */
[----:B------:R-:W-:Y:S01]  /*7330*/  IMAD.MOV.U32 R144, RZ, RZ, R82 ;  /* 0x000000ffff907224 */ /* 0x000fe200078e0052 */
[----:B----4-:R-:W-:Y:S01]  /*7340*/  MOV R161, R56 ;  /* 0x0000003800a17202 */ /* 0x010fe20000000f00 */
[----:B------:R-:W-:Y:S02]  /*7350*/  IMAD.MOV.U32 R159, RZ, RZ, R58 ;  /* 0x000000ffff9f7224 */ /* 0x000fe400078e003a */
[----:B-----5:R-:W-:-:S02]  /*7360*/  IMAD.MOV.U32 R160, RZ, RZ, R52 ;  /* 0x000000ffffa07224 */ /* 0x020fc400078e0034 */
[----:B------:R-:W-:Y:S02]  /*7370*/  IMAD.MOV.U32 R158, RZ, RZ, R54 ;  /* 0x000000ffff9e7224 */ /* 0x000fe400078e0036 */
[----:B------:R-:W-:Y:S02]  /*7380*/  IMAD.MOV.U32 R153, RZ, RZ, R64 ;  /* 0x000000ffff997224 */ /* 0x000fe400078e0040 */
[----:B------:R-:W-:Y:S02]  /*7390*/  IMAD.MOV.U32 R154, RZ, RZ, R66 ;  /* 0x000000ffff9a7224 */ /* 0x000fe400078e0042 */
[----:B------:R-:W-:Y:S02]  /*73a0*/  IMAD.MOV.U32 R151, RZ, RZ, R60 ;  /* 0x000000ffff977224 */ /* 0x000fe400078e003c */
[----:B------:R-:W-:Y:S01]  /*73b0*/  IMAD.MOV.U32 R152, RZ, RZ, R62 ;  /* 0x000000ffff987224 */ /* 0x000fe200078e003e */
[----:B------:R-:W-:Y:S01]  /*73c0*/  MOV R146, R68 ;  /* 0x0000004400927202 */ /* 0x000fe20000000f00 */
[----:B------:R-:W-:-:S02]  /*73d0*/  IMAD.MOV.U32 R148, RZ, RZ, R70 ;  /* 0x000000ffff947224 */ /* 0x000fc400078e0046 */
[----:B------:R-:W-:Y:S02]  /*73e0*/  IMAD.MOV.U32 R149, RZ, RZ, R72 ;  /* 0x000000ffff957224 */ /* 0x000fe400078e0048 */
[----:B------:R-:W-:Y:S01]  /*73f0*/  IMAD.MOV.U32 R150, RZ, RZ, R74 ;  /* 0x000000ffff967224 */ /* 0x000fe200078e004a */
[----:B------:R-:W-:Y:S06]  /*7400*/  @!P5 BRA `(.L_x_389) ;  /* 0x000000000004d947 */ /* 0x000fec0003800000 */
[----:B------:R-:W-:Y:S01]  /*7410*/  BPT.TRAP 0x1 ;  /* 0x000000040000795c */ /* 0x000fe20000300000 */
.L_x_389:
[----:B------:R-:W-:Y:S01]  /*7420*/  IMAD R111, R17, 0x8, R16 ;  /* 0x00000008116f7824 */ /* 0x000fe200078e0210 */
[----:B------:R-:W-:Y:S01]  /*7430*/  SHF.L.U32 R125, R231, 0x1f, RZ ;  /* 0x0000001fe77d7819 */ /* 0x000fe200000006ff */
[----:B------:R-:W0:Y:S01]  /*7440*/  LDC R145, c[0x0][0x2f4] ;  /* 0x0000bd00ff917b82 */ /* 0x000e220000000800 */
[----:B------:R-:W-:Y:S01]  /*7450*/  IMAD.MOV.U32 R129, RZ, RZ, R131 ;  /* 0x000000ffff817224 */ /* 0x000fe200078e0083 */
[----:B------:R-:W-:Y:S01]  /*7460*/  BSSY B1, `(.L_x_390) ;  /* 0x0000005000017945 */ /* 0x000fe20003800000 */
[----:B------:R-:W1:Y:S05]  /*7470*/  SYNCS.PHASECHK.TRANS64.TRYWAIT P3, [R111+URZ+0x2e890], R125 ;  /* 0x02e8907d6f0075a7 */ /* 0x000e6a000806017f */
[----:B------:R-:W2:Y:S01]  /*7480*/  LDC.64 R130, c[0x0][0x300] ;  /* 0x0000c000ff827b82 */ /* 0x000ea20000000a00 */
[----:B0-----:R-:W-:Y:S01]  /*7490*/  IMAD.IADD R147, R145, 0x1, -R120 ;  /* 0x0000000191937824 */ /* 0x001fe200078e0a78 */
[----:B-1----:R-:W-:Y:S06]  /*74a0*/  @!P3 BRA `(.L_x_391) ;  /* 0x000001b800f8b947 */ /* 0x002fec0003800000 */
.L_x_634:
[----:B------:R-:W-:Y:S05]  /*74b0*/  BSYNC B1 ;  /* 0x0000000000017941 */ /* 0x000fea0003800000 */
.L_x_390:
[----:B------:R-:W-:Y:S01]  /*74c0*/  ISETP.GE.OR P3, PT, R228, R119, P0 ;  /* 0x00000077e400720c */ /* 0x000fe20000766670 */
[----:B------:R-:W-:-:S12]  /*74d0*/  BSSY B1, `(.L_x_392) ;  /* 0x00000f8000017945 */ /* 0x000fd80003800000 */
[----:B------:R-:W-:Y:S05]  /*74e0*/  @P3 BRA `(.L_x_393) ;  /* 0x0000000c00d83947 */ /* 0x000fea0003800000 */
[----:B------:R-:W1:Y:S01]  /*74f0*/  S2R R85, SR_TID.X ;  /* 0x0000000000557919 */ /* 0x000e620000002100 */
[----:B------:R-:W-:Y:S01]  /*7500*/  SHF.R.S32.HI R84, RZ, 0x1f, R228 ;  /* 0x0000001fff547819 */ /* 0x000fe200000114e4 */
[-C--:B--2---:R-:W-:Y:S01]  /*7510*/  IMAD.WIDE.U32 R136, R228, R130.reuse, R128 ;  /* 0x00000082e4887225 */ /* 0x084fe200078e0080 */
[----:B------:R-:W-:Y:S01]  /*7520*/  ISETP.NE.AND P6, PT, R0, RZ, PT ;  /* 0x000000ff0000720c */ /* 0x000fe20003fc5270 */
[----:B------:R-:W-:Y:S02]  /*7530*/  BSSY B2, `(.L_x_394) ;  /* 0x00000e6000027945 */ /* 0x000fe40003800000 */
[----:B------:R-:W-:Y:S01]  /*7540*/  IMAD R84, R84, R130, RZ ;  /* 0x0000008254547224 */ /* 0x000fe200078e02ff */
[----:B------:R-:W-:-:S03]  /*7550*/  IADD3 R156, P3, P4, R46, R136, R27 ;  /* 0x000000882e9c7210 */ /* 0x000fc60007c7e01b */
[----:B------:R-:W-:Y:S01]  /*7560*/  IMAD R155, R228, R131, R84 ;  /* 0x00000083e49b7224 */ /* 0x000fe200078e0254 */
[----:B------:R-:W-:-:S03]  /*7570*/  SEL R84, R120, R147, !P6 ;  /* 0x0000009378547207 */ /* 0x000fc60007000000 */
[----:B------:R-:W-:-:S05]  /*7580*/  IMAD.IADD R155, R155, 0x1, R137 ;  /* 0x000000019b9b7824 */ /* 0x000fca00078e0289 */
[----:B------:R-:W-:Y:S02]  /*7590*/  IADD3.X R162, R20, R155, R26, P3, P4 ;  /* 0x0000009b14a27210 */ /* 0x000fe40001fe841a */
[----:B-1----:R-:W-:Y:S02]  /*75a0*/  IADD3 R87, R85, -0x80, RZ ;  /* 0xffffff8055577810 */ /* 0x002fe40007ffe0ff */
[----:B------:R-:W-:Y:S02]  /*75b0*/  SHF.R.S32.HI R85, RZ, 0x1f, R84 ;  /* 0x0000001fff557819 */ /* 0x000fe40000011454 */
[----:B------:R-:W-:Y:S02]  /*75c0*/  SHF.R.S32.HI R86, RZ, 0x1f, R87 ;  /* 0x0000001fff567819 */ /* 0x000fe40000011457 */
[----:B------:R-:W-:Y:S02]  /*75d0*/  LEA.HI R85, R85, R84, RZ, 0x5 ;  /* 0x0000005455557211 */ /* 0x000fe400078f28ff */
[----:B------:R-:W-:-:S02]  /*75e0*/  LEA.HI R86, R86, R87, RZ, 0x5 ;  /* 0x0000005756567211 */ /* 0x000fc400078f28ff */
[----:B------:R-:W-:-:S03]  /*75f0*/  LEA.HI.SX32 R85, R85, R28, 0x1b ;  /* 0x0000001c55557211 */ /* 0x000fc600078fdaff */
[----:B------:R-:W-:Y:S02]  /*7600*/  IMAD.SHL.U32 R86, R86, 0x20, RZ ;  /* 0x0000002056567824 */ /* 0x000fe400078e00ff */
[----:B------:R-:W-:Y:S02]  /*7610*/  IMAD.SHL.U32 R157, R85, 0x10, RZ ;  /* 0x00000010559d7824 */ /* 0x000fe400078e00ff */
[----:B------:R-:W-:Y:S01]  /*7620*/  IMAD R85, R17, 0x7000, R116 ;  /* 0x0000700011557824 */ /* 0x000fe200078e0274 */
[----:B------:R-:W-:Y:S02]  /*7630*/  LOP3.LUT R86, R86, 0xfffffc00, RZ, 0xc0, !PT ;  /* 0xfffffc0056567812 */ /* 0x000fe400078ec0ff */
[----:B------:R-:W-:Y:S01]  /*7640*/  LOP3.LUT R84, R3, 0x70, R157, 0xf8, !PT ;  /* 0x0000007003547812 */ /* 0x000fe200078ef89d */
[----:B------:R-:W-:-:S03]  /*7650*/  IMAD.IADD R85, R16, 0x1, R85 ;  /* 0x0000000110557824 */ /* 0x000fc600078e0255 */
[----:B------:R-:W-:-:S05]  /*7660*/  LOP3.LUT R84, R84, R43, RZ, 0x3c, !PT ;  /* 0x0000002b54547212 */ /* 0x000fca00078e3cff */
[----:B------:R-:W-:-:S04]  /*7670*/  IMAD.IADD R84, R86, 0x1, R84 ;  /* 0x0000000156547824 */ /* 0x000fc800078e0254 */
[----:B------:R-:W-:-:S04]  /*7680*/  IMAD R87, R17, 0x7000, R84 ;  /* 0x0000700011577824 */ /* 0x000fc800078e0254 */
[----:B------:R-:W-:Y:S02]  /*7690*/  IMAD.IADD R88, R16, 0x1, R87 ;  /* 0x0000000110587824 */ /* 0x000fe400078e0257 */
[----:B------:R-:W1:Y:S04]  /*76a0*/  LDS.128 R84, [R85+0x20400] ;  /* 0x0204000055547984 */ /* 0x000e680000000c00 */
[----:B------:R-:W2:Y:S01]  /*76b0*/  LDS.128 R88, [R88+0x20400] ;  /* 0x0204000058587984 */ /* 0x000ea20000000c00 */
[----:B------:R-:W-:Y:S05]  /*76c0*/  @P2 BRA `(.L_x_395) ;  /* 0x0000000c00302947 */ /* 0x000fea0003800000 */
[--C-:B------:R-:W-:Y:S02]  /*76d0*/  SHF.R.U32.HI R168, RZ, 0x8, R53.reuse ;  /* 0x00000008ffa87819 */ /* 0x100fe40000011635 */
[----:B------:R-:W-:Y:S02]  /*76e0*/  LOP3.LUT R52, R53, 0xff0000ff, RZ, 0xc0, !PT ;  /* 0xff0000ff35347812 */ /* 0x000fe400078ec0ff */
[----:B------:R-:W-:Y:S02]  /*76f0*/  SHF.R.U32.HI R167, RZ, 0x10, R53 ;  /* 0x00000010ffa77819 */ /* 0x000fe40000011635 */
[----:B------:R-:W-:Y:S02]  /*7700*/  SHF.R.U32.HI R56, RZ, 0x8, R55 ;  /* 0x00000008ff387819 */ /* 0x000fe40000011637 */
[----:B------:R-:W-:Y:S02]  /*7710*/  SHF.R.U32.HI R163, RZ, 0x8, R57 ;  /* 0x00000008ffa37819 */ /* 0x000fe40000011639 */
[----:B------:R-:W-:-:S02]  /*7720*/  LOP3.LUT R58, R57, 0xff0000ff, RZ, 0xc0, !PT ;  /* 0xff0000ff393a7812 */ /* 0x000fc400078ec0ff */
[----:B------:R-:W-:Y:S01]  /*7730*/  SHF.R.U32.HI R53, RZ, 0x10, R57 ;  /* 0x00000010ff357819 */ /* 0x000fe20000011639 */
[----:B------:R-:W-:Y:S01]  /*7740*/  IMAD.SHL.U32 R163, R163, 0x100, RZ ;  /* 0x00000100a3a37824 */ /* 0x000fe200078e00ff */
[----:B------:R-:W-:Y:S02]  /*7750*/  SHF.L.U32 R57, R168, 0x8, RZ ;  /* 0x00000008a8397819 */ /* 0x000fe400000006ff */
[----:B------:R-:W-:Y:S02]  /*7760*/  SHF.R.U32.HI R165, RZ, 0x8, R59 ;  /* 0x00000008ffa57819 */ /* 0x000fe4000001163b */
[----:B------:R-:W-:Y:S02]  /*7770*/  LOP3.LUT R54, R55, 0xff0000ff, RZ, 0xc0, !PT ;  /* 0xff0000ff37367812 */ /* 0x000fe400078ec0ff */
[----:B------:R-:W-:Y:S01]  /*7780*/  SHF.R.U32.HI R166, RZ, 0x10, R55 ;  /* 0x00000010ffa67819 */ /* 0x000fe20000011637 */
[----:B------:R-:W-:Y:S01]  /*7790*/  IMAD.SHL.U32 R165, R165, 0x100, RZ ;  /* 0x00000100a5a57824 */ /* 0x000fe200078e00ff */
[----:B------:R-:W-:-:S02]  /*77a0*/  LOP3.LUT R164, R59, 0xff0000ff, RZ, 0xc0, !PT ;  /* 0xff0000ff3ba47812 */ /* 0x000fc400078ec0ff */
[----:B------:R-:W-:Y:S01]  /*77b0*/  SHF.R.U32.HI R55, RZ, 0x10, R59 ;  /* 0x00000010ff377819 */ /* 0x000fe2000001163b */
[----:B------:R-:W-:Y:S01]  /*77c0*/  IMAD.SHL.U32 R59, R56, 0x100, RZ ;  /* 0x00000100383b7824 */ /* 0x000fe200078e00ff */
[----:B------:R-:W-:Y:S01]  /*77d0*/  LOP3.LUT R52, R52, 0xff00, R57, 0xf8, !PT ;  /* 0x0000ff0034347812 */ /* 0x000fe200078ef839 */
[----:B------:R-:W-:Y:S01]  /*77e0*/  IMAD.U32 R57, R167, 0x10000, RZ ;  /* 0x00010000a7397824 */ /* 0x000fe200078e00ff */
[----:B------:R-:W-:Y:S01]  /*77f0*/  LOP3.LUT R169, R164, 0xff00, R165, 0xf8, !PT ;  /* 0x0000ff00a4a97812 */ /* 0x000fe200078ef8a5 */
[----:B------:R-:W-:Y:S01]  /*7800*/  IMAD.U32 R170, R55, 0x10000, RZ ;  /* 0x0001000037aa7824 */ /* 0x000fe200078e00ff */
[----:B------:R-:W-:Y:S02]  /*7810*/  LOP3.LUT R56, R54, 0xff00, R59, 0xf8, !PT ;  /* 0x0000ff0036387812 */ /* 0x000fe400078ef83b */
[----:B------:R-:W-:Y:S01]  /*7820*/  LOP3.LUT R54, R52, 0xff0000, R57, 0xf8, !PT ;  /* 0x00ff000034367812 */ /* 0x000fe200078ef839 */
[----:B------:R-:W-:Y:S01]  /*7830*/  IMAD.U32 R57, R166, 0x10000, RZ ;  /* 0x00010000a6397824 */ /* 0x000fe200078e00ff */
[----:B------:R-:W-:-:S02]  /*7840*/  LOP3.LUT R167, R58, 0xff00, R163, 0xf8, !PT ;  /* 0x0000ff003aa77812 */ /* 0x000fc400078ef8a3 */
[----:B------:R-:W-:Y:S02]  /*7850*/  F2FP.F16.E4M3.UNPACK_B R165, R161.H1 ;  /* 0x000000a1ffa5723e */ /* 0x000fe400030006ff */
[----:B--2---:R-:W-:Y:S02]  /*7860*/  F2FP.F16.E4M3.UNPACK_B R59, R88.H1 ;  /* 0x00000058ff3b723e */ /* 0x004fe400030006ff */
[----:B-1----:R-:W-:Y:S01]  /*7870*/  F2FP.F16.E4M3.UNPACK_B R58, R84.H1 ;  /* 0x00000054ff3a723e */ /* 0x002fe200030006ff */
[----:B------:R-:W-:Y:S01]  /*7880*/  HADD2.F32 R166, -RZ, R165.H0_H0 ;  /* 0x200000a5ffa67230 */ /* 0x000fe20000004100 */
[----:B------:R-:W-:Y:S01]  /*7890*/  LOP3.LUT R52, R56, 0xff0000, R57, 0xf8, !PT ;  /* 0x00ff000038347812 */ /* 0x000fe200078ef839 */
[----:B------:R-:W-:Y:S01]  /*78a0*/  HADD2.F32 R57, -RZ, R59.H0_H0 ;  /* 0x2000003bff397230 */ /* 0x000fe20000004100 */
[----:B------:R-:W-:Y:S01]  /*78b0*/  F2FP.F16.E4M3.UNPACK_B R163, R160.H1 ;  /* 0x000000a0ffa3723e */ /* 0x000fe200030006ff */
[--C-:B------:R-:W-:Y:S01]  /*78c0*/  HADD2.F32 R56, -RZ, R58.reuse.H0_H0 ;  /* 0x2000003aff387230 */ /* 0x100fe20000004100 */
[----:B------:R-:W-:Y:S01]  /*78d0*/  SHF.L.U32 R168, R53, 0x10, RZ ;  /* 0x0000001035a87819 */ /* 0x000fe200000006ff */
[----:B------:R-:W-:-:S02]  /*78e0*/  HADD2.F32 R58, -RZ, R58.H1_H1 ;  /* 0x3000003aff3a7230 */ /* 0x000fc40000004100 */
[-C--:B------:R-:W-:Y:S01]  /*78f0*/  FMUL.FTZ R171, R57, R166.reuse ;  /* 0x000000a639ab7220 */ /* 0x080fe20000410000 */
[----:B------:R-:W-:Y:S02]  /*7900*/  HADD2.F32 R164, -RZ, R163.H0_H0 ;  /* 0x200000a3ffa47230 */ /* 0x000fe40000004100 */
[C---:B------:R-:W-:Y:S01]  /*7910*/  FMUL.FTZ R166, R56.reuse, R166 ;  /* 0x000000a638a67220 */ /* 0x040fe20000410000 */
[----:B------:R-:W-:Y:S01]  /*7920*/  LOP3.LUT R55, R167, 0xff0000, R168, 0xf8, !PT ;  /* 0x00ff0000a7377812 */ /* 0x000fe200078ef8a8 */
[----:B------:R-:W-:Y:S01]  /*7930*/  HADD2.F32 R168, -RZ, R165.H1_H1 ;  /* 0x300000a5ffa87230 */ /* 0x000fe20000004100 */
[----:B------:R-:W-:Y:S01]  /*7940*/  F2FP.F16.E4M3.UNPACK_B R165, R160 ;  /* 0x000000a0ffa5723e */ /* 0x000fe200020006ff */
[-C--:B------:R-:W-:Y:S01]  /*7950*/  FFMA.FTZ R56, R56, R164.reuse, -R171 ;  /* 0x000000a438387223 */ /* 0x080fe200000108ab */
[----:B------:R-:W-:Y:S01]  /*7960*/  FFMA.FTZ R57, R57, R164, R166 ;  /* 0x000000a439397223 */ /* 0x000fe200000100a6 */
[----:B------:R-:W-:Y:S01]  /*7970*/  HADD2.F32 R164, -RZ, R163.H1_H1 ;  /* 0x300000a3ffa47230 */ /* 0x000fe20000004100 */
[----:B------:R-:W-:Y:S01]  /*7980*/  F2FP.F16.E4M3.UNPACK_B R166, R161 ;  /* 0x000000a1ffa6723e */ /* 0x000fe200020006ff */
[----:B------:R-:W-:Y:S01]  /*7990*/  HADD2.F32 R163, -RZ, R59.H1_H1 ;  /* 0x3000003bffa37230 */ /* 0x000fe20000004100 */
[----:B------:R-:W-:-:S02]  /*79a0*/  F2FP.F16.E4M3.UNPACK_B R88, R88 ;  /* 0x00000058ff58723e */ /* 0x000fc400020006ff */
[----:B------:R-:W-:Y:S01]  /*79b0*/  F2FP.F16.E4M3.UNPACK_B R160, R84 ;  /* 0x00000054ffa0723e */ /* 0x000fe200020006ff */
[----:B------:R-:W-:Y:S02]  /*79c0*/  HADD2.F32 R167, -RZ, R166.H0_H0 ;  /* 0x200000a6ffa77230 */ /* 0x000fe40000004100 */
[-C--:B------:R-:W-:Y:S01]  /*79d0*/  FMUL.FTZ R59, R163, R168.reuse ;  /* 0x000000a8a33b7220 */ /* 0x080fe20000410000 */
[C---:B------:R-:W-:Y:S01]  /*79e0*/  FMUL.FTZ R168, R58.reuse, R168 ;  /* 0x000000a83aa87220 */ /* 0x040fe20000410000 */
[----:B------:R-:W-:Y:S01]  /*79f0*/  HADD2.F32 R161, -RZ, R88.H0_H0 ;  /* 0x20000058ffa17230 */ /* 0x000fe20000004100 */
[----:B------:R-:W-:Y:S01]  /*7a00*/  LOP3.LUT R53, R169, 0xff0000, R170, 0xf8, !PT ;  /* 0x00ff0000a9357812 */ /* 0x000fe200078ef8aa */
[----:B------:R-:W-:Y:S02]  /*7a10*/  HADD2.F32 R84, -RZ, R160.H0_H0 ;  /* 0x200000a0ff547230 */ /* 0x000fe40000004100 */
[-C--:B------:R-:W-:Y:S01]  /*7a20*/  FFMA.FTZ R59, R58, R164.reuse, -R59 ;  /* 0x000000a43a3b7223 */ /* 0x080fe2000001083b */
[----:B------:R-:W-:Y:S01]  /*7a30*/  FFMA.FTZ R58, R163, R164, R168 ;  /* 0x000000a4a33a7223 */ /* 0x000fe200000100a8 */
[----:B------:R-:W-:-:S02]  /*7a40*/  HADD2.F32 R163, -RZ, R165.H0_H0 ;  /* 0x200000a5ffa37230 */ /* 0x000fc40000004100 */
[CC--:B------:R-:W-:Y:S01]  /*7a50*/  FMUL.FTZ R169, R161.reuse, R167.reuse ;  /* 0x000000a7a1a97220 */ /* 0x0c0fe20000410000 */
[----:B------:R-:W-:Y:S01]  /*7a60*/  FMUL.FTZ R168, R84, R167 ;  /* 0x000000a754a87220 */ /* 0x000fe20000410000 */
[----:B------:R-:W-:Y:S01]  /*7a70*/  HADD2.F32 R167, -RZ, R166.H1_H1 ;  /* 0x300000a6ffa77230 */ /* 0x000fe20000004100 */
[----:B------:R-:W-:Y:S01]  /*7a80*/  F2FP.SATFINITE.E4M3.F32.PACK_AB_MERGE_C R57, R58, R57, RZ ;  /* 0x000000393a39723e */ /* 0x000fe200048070ff */
[----:B------:R-:W-:Y:S02]  /*7a90*/  HADD2.F32 R164, -RZ, R88.H1_H1 ;  /* 0x30000058ffa47230 */ /* 0x000fe40000004100 */
[-C--:B------:R-:W-:Y:S01]  /*7aa0*/  FFMA.FTZ R88, R161, R163.reuse, R168 ;  /* 0x000000a3a1587223 */ /* 0x080fe200000100a8 */
[----:B------:R-:W-:Y:S01]  /*7ab0*/  FFMA.FTZ R84, R84, R163, -R169 ;  /* 0x000000a354547223 */ /* 0x000fe200000108a9 */
[----:B------:R-:W-:Y:S01]  /*7ac0*/  HADD2.F32 R160, -RZ, R160.H1_H1 ;  /* 0x300000a0ffa07230 */ /* 0x000fe20000004100 */
[----:B------:R-:W-:Y:S01]  /*7ad0*/  F2FP.F16.E4M3.UNPACK_B R169, R159.H1 ;  /* 0x0000009fffa9723e */ /* 0x000fe200030006ff */
[----:B------:R-:W-:-:S02]  /*7ae0*/  HADD2.F32 R161, -RZ, R165.H1_H1 ;  /* 0x300000a5ffa17230 */ /* 0x000fc40000004100 */
[-C--:B------:R-:W-:Y:S01]  /*7af0*/  FMUL.FTZ R163, R164, R167.reuse ;  /* 0x000000a7a4a37220 */ /* 0x080fe20000410000 */
[----:B------:R-:W-:Y:S01]  /*7b00*/  F2FP.F16.E4M3.UNPACK_B R165, R90.H1 ;  /* 0x0000005affa5723e */ /* 0x000fe200030006ff */
[C---:B------:R-:W-:Y:S01]  /*7b10*/  FMUL.FTZ R167, R160.reuse, R167 ;  /* 0x000000a7a0a77220 */ /* 0x040fe20000410000 */
[----:B------:R-:W-:Y:S01]  /*7b20*/  F2FP.F16.E4M3.UNPACK_B R168, R158.H1 ;  /* 0x0000009effa8723e */ /* 0x000fe200030006ff */
[-C--:B------:R-:W-:Y:S01]  /*7b30*/  FFMA.FTZ R163, R160, R161.reuse, -R163 ;  /* 0x000000a1a0a37223 */ /* 0x080fe200000108a3 */
[-C--:B------:R-:W-:Y:S01]  /*7b40*/  F2FP.F16.E4M3.UNPACK_B R160, R86.reuse.H1 ;  /* 0x00000056ffa0723e */ /* 0x080fe200030006ff */
[----:B------:R-:W-:Y:S02]  /*7b50*/  HADD2.F32 R171, -RZ, R169.H0_H0 ;  /* 0x200000a9ffab7230 */ /* 0x000fe40000004100 */
[----:B------:R-:W-:Y:S01]  /*7b60*/  FFMA.FTZ R161, R164, R161, R167 ;  /* 0x000000a1a4a17223 */ /* 0x000fe200000100a7 */
[----:B------:R-:W-:Y:S01]  /*7b70*/  HADD2.F32 R166, -RZ, R165.H0_H0 ;  /* 0x200000a5ffa67230 */ /* 0x000fe20000004100 */
[----:B------:R-:W-:Y:S01]  /*7b80*/  F2FP.F16.E4M3.UNPACK_B R86, R86 ;  /* 0x00000056ff56723e */ /* 0x000fe200020006ff */
[----:B------:R-:W-:Y:S01]  /*7b90*/  HADD2.F32 R164, -RZ, R160.H0_H0 ;  /* 0x200000a0ffa47230 */ /* 0x000fe20000004100 */
[----:B------:R-:W-:Y:S01]  /*7ba0*/  F2FP.SATFINITE.E4M3.F32.PACK_AB_MERGE_C R56, R59, R56, RZ ;  /* 0x000000383b38723e */ /* 0x000fe200048070ff */
[----:B------:R-:W-:-:S02]  /*7bb0*/  HADD2.F32 R170, -RZ, R169.H1_H1 ;  /* 0x300000a9ffaa7230 */ /* 0x000fc40000004100 */
[-C--:B------:R-:W-:Y:S01]  /*7bc0*/  FMUL.FTZ R173, R166, R171.reuse ;  /* 0x000000aba6ad7220 */ /* 0x080fe20000410000 */
[----:B------:R-:W-:Y:S02]  /*7bd0*/  HADD2.F32 R167, -RZ, R165.H1_H1 ;  /* 0x300000a5ffa77230 */ /* 0x000fe40000004100 */
[C---:B------:R-:W-:Y:S01]  /*7be0*/  FMUL.FTZ R171, R164.reuse, R171 ;  /* 0x000000aba4ab7220 */ /* 0x040fe20000410000 */
[----:B------:R-:W-:Y:S01]  /*7bf0*/  HADD2.F32 R169, -RZ, R168.H0_H0 ;  /* 0x200000a8ffa97230 */ /* 0x000fe20000004100 */
[----:B------:R-:W-:Y:S01]  /*7c00*/  F2FP.F16.E4M3.UNPACK_B R58, R89 ;  /* 0x00000059ff3a723e */ /* 0x000fe200020006ff */
[----:B------:R-:W-:Y:S02]  /*7c10*/  HADD2.F32 R165, -RZ, R160.H1_H1 ;  /* 0x300000a0ffa57230 */ /* 0x000fe40000004100 */
[-C--:B------:R-:W-:Y:S01]  /*7c20*/  FMUL.FTZ R172, R167, R170.reuse ;  /* 0x000000aaa7ac7220 */ /* 0x080fe20000410000 */
[----:B------:R-:W-:Y:S02]  /*7c30*/  HADD2.F32 R168, -RZ, R168.H1_H1 ;  /* 0x300000a8ffa87230 */ /* 0x000fe40000004100 */
[-C--:B------:R-:W-:Y:S01]  /*7c40*/  FFMA.FTZ R160, R164, R169.reuse, -R173 ;  /* 0x000000a9a4a07223 */ /* 0x080fe200000108ad */
[----:B------:R-:W-:Y:S01]  /*7c50*/  FFMA.FTZ R164, R166, R169, R171 ;  /* 0x000000a9a6a47223 */ /* 0x000fe200000100ab */
[C---:B------:R-:W-:Y:S01]  /*7c60*/  FMUL.FTZ R170, R165.reuse, R170 ;  /* 0x000000aaa5aa7220 */ /* 0x040fe20000410000 */
[----:B------:R-:W-:Y:S01]  /*7c70*/  F2FP.F16.E4M3.UNPACK_B R166, R159 ;  /* 0x0000009fffa6723e */ /* 0x000fe200020006ff */
[----:B------:R-:W-:Y:S01]  /*7c80*/  FFMA.FTZ R159, R165, R168, -R172 ;  /* 0x000000a8a59f7223 */ /* 0x000fe200000108ac */
[----:B------:R-:W-:Y:S01]  /*7c90*/  F2FP.F16.E4M3.UNPACK_B R165, R90 ;  /* 0x0000005affa5723e */ /* 0x000fe200020006ff */
[----:B------:R-:W-:Y:S01]  /*7ca0*/  FFMA.FTZ R175, R167, R168, R170 ;  /* 0x000000a8a7af7223 */ /* 0x000fe200000100aa */
[----:B------:R-:W-:Y:S01]  /*7cb0*/  HADD2.F32 R90, -RZ, R86.H0_H0 ;  /* 0x20000056ff5a7230 */ /* 0x000fe20000004100 */
[----:B------:R-:W-:Y:S01]  /*7cc0*/  F2FP.F16.E4M3.UNPACK_B R59, R55 ;  /* 0x00000037ff3b723e */ /* 0x000fe200020006ff */
[--C-:B------:R-:W-:Y:S01]  /*7cd0*/  HADD2.F32 R169, -RZ, R166.reuse.H0_H0 ;  /* 0x200000a6ffa97230 */ /* 0x100fe20000004100 */
[----:B------:R-:W-:Y:S01]  /*7ce0*/  F2FP.SATFINITE.E4M3.F32.PACK_AB_MERGE_C R88, R161, R88, R57 ;  /* 0x00000058a158723e */ /* 0x000fe20004807039 */
[----:B------:R-:W-:Y:S01]  /*7cf0*/  HADD2.F32 R168, -RZ, R166.H1_H1 ;  /* 0x300000a6ffa87230 */ /* 0x000fe20000004100 */
[----:B------:R-:W-:Y:S01]  /*7d00*/  F2FP.F16.E4M3.UNPACK_B R166, R158 ;  /* 0x0000009effa6723e */ /* 0x000fe200020006ff */
[--C-:B------:R-:W-:Y:S01]  /*7d10*/  HADD2.F32 R158, -RZ, R165.reuse.H0_H0 ;  /* 0x200000a5ff9e7230 */ /* 0x100fe20000004100 */
[----:B------:R-:W-:Y:S01]  /*7d20*/  F2FP.F16.E4M3.UNPACK_B R57, R85 ;  /* 0x00000055ff39723e */ /* 0x000fe200020006ff */
[----:B------:R-:W-:Y:S01]  /*7d30*/  HADD2.F32 R165, -RZ, R165.H1_H1 ;  /* 0x300000a5ffa57230 */ /* 0x000fe20000004100 */
[----:B------:R-:W-:Y:S01]  /*7d40*/  F2FP.SATFINITE.E4M3.F32.PACK_AB_MERGE_C R160, R159, R160, RZ ;  /* 0x000000a09fa0723e */ /* 0x000fe200048070ff */
[----:B------:R-:W-:-:S02]  /*7d50*/  HADD2.F32 R86, -RZ, R86.H1_H1 ;  /* 0x30000056ff567230 */ /* 0x000fc40000004100 */
[-C--:B------:R-:W-:Y:S01]  /*7d60*/  FMUL.FTZ R171, R158, R169.reuse ;  /* 0x000000a99eab7220 */ /* 0x080fe20000410000 */
[--C-:B------:R-:W-:Y:S02]  /*7d70*/  HADD2.F32 R167, -RZ, R166.reuse.H0_H0 ;  /* 0x200000a6ffa77230 */ /* 0x100fe40000004100 */
[-C--:B------:R-:W-:Y:S01]  /*7d80*/  FMUL.FTZ R173, R165, R168.reuse ;  /* 0x000000a8a5ad7220 */ /* 0x080fe20000410000 */
[----:B------:R-:W-:Y:S02]  /*7d90*/  HADD2.F32 R166, -RZ, R166.H1_H1 ;  /* 0x300000a6ffa67230 */ /* 0x000fe40000004100 */
[----:B------:R-:W-:Y:S01]  /*7da0*/  FMUL.FTZ R169, R90, R169 ;  /* 0x000000a95aa97220 */ /* 0x000fe20000410000 */
[----:B------:R-:W-:Y:S01]  /*7db0*/  FMUL.FTZ R168, R86, R168 ;  /* 0x000000a856a87220 */ /* 0x000fe20000410000 */
[-C--:B------:R-:W-:Y:S01]  /*7dc0*/  FFMA.FTZ R171, R90, R167.reuse, -R171 ;  /* 0x000000a75aab7223 */ /* 0x080fe200000108ab */
[----:B------:R-:W-:Y:S01]  /*7dd0*/  F2FP.SATFINITE.E4M3.F32.PACK_AB_MERGE_C R84, R163, R84, R56 ;  /* 0x00000054a354723e */ /* 0x000fe20004807038 */
[----:B------:R-:W-:Y:S01]  /*7de0*/  FFMA.FTZ R90, R158, R167, R169 ;  /* 0x000000a79e5a7223 */ /* 0x000fe200000100a9 */
[-C--:B------:R-:W-:Y:S01]  /*7df0*/  FFMA.FTZ R86, R86, R166.reuse, -R173 ;  /* 0x000000a656567223 */ /* 0x080fe200000108ad */
[----:B------:R-:W-:Y:S01]  /*7e00*/  FFMA.FTZ R165, R165, R166, R168 ;  /* 0x000000a6a5a57223 */ /* 0x000fe200000100a8 */
[----:B------:R-:W-:Y:S01]  /*7e10*/  F2FP.SATFINITE.E4M3.F32.PACK_AB_MERGE_C R164, R175, R164, RZ ;  /* 0x000000a4afa4723e */ /* 0x000fe200048070ff */
[----:B------:R-:W-:Y:S01]  /*7e20*/  HADD2.F32 R158, -RZ, R58.H0_H0 ;  /* 0x2000003aff9e7230 */ /* 0x000fe20000004100 */
[----:B------:R-:W-:Y:S01]  /*7e30*/  F2FP.F16.E4M3.UNPACK_B R159, R54 ;  /* 0x00000036ff9f723e */ /* 0x000fe200020006ff */
[----:B------:R-:W-:Y:S01]  /*7e40*/  HADD2.F32 R163, -RZ, R59.H0_H0 ;  /* 0x2000003bffa37230 */ /* 0x000fe20000004100 */
[----:B------:R-:W-:Y:S01]  /*7e50*/  F2FP.SATFINITE.E4M3.F32.PACK_AB_MERGE_C R86, R86, R171, R160 ;  /* 0x000000ab5656723e */ /* 0x000fe200048070a0 */
[----:B------:R-:W-:Y:S01]  /*7e60*/  HADD2.F32 R56, -RZ, R57.H0_H0 ;  /* 0x20000039ff387230 */ /* 0x000fe20000004100 */
[----:B------:R-:W-:Y:S01]  /*7e70*/  F2FP.SATFINITE.E4M3.F32.PACK_AB_MERGE_C R90, R165, R90, R164 ;  /* 0x0000005aa55a723e */ /* 0x000fe200048070a4 */
[----:B------:R-:W-:-:S02]  /*7e80*/  HADD2.F32 R161, -RZ, R159.H0_H0 ;  /* 0x2000009fffa17230 */ /* 0x000fc40000004100 */
[-C--:B------:R-:W-:Y:S01]  /*7e90*/  FMUL.FTZ R165, R158, R163.reuse ;  /* 0x000000a39ea57220 */ /* 0x080fe20000410000 */
[----:B------:R-:W-:Y:S02]  /*7ea0*/  HADD2.F32 R160, -RZ, R59.H1_H1 ;  /* 0x3000003bffa07230 */ /* 0x000fe40000004100 */
[C---:B------:R-:W-:Y:S01]  /*7eb0*/  FMUL.FTZ R163, R56.reuse, R163 ;  /* 0x000000a338a37220 */ /* 0x040fe20000410000 */
[----:B------:R-:W-:Y:S02]  /*7ec0*/  HADD2.F32 R58, -RZ, R58.H1_H1 ;  /* 0x3000003aff3a7230 */ /* 0x000fe40000004100 */
[-C--:B------:R-:W-:Y:S01]  /*7ed0*/  FFMA.FTZ R56, R56, R161.reuse, -R165 ;  /* 0x000000a138387223 */ /* 0x080fe200000108a5 */
[----:B------:R-:W-:Y:S02]  /*7ee0*/  HADD2.F32 R59, -RZ, R57.H1_H1 ;  /* 0x30000039ff3b7230 */ /* 0x000fe40000004100 */
[----:B------:R-:W-:Y:S01]  /*7ef0*/  FFMA.FTZ R57, R158, R161, R163 ;  /* 0x000000a19e397223 */ /* 0x000fe200000100a3 */
[----:B------:R-:W-:-:S02]  /*7f00*/  HADD2.F32 R159, -RZ, R159.H1_H1 ;  /* 0x3000009fff9f7230 */ /* 0x000fc40000004100 */
[CC--:B------:R-:W-:Y:S01]  /*7f10*/  FMUL.FTZ R158, R58.reuse, R160.reuse ;  /* 0x000000a03a9e7220 */ /* 0x0c0fe20000410000 */
[----:B------:R-:W-:Y:S01]  /*7f20*/  F2FP.F16.E4M3.UNPACK_B R89, R89.H1 ;  /* 0x00000059ff59723e */ /* 0x000fe200030006ff */
[C---:B------:R-:W-:Y:S01]  /*7f30*/  FMUL.FTZ R161, R59.reuse, R160 ;  /* 0x000000a03ba17220 */ /* 0x040fe20000410000 */
[----:B------:R-:W-:Y:S01]  /*7f40*/  F2FP.F16.E4M3.UNPACK_B R160, R55.H1 ;  /* 0x00000037ffa0723e */ /* 0x000fe200030006ff */
[----:B------:R-:W-:Y:S01]  /*7f50*/  FFMA.FTZ R59, R59, R159, -R158 ;  /* 0x0000009f3b3b7223 */ /* 0x000fe2000001089e */
[----:B------:R-:W-:Y:S01]  /*7f60*/  F2FP.F16.E4M3.UNPACK_B R85, R85.H1 ;  /* 0x00000055ff55723e */ /* 0x000fe200030006ff */
[----:B------:R-:W-:Y:S01]  /*7f70*/  FFMA.FTZ R58, R58, R159, R161 ;  /* 0x0000009f3a3a7223 */ /* 0x000fe200000100a1 */
[----:B------:R-:W-:Y:S01]  /*7f80*/  F2FP.F16.E4M3.UNPACK_B R54, R54.H1 ;  /* 0x00000036ff36723e */ /* 0x000fe200030006ff */
[----:B------:R-:W-:Y:S01]  /*7f90*/  HADD2.F32 R158, -RZ, R89.H0_H0 ;  /* 0x20000059ff9e7230 */ /* 0x000fe20000004100 */
[-C--:B------:R-:W-:Y:S01]  /*7fa0*/  F2FP.F16.E4M3.UNPACK_B R169, R53.reuse ;  /* 0x00000035ffa9723e */ /* 0x080fe200020006ff */
[----:B------:R-:W-:Y:S01]  /*7fb0*/  HADD2.F32 R161, -RZ, R160.H0_H0 ;  /* 0x200000a0ffa17230 */ /* 0x000fe20000004100 */
[----:B------:R-:W-:Y:S01]  /*7fc0*/  F2FP.F16.E4M3.UNPACK_B R170, R53.H1 ;  /* 0x00000035ffaa723e */ /* 0x000fe200030006ff */
[----:B------:R-:W-:Y:S01]  /*7fd0*/  HADD2.F32 R55, -RZ, R85.H0_H0 ;  /* 0x20000055ff377230 */ /* 0x000fe20000004100 */
[----:B------:R-:W-:Y:S01]  /*7fe0*/  F2FP.F16.E4M3.UNPACK_B R165, R52 ;  /* 0x00000034ffa5723e */ /* 0x000fe200020006ff */
[----:B------:R-:W-:-:S02]  /*7ff0*/  HADD2.F32 R159, -RZ, R89.H1_H1 ;  /* 0x30000059ff9f7230 */ /* 0x000fc40000004100 */
[CC--:B------:R-:W-:Y:S01]  /*8000*/  FMUL.FTZ R166, R158.reuse, R161.reuse ;  /* 0x000000a19ea67220 */ /* 0x0c0fe20000410000 */
[----:B------:R-:W-:Y:S02]  /*8010*/  HADD2.F32 R89, -RZ, R54.H0_H0 ;  /* 0x20000036ff597230 */ /* 0x000fe40000004100 */
[C---:B------:R-:W-:Y:S01]  /*8020*/  FMUL.FTZ R161, R55.reuse, R161 ;  /* 0x000000a137a17220 */ /* 0x040fe20000410000 */
[----:B------:R-:W-:Y:S02]  /*8030*/  HADD2.F32 R85, -RZ, R85.H1_H1 ;  /* 0x30000055ff557230 */ /* 0x000fe40000004100 */
[----:B------:R-:W-:Y:S02]  /*8040*/  HADD2.F32 R160, -RZ, R160.H1_H1 ;  /* 0x300000a0ffa07230 */ /* 0x000fe40000004100 */
[----:B------:R-:W-:Y:S02]  /*8050*/  HADD2.F32 R164, -RZ, R54.H1_H1 ;  /* 0x30000036ffa47230 */ /* 0x000fe40000004100 */
[-C--:B------:R-:W-:Y:S01]  /*8060*/  FFMA.FTZ R54, R55, R89.reuse, -R166 ;  /* 0x0000005937367223 */ /* 0x080fe200000108a6 */
[----:B------:R-:W-:Y:S01]  /*8070*/  FFMA.FTZ R55, R158, R89, R161 ;  /* 0x000000599e377223 */ /* 0x000fe200000100a1 */
[-C--:B------:R-:W-:Y:S01]  /*8080*/  FMUL.FTZ R168, R159, R160.reuse ;  /* 0x000000a09fa87220 */ /* 0x080fe20000410000 */
[C---:B------:R-:W-:Y:S01]  /*8090*/  FMUL.FTZ R158, R85.reuse, R160 ;  /* 0x000000a0559e7220 */ /* 0x040fe20000410000 */
[----:B------:R-:W-:Y:S01]  /*80a0*/  F2FP.F16.E4M3.UNPACK_B R89, R87 ;  /* 0x00000057ff59723e */ /* 0x000fe200020006ff */
[----:B------:R-:W-:Y:S01]  /*80b0*/  HADD2.F32 R53, -RZ, R170.H0_H0 ;  /* 0x200000aaff357230 */ /* 0x000fe20000004100 */
[----:B------:R-:W-:Y:S01]  /*80c0*/  F2FP.F16.E4M3.UNPACK_B R160, R91 ;  /* 0x0000005bffa0723e */ /* 0x000fe200020006ff */
[-C--:B------:R-:W-:Y:S01]  /*80d0*/  FFMA.FTZ R85, R85, R164.reuse, -R168 ;  /* 0x000000a455557223 */ /* 0x080fe200000108a8 */
[----:B------:R-:W-:Y:S01]  /*80e0*/  F2FP.F16.E4M3.UNPACK_B R87, R87.H1 ;  /* 0x00000057ff57723e */ /* 0x000fe200030006ff */
[----:B------:R-:W-:Y:S01]  /*80f0*/  FFMA.FTZ R158, R159, R164, R158 ;  /* 0x000000a49f9e7223 */ /* 0x000fe2000001009e */
[----:B------:R-:W-:Y:S01]  /*8100*/  F2FP.F16.E4M3.UNPACK_B R161, R91.H1 ;  /* 0x0000005bffa1723e */ /* 0x000fe200030006ff */
[----:B------:R-:W-:Y:S01]  /*8110*/  HADD2.F32 R91, -RZ, R89.H0_H0 ;  /* 0x20000059ff5b7230 */ /* 0x000fe20000004100 */
[----:B------:R-:W-:Y:S01]  /*8120*/  F2FP.F16.E4M3.UNPACK_B R166, R52.H1 ;  /* 0x00000034ffa6723e */ /* 0x000fe200030006ff */
[----:B------:R-:W-:Y:S01]  /*8130*/  HADD2.F32 R163, -RZ, R160.H0_H0 ;  /* 0x200000a0ffa37230 */ /* 0x000fe20000004100 */
[----:B------:R-:W-:Y:S01]  /*8140*/  F2FP.SATFINITE.E4M3.F32.PACK_AB_MERGE_C R54, R85, R54, RZ ;  /* 0x000000365536723e */ /* 0x000fe200048070ff */
[----:B------:R-:W-:Y:S01]  /*8150*/  HADD2.F32 R52, -RZ, R169.H0_H0 ;  /* 0x200000a9ff347230 */ /* 0x000fe20000004100 */
[----:B------:R-:W-:Y:S01]  /*8160*/  F2FP.SATFINITE.E4M3.F32.PACK_AB_MERGE_C R55, R158, R55, RZ ;  /* 0x000000379e37723e */ /* 0x000fe200048070ff */
[----:B------:R-:W-:Y:S01]  /*8170*/  HADD2.F32 R159, -RZ, R87.H0_H0 ;  /* 0x20000057ff9f7230 */ /* 0x000fe20000004100 */
[----:B------:R-:W-:Y:S01]  /*8180*/  F2FP.SATFINITE.E4M3.F32.PACK_AB_MERGE_C R85, R59, R56, R54 ;  /* 0x000000383b55723e */ /* 0x000fe20004807036 */
[----:B------:R-:W-:-:S02]  /*8190*/  HADD2.F32 R164, -RZ, R161.H0_H0 ;  /* 0x200000a1ffa47230 */ /* 0x000fc40000004100 */
[-C--:B------:R-:W-:Y:S01]  /*81a0*/  FMUL.FTZ R172, R163, R52.reuse ;  /* 0x00000034a3ac7220 */ /* 0x080fe20000410000 */
[----:B------:R-:W-:Y:S02]  /*81b0*/  HADD2.F32 R168, -RZ, R165.H0_H0 ;  /* 0x200000a5ffa87230 */ /* 0x000fe40000004100 */
[----:B------:R-:W-:Y:S01]  /*81c0*/  FMUL.FTZ R174, R91, R52 ;  /* 0x000000345bae7220 */ /* 0x000fe20000410000 */
[----:B------:R-:W-:Y:S02]  /*81d0*/  HADD2.F32 R161, -RZ, R161.H1_H1 ;  /* 0x300000a1ffa17230 */ /* 0x000fe40000004100 */
[-C--:B------:R-:W-:Y:S01]  /*81e0*/  FMUL.FTZ R176, R164, R53.reuse ;  /* 0x00000035a4b07220 */ /* 0x080fe20000410000 */
[----:B------:R-:W-:Y:S02]  /*81f0*/  HADD2.F32 R170, -RZ, R170.H1_H1 ;  /* 0x300000aaffaa7230 */ /* 0x000fe40000004100 */
[----:B------:R-:W-:Y:S01]  /*8200*/  FMUL.FTZ R171, R159, R53 ;  /* 0x000000359fab7220 */ /* 0x000fe20000410000 */
[----:B------:R-:W-:-:S02]  /*8210*/  HADD2.F32 R87, -RZ, R87.H1_H1 ;  /* 0x30000057ff577230 */ /* 0x000fc40000004100 */
[-C--:B------:R-:W-:Y:S01]  /*8220*/  FFMA.FTZ R52, R91, R168.reuse, -R172 ;  /* 0x000000a85b347223 */ /* 0x080fe200000108ac */
[----:B------:R-:W-:Y:S02]  /*8230*/  HADD2.F32 R167, -RZ, R166.H0_H0 ;  /* 0x200000a6ffa77230 */ /* 0x000fe40000004100 */
[----:B------:R-:W-:Y:S01]  /*8240*/  FFMA.FTZ R53, R163, R168, R174 ;  /* 0x000000a8a3357223 */ /* 0x000fe200000100ae */
[----:B------:R-:W-:Y:S02]  /*8250*/  HADD2.F32 R160, -RZ, R160.H1_H1 ;  /* 0x300000a0ffa07230 */ /* 0x000fe40000004100 */
[-C--:B------:R-:W-:Y:S01]  /*8260*/  FMUL.FTZ R168, R161, R170.reuse ;  /* 0x000000aaa1a87220 */ /* 0x080fe20000410000 */
[----:B------:R-:W-:Y:S02]  /*8270*/  HADD2.F32 R169, -RZ, R169.H1_H1 ;  /* 0x300000a9ffa97230 */ /* 0x000fe40000004100 */
[----:B------:R-:W-:Y:S01]  /*8280*/  FMUL.FTZ R170, R87, R170 ;  /* 0x000000aa57aa7220 */ /* 0x000fe20000410000 */
[----:B------:R-:W-:-:S02]  /*8290*/  HADD2.F32 R166, -RZ, R166.H1_H1 ;  /* 0x300000a6ffa67230 */ /* 0x000fc40000004100 */
[-C--:B------:R-:W-:Y:S01]  /*82a0*/  FFMA.FTZ R171, R164, R167.reuse, R171 ;  /* 0x000000a7a4ab7223 */ /* 0x080fe200000100ab */
[----:B------:R-:W-:Y:S02]  /*82b0*/  HADD2.F32 R89, -RZ, R89.H1_H1 ;  /* 0x30000059ff597230 */ /* 0x000fe40000004100 */
[----:B------:R-:W-:Y:S01]  /*82c0*/  FFMA.FTZ R176, R159, R167, -R176 ;  /* 0x000000a79fb07223 */ /* 0x000fe200000108b0 */
[----:B------:R-:W-:Y:S02]  /*82d0*/  HADD2.F32 R165, -RZ, R165.H1_H1 ;  /* 0x300000a5ffa57230 */ /* 0x000fe40000004100 */
[-C--:B------:R-:W-:Y:S01]  /*82e0*/  FMUL.FTZ R164, R160, R169.reuse ;  /* 0x000000a9a0a47220 */ /* 0x080fe20000410000 */
[-C--:B------:R-:W-:Y:S01]  /*82f0*/  FFMA.FTZ R87, R87, R166.reuse, -R168 ;  /* 0x000000a657577223 */ /* 0x080fe200000108a8 */
[----:B------:R-:W-:Y:S01]  /*8300*/  FMUL.FTZ R169, R89, R169 ;  /* 0x000000a959a97220 */ /* 0x000fe20000410000 */
[----:B------:R-:W-:Y:S01]  /*8310*/  FFMA.FTZ R170, R161, R166, R170 ;  /* 0x000000a6a1aa7223 */ /* 0x000fe200000100aa */
[----:B------:R-:W-:-:S02]  /*8320*/  FFMA.FTZ R89, R89, R165, -R164 ;  /* 0x000000a559597223 */ /* 0x000fc400000108a4 */
[----:B------:R-:W-:Y:S01]  /*8330*/  FFMA.FTZ R160, R160, R165, R169 ;  /* 0x000000a5a0a07223 */ /* 0x000fe200000100a9 */
[----:B------:R-:W-:Y:S02]  /*8340*/  F2FP.SATFINITE.E4M3.F32.PACK_AB_MERGE_C R87, R87, R176, RZ ;  /* 0x000000b05757723e */ /* 0x000fe400048070ff */
[----:B------:R-:W-:Y:S02]  /*8350*/  F2FP.SATFINITE.E4M3.F32.PACK_AB_MERGE_C R170, R170, R171, RZ ;  /* 0x000000abaaaa723e */ /* 0x000fe400048070ff */
[----:B------:R-:W-:Y:S02]  /*8360*/  F2FP.SATFINITE.E4M3.F32.PACK_AB_MERGE_C R87, R89, R52, R87 ;  /* 0x000000345957723e */ /* 0x000fe40004807057 */
[----:B------:R-:W-:Y:S02]  /*8370*/  F2FP.SATFINITE.E4M3.F32.PACK_AB_MERGE_C R89, R58, R57, R55 ;  /* 0x000000393a59723e */ /* 0x000fe40004807037 */
[----:B------:R-:W-:-:S07]  /*8380*/  F2FP.SATFINITE.E4M3.F32.PACK_AB_MERGE_C R91, R160, R53, R170 ;  /* 0x00000035a05b723e */ /* 0x000fce00048070aa */
.L_x_395:
[----:B------:R-:W-:Y:S05]  /*8390*/  BSYNC B2 ;  /* 0x0000000000027941 */ /* 0x000fea0003800000 */
.L_x_394:
[----:B------:R-:W-:Y:S01]  /*83a0*/  ISETP.GE.AND P3, PT, R157, R145, PT ;  /* 0x000000919d00720c */ /* 0x000fe20003f66270 */
[----:B------:R-:W-:-:S12]  /*83b0*/  ULDC.64 UR4, c[0x0][0x2e8] ;  /* 0x0000ba0000047ab9 */ /* 0x000fd80000000a00 */
[--C-:B------:R-:W-:Y:S02]  /*83c0*/  @!P3 SHF.R.S32.HI R52, RZ, 0x1f, R157.reuse ;  /* 0x0000001fff34b819 */ /* 0x100fe4000001149d */
[----:B------:R-:W-:-:S04]  /*83d0*/  @!P3 IADD3 R54, P4, P6, R46, R136, R157 ;  /* 0x000000882e36b210 */ /* 0x000fc80007e9e09d */
[----:B------:R-:W-:Y:S02]  /*83e0*/  @!P3 IADD3.X R155, R20, R155, R52, P4, P6 ;  /* 0x0000009b149bb210 */ /* 0x000fe400027ec434 */
[----:B------:R-:W-:-:S04]  /*83f0*/  IADD3 R52, P4, R156, UR4, RZ ;  /* 0x000000049c347c10 */ /* 0x000fc8000ff9e0ff */
[----:B------:R-:W-:Y:S02]  /*8400*/  IADD3.X R53, R162, UR5, RZ, P4, !PT ;  /* 0x00000005a2357c10 */ /* 0x000fe4000a7fe4ff */
[----:B------:R-:W-:-:S03]  /*8410*/  @!P3 IADD3 R54, P4, R54, UR4, RZ ;  /* 0x000000043636bc10 */ /* 0x000fc6000ff9e0ff */
[----:B-1----:R1:W-:Y:S01]  /*8420*/  STG.E.128 desc[UR60][R52.64], R84 ;  /* 0x0000005434007986 */ /* 0x0023e2000c101d3c */
[----:B------:R-:W-:-:S05]  /*8430*/  @!P3 IADD3.X R55, R155, UR5, RZ, P4, !PT ;  /* 0x000000059b37bc10 */ /* 0x000fca000a7fe4ff */
[----:B--2---:R1:W-:Y:S04]  /*8440*/  @!P3 STG.E.128 desc[UR60][R54.64], R88 ;  /* 0x000000583600b986 */ /* 0x0043e8000c101d3c */
.L_x_393:
[----:B------:R-:W-:Y:S05]  /*8450*/  BSYNC B1 ;  /* 0x0000000000017941 */ /* 0x000fea0003800000 */
.L_x_392:
[----:B-1----:R-:W-:Y:S01]  /*8460*/  VIADD R53, R228, 0x40 ;  /* 0x00000040e4357836 */ /* 0x002fe20000000000 */
[----:B------:R-:W-:Y:S04]  /*8470*/  BSSY B1, `(.L_x_396) ;  /* 0x0000102000017945 */ /* 0x000fe80003800000 */
[----:B------:R-:W-:-:S13]  /*8480*/  ISETP.GE.OR P3, PT, R53, R119, P0 ;  /* 0x000000773500720c */ /* 0x000fda0000766670 */
[----:B------:R-:W-:Y:S05]  /*8490*/  @P3 BRA `(.L_x_397) ;  /* 0x0000000c00fc3947 */ /* 0x000fea0003800000 */
[----:B------:R-:W3:Y:S01]  /*84a0*/  LDL R54, [R1+0x68] ;  /* 0x0000680001367983 */ /* 0x000ee20000100800 */
[-C--:B--2---:R-:W-:Y:S01]  /*84b0*/  IMAD R52, R124, R130.reuse, RZ ;  /* 0x000000827c347224 */ /* 0x084fe200078e02ff */
[----:B------:R-:W-:Y:S01]  /*84c0*/  ISETP.NE.AND P6, PT, R0, RZ, PT ;  /* 0x000000ff0000720c */ /* 0x000fe20003fc5270 */
[C---:B------:R-:W-:Y:S01]  /*84d0*/  IMAD.WIDE.U32 R84, R53.reuse, R130, R128 ;  /* 0x0000008235547225 */ /* 0x040fe200078e0080 */
[----:B------:R-:W-:Y:S01]  /*84e0*/  IADD3 R56, R228, 0x40, RZ ;  /* 0x00000040e4387810 */ /* 0x000fe20007ffe0ff */
[----:B------:R-:W-:Y:S02]  /*84f0*/  BSSY B2, `(.L_x_398) ;  /* 0x00000ee000027945 */ /* 0x000fe40003800000 */
[----:B------:R-:W-:Y:S01]  /*8500*/  IMAD R87, R53, R131, R52 ;  /* 0x0000008335577224 */ /* 0x000fe200078e0234 */
[----:B------:R-:W-:Y:S01]  /*8510*/  SEL R52, R120, R147, !P6 ;  /* 0x0000009378347207 */ /* 0x000fe20007000000 */
[----:B------:R-:W-:Y:S01]  /*8520*/  VIADD R55, R228, 0x40 ;  /* 0x00000040e4377836 */ /* 0x000fe20000000000 */
[----:B------:R-:W-:Y:S01]  /*8530*/  IADD3 R86, P3, P4, R46, R84, R27 ;  /* 0x000000542e567210 */ /* 0x000fe20007c7e01b */
[----:B------:R-:W-:Y:S01]  /*8540*/  IMAD.SHL.U32 R56, R56, 0x80, RZ ;  /* 0x0000008038387824 */ /* 0x000fe200078e00ff */
[----:B------:R-:W-:Y:S01]  /*8550*/  SHF.R.S32.HI R53, RZ, 0x1f, R52 ;  /* 0x0000001fff357819 */ /* 0x000fe20000011434 */
[----:B------:R-:W-:-:S02]  /*8560*/  IMAD.SHL.U32 R55, R55, 0x80, RZ ;  /* 0x0000008037377824 */ /* 0x000fc400078e00ff */
[----:B------:R-:W-:Y:S01]  /*8570*/  IMAD.IADD R87, R85, 0x1, R87 ;  /* 0x0000000155577824 */ /* 0x000fe200078e0257 */
[----:B------:R-:W-:Y:S02]  /*8580*/  LEA.HI R53, R53, R52, RZ, 0x5 ;  /* 0x0000003435357211 */ /* 0x000fe400078f28ff */
[----:B------:R-:W-:Y:S02]  /*8590*/  LOP3.LUT R55, R55, 0x380, RZ, 0xc0, !PT ;  /* 0x0000038037377812 */ /* 0x000fe400078ec0ff */
[----:B------:R-:W-:Y:S02]  /*85a0*/  LEA.HI.SX32 R53, R53, R28, 0x1b ;  /* 0x0000001c35357211 */ /* 0x000fe400078fdaff */
[----:B------:R-:W-:Y:S02]  /*85b0*/  LOP3.LUT R56, R56, 0x380, RZ, 0xc0, !PT ;  /* 0x0000038038387812 */ /* 0x000fe400078ec0ff */
[----:B------:R-:W-:Y:S01]  /*85c0*/  SHF.R.U32.HI R55, RZ, 0x3, R55 ;  /* 0x00000003ff377819 */ /* 0x000fe20000011637 */
[----:B------:R-:W-:Y:S01]  /*85d0*/  IMAD.SHL.U32 R89, R53, 0x10, RZ ;  /* 0x0000001035597824 */ /* 0x000fe200078e00ff */
[----:B------:R-:W-:Y:S01]  /*85e0*/  IADD3.X R90, R20, R87, R26, P3, P4 ;  /* 0x00000057145a7210 */ /* 0x000fe20001fe841a */
[----:B------:R-:W-:-:S03]  /*85f0*/  IMAD R53, R17, 0x7000, R115 ;  /* 0x0000700011357824 */ /* 0x000fc600078e0273 */
[----:B------:R-:W-:Y:S01]  /*8600*/  LOP3.LUT R52, R56, 0x70, R89, 0xf8, !PT ;  /* 0x0000007038347812 */ /* 0x000fe200078ef859 */
[----:B------:R-:W-:-:S03]  /*8610*/  IMAD.IADD R53, R16, 0x1, R53 ;  /* 0x0000000110357824 */ /* 0x000fc600078e0235 */
[----:B------:R-:W-:-:S05]  /*8620*/  LOP3.LUT R52, R52, R55, RZ, 0x3c, !PT ;  /* 0x0000003734347212 */ /* 0x000fca00078e3cff */
[----:B---3--:R-:W-:-:S04]  /*8630*/  IMAD.IADD R52, R54, 0x1, R52 ;  /* 0x0000000136347824 */ /* 0x008fc800078e0234 */
[----:B------:R-:W-:-:S04]  /*8640*/  IMAD R55, R17, 0x7000, R52 ;  /* 0x0000700011377824 */ /* 0x000fc800078e0234 */
[----:B------:R-:W-:Y:S02]  /*8650*/  IMAD.IADD R56, R16, 0x1, R55 ;  /* 0x0000000110387824 */ /* 0x000fe400078e0237 */
[----:B------:R-:W1:Y:S04]  /*8660*/  LDS.128 R52, [R53+0x20400] ;  /* 0x0204000035347984 */ /* 0x000e680000000c00 */
[----:B------:R-:W2:Y:S01]  /*8670*/  LDS.128 R56, [R56+0x20400] ;  /* 0x0204000038387984 */ /* 0x000ea20000000c00 */
[----:B------:R-:W-:Y:S05]  /*8680*/  @P2 BRA `(.L_x_399) ;  /* 0x0000000c00502947 */ /* 0x000fea0003800000 */
[----:B------:R-:W-:Y:S01]  /*8690*/  SHF.R.U32.HI R62, RZ, 0x8, R61 ;  /* 0x00000008ff3e7819 */ /* 0x000fe2000001163d */
[----:B-1----:R-:W-:Y:S01]  /*86a0*/  IMAD.MOV.U32 R64, RZ, RZ, R52 ;  /* 0x000000ffff407224 */ /* 0x002fe200078e0034 */
[----:B------:R-:W-:Y:S02]  /*86b0*/  SHF.R.U32.HI R136, RZ, 0x8, R65 ;  /* 0x00000008ff887819 */ /* 0x000fe40000011641 */
[----:B------:R-:W-:Y:S01]  /*86c0*/  LOP3.LUT R91, R61, 0xff0000ff, RZ, 0xc0, !PT ;  /* 0xff0000ff3d5b7812 */ /* 0x000fe200078ec0ff */
[----:B------:R-:W-:Y:S01]  /*86d0*/  IMAD.SHL.U32 R52, R62, 0x100, RZ ;  /* 0x000001003e347824 */ /* 0x000fe200078e00ff */
[----:B------:R-:W-:Y:S01]  /*86e0*/  SHF.R.U32.HI R137, RZ, 0x8, R63 ;  /* 0x00000008ff897819 */ /* 0x000fe2000001163f */
[----:B--2---:R-:W-:Y:S01]  /*86f0*/  IMAD.MOV.U32 R62, RZ, RZ, R58 ;  /* 0x000000ffff3e7224 */ /* 0x004fe200078e003a */
[----:B------:R-:W-:Y:S01]  /*8700*/  MOV R60, R53 ;  /* 0x00000035003c7202 */ /* 0x000fe20000000f00 */
[----:B------:R-:W-:Y:S01]  /*8710*/  IMAD.SHL.U32 R53, R136, 0x100, RZ ;  /* 0x0000010088357824 */ /* 0x000fe200078e00ff */
[----:B------:R-:W-:-:S02]  /*8720*/  SHF.R.U32.HI R88, RZ, 0x8, R67 ;  /* 0x00000008ff587819 */ /* 0x000fc40000011643 */
[----:B------:R-:W-:Y:S02]  /*8730*/  SHF.R.U32.HI R158, RZ, 0x10, R63 ;  /* 0x00000010ff9e7819 */ /* 0x000fe4000001163f */
[----:B------:R-:W-:Y:S02]  /*8740*/  SHF.R.U32.HI R157, RZ, 0x10, R65 ;  /* 0x00000010ff9d7819 */ /* 0x000fe40000011641 */
[----:B------:R-:W-:Y:S01]  /*8750*/  LOP3.LUT R66, R65, 0xff0000ff, RZ, 0xc0, !PT ;  /* 0xff0000ff41427812 */ /* 0x000fe200078ec0ff */
[----:B------:R-:W-:Y:S01]  /*8760*/  IMAD.MOV.U32 R65, RZ, RZ, R56 ;  /* 0x000000ffff417224 */ /* 0x000fe200078e0038 */
[----:B------:R-:W-:Y:S01]  /*8770*/  LOP3.LUT R91, R91, 0xff00, R52, 0xf8, !PT ;  /* 0x0000ff005b5b7812 */ /* 0x000fe200078ef834 */
[----:B------:R-:W-:Y:S01]  /*8780*/  IMAD.SHL.U32 R56, R88, 0x100, RZ ;  /* 0x0000010058387824 */ /* 0x000fe200078e00ff */
[----:B------:R-:W-:Y:S02]  /*8790*/  LOP3.LUT R63, R63, 0xff0000ff, RZ, 0xc0, !PT ;  /* 0xff0000ff3f3f7812 */ /* 0x000fe400078ec0ff */
[----:B------:R-:W-:-:S02]  /*87a0*/  SHF.L.U32 R52, R137, 0x8, RZ ;  /* 0x0000000889347819 */ /* 0x000fc400000006ff */
[----:B------:R-:W-:Y:S01]  /*87b0*/  SHF.R.U32.HI R156, RZ, 0x10, R61 ;  /* 0x00000010ff9c7819 */ /* 0x000fe2000001163d */
[----:B------:R-:W-:Y:S01]  /*87c0*/  IMAD.MOV.U32 R61, RZ, RZ, R54 ;  /* 0x000000ffff3d7224 */ /* 0x000fe200078e0036 */
[----:B------:R-:W-:Y:S02]  /*87d0*/  SHF.R.U32.HI R155, RZ, 0x10, R67 ;  /* 0x00000010ff9b7819 */ /* 0x000fe40000011643 */
[----:B------:R-:W-:Y:S01]  /*87e0*/  LOP3.LUT R137, R66, 0xff00, R53, 0xf8, !PT ;  /* 0x0000ff0042897812 */ /* 0x000fe200078ef835 */
[----:B------:R-:W-:Y:S01]  /*87f0*/  IMAD.U32 R53, R158, 0x10000, RZ ;  /* 0x000100009e357824 */ /* 0x000fe200078e00ff */
[----:B------:R-:W-:Y:S01]  /*8800*/  LOP3.LUT R67, R67, 0xff0000ff, RZ, 0xc0, !PT ;  /* 0xff0000ff43437812 */ /* 0x000fe200078ec0ff */
[----:B------:R-:W-:Y:S01]  /*8810*/  IMAD.U32 R54, R156, 0x10000, RZ ;  /* 0x000100009c367824 */ /* 0x000fe200078e00ff */
[----:B------:R-:W-:Y:S02]  /*8820*/  LOP3.LUT R52, R63, 0xff00, R52, 0xf8, !PT ;  /* 0x0000ff003f347812 */ /* 0x000fe400078ef834 */
[----:B------:R-:W-:-:S02]  /*8830*/  F2FP.F16.E4M3.UNPACK_B R136, R153.H1 ;  /* 0x00000099ff88723e */ /* 0x000fc400030006ff */
[----:B------:R-:W-:Y:S02]  /*8840*/  F2FP.F16.E4M3.UNPACK_B R88, R65.H1 ;  /* 0x00000041ff58723e */ /* 0x000fe400030006ff */
[----:B------:R-:W-:Y:S02]  /*8850*/  F2FP.F16.E4M3.UNPACK_B R66, R64.H1 ;  /* 0x00000040ff42723e */ /* 0x000fe400030006ff */
[----:B------:R-:W-:Y:S01]  /*8860*/  LOP3.LUT R156, R67, 0xff00, R56, 0xf8, !PT ;  /* 0x0000ff00439c7812 */ /* 0x000fe200078ef838 */
[----:B------:R-:W-:Y:S01]  /*8870*/  HADD2.F32 R63, -RZ, R88.H0_H0 ;  /* 0x20000058ff3f7230 */ /* 0x000fe20000004100 */
[----:B------:R-:W-:Y:S01]  /*8880*/  LOP3.LUT R53, R52, 0xff0000, R53, 0xf8, !PT ;  /* 0x00ff000034357812 */ /* 0x000fe200078ef835 */
[----:B------:R-:W-:Y:S01]  /*8890*/  HADD2.F32 R52, -RZ, R136.H0_H0 ;  /* 0x20000088ff347230 */ /* 0x000fe20000004100 */
[----:B------:R-:W-:Y:S01]  /*88a0*/  F2FP.F16.E4M3.UNPACK_B R67, R151.H1 ;  /* 0x00000097ff43723e */ /* 0x000fe200030006ff */
[----:B------:R-:W-:Y:S01]  /*88b0*/  HADD2.F32 R58, -RZ, R66.H0_H0 ;  /* 0x20000042ff3a7230 */ /* 0x000fe20000004100 */
[----:B------:R-:W-:Y:S01]  /*88c0*/  LOP3.LUT R54, R91, 0xff0000, R54, 0xf8, !PT ;  /* 0x00ff00005b367812 */ /* 0x000fe200078ef836 */
[----:B------:R-:W-:Y:S01]  /*88d0*/  IMAD.U32 R56, R157, 0x10000, RZ ;  /* 0x000100009d387824 */ /* 0x000fe200078e00ff */
[----:B------:R-:W-:Y:S01]  /*88e0*/  SHF.L.U32 R155, R155, 0x10, RZ ;  /* 0x000000109b9b7819 */ /* 0x000fe200000006ff */
[----:B------:R-:W-:-:S02]  /*88f0*/  HADD2.F32 R91, -RZ, R67.H0_H0 ;  /* 0x20000043ff5b7230 */ /* 0x000fc40000004100 */
[-C--:B------:R-:W-:Y:S01]  /*8900*/  FMUL.FTZ R157, R63, R52.reuse ;  /* 0x000000343f9d7220 */ /* 0x080fe20000410000 */
[----:B------:R-:W-:Y:S01]  /*8910*/  FMUL.FTZ R158, R58, R52 ;  /* 0x000000343a9e7220 */ /* 0x000fe20000410000 */
[----:B------:R-:W-:Y:S01]  /*8920*/  LOP3.LUT R52, R156, 0xff0000, R155, 0xf8, !PT ;  /* 0x00ff00009c347812 */ /* 0x000fe200078ef89b */
[----:B------:R-:W-:Y:S01]  /*8930*/  HADD2.F32 R156, -RZ, R67.H1_H1 ;  /* 0x30000043ff9c7230 */ /* 0x000fe20000004100 */
[----:B------:R-:W-:Y:S01]  /*8940*/  LOP3.LUT R56, R137, 0xff0000, R56, 0xf8, !PT ;  /* 0x00ff000089387812 */ /* 0x000fe200078ef838 */
[-C--:B------:R-:W-:Y:S01]  /*8950*/  FFMA.FTZ R58, R58, R91.reuse, -R157 ;  /* 0x0000005b3a3a7223 */ /* 0x080fe2000001089d */
[----:B------:R-:W-:Y:S01]  /*8960*/  FFMA.FTZ R63, R63, R91, R158 ;  /* 0x0000005b3f3f7223 */ /* 0x000fe2000001009e */
[----:B------:R-:W-:Y:S01]  /*8970*/  HADD2.F32 R136, -RZ, R136.H1_H1 ;  /* 0x30000088ff887230 */ /* 0x000fe20000004100 */
[----:B------:R-:W-:Y:S01]  /*8980*/  F2FP.F16.E4M3.UNPACK_B R153, R153 ;  /* 0x00000099ff99723e */ /* 0x000fe200020006ff */
[----:B------:R-:W-:Y:S01]  /*8990*/  HADD2.F32 R67, -RZ, R66.H1_H1 ;  /* 0x30000042ff437230 */ /* 0x000fe20000004100 */
[----:B------:R-:W-:Y:S01]  /*89a0*/  F2FP.F16.E4M3.UNPACK_B R91, R65 ;  /* 0x00000041ff5b723e */ /* 0x000fe200020006ff */
[----:B------:R-:W-:Y:S01]  /*89b0*/  HADD2.F32 R137, -RZ, R88.H1_H1 ;  /* 0x30000058ff897230 */ /* 0x000fe20000004100 */
[----:B------:R-:W-:Y:S01]  /*89c0*/  F2FP.F16.E4M3.UNPACK_B R88, R64 ;  /* 0x00000040ff58723e */ /* 0x000fe200020006ff */
[----:B------:R-:W-:Y:S01]  /*89d0*/  HADD2.F32 R155, -RZ, R153.H0_H0 ;  /* 0x20000099ff9b7230 */ /* 0x000fe20000004100 */
[----:B------:R-:W-:Y:S01]  /*89e0*/  F2FP.F16.E4M3.UNPACK_B R151, R151 ;  /* 0x00000097ff97723e */ /* 0x000fe200020006ff */
[-C--:B------:R-:W-:Y:S01]  /*89f0*/  FMUL.FTZ R158, R67, R136.reuse ;  /* 0x00000088439e7220 */ /* 0x080fe20000410000 */
[----:B------:R-:W-:Y:S01]  /*8a00*/  FMUL.FTZ R64, R137, R136 ;  /* 0x0000008889407220 */ /* 0x000fe20000410000 */
[----:B------:R-:W-:-:S02]  /*8a10*/  HADD2.F32 R136, -RZ, R91.H0_H0 ;  /* 0x2000005bff887230 */ /* 0x000fc40000004100 */
[----:B------:R-:W-:Y:S02]  /*8a20*/  HADD2.F32 R66, -RZ, R88.H0_H0 ;  /* 0x20000058ff427230 */ /* 0x000fe40000004100 */
[-C--:B------:R-:W-:Y:S01]  /*8a30*/  FFMA.FTZ R65, R67, R156.reuse, -R64 ;  /* 0x0000009c43417223 */ /* 0x080fe20000010840 */
[----:B------:R-:W-:Y:S02]  /*8a40*/  HADD2.F32 R67, -RZ, R151.H0_H0 ;  /* 0x20000097ff437230 */ /* 0x000fe40000004100 */
[-C--:B------:R-:W-:Y:S01]  /*8a50*/  FMUL.FTZ R157, R136, R155.reuse ;  /* 0x0000009b889d7220 */ /* 0x080fe20000410000 */
[----:B------:R-:W-:Y:S01]  /*8a60*/  FFMA.FTZ R64, R137, R156, R158 ;  /* 0x0000009c89407223 */ /* 0x000fe2000001009e */
[C---:B------:R-:W-:Y:S01]  /*8a70*/  FMUL.FTZ R155, R66.reuse, R155 ;  /* 0x0000009b429b7220 */ /* 0x040fe20000410000 */
[----:B------:R-:W-:Y:S02]  /*8a80*/  HADD2.F32 R153, -RZ, R153.H1_H1 ;  /* 0x30000099ff997230 */ /* 0x000fe40000004100 */
[----:B------:R-:W-:Y:S01]  /*8a90*/  FFMA.FTZ R66, R66, R67, -R157 ;  /* 0x0000004342427223 */ /* 0x000fe2000001089d */
[----:B------:R-:W-:-:S02]  /*8aa0*/  HADD2.F32 R137, -RZ, R91.H1_H1 ;  /* 0x3000005bff897230 */ /* 0x000fc40000004100 */
[----:B------:R-:W-:Y:S01]  /*8ab0*/  FFMA.FTZ R67, R136, R67, R155 ;  /* 0x0000004388437223 */ /* 0x000fe2000001009b */
[----:B------:R-:W-:Y:S01]  /*8ac0*/  HADD2.F32 R88, -RZ, R88.H1_H1 ;  /* 0x30000058ff587230 */ /* 0x000fe20000004100 */
[----:B------:R-:W-:Y:S01]  /*8ad0*/  F2FP.F16.E4M3.UNPACK_B R157, R154.H1 ;  /* 0x0000009aff9d723e */ /* 0x000fe200030006ff */
[----:B------:R-:W-:Y:S01]  /*8ae0*/  HADD2.F32 R155, -RZ, R151.H1_H1 ;  /* 0x30000097ff9b7230 */ /* 0x000fe20000004100 */
[----:B------:R-:W-:Y:S01]  /*8af0*/  F2FP.F16.E4M3.UNPACK_B R151, R62.H1 ;  /* 0x0000003eff97723e */ /* 0x000fe200030006ff */
[-C--:B------:R-:W-:Y:S01]  /*8b00*/  FMUL.FTZ R91, R137, R153.reuse ;  /* 0x00000099895b7220 */ /* 0x080fe20000410000 */
[----:B------:R-:W-:Y:S01]  /*8b10*/  FMUL.FTZ R158, R88, R153 ;  /* 0x00000099589e7220 */ /* 0x000fe20000410000 */
[----:B------:R-:W-:Y:S01]  /*8b20*/  F2FP.F16.E4M3.UNPACK_B R156, R152.H1 ;  /* 0x00000098ff9c723e */ /* 0x000fe200030006ff */
[----:B------:R-:W-:Y:S01]  /*8b30*/  HADD2.F32 R160, -RZ, R157.H0_H0 ;  /* 0x2000009dffa07230 */ /* 0x000fe20000004100 */
[----:B------:R-:W-:Y:S01]  /*8b40*/  F2FP.F16.E4M3.UNPACK_B R136, R61.H1 ;  /* 0x0000003dff88723e */ /* 0x000fe200030006ff */
[----:B------:R-:W-:-:S02]  /*8b50*/  HADD2.F32 R153, -RZ, R151.H0_H0 ;  /* 0x20000097ff997230 */ /* 0x000fc40000004100 */
[-C--:B------:R-:W-:Y:S01]  /*8b60*/  FFMA.FTZ R91, R88, R155.reuse, -R91 ;  /* 0x0000009b585b7223 */ /* 0x080fe2000001085b */
[----:B------:R-:W-:Y:S01]  /*8b70*/  FFMA.FTZ R88, R137, R155, R158 ;  /* 0x0000009b89587223 */ /* 0x000fe2000001009e */
[----:B------:R-:W-:Y:S01]  /*8b80*/  HADD2.F32 R158, -RZ, R156.H0_H0 ;  /* 0x2000009cff9e7230 */ /* 0x000fe20000004100 */
[----:B------:R-:W-:Y:S01]  /*8b90*/  F2FP.F16.E4M3.UNPACK_B R154, R154 ;  /* 0x0000009aff9a723e */ /* 0x000fe200020006ff */
[--C-:B------:R-:W-:Y:S02]  /*8ba0*/  HADD2.F32 R137, -RZ, R136.reuse.H0_H0 ;  /* 0x20000088ff897230 */ /* 0x100fe40000004100 */
[-C--:B------:R-:W-:Y:S01]  /*8bb0*/  FMUL.FTZ R162, R153, R160.reuse ;  /* 0x000000a099a27220 */ /* 0x080fe20000410000 */
[----:B------:R-:W-:Y:S01]  /*8bc0*/  HADD2.F32 R157, -RZ, R157.H1_H1 ;  /* 0x3000009dff9d7230 */ /* 0x000fe20000004100 */
[----:B------:R-:W-:Y:S01]  /*8bd0*/  F2FP.F16.E4M3.UNPACK_B R61, R61 ;  /* 0x0000003dff3d723e */ /* 0x000fe200020006ff */
[----:B------:R-:W-:Y:S02]  /*8be0*/  HADD2.F32 R151, -RZ, R151.H1_H1 ;  /* 0x30000097ff977230 */ /* 0x000fe40000004100 */
[----:B------:R-:W-:Y:S01]  /*8bf0*/  FMUL.FTZ R160, R137, R160 ;  /* 0x000000a089a07220 */ /* 0x000fe20000410000 */
[----:B------:R-:W-:-:S02]  /*8c00*/  HADD2.F32 R136, -RZ, R136.H1_H1 ;  /* 0x30000088ff887230 */ /* 0x000fc40000004100 */
[-C--:B------:R-:W-:Y:S01]  /*8c10*/  FFMA.FTZ R162, R137, R158.reuse, -R162 ;  /* 0x0000009e89a27223 */ /* 0x080fe200000108a2 */
[----:B------:R-:W-:Y:S02]  /*8c20*/  HADD2.F32 R156, -RZ, R156.H1_H1 ;  /* 0x3000009cff9c7230 */ /* 0x000fe40000004100 */
[-C--:B------:R-:W-:Y:S01]  /*8c30*/  FMUL.FTZ R137, R151, R157.reuse ;  /* 0x0000009d97897220 */ /* 0x080fe20000410000 */
[----:B------:R-:W-:Y:S01]  /*8c40*/  FFMA.FTZ R160, R153, R158, R160 ;  /* 0x0000009e99a07223 */ /* 0x000fe200000100a0 */
[C---:B------:R-:W-:Y:S01]  /*8c50*/  FMUL.FTZ R164, R136.reuse, R157 ;  /* 0x0000009d88a47220 */ /* 0x040fe20000410000 */
[----:B------:R-:W-:Y:S01]  /*8c60*/  F2FP.F16.E4M3.UNPACK_B R152, R152 ;  /* 0x00000098ff98723e */ /* 0x000fe200020006ff */
[----:B------:R-:W-:Y:S01]  /*8c70*/  FFMA.FTZ R157, R136, R156, -R137 ;  /* 0x0000009c889d7223 */ /* 0x000fe20000010889 */
[----:B------:R-:W-:Y:S01]  /*8c80*/  F2FP.F16.E4M3.UNPACK_B R136, R62 ;  /* 0x0000003eff88723e */ /* 0x000fe200020006ff */
[----:B------:R-:W-:Y:S02]  /*8c90*/  HADD2.F32 R153, -RZ, R154.H0_H0 ;  /* 0x2000009aff997230 */ /* 0x000fe40000004100 */
[----:B------:R-:W-:Y:S01]  /*8ca0*/  FFMA.FTZ R159, R151, R156, R164 ;  /* 0x0000009c979f7223 */ /* 0x000fe200000100a4 */
[----:B------:R-:W-:Y:S01]  /*8cb0*/  HADD2.F32 R62, -RZ, R61.H0_H0 ;  /* 0x2000003dff3e7230 */ /* 0x000fe20000004100 */
[----:B------:R-:W-:Y:S01]  /*8cc0*/  F2FP.SATFINITE.E4M3.F32.PACK_AB_MERGE_C R58, R65, R58, RZ ;  /* 0x0000003a413a723e */ /* 0x000fe200048070ff */
[----:B------:R-:W-:Y:S01]  /*8cd0*/  HADD2.F32 R137, -RZ, R136.H0_H0 ;  /* 0x20000088ff897230 */ /* 0x000fe20000004100 */
[----:B------:R-:W-:Y:S01]  /*8ce0*/  F2FP.F16.E4M3.UNPACK_B R65, R60 ;  /* 0x0000003cff41723e */ /* 0x000fe200020006ff */
[----:B------:R-:W-:-:S02]  /*8cf0*/  HADD2.F32 R154, -RZ, R154.H1_H1 ;  /* 0x3000009aff9a7230 */ /* 0x000fc40000004100 */
[CC--:B------:R-:W-:Y:S01]  /*8d00*/  FMUL.FTZ R156, R62.reuse, R153.reuse ;  /* 0x000000993e9c7220 */ /* 0x0c0fe20000410000 */
[----:B------:R-:W-:Y:S02]  /*8d10*/  HADD2.F32 R61, -RZ, R61.H1_H1 ;  /* 0x3000003dff3d7230 */ /* 0x000fe40000004100 */
[----:B------:R-:W-:Y:S01]  /*8d20*/  FMUL.FTZ R155, R137, R153 ;  /* 0x00000099899b7220 */ /* 0x000fe20000410000 */
[----:B------:R-:W-:Y:S01]  /*8d30*/  HADD2.F32 R151, -RZ, R152.H0_H0 ;  /* 0x20000098ff977230 */ /* 0x000fe20000004100 */
[----:B------:R-:W-:Y:S01]  /*8d40*/  F2FP.F16.E4M3.UNPACK_B R60, R60.H1 ;  /* 0x0000003cff3c723e */ /* 0x000fe200030006ff */
[----:B------:R-:W-:Y:S02]  /*8d50*/  HADD2.F32 R136, -RZ, R136.H1_H1 ;  /* 0x30000088ff887230 */ /* 0x000fe40000004100 */
[-C--:B------:R-:W-:Y:S01]  /*8d60*/  FMUL.FTZ R153, R61, R154.reuse ;  /* 0x0000009a3d997220 */ /* 0x080fe20000410000 */
[----:B------:R-:W-:Y:S02]  /*8d70*/  HADD2.F32 R152, -RZ, R152.H1_H1 ;  /* 0x30000098ff987230 */ /* 0x000fe40000004100 */
[----:B------:R-:W-:Y:S01]  /*8d80*/  FFMA.FTZ R155, R62, R151, -R155 ;  /* 0x000000973e9b7223 */ /* 0x000fe2000001089b */
[----:B------:R-:W-:Y:S01]  /*8d90*/  F2FP.SATFINITE.E4M3.F32.PACK_AB_MERGE_C R62, R64, R63, RZ ;  /* 0x0000003f403e723e */ /* 0x000fe200048070ff */
[C---:B------:R-:W-:Y:S01]  /*8da0*/  FMUL.FTZ R158, R136.reuse, R154 ;  /* 0x0000009a889e7220 */ /* 0x040fe20000410000 */
[----:B------:R-:W-:Y:S01]  /*8db0*/  F2FP.SATFINITE.E4M3.F32.PACK_AB_MERGE_C R63, R91, R66, R58 ;  /* 0x000000425b3f723e */ /* 0x000fe2000480703a */
[----:B------:R-:W-:Y:S01]  /*8dc0*/  FFMA.FTZ R153, R136, R152, R153 ;  /* 0x0000009888997223 */ /* 0x000fe20000010099 */
[----:B------:R-:W-:Y:S01]  /*8dd0*/  F2FP.F16.E4M3.UNPACK_B R136, R57 ;  /* 0x00000039ff88723e */ /* 0x000fe200020006ff */
[----:B------:R-:W-:Y:S01]  /*8de0*/  FFMA.FTZ R156, R137, R151, R156 ;  /* 0x00000097899c7223 */ /* 0x000fe2000001009c */
[----:B------:R-:W-:Y:S01]  /*8df0*/  F2FP.F16.E4M3.UNPACK_B R66, R56 ;  /* 0x00000038ff42723e */ /* 0x000fe200020006ff */
[----:B------:R-:W-:Y:S01]  /*8e00*/  HADD2.F32 R64, -RZ, R65.H0_H0 ;  /* 0x20000041ff407230 */ /* 0x000fe20000004100 */
[----:B------:R-:W-:Y:S01]  /*8e10*/  F2FP.SATFINITE.E4M3.F32.PACK_AB_MERGE_C R62, R88, R67, R62 ;  /* 0x00000043583e723e */ /* 0x000fe2000480703e */
[----:B------:R-:W-:Y:S01]  /*8e20*/  HADD2.F32 R67, -RZ, R136.H0_H0 ;  /* 0x20000088ff437230 */ /* 0x000fe20000004100 */
[----:B------:R-:W-:Y:S01]  /*8e30*/  F2FP.F16.E4M3.UNPACK_B R88, R54 ;  /* 0x00000036ff58723e */ /* 0x000fe200020006ff */
[----:B------:R-:W-:-:S02]  /*8e40*/  HADD2.F32 R137, -RZ, R66.H0_H0 ;  /* 0x20000042ff897230 */ /* 0x000fc40000004100 */
[----:B------:R-:W-:Y:S01]  /*8e50*/  FFMA.FTZ R158, R61, R152, -R158 ;  /* 0x000000983d9e7223 */ /* 0x000fe2000001089e */
[----:B------:R-:W-:Y:S01]  /*8e60*/  HADD2.F32 R136, -RZ, R136.H1_H1 ;  /* 0x30000088ff887230 */ /* 0x000fe20000004100 */
[----:B------:R-:W-:Y:S01]  /*8e70*/  F2FP.F16.E4M3.UNPACK_B R54, R54.H1 ;  /* 0x00000036ff36723e */ /* 0x000fe200030006ff */
[----:B------:R-:W-:Y:S02]  /*8e80*/  HADD2.F32 R91, -RZ, R88.H0_H0 ;  /* 0x20000058ff5b7230 */ /* 0x000fe40000004100 */
[-C--:B------:R-:W-:Y:S01]  /*8e90*/  FMUL.FTZ R151, R67, R137.reuse ;  /* 0x0000008943977220 */ /* 0x080fe20000410000 */
[C---:B------:R-:W-:Y:S01]  /*8ea0*/  FMUL.FTZ R152, R64.reuse, R137 ;  /* 0x0000008940987220 */ /* 0x040fe20000410000 */
[----:B------:R-:W-:Y:S01]  /*8eb0*/  HADD2.F32 R137, -RZ, R66.H1_H1 ;  /* 0x30000042ff897230 */ /* 0x000fe20000004100 */
[----:B------:R-:W-:Y:S01]  /*8ec0*/  F2FP.SATFINITE.E4M3.F32.PACK_AB_MERGE_C R159, R159, R160, RZ ;  /* 0x000000a09f9f723e */ /* 0x000fe200048070ff */
[----:B------:R-:W-:Y:S02]  /*8ed0*/  HADD2.F32 R66, -RZ, R65.H1_H1 ;  /* 0x30000041ff427230 */ /* 0x000fe40000004100 */
[-C--:B------:R-:W-:Y:S01]  /*8ee0*/  FFMA.FTZ R64, R64, R91.reuse, -R151 ;  /* 0x0000005b40407223 */ /* 0x080fe20000010897 */
[----:B------:R-:W-:Y:S01]  /*8ef0*/  FFMA.FTZ R65, R67, R91, R152 ;  /* 0x0000005b43417223 */ /* 0x000fe20000010098 */
[----:B------:R-:W-:-:S02]  /*8f00*/  HADD2.F32 R67, -RZ, R88.H1_H1 ;  /* 0x30000058ff437230 */ /* 0x000fc40000004100 */
[-C--:B------:R-:W-:Y:S01]  /*8f10*/  FMUL.FTZ R91, R136, R137.reuse ;  /* 0x00000089885b7220 */ /* 0x080fe20000410000 */
[C---:B------:R-:W-:Y:S01]  /*8f20*/  FMUL.FTZ R151, R66.reuse, R137 ;  /* 0x0000008942977220 */ /* 0x040fe20000410000 */
[----:B------:R-:W-:Y:S02]  /*8f30*/  F2FP.F16.E4M3.UNPACK_B R88, R57.H1 ;  /* 0x00000039ff58723e */ /* 0x000fe400030006ff */
[----:B------:R-:W-:Y:S01]  /*8f40*/  F2FP.F16.E4M3.UNPACK_B R137, R56.H1 ;  /* 0x00000038ff89723e */ /* 0x000fe200030006ff */
[-C--:B------:R-:W-:Y:S01]  /*8f50*/  FFMA.FTZ R57, R66, R67.reuse, -R91 ;  /* 0x0000004342397223 */ /* 0x080fe2000001085b */
[----:B------:R-:W-:Y:S01]  /*8f60*/  FFMA.FTZ R56, R136, R67, R151 ;  /* 0x0000004388387223 */ /* 0x000fe20000010097 */
[----:B------:R-:W-:Y:S01]  /*8f70*/  HADD2.F32 R66, -RZ, R60.H0_H0 ;  /* 0x2000003cff427230 */ /* 0x000fe20000004100 */
[----:B------:R-:W-:Y:S01]  /*8f80*/  F2FP.SATFINITE.E4M3.F32.PACK_AB_MERGE_C R61, R157, R162, RZ ;  /* 0x000000a29d3d723e */ /* 0x000fe200048070ff */
[--C-:B------:R-:W-:Y:S01]  /*8f90*/  HADD2.F32 R91, -RZ, R88.reuse.H0_H0 ;  /* 0x20000058ff5b7230 */ /* 0x100fe20000004100 */
[----:B------:R-:W-:Y:S01]  /*8fa0*/  F2FP.SATFINITE.E4M3.F32.PACK_AB_MERGE_C R58, R153, R156, R159 ;  /* 0x0000009c993a723e */ /* 0x000fe2000480709f */
[--C-:B------:R-:W-:Y:S01]  /*8fb0*/  HADD2.F32 R136, -RZ, R137.reuse.H0_H0 ;  /* 0x20000089ff887230 */ /* 0x100fe20000004100 */
[----:B------:R-:W-:Y:S01]  /*8fc0*/  F2FP.SATFINITE.E4M3.F32.PACK_AB_MERGE_C R61, R158, R155, R61 ;  /* 0x0000009b9e3d723e */ /* 0x000fe2000480703d */
[----:B------:R-:W-:Y:S01]  /*8fd0*/  HADD2.F32 R88, -RZ, R88.H1_H1 ;  /* 0x30000058ff587230 */ /* 0x000fe20000004100 */
[----:B------:R-:W-:Y:S01]  /*8fe0*/  F2FP.F16.E4M3.UNPACK_B R155, R52.H1 ;  /* 0x00000034ff9b723e */ /* 0x000fe200030006ff */
[----:B------:R-:W-:-:S02]  /*8ff0*/  HADD2.F32 R137, -RZ, R137.H1_H1 ;  /* 0x30000089ff897230 */ /* 0x000fc40000004100 */
[-C--:B------:R-:W-:Y:S01]  /*9000*/  FMUL.FTZ R151, R91, R136.reuse ;  /* 0x000000885b977220 */ /* 0x080fe20000410000 */
[----:B------:R-:W-:Y:S02]  /*9010*/  HADD2.F32 R67, -RZ, R60.H1_H1 ;  /* 0x3000003cff437230 */ /* 0x000fe40000004100 */
[----:B------:R-:W-:Y:S01]  /*9020*/  FMUL.FTZ R152, R66, R136 ;  /* 0x0000008842987220 */ /* 0x000fe20000410000 */
[--C-:B------:R-:W-:Y:S02]  /*9030*/  HADD2.F32 R60, -RZ, R54.reuse.H0_H0 ;  /* 0x20000036ff3c7230 */ /* 0x100fe40000004100 */
[-C--:B------:R-:W-:Y:S01]  /*9040*/  FMUL.FTZ R154, R88, R137.reuse ;  /* 0x00000089589a7220 */ /* 0x080fe20000410000 */
[----:B------:R-:W-:Y:S02]  /*9050*/  HADD2.F32 R136, -RZ, R54.H1_H1 ;  /* 0x30000036ff887230 */ /* 0x000fe40000004100 */
[----:B------:R-:W-:Y:S01]  /*9060*/  FMUL.FTZ R137, R67, R137 ;  /* 0x0000008943897220 */ /* 0x000fe20000410000 */
[----:B------:R-:W-:-:S02]  /*9070*/  HADD2.F32 R157, -RZ, R155.H0_H0 ;  /* 0x2000009bff9d7230 */ /* 0x000fc40000004100 */
[----:B------:R-:W-:Y:S01]  /*9080*/  FFMA.FTZ R54, R66, R60, -R151 ;  /* 0x0000003c42367223 */ /* 0x000fe20000010897 */
[----:B------:R-:W-:Y:S01]  /*9090*/  F2FP.F16.E4M3.UNPACK_B R66, R55 ;  /* 0x00000037ff42723e */ /* 0x000fe200020006ff */
[-C--:B------:R-:W-:Y:S01]  /*90a0*/  FFMA.FTZ R67, R67, R136.reuse, -R154 ;  /* 0x0000008843437223 */ /* 0x080fe2000001089a */
[----:B------:R-:W-:Y:S01]  /*90b0*/  FFMA.FTZ R159, R88, R136, R137 ;  /* 0x00000088589f7223 */ /* 0x000fe20000010089 */
[----:B------:R-:W-:Y:S01]  /*90c0*/  F2FP.F16.E4M3.UNPACK_B R136, R59.H1 ;  /* 0x0000003bff88723e */ /* 0x000fe200030006ff */
[----:B------:R-:W-:Y:S01]  /*90d0*/  FFMA.FTZ R60, R91, R60, R152 ;  /* 0x0000003c5b3c7223 */ /* 0x000fe20000010098 */
[----:B------:R-:W-:Y:S01]  /*90e0*/  F2FP.F16.E4M3.UNPACK_B R55, R55.H1 ;  /* 0x00000037ff37723e */ /* 0x000fe200030006ff */
[----:B------:R-:W-:Y:S01]  /*90f0*/  HADD2.F32 R155, -RZ, R155.H1_H1 ;  /* 0x3000009bff9b7230 */ /* 0x000fe20000004100 */
[----:B------:R-:W-:Y:S01]  /*9100*/  F2FP.F16.E4M3.UNPACK_B R154, R52 ;  /* 0x00000034ff9a723e */ /* 0x000fe200020006ff */
[----:B------:R-:W-:Y:S01]  /*9110*/  HADD2.F32 R52, -RZ, R136.H0_H0 ;  /* 0x20000088ff347230 */ /* 0x000fe20000004100 */
[----:B------:R-:W-:Y:S01]  /*9120*/  F2FP.F16.E4M3.UNPACK_B R151, R53 ;  /* 0x00000035ff97723e */ /* 0x000fe200020006ff */
[----:B------:R-:W-:Y:S01]  /*9130*/  HADD2.F32 R88, -RZ, R55.H0_H0 ;  /* 0x20000037ff587230 */ /* 0x000fe20000004100 */
[----:B------:R-:W-:Y:S01]  /*9140*/  F2FP.F16.E4M3.UNPACK_B R91, R59 ;  /* 0x0000003bff5b723e */ /* 0x000fe200020006ff */
[----:B------:R-:W-:Y:S01]  /*9150*/  HADD2.F32 R156, -RZ, R154.H0_H0 ;  /* 0x2000009aff9c7230 */ /* 0x000fe20000004100 */
[----:B------:R-:W-:Y:S01]  /*9160*/  F2FP.F16.E4M3.UNPACK_B R53, R53.H1 ;  /* 0x00000035ff35723e */ /* 0x000fe200030006ff */
[-C--:B------:R-:W-:Y:S01]  /*9170*/  FMUL.FTZ R161, R52, R157.reuse ;  /* 0x0000009d34a17220 */ /* 0x080fe20000410000 */
[----:B------:R-:W-:Y:S01]  /*9180*/  FMUL.FTZ R157, R88, R157 ;  /* 0x0000009d589d7220 */ /* 0x000fe20000410000 */
[----:B------:R-:W-:Y:S01]  /*9190*/  HADD2.F32 R137, -RZ, R91.H0_H0 ;  /* 0x2000005bff897230 */ /* 0x000fe20000004100 */
[----:B------:R-:W-:Y:S01]  /*91a0*/  F2FP.SATFINITE.E4M3.F32.PACK_AB_MERGE_C R54, R67, R54, RZ ;  /* 0x000000364336723e */ /* 0x000fe200048070ff */
[----:B------:R-:W-:Y:S01]  /*91b0*/  HADD2.F32 R153, -RZ, R53.H0_H0 ;  /* 0x20000035ff997230 */ /* 0x000fe20000004100 */
[----:B------:R-:W-:Y:S01]  /*91c0*/  F2FP.SATFINITE.E4M3.F32.PACK_AB_MERGE_C R60, R159, R60, RZ ;  /* 0x0000003c9f3c723e */ /* 0x000fe200048070ff */
[----:B------:R-:W-:-:S02]  /*91d0*/  HADD2.F32 R136, -RZ, R136.H1_H1 ;  /* 0x30000088ff887230 */ /* 0x000fc40000004100 */
[----:B------:R-:W-:Y:S01]  /*91e0*/  FMUL.FTZ R158, R137, R156 ;  /* 0x0000009c899e7220 */ /* 0x000fe20000410000 */
[----:B------:R-:W-:Y:S02]  /*91f0*/  HADD2.F32 R55, -RZ, R55.H1_H1 ;  /* 0x30000037ff377230 */ /* 0x000fe40000004100 */
[----:B------:R-:W-:Y:S01]  /*9200*/  FFMA.FTZ R157, R52, R153, R157 ;  /* 0x00000099349d7223 */ /* 0x000fe2000001009d */
[----:B------:R-:W-:Y:S02]  /*9210*/  HADD2.F32 R59, -RZ, R66.H0_H0 ;  /* 0x20000042ff3b7230 */ /* 0x000fe40000004100 */
[-C--:B------:R-:W-:Y:S01]  /*9220*/  FMUL.FTZ R52, R136, R155.reuse ;  /* 0x0000009b88347220 */ /* 0x080fe20000410000 */
[----:B------:R-:W-:Y:S02]  /*9230*/  HADD2.F32 R152, -RZ, R151.H0_H0 ;  /* 0x20000097ff987230 */ /* 0x000fe40000004100 */
[----:B------:R-:W-:Y:S01]  /*9240*/  FMUL.FTZ R155, R55, R155 ;  /* 0x0000009b379b7220 */ /* 0x000fe20000410000 */
[----:B------:R-:W-:-:S02]  /*9250*/  HADD2.F32 R91, -RZ, R91.H1_H1 ;  /* 0x3000005bff5b7230 */ /* 0x000fc40000004100 */
[C---:B------:R-:W-:Y:S01]  /*9260*/  FMUL.FTZ R156, R59.reuse, R156 ;  /* 0x0000009c3b9c7220 */ /* 0x040fe20000410000 */
[----:B------:R-:W-:Y:S02]  /*9270*/  HADD2.F32 R154, -RZ, R154.H1_H1 ;  /* 0x3000009aff9a7230 */ /* 0x000fe40000004100 */
[----:B------:R-:W-:Y:S01]  /*9280*/  FFMA.FTZ R158, R59, R152, -R158 ;  /* 0x000000983b9e7223 */ /* 0x000fe2000001089e */
[----:B------:R-:W-:Y:S02]  /*9290*/  HADD2.F32 R53, -RZ, R53.H1_H1 ;  /* 0x30000035ff357230 */ /* 0x000fe40000004100 */
[----:B------:R-:W-:Y:S01]  /*92a0*/  FFMA.FTZ R161, R88, R153, -R161 ;  /* 0x0000009958a17223 */ /* 0x000fe200000108a1 */
[----:B------:R-:W-:Y:S02]  /*92b0*/  HADD2.F32 R66, -RZ, R66.H1_H1 ;  /* 0x30000042ff427230 */ /* 0x000fe40000004100 */
[----:B------:R-:W-:Y:S01]  /*92c0*/  FMUL.FTZ R59, R91, R154 ;  /* 0x0000009a5b3b7220 */ /* 0x000fe20000410000 */
[----:B------:R-:W-:-:S02]  /*92d0*/  HADD2.F32 R151, -RZ, R151.H1_H1 ;  /* 0x30000097ff977230 */ /* 0x000fc40000004100 */
[-C--:B------:R-:W-:Y:S01]  /*92e0*/  FFMA.FTZ R52, R55, R53.reuse, -R52 ;  /* 0x0000003537347223 */ /* 0x080fe20000010834 */
[----:B------:R-:W-:Y:S01]  /*92f0*/  FFMA.FTZ R136, R136, R53, R155 ;  /* 0x0000003588887223 */ /* 0x000fe2000001009b */
[C---:B------:R-:W-:Y:S01]  /*9300*/  FMUL.FTZ R154, R66.reuse, R154 ;  /* 0x0000009a429a7220 */ /* 0x040fe20000410000 */
[----:B------:R-:W-:Y:S01]  /*9310*/  FFMA.FTZ R156, R137, R152, R156 ;  /* 0x00000098899c7223 */ /* 0x000fe2000001009c */
[----:B------:R-:W-:Y:S01]  /*9320*/  FFMA.FTZ R59, R66, R151, -R59 ;  /* 0x00000097423b7223 */ /* 0x000fe2000001083b */
[----:B------:R-:W-:Y:S01]  /*9330*/  F2FP.SATFINITE.E4M3.F32.PACK_AB_MERGE_C R52, R52, R161, RZ ;  /* 0x000000a13434723e */ /* 0x000fe200048070ff */
[----:B------:R-:W-:Y:S01]  /*9340*/  FFMA.FTZ R91, R91, R151, R154 ;  /* 0x000000975b5b7223 */ /* 0x000fe2000001009a */
[----:B------:R-:W-:Y:S02]  /*9350*/  F2FP.SATFINITE.E4M3.F32.PACK_AB_MERGE_C R136, R136, R157, RZ ;  /* 0x0000009d8888723e */ /* 0x000fe400048070ff */
[----:B------:R-:W-:Y:S01]  /*9360*/  F2FP.SATFINITE.E4M3.F32.PACK_AB_MERGE_C R53, R57, R64, R54 ;  /* 0x000000403935723e */ /* 0x000fe20004807036 */
[----:B------:R-:W-:Y:S01]  /*9370*/  IMAD.MOV.U32 R54, RZ, RZ, R61 ;  /* 0x000000ffff367224 */ /* 0x000fe200078e003d */
[----:B------:R-:W-:Y:S01]  /*9380*/  F2FP.SATFINITE.E4M3.F32.PACK_AB_MERGE_C R55, R59, R158, R52 ;  /* 0x0000009e3b37723e */ /* 0x000fe20004807034 */
[----:B------:R-:W-:Y:S01]  /*9390*/  IMAD.MOV.U32 R52, RZ, RZ, R63 ;  /* 0x000000ffff347224 */ /* 0x000fe200078e003f */
[----:B------:R-:W-:Y:S01]  /*93a0*/  F2FP.SATFINITE.E4M3.F32.PACK_AB_MERGE_C R57, R56, R65, R60 ;  /* 0x000000413839723e */ /* 0x000fe2000480703c */
[----:B------:R-:W-:Y:S01]  /*93b0*/  IMAD.MOV.U32 R56, RZ, RZ, R62 ;  /* 0x000000ffff387224 */ /* 0x000fe200078e003e */
[----:B------:R-:W-:-:S07]  /*93c0*/  F2FP.SATFINITE.E4M3.F32.PACK_AB_MERGE_C R59, R91, R156, R136 ;  /* 0x0000009c5b3b723e */ /* 0x000fce0004807088 */
.L_x_399:
[----:B------:R-:W-:Y:S05]  /*93d0*/  BSYNC B2 ;  /* 0x0000000000027941 */ /* 0x000fea0003800000 */
.L_x_398:
        /* <DEDUP_REMOVED lines=11> */
.L_x_397:
[----:B------:R-:W-:Y:S05]  /*9490*/  BSYNC B1 ;  /* 0x0000000000017941 */ /* 0x000fea0003800000 */
.L_x_396:
        /* <DEDUP_REMOVED lines=12> */
[----:B------:R-:W-:Y:S01]  /*9560*/  IMAD.SHL.U32 R55, R55, 0x80, RZ ;  /* 0x0000008037377824 */ /* 0x000fe200078e00ff */
[----:B------:R-:W-:Y:S01]  /*9570*/  IADD3 R62, P3, P4, R46, R60, R27 ;  /* 0x0000003c2e3e7210 */ /* 0x000fe20007c7e01b */
[----:B------:R-:W-:Y:S01]  /*9580*/  IMAD.IADD R63, R61, 0x1, R63 ;  /* 0x000000013d3f7824 */ /* 0x000fe200078e023f */
[----:B------:R-:W-:-:S02]  /*9590*/  SHF.R.S32.HI R53, RZ, 0x1f, R52 ;  /* 0x0000001fff357819 */ /* 0x000fc40000011434 */
[----:B------:R-:W-:Y:S02]  /*95a0*/  LOP3.LUT R55, R55, 0x380, RZ, 0xc0, !PT ;  /* 0x0000038037377812 */ /* 0x000fe400078ec0ff */
[----:B------:R-:W-:Y:S02]  /*95b0*/  LEA.HI R53, R53, R52, RZ, 0x5 ;  /* 0x0000003435357211 */ /* 0x000fe400078f28ff */
[----:B------:R-:W-:Y:S02]  /*95c0*/  IADD3.X R84, R20, R63, R26, P3, P4 ;  /* 0x0000003f14547210 */ /* 0x000fe40001fe841a */
[----:B------:R-:W-:-:S05]  /*95d0*/  LEA.HI.SX32 R53, R53, R28, 0x1b ;  /* 0x0000001c35357211 */ /* 0x000fca00078fdaff */
[----:B------:R-:W-:-:S05]  /*95e0*/  IMAD.SHL.U32 R65, R53, 0x10, RZ ;  /* 0x0000001035417824 */ /* 0x000fca00078e00ff */
[----:B------:R-:W-:-:S04]  /*95f0*/  LOP3.LUT R53, R55, 0x70, R65, 0xf8, !PT ;  /* 0x0000007037357812 */ /* 0x000fc800078ef841 */
[----:B------:R-:W-:-:S05]  /*9600*/  LOP3.LUT R53, R53, R140, RZ, 0x3c, !PT ;  /* 0x0000008c35357212 */ /* 0x000fca00078e3cff */
[----:B---3--:R-:W-:Y:S02]  /*9610*/  IMAD.IADD R52, R54, 0x1, R53 ;  /* 0x0000000136347824 */ /* 0x008fe400078e0235 */
[C---:B------:R-:W-:Y:S02]  /*9620*/  IMAD R53, R17.reuse, 0x7000, R114 ;  /* 0x0000700011357824 */ /* 0x040fe400078e0272 */
[----:B------:R-:W-:Y:S02]  /*9630*/  IMAD R55, R17, 0x7000, R52 ;  /* 0x0000700011377824 */ /* 0x000fe400078e0234 */
[C---:B------:R-:W-:Y:S02]  /*9640*/  IMAD.IADD R53, R16.reuse, 0x1, R53 ;  /* 0x0000000110357824 */ /* 0x040fe400078e0235 */
[----:B------:R-:W-:-:S04]  /*9650*/  IMAD.IADD R56, R16, 0x1, R55 ;  /* 0x0000000110387824 */ /* 0x000fc800078e0237 */
[----:B------:R-:W1:Y:S04]  /*9660*/  LDS.128 R52, [R53+0x20400] ;  /* 0x0204000035347984 */ /* 0x000e680000000c00 */
[----:B------:R-:W2:Y:S01]  /*9670*/  LDS.128 R56, [R56+0x20400] ;  /* 0x0204000038387984 */ /* 0x000ea20000000c00 */
[----:B------:R-:W-:Y:S05]  /*9680*/  @P2 BRA `(.L_x_403) ;  /* 0x0000000c00502947 */ /* 0x000fea0003800000 */
[--C-:B------:R-:W-:Y:S02]  /*9690*/  SHF.R.U32.HI R66, RZ, 0x8, R69.reuse ;  /* 0x00000008ff427819 */ /* 0x100fe40000011645 */
[----:B------:R-:W-:Y:S02]  /*96a0*/  LOP3.LUT R67, R69, 0xff0000ff, RZ, 0xc0, !PT ;  /* 0xff0000ff45437812 */ /* 0x000fe400078ec0ff */
[----:B------:R-:W-:Y:S01]  /*96b0*/  SHF.R.U32.HI R90, RZ, 0x10, R69 ;  /* 0x00000010ff5a7819 */ /* 0x000fe20000011645 */
[----:B-1----:R-:W-:Y:S01]  /*96c0*/  IMAD.MOV.U32 R69, RZ, RZ, R52 ;  /* 0x000000ffff457224 */ /* 0x002fe200078e0034 */
[----:B------:R-:W-:Y:S01]  /*96d0*/  SHF.R.U32.HI R74, RZ, 0x8, R75 ;  /* 0x00000008ff4a7819 */ /* 0x000fe2000001164b */
[----:B------:R-:W-:Y:S01]  /*96e0*/  IMAD.SHL.U32 R52, R66, 0x100, RZ ;  /* 0x0000010042347824 */ /* 0x000fe200078e00ff */
[----:B------:R-:W-:Y:S01]  /*96f0*/  SHF.R.U32.HI R89, RZ, 0x8, R71 ;  /* 0x00000008ff597819 */ /* 0x000fe20000011647 */
[----:B------:R-:W-:Y:S01]  /*9700*/  IMAD.MOV.U32 R66, RZ, RZ, R54 ;  /* 0x000000ffff427224 */ /* 0x000fe200078e0036 */
[----:B------:R-:W-:-:S02]  /*9710*/  SHF.R.U32.HI R86, RZ, 0x8, R73 ;  /* 0x00000008ff567819 */ /* 0x000fc40000011649 */
[----:B------:R-:W-:Y:S01]  /*9720*/  MOV R64, R53 ;  /* 0x0000003500407202 */ /* 0x000fe20000000f00 */
[----:B------:R-:W-:Y:S01]  /*9730*/  IMAD.U32 R53, R90, 0x10000, RZ ;  /* 0x000100005a357824 */ /* 0x000fe200078e00ff */
[----:B------:R-:W-:Y:S02]  /*9740*/  LOP3.LUT R72, R75, 0xff0000ff, RZ, 0xc0, !PT ;  /* 0xff0000ff4b487812 */ /* 0x000fe400078ec0ff */
[----:B------:R-:W-:Y:S01]  /*9750*/  SHF.R.U32.HI R87, RZ, 0x10, R75 ;  /* 0x00000010ff577819 */ /* 0x000fe2000001164b */
[----:B------:R-:W-:Y:S01]  /*9760*/  IMAD.SHL.U32 R75, R74, 0x100, RZ ;  /* 0x000001004a4b7824 */ /* 0x000fe200078e00ff */
[----:B------:R-:W-:Y:S02]  /*9770*/  LOP3.LUT R68, R71, 0xff0000ff, RZ, 0xc0, !PT ;  /* 0xff0000ff47447812 */ /* 0x000fe400078ec0ff */
[----:B------:R-:W-:Y:S01]  /*9780*/  SHF.R.U32.HI R88, RZ, 0x10, R71 ;  /* 0x00000010ff587819 */ /* 0x000fe20000011647 */
[----:B--2---:R-:W-:Y:S01]  /*9790*/  IMAD.MOV.U32 R71, RZ, RZ, R56 ;  /* 0x000000ffff477224 */ /* 0x004fe200078e0038 */
[----:B------:R-:W-:Y:S01]  /*97a0*/  LOP3.LUT R70, R73, 0xff0000ff, RZ, 0xc0, !PT ;  /* 0xff0000ff49467812 */ /* 0x000fe200078ec0ff */
[----:B------:R-:W-:Y:S01]  /*97b0*/  IMAD.U32 R87, R87, 0x10000, RZ ;  /* 0x0001000057577824 */ /* 0x000fe200078e00ff */
[----:B------:R-:W-:-:S02]  /*97c0*/  SHF.R.U32.HI R85, RZ, 0x10, R73 ;  /* 0x00000010ff557819 */ /* 0x000fc40000011649 */
[----:B------:R-:W-:Y:S01]  /*97d0*/  LOP3.LUT R52, R67, 0xff00, R52, 0xf8, !PT ;  /* 0x0000ff0043347812 */ /* 0x000fe200078ef834 */
[----:B------:R-:W-:Y:S01]  /*97e0*/  IMAD.SHL.U32 R67, R89, 0x100, RZ ;  /* 0x0000010059437824 */ /* 0x000fe200078e00ff */
[----:B------:R-:W-:Y:S01]  /*97f0*/  SHF.L.U32 R73, R86, 0x8, RZ ;  /* 0x0000000856497819 */ /* 0x000fe200000006ff */
[----:B------:R-:W-:Y:S01]  /*9800*/  IMAD.U32 R85, R85, 0x10000, RZ ;  /* 0x0001000055557824 */ /* 0x000fe200078e00ff */
[----:B------:R-:W-:Y:S01]  /*9810*/  LOP3.LUT R54, R52, 0xff0000, R53, 0xf8, !PT ;  /* 0x00ff000034367812 */ /* 0x000fe200078ef835 */
[----:B------:R-:W-:Y:S01]  /*9820*/  IMAD.U32 R52, R88, 0x10000, RZ ;  /* 0x0001000058347824 */ /* 0x000fe200078e00ff */
[----:B------:R-:W-:Y:S02]  /*9830*/  LOP3.LUT R56, R70, 0xff00, R73, 0xf8, !PT ;  /* 0x0000ff0046387812 */ /* 0x000fe400078ef849 */
[----:B------:R-:W-:Y:S02]  /*9840*/  LOP3.LUT R86, R72, 0xff00, R75, 0xf8, !PT ;  /* 0x0000ff0048567812 */ /* 0x000fe400078ef84b */
[----:B------:R-:W-:-:S02]  /*9850*/  LOP3.LUT R67, R68, 0xff00, R67, 0xf8, !PT ;  /* 0x0000ff0044437812 */ /* 0x000fc400078ef843 */
[----:B------:R-:W-:Y:S02]  /*9860*/  F2FP.F16.E4M3.UNPACK_B R75, R149.H1 ;  /* 0x00000095ff4b723e */ /* 0x000fe400030006ff */
[----:B------:R-:W-:Y:S02]  /*9870*/  F2FP.F16.E4M3.UNPACK_B R72, R71.H1 ;  /* 0x00000047ff48723e */ /* 0x000fe400030006ff */
[----:B------:R-:W-:Y:S01]  /*9880*/  F2FP.F16.E4M3.UNPACK_B R70, R69.H1 ;  /* 0x00000045ff46723e */ /* 0x000fe200030006ff */
[----:B------:R-:W-:Y:S01]  /*9890*/  HADD2.F32 R53, -RZ, R75.H0_H0 ;  /* 0x2000004bff357230 */ /* 0x000fe20000004100 */
[----:B------:R-:W-:Y:S01]  /*98a0*/  LOP3.LUT R52, R67, 0xff0000, R52, 0xf8, !PT ;  /* 0x00ff000043347812 */ /* 0x000fe200078ef834 */
[----:B------:R-:W-:Y:S01]  /*98b0*/  HADD2.F32 R68, -RZ, R72.H0_H0 ;  /* 0x20000048ff447230 */ /* 0x000fe20000004100 */
[----:B------:R-:W-:Y:S01]  /*98c0*/  F2FP.F16.E4M3.UNPACK_B R73, R146.H1 ;  /* 0x00000092ff49723e */ /* 0x000fe200030006ff */
[--C-:B------:R-:W-:Y:S01]  /*98d0*/  HADD2.F32 R67, -RZ, R70.reuse.H0_H0 ;  /* 0x20000046ff437230 */ /* 0x100fe20000004100 */
[----:B------:R-:W-:Y:S01]  /*98e0*/  LOP3.LUT R56, R56, 0xff0000, R85, 0xf8, !PT ;  /* 0x00ff000038387812 */ /* 0x000fe200078ef855 */
[----:B------:R-:W-:-:S02]  /*98f0*/  HADD2.F32 R70, -RZ, R70.H1_H1 ;  /* 0x30000046ff467230 */ /* 0x000fc40000004100 */
[CC--:B------:R-:W-:Y:S01]  /*9900*/  FMUL.FTZ R88, R68.reuse, R53.reuse ;  /* 0x0000003544587220 */ /* 0x0c0fe20000410000 */
[--C-:B------:R-:W-:Y:S02]  /*9910*/  HADD2.F32 R74, -RZ, R73.reuse.H0_H0 ;  /* 0x20000049ff4a7230 */ /* 0x100fe40000004100 */
[C---:B------:R-:W-:Y:S01]  /*9920*/  FMUL.FTZ R89, R67.reuse, R53 ;  /* 0x0000003543597220 */ /* 0x040fe20000410000 */
        /* <DEDUP_REMOVED lines=8> */
[----:B------:R-:W-:Y:S01]  /*99b0*/  LOP3.LUT R53, R86, 0xff0000, R87, 0xf8, !PT ;  /* 0x00ff000056357812 */ /* 0x000fe200078ef857 */
[CC--:B------:R-:W-:Y:S01]  /*99c0*/  FMUL.FTZ R88, R70.reuse, R74.reuse ;  /* 0x0000004a46587220 */ /* 0x0c0fe20000410000 */
[C---:B------:R-:W-:Y:S01]  /*99d0*/  FMUL.FTZ R69, R75.reuse, R74 ;  /* 0x0000004a4b457220 */ /* 0x040fe20000410000 */
[----:B------:R-:W-:Y:S01]  /*99e0*/  F2FP.F16.E4M3.UNPACK_B R146, R146 ;  /* 0x00000092ff92723e */ /* 0x000fe200020006ff */
[----:B------:R-:W-:Y:S02]  /*99f0*/  HADD2.F32 R86, -RZ, R149.H0_H0 ;  /* 0x20000095ff567230 */ /* 0x000fe40000004100 */
[----:B------:R-:W-:Y:S02]  /*9a00*/  HADD2.F32 R74, -RZ, R72.H0_H0 ;  /* 0x20000048ff4a7230 */ /* 0x000fe40000004100 */
[-C--:B------:R-:W-:Y:S01]  /*9a10*/  FFMA.FTZ R70, R70, R85.reuse, -R69 ;  /* 0x0000005546467223 */ /* 0x080fe20000010845 */
[----:B------:R-:W-:Y:S02]  /*9a20*/  HADD2.F32 R71, -RZ, R73.H0_H0 ;  /* 0x20000049ff477230 */ /* 0x000fe40000004100 */
[----:B------:R-:W-:Y:S01]  /*9a30*/  FFMA.FTZ R69, R75, R85, R88 ;  /* 0x000000554b457223 */ /* 0x000fe20000010058 */
[----:B------:R-:W-:-:S02]  /*9a40*/  HADD2.F32 R85, -RZ, R146.H0_H0 ;  /* 0x20000092ff557230 */ /* 0x000fc40000004100 */
[CC--:B------:R-:W-:Y:S01]  /*9a50*/  FMUL.FTZ R88, R74.reuse, R86.reuse ;  /* 0x000000564a587220 */ /* 0x0c0fe20000410000 */
[----:B------:R-:W-:Y:S02]  /*9a60*/  HADD2.F32 R75, -RZ, R72.H1_H1 ;  /* 0x30000048ff4b7230 */ /* 0x000fe40000004100 */
[C---:B------:R-:W-:Y:S01]  /*9a70*/  FMUL.FTZ R87, R71.reuse, R86 ;  /* 0x0000005647577220 */ /* 0x040fe20000410000 */
[----:B------:R-:W-:Y:S02]  /*9a80*/  HADD2.F32 R86, -RZ, R149.H1_H1 ;  /* 0x30000095ff567230 */ /* 0x000fe40000004100 */
[-C--:B------:R-:W-:Y:S01]  /*9a90*/  FFMA.FTZ R71, R71, R85.reuse, -R88 ;  /* 0x0000005547477223 */ /* 0x080fe20000010858 */
[----:B------:R-:W-:Y:S02]  /*9aa0*/  HADD2.F32 R73, -RZ, R73.H1_H1 ;  /* 0x30000049ff497230 */ /* 0x000fe40000004100 */
[----:B------:R-:W-:Y:S01]  /*9ab0*/  FFMA.FTZ R72, R74, R85, R87 ;  /* 0x000000554a487223 */ /* 0x000fe20000010057 */
[----:B------:R-:W-:-:S02]  /*9ac0*/  HADD2.F32 R146, -RZ, R146.H1_H1 ;  /* 0x30000092ff927230 */ /* 0x000fc40000004100 */
[----:B------:R-:W-:Y:S01]  /*9ad0*/  FMUL.FTZ R88, R75, R86 ;  /* 0x000000564b587220 */ /* 0x000fe20000410000 */
[----:B------:R-:W-:Y:S01]  /*9ae0*/  F2FP.F16.E4M3.UNPACK_B R74, R150.H1 ;  /* 0x00000096ff4a723e */ /* 0x000fe200030006ff */
[C---:B------:R-:W-:Y:S01]  /*9af0*/  FMUL.FTZ R136, R73.reuse, R86 ;  /* 0x0000005649887220 */ /* 0x040fe20000410000 */
[----:B------:R-:W-:Y:S01]  /*9b00*/  F2FP.F16.E4M3.UNPACK_B R85, R58.H1 ;  /* 0x0000003aff55723e */ /* 0x000fe200030006ff */
[----:B------:R-:W-:Y:S01]  /*9b10*/  FFMA.FTZ R90, R73, R146, -R88 ;  /* 0x00000092495a7223 */ /* 0x000fe20000010858 */
[----:B------:R-:W-:Y:S01]  /*9b20*/  F2FP.F16.E4M3.UNPACK_B R87, R148.H1 ;  /* 0x00000094ff57723e */ /* 0x000fe200030006ff */
[--C-:B------:R-:W-:Y:S01]  /*9b30*/  HADD2.F32 R89, -RZ, R74.reuse.H0_H0 ;  /* 0x2000004aff597230 */ /* 0x100fe20000004100 */
[----:B------:R-:W-:Y:S01]  /*9b40*/  F2FP.F16.E4M3.UNPACK_B R73, R66.H1 ;  /* 0x00000042ff49723e */ /* 0x000fe200030006ff */
[----:B------:R-:W-:Y:S02]  /*9b50*/  HADD2.F32 R86, -RZ, R85.H0_H0 ;  /* 0x20000055ff567230 */ /* 0x000fe40000004100 */
[----:B------:R-:W-:Y:S01]  /*9b60*/  FFMA.FTZ R91, R75, R146, R136 ;  /* 0x000000924b5b7223 */ /* 0x000fe20000010088 */
[----:B------:R-:W-:Y:S01]  /*9b70*/  HADD2.F32 R88, -RZ, R74.H1_H1 ;  /* 0x3000004aff587230 */ /* 0x000fe20000004100 */
[----:B------:R-:W-:Y:S01]  /*9b80*/  F2FP.F16.E4M3.UNPACK_B R150, R150 ;  /* 0x00000096ff96723e */ /* 0x000fe200020006ff */
[----:B------:R-:W-:-:S02]  /*9b90*/  HADD2.F32 R74, -RZ, R73.H0_H0 ;  /* 0x20000049ff4a7230 */ /* 0x000fc40000004100 */
[-C--:B------:R-:W-:Y:S01]  /*9ba0*/  FMUL.FTZ R137, R86, R89.reuse ;  /* 0x0000005956897220 */ /* 0x080fe20000410000 */
[----:B------:R-:W-:Y:S01]  /*9bb0*/  HADD2.F32 R75, -RZ, R87.H0_H0 ;  /* 0x20000057ff4b7230 */ /* 0x000fe20000004100 */
[----:B------:R-:W-:Y:S01]  /*9bc0*/  F2FP.F16.E4M3.UNPACK_B R66, R66 ;  /* 0x00000042ff42723e */ /* 0x000fe200020006ff */
[----:B------:R-:W-:Y:S02]  /*9bd0*/  HADD2.F32 R85, -RZ, R85.H1_H1 ;  /* 0x30000055ff557230 */ /* 0x000fe40000004100 */
[C---:B------:R-:W-:Y:S01]  /*9be0*/  FMUL.FTZ R89, R74.reuse, R89 ;  /* 0x000000594a597220 */ /* 0x040fe20000410000 */
[----:B------:R-:W-:Y:S02]  /*9bf0*/  HADD2.F32 R73, -RZ, R73.H1_H1 ;  /* 0x30000049ff497230 */ /* 0x000fe40000004100 */
[-C--:B------:R-:W-:Y:S01]  /*9c00*/  FFMA.FTZ R137, R74, R75.reuse, -R137 ;  /* 0x0000004b4a897223 */ /* 0x080fe20000010889 */
[----:B------:R-:W-:Y:S02]  /*9c10*/  HADD2.F32 R74, -RZ, R87.H1_H1 ;  /* 0x30000057ff4a7230 */ /* 0x000fe40000004100 */
[----:B------:R-:W-:Y:S01]  /*9c20*/  FMUL.FTZ R136, R85, R88 ;  /* 0x0000005855887220 */ /* 0x000fe20000410000 */
[----:B------:R-:W-:Y:S01]  /*9c30*/  F2FP.F16.E4M3.UNPACK_B R148, R148 ;  /* 0x00000094ff94723e */ /* 0x000fe200020006ff */
[C---:B------:R-:W-:Y:S01]  /*9c40*/  FMUL.FTZ R88, R73.reuse, R88 ;  /* 0x0000005849587220 */ /* 0x040fe20000410000 */
[----:B------:R-:W-:Y:S01]  /*9c50*/  FFMA.FTZ R86, R86, R75, R89 ;  /* 0x0000004b56567223 */ /* 0x000fe20000010059 */
[----:B------:R-:W-:Y:S01]  /*9c60*/  FFMA.FTZ R136, R73, R74, -R136 ;  /* 0x0000004a49887223 */ /* 0x000fe20000010888 */
[----:B------:R-:W-:Y:S01]  /*9c70*/  F2FP.F16.E4M3.UNPACK_B R73, R58 ;  /* 0x0000003aff49723e */ /* 0x000fe200020006ff */
[----:B------:R-:W-:Y:S01]  /*9c80*/  FFMA.FTZ R149, R85, R74, R88 ;  /* 0x0000004a55957223 */ /* 0x000fe20000010058 */
[--C-:B------:R-:W-:Y:S01]  /*9c90*/  HADD2.F32 R85, -RZ, R150.reuse.H0_H0 ;  /* 0x20000096ff557230 */ /* 0x100fe20000004100 */
[----:B------:R-:W-:Y:S01]  /*9ca0*/  F2FP.SATFINITE.E4M3.F32.PACK_AB_MERGE_C R67, R70, R67, RZ ;  /* 0x000000434643723e */ /* 0x000fe200048070ff */
[----:B------:R-:W-:Y:S01]  /*9cb0*/  HADD2.F32 R150, -RZ, R150.H1_H1 ;  /* 0x30000096ff967230 */ /* 0x000fe20000004100 */
[----:B------:R-:W-:Y:S01]  /*9cc0*/  F2FP.SATFINITE.E4M3.F32.PACK_AB_MERGE_C R69, R69, R68, RZ ;  /* 0x000000444545723e */ /* 0x000fe200048070ff */
[--C-:B------:R-:W-:Y:S01]  /*9cd0*/  HADD2.F32 R74, -RZ, R73.reuse.H0_H0 ;  /* 0x20000049ff4a7230 */ /* 0x100fe20000004100 */
[----:B------:R-:W-:Y:S01]  /*9ce0*/  F2FP.F16.E4M3.UNPACK_B R70, R64 ;  /* 0x00000040ff46723e */ /* 0x000fe200020006ff */
[----:B------:R-:W-:Y:S01]  /*9cf0*/  HADD2.F32 R58, -RZ, R66.H0_H0 ;  /* 0x20000042ff3a7230 */ /* 0x000fe20000004100 */
[----:B------:R-:W-:Y:S01]  /*9d00*/  F2FP.SATFINITE.E4M3.F32.PACK_AB_MERGE_C R68, R90, R71, R67 ;  /* 0x000000475a44723e */ /* 0x000fe20004807043 */
        /* <DEDUP_REMOVED lines=8> */
[----:B------:R-:W-:Y:S01]  /*9d90*/  F2FP.SATFINITE.E4M3.F32.PACK_AB_MERGE_C R67, R91, R72, R69 ;  /* 0x000000485b43723e */ /* 0x000fe20004807045 */
[-C--:B------:R-:W-:Y:S01]  /*9da0*/  FFMA.FTZ R87, R58, R75.reuse, -R87 ;  /* 0x0000004b3a577223 */ /* 0x080fe20000010857 */
[----:B------:R-:W-:Y:S01]  /*9db0*/  FFMA.FTZ R58, R74, R75, R85 ;  /* 0x0000004b4a3a7223 */ /* 0x000fe20000010055 */
[-C--:B------:R-:W-:Y:S01]  /*9dc0*/  FFMA.FTZ R66, R66, R148.reuse, -R89 ;  /* 0x0000009442427223 */ /* 0x080fe20000010859 */
[----:B------:R-:W-:Y:S01]  /*9dd0*/  FFMA.FTZ R89, R73, R148, R150 ;  /* 0x0000009449597223 */ /* 0x000fe20000010096 */
[----:B------:R-:W-:Y:S01]  /*9de0*/  F2FP.F16.E4M3.UNPACK_B R73, R57 ;  /* 0x00000039ff49723e */ /* 0x000fe200020006ff */
[----:B------:R-:W-:Y:S01]  /*9df0*/  HADD2.F32 R69, -RZ, R70.H0_H0 ;  /* 0x20000046ff457230 */ /* 0x000fe20000004100 */
[----:B------:R-:W-:-:S02]  /*9e00*/  F2FP.F16.E4M3.UNPACK_B R85, R56 ;  /* 0x00000038ff55723e */ /* 0x000fc400020006ff */
[----:B------:R-:W-:Y:S01]  /*9e10*/  F2FP.SATFINITE.E4M3.F32.PACK_AB_MERGE_C R86, R149, R86, RZ ;  /* 0x000000569556723e */ /* 0x000fe200048070ff */
[----:B------:R-:W-:Y:S01]  /*9e20*/  HADD2.F32 R71, -RZ, R73.H0_H0 ;  /* 0x20000049ff477230 */ /* 0x000fe20000004100 */
[----:B------:R-:W-:Y:S01]  /*9e30*/  F2FP.F16.E4M3.UNPACK_B R75, R54 ;  /* 0x00000036ff4b723e */ /* 0x000fe200020006ff */
[----:B------:R-:W-:Y:S01]  /*9e40*/  HADD2.F32 R72, -RZ, R85.H0_H0 ;  /* 0x20000055ff487230 */ /* 0x000fe20000004100 */
[----:B------:R-:W-:Y:S01]  /*9e50*/  F2FP.SATFINITE.E4M3.F32.PACK_AB_MERGE_C R136, R136, R137, RZ ;  /* 0x000000898888723e */ /* 0x000fe200048070ff */
[----:B------:R-:W-:Y:S01]  /*9e60*/  HADD2.F32 R74, -RZ, R73.H1_H1 ;  /* 0x30000049ff4a7230 */ /* 0x000fe20000004100 */
[----:B------:R-:W-:Y:S01]  /*9e70*/  F2FP.SATFINITE.E4M3.F32.PACK_AB_MERGE_C R58, R89, R58, R86 ;  /* 0x0000003a593a723e */ /* 0x000fe20004807056 */
[----:B------:R-:W-:Y:S02]  /*9e80*/  HADD2.F32 R85, -RZ, R85.H1_H1 ;  /* 0x30000055ff557230 */ /* 0x000fe40000004100 */
[-C--:B------:R-:W-:Y:S01]  /*9e90*/  FMUL.FTZ R88, R71, R72.reuse ;  /* 0x0000004847587220 */ /* 0x080fe20000410000 */
[----:B------:R-:W-:Y:S01]  /*9ea0*/  FMUL.FTZ R90, R69, R72 ;  /* 0x00000048455a7220 */ /* 0x000fe20000410000 */
[----:B------:R-:W-:Y:S01]  /*9eb0*/  HADD2.F32 R72, -RZ, R70.H1_H1 ;  /* 0x30000046ff487230 */ /* 0x000fe20000004100 */
[----:B------:R-:W-:Y:S01]  /*9ec0*/  F2FP.SATFINITE.E4M3.F32.PACK_AB_MERGE_C R66, R66, R87, R136 ;  /* 0x000000574242723e */ /* 0x000fe20004807088 */
[----:B------:R-:W-:-:S02]  /*9ed0*/  HADD2.F32 R86, -RZ, R75.H0_H0 ;  /* 0x2000004bff567230 */ /* 0x000fc40000004100 */
[-C--:B------:R-:W-:Y:S01]  /*9ee0*/  FMUL.FTZ R87, R74, R85.reuse ;  /* 0x000000554a577220 */ /* 0x080fe20000410000 */
[----:B------:R-:W-:Y:S02]  /*9ef0*/  HADD2.F32 R75, -RZ, R75.H1_H1 ;  /* 0x3000004bff4b7230 */ /* 0x000fe40000004100 */
[C---:B------:R-:W-:Y:S01]  /*9f00*/  FMUL.FTZ R89, R72.reuse, R85 ;  /* 0x0000005548597220 */ /* 0x040fe20000410000 */
[----:B------:R-:W-:Y:S01]  /*9f10*/  F2FP.F16.E4M3.UNPACK_B R73, R57.H1 ;  /* 0x00000039ff49723e */ /* 0x000fe200030006ff */
[----:B------:R-:W-:Y:S01]  /*9f20*/  FFMA.FTZ R70, R71, R86, R90 ;  /* 0x0000005647467223 */ /* 0x000fe2000001005a */
[----:B------:R-:W-:Y:S01]  /*9f30*/  F2FP.F16.E4M3.UNPACK_B R85, R56.H1 ;  /* 0x00000038ff55723e */ /* 0x000fe200030006ff */
[----:B------:R-:W-:Y:S01]  /*9f40*/  FFMA.FTZ R69, R69, R86, -R88 ;  /* 0x0000005645457223 */ /* 0x000fe20000010858 */
[----:B------:R-:W-:Y:S01]  /*9f50*/  F2FP.F16.E4M3.UNPACK_B R71, R64.H1 ;  /* 0x00000040ff47723e */ /* 0x000fe200030006ff */
[----:B------:R-:W-:Y:S01]  /*9f60*/  FFMA.FTZ R64, R72, R75, -R87 ;  /* 0x0000004b48407223 */ /* 0x000fe20000010857 */
[----:B------:R-:W-:Y:S01]  /*9f70*/  HADD2.F32 R72, -RZ, R73.H0_H0 ;  /* 0x20000049ff487230 */ /* 0x000fe20000004100 */
[----:B------:R-:W-:Y:S01]  /*9f80*/  F2FP.F16.E4M3.UNPACK_B R54, R54.H1 ;  /* 0x00000036ff36723e */ /* 0x000fe200030006ff */
[----:B------:R-:W-:-:S02]  /*9f90*/  HADD2.F32 R87, -RZ, R85.H0_H0 ;  /* 0x20000055ff577230 */ /* 0x000fc40000004100 */
[----:B------:R-:W-:Y:S01]  /*9fa0*/  FFMA.FTZ R57, R74, R75, R89 ;  /* 0x0000004b4a397223 */ /* 0x000fe20000010059 */
[----:B------:R-:W-:Y:S02]  /*9fb0*/  HADD2.F32 R56, -RZ, R71.H0_H0 ;  /* 0x20000047ff387230 */ /* 0x000fe40000004100 */
[----:B------:R-:W-:Y:S02]  /*9fc0*/  HADD2.F32 R73, -RZ, R73.H1_H1 ;  /* 0x30000049ff497230 */ /* 0x000fe40000004100 */
[----:B------:R-:W-:Y:S02]  /*9fd0*/  HADD2.F32 R86, -RZ, R85.H1_H1 ;  /* 0x30000055ff567230 */ /* 0x000fe40000004100 */
[-C--:B------:R-:W-:Y:S01]  /*9fe0*/  FMUL.FTZ R85, R72, R87.reuse ;  /* 0x0000005748557220 */ /* 0x080fe20000410000 */
[----:B------:R-:W-:Y:S02]  /*9ff0*/  HADD2.F32 R71, -RZ, R71.H1_H1 ;  /* 0x30000047ff477230 */ /* 0x000fe40000004100 */
[----:B------:R-:W-:Y:S01]  /*a000*/  FMUL.FTZ R87, R56, R87 ;  /* 0x0000005738577220 */ /* 0x000fe20000410000 */
[----:B------:R-:W-:-:S02]  /*a010*/  HADD2.F32 R75, -RZ, R54.H0_H0 ;  /* 0x20000036ff4b7230 */ /* 0x000fc40000004100 */
[----:B------:R-:W-:Y:S02]  /*a020*/  HADD2.F32 R74, -RZ, R54.H1_H1 ;  /* 0x30000036ff4a7230 */ /* 0x000fe40000004100 */
[-C--:B------:R-:W-:Y:S01]  /*a030*/  FMUL.FTZ R54, R73, R86.reuse ;  /* 0x0000005649367220 */ /* 0x080fe20000410000 */
[C---:B------:R-:W-:Y:S01]  /*a040*/  FMUL.FTZ R86, R71.reuse, R86 ;  /* 0x0000005647567220 */ /* 0x040fe20000410000 */
[----:B------:R-:W-:Y:S01]  /*a050*/  FFMA.FTZ R91, R72, R75, R87 ;  /* 0x0000004b485b7223 */ /* 0x000fe20000010057 */
[----:B------:R-:W-:Y:S01]  /*a060*/  F2FP.F16.E4M3.UNPACK_B R72, R59.H1 ;  /* 0x0000003bff48723e */ /* 0x000fe200030006ff */
[-C--:B------:R-:W-:Y:S01]  /*a070*/  FFMA.FTZ R137, R71, R74.reuse, -R54 ;  /* 0x0000004a47897223 */ /* 0x080fe20000010836 */
[----:B------:R-:W-:Y:S01]  /*a080*/  F2FP.F16.E4M3.UNPACK_B R54, R55 ;  /* 0x00000037ff36723e */ /* 0x000fe200020006ff */
[----:B------:R-:W-:Y:S01]  /*a090*/  FFMA.FTZ R136, R73, R74, R86 ;  /* 0x0000004a49887223 */ /* 0x000fe20000010056 */
[----:B------:R-:W-:Y:S01]  /*a0a0*/  F2FP.F16.E4M3.UNPACK_B R87, R53.H1 ;  /* 0x00000035ff57723e */ /* 0x000fe200030006ff */
[----:B------:R-:W-:Y:S01]  /*a0b0*/  FFMA.FTZ R90, R56, R75, -R85 ;  /* 0x0000004b385a7223 */ /* 0x000fe20000010855 */
[----:B------:R-:W-:Y:S01]  /*a0c0*/  F2FP.F16.E4M3.UNPACK_B R55, R55.H1 ;  /* 0x00000037ff37723e */ /* 0x000fe200030006ff */
[----:B------:R-:W-:Y:S01]  /*a0d0*/  HADD2.F32 R56, -RZ, R54.H0_H0 ;  /* 0x20000036ff387230 */ /* 0x000fe20000004100 */
[----:B------:R-:W-:Y:S01]  /*a0e0*/  F2FP.F16.E4M3.UNPACK_B R86, R53 ;  /* 0x00000035ff56723e */ /* 0x000fe200020006ff */
[--C-:B------:R-:W-:Y:S01]  /*a0f0*/  HADD2.F32 R89, -RZ, R87.reuse.H0_H0 ;  /* 0x20000057ff597230 */ /* 0x100fe20000004100 */
[-C--:B------:R-:W-:Y:S01]  /*a100*/  F2FP.F16.E4M3.UNPACK_B R53, R52.reuse ;  /* 0x00000034ff35723e */ /* 0x080fe200020006ff */
[----:B------:R-:W-:Y:S01]  /*a110*/  HADD2.F32 R87, -RZ, R87.H1_H1 ;  /* 0x30000057ff577230 */ /* 0x000fe20000004100 */
[----:B------:R-:W-:Y:S01]  /*a120*/  F2FP.F16.E4M3.UNPACK_B R74, R52.H1 ;  /* 0x00000034ff4a723e */ /* 0x000fe200030006ff */
[----:B------:R-:W-:Y:S01]  /*a130*/  HADD2.F32 R52, -RZ, R72.H0_H0 ;  /* 0x20000048ff347230 */ /* 0x000fe20000004100 */
[----:B------:R-:W-:Y:S01]  /*a140*/  F2FP.F16.E4M3.UNPACK_B R71, R59 ;  /* 0x0000003bff47723e */ /* 0x000fe200020006ff */
[----:B------:R-:W-:Y:S01]  /*a150*/  HADD2.F32 R59, -RZ, R55.H0_H0 ;  /* 0x20000037ff3b7230 */ /* 0x000fe20000004100 */
[----:B------:R-:W-:Y:S01]  /*a160*/  F2FP.SATFINITE.E4M3.F32.PACK_AB_MERGE_C R90, R137, R90, RZ ;  /* 0x0000005a895a723e */ /* 0x000fe200048070ff */
[----:B------:R-:W-:-:S02]  /*a170*/  HADD2.F32 R85, -RZ, R74.H0_H0 ;  /* 0x2000004aff557230 */ /* 0x000fc40000004100 */
[CC--:B------:R-:W-:Y:S01]  /*a180*/  FMUL.FTZ R146, R52.reuse, R89.reuse ;  /* 0x0000005934927220 */ /* 0x0c0fe20000410000 */
[----:B------:R-:W-:Y:S02]  /*a190*/  HADD2.F32 R72, -RZ, R72.H1_H1 ;  /* 0x30000048ff487230 */ /* 0x000fe40000004100 */
[C---:B------:R-:W-:Y:S01]  /*a1a0*/  FMUL.FTZ R89, R59.reuse, R89 ;  /* 0x000000593b597220 */ /* 0x040fe20000410000 */
[----:B------:R-:W-:Y:S02]  /*a1b0*/  HADD2.F32 R55, -RZ, R55.H1_H1 ;  /* 0x30000037ff377230 */ /* 0x000fe40000004100 */
[-C--:B------:R-:W-:Y:S01]  /*a1c0*/  FFMA.FTZ R146, R59, R85.reuse, -R146 ;  /* 0x000000553b927223 */ /* 0x080fe20000010892 */
[----:B------:R-:W-:Y:S02]  /*a1d0*/  HADD2.F32 R73, -RZ, R71.H0_H0 ;  /* 0x20000047ff497230 */ /* 0x000fe40000004100 */
[----:B------:R-:W-:Y:S01]  /*a1e0*/  FFMA.FTZ R89, R52, R85, R89 ;  /* 0x0000005534597223 */ /* 0x000fe20000010059 */
[----:B------:R-:W-:-:S02]  /*a1f0*/  HADD2.F32 R88, -RZ, R86.H0_H0 ;  /* 0x20000056ff587230 */ /* 0x000fc40000004100 */
[-C--:B------:R-:W-:Y:S01]  /*a200*/  FMUL.FTZ R52, R72, R87.reuse ;  /* 0x0000005748347220 */ /* 0x080fe20000410000 */
[----:B------:R-:W-:Y:S02]  /*a210*/  HADD2.F32 R71, -RZ, R71.H1_H1 ;  /* 0x30000047ff477230 */ /* 0x000fe40000004100 */
[----:B------:R-:W-:Y:S01]  /*a220*/  FMUL.FTZ R87, R55, R87 ;  /* 0x0000005737577220 */ /* 0x000fe20000410000 */
[----:B------:R-:W-:Y:S02]  /*a230*/  HADD2.F32 R86, -RZ, R86.H1_H1 ;  /* 0x30000056ff567230 */ /* 0x000fe40000004100 */
[-C--:B------:R-:W-:Y:S01]  /*a240*/  FMUL.FTZ R149, R73, R88.reuse ;  /* 0x0000005849957220 */ /* 0x080fe20000410000 */
[----:B------:R-:W-:Y:S02]  /*a250*/  HADD2.F32 R54, -RZ, R54.H1_H1 ;  /* 0x30000036ff367230 */ /* 0x000fe40000004100 */
[----:B------:R-:W-:Y:S01]  /*a260*/  FMUL.FTZ R88, R56, R88 ;  /* 0x0000005838587220 */ /* 0x000fe20000410000 */
[----:B------:R-:W-:-:S02]  /*a270*/  HADD2.F32 R74, -RZ, R74.H1_H1 ;  /* 0x3000004aff4a7230 */ /* 0x000fc40000004100 */
[-C--:B------:R-:W-:Y:S01]  /*a280*/  FMUL.FTZ R59, R71, R86.reuse ;  /* 0x00000056473b7220 */ /* 0x080fe20000410000 */
[--C-:B------:R-:W-:Y:S02]  /*a290*/  HADD2.F32 R75, -RZ, R53.reuse.H0_H0 ;  /* 0x20000035ff4b7230 */ /* 0x100fe40000004100 */
[----:B------:R-:W-:Y:S01]  /*a2a0*/  FMUL.FTZ R86, R54, R86 ;  /* 0x0000005636567220 */ /* 0x000fe20000410000 */
[----:B------:R-:W-:Y:S02]  /*a2b0*/  HADD2.F32 R53, -RZ, R53.H1_H1 ;  /* 0x30000035ff357230 */ /* 0x000fe40000004100 */
[-C--:B------:R-:W-:Y:S01]  /*a2c0*/  FFMA.FTZ R55, R55, R74.reuse, -R52 ;  /* 0x0000004a37377223 */ /* 0x080fe20000010834 */
[----:B------:R-:W-:Y:S01]  /*a2d0*/  FFMA.FTZ R72, R72, R74, R87 ;  /* 0x0000004a48487223 */ /* 0x000fe20000010057 */
[-C--:B------:R-:W-:Y:S01]  /*a2e0*/  FFMA.FTZ R149, R56, R75.reuse, -R149 ;  /* 0x0000004b38957223 */ /* 0x080fe20000010895 */
[----:B------:R-:W-:Y:S01]  /*a2f0*/  FFMA.FTZ R88, R73, R75, R88 ;  /* 0x0000004b49587223 */ /* 0x000fe20000010058 */
[-C--:B------:R-:W-:Y:S01]  /*a300*/  FFMA.FTZ R54, R54, R53.reuse, -R59 ;  /* 0x0000003536367223 */ /* 0x080fe2000001083b */
[----:B------:R-:W-:Y:S01]  /*a310*/  FFMA.FTZ R53, R71, R53, R86 ;  /* 0x0000003547357223 */ /* 0x000fe20000010056 */
[----:B------:R-:W-:Y:S01]  /*a320*/  F2FP.SATFINITE.E4M3.F32.PACK_AB_MERGE_C R55, R55, R146, RZ ;  /* 0x000000923737723e */ /* 0x000fe200048070ff */
[----:B------:R-:W-:Y:S01]  /*a330*/  IMAD.MOV.U32 R56, RZ, RZ, R67 ;  /* 0x000000ffff387224 */ /* 0x000fe200078e0043 */
[----:B------:R-:W-:-:S02]  /*a340*/  F2FP.SATFINITE.E4M3.F32.PACK_AB_MERGE_C R72, R72, R89, RZ ;  /* 0x000000594848723e */ /* 0x000fc400048070ff */
[----:B------:R-:W-:Y:S02]  /*a350*/  F2FP.SATFINITE.E4M3.F32.PACK_AB_MERGE_C R69, R64, R69, R90 ;  /* 0x000000454045723e */ /* 0x000fe4000480705a */
[----:B------:R-:W-:Y:S02]  /*a360*/  F2FP.SATFINITE.E4M3.F32.PACK_AB_MERGE_C R91, R136, R91, RZ ;  /* 0x0000005b885b723e */ /* 0x000fe400048070ff */
[----:B------:R-:W-:Y:S01]  /*a370*/  F2FP.SATFINITE.E4M3.F32.PACK_AB_MERGE_C R55, R54, R149, R55 ;  /* 0x000000953637723e */ /* 0x000fe20004807037 */
[----:B------:R-:W-:Y:S01]  /*a380*/  IMAD.MOV.U32 R54, RZ, RZ, R66 ;  /* 0x000000ffff367224 */ /* 0x000fe200078e0042 */
[----:B------:R-:W-:Y:S01]  /*a390*/  F2FP.SATFINITE.E4M3.F32.PACK_AB_MERGE_C R59, R53, R88, R72 ;  /* 0x00000058353b723e */ /* 0x000fe20004807048 */
[----:B------:R-:W-:Y:S01]  /*a3a0*/  IMAD.MOV.U32 R53, RZ, RZ, R69 ;  /* 0x000000ffff357224 */ /* 0x000fe200078e0045 */
[----:B------:R-:W-:Y:S02]  /*a3b0*/  F2FP.SATFINITE.E4M3.F32.PACK_AB_MERGE_C R57, R57, R70, R91 ;  /* 0x000000463939723e */ /* 0x000fe4000480705b */
[----:B------:R-:W-:-:S07]  /*a3c0*/  MOV R52, R68 ;  /* 0x0000004400347202 */ /* 0x000fce0000000f00 */
.L_x_403:
[----:B------:R-:W-:Y:S05]  /*a3d0*/  BSYNC B2 ;  /* 0x0000000000027941 */ /* 0x000fea0003800000 */
.L_x_402:
        /* <DEDUP_REMOVED lines=11> */
.L_x_401:
[----:B------:R-:W-:Y:S05]  /*a490*/  BSYNC B1 ;  /* 0x0000000000017941 */ /* 0x000fea0003800000 */
.L_x_400:
[----:B-1----:R-:W-:Y:S02]  /*a4a0*/  VIADD R53, R228, 0xc0 ;  /* 0x000000c0e4357836 */ /* 0x002fe40000000000 */
[-C--:B--2---:R-:W-:Y:S02]  /*a4b0*/  IMAD R52, R122, R130.reuse, RZ ;  /* 0x000000827a347224 */ /* 0x084fe400078e02ff */
[C---:B------:R-:W-:Y:S01]  /*a4c0*/  IMAD.WIDE.U32 R128, R53.reuse, R130, R128 ;  /* 0x0000008235807225 */ /* 0x040fe200078e0080 */
[----:B------:R-:W-:-:S03]  /*a4d0*/  ISETP.GE.OR P3, PT, R53, R119, P0 ;  /* 0x000000773500720c */ /* 0x000fc60000766670 */
[----:B------:R-:W-:-:S10]  /*a4e0*/  IMAD R65, R53, R131, R52 ;  /* 0x0000008335417224 */ /* 0x000fd400078e0234 */
[----:B------:R-:W-:Y:S05]  /*a4f0*/  @P3 BRA `(.L_x_382) ;  /* 0x0000001400a03947 */ /* 0x000fea0003800000 */
[----:B------:R-:W2:Y:S01]  /*a500*/  LDL R53, [R1+0x6c] ;  /* 0x00006c0001357983 */ /* 0x000ea20000100800 */
[----:B------:R-:W1:Y:S01]  /*a510*/  LDC.64 R60, c[0x0][0x2e8] ;  /* 0x0000ba00ff3c7b82 */ /* 0x000e620000000a00 */
[----:B------:R-:W-:Y:S01]  /*a520*/  IMAD.IADD R65, R129, 0x1, R65 ;  /* 0x0000000181417824 */ /* 0x000fe200078e0241 */
[----:B------:R-:W-:Y:S01]  /*a530*/  IADD3 R63, P3, P4, R46, R128, R27 ;  /* 0x000000802e3f7210 */ /* 0x000fe20007c7e01b */
[----:B------:R-:W-:Y:S01]  /*a540*/  VIADD R54, R228, 0xc0 ;  /* 0x000000c0e4367836 */ /* 0x000fe20000000000 */
[----:B------:R-:W-:Y:S01]  /*a550*/  ISETP.NE.AND P6, PT, R0, RZ, PT ;  /* 0x000000ff0000720c */ /* 0x000fe20003fc5270 */
[----:B------:R-:W-:Y:S01]  /*a560*/  BSSY B1, `(.L_x_404) ;  /* 0x00000e9000017945 */ /* 0x000fe20003800000 */
[----:B------:R-:W-:Y:S01]  /*a570*/  IADD3.X R52, R20, R65, R26, P3, P4 ;  /* 0x0000004114347210 */ /* 0x000fe20001fe841a */
[----:B------:R-:W-:Y:S01]  /*a580*/  IMAD.SHL.U32 R54, R54, 0x80, RZ ;  /* 0x0000008036367824 */ /* 0x000fe200078e00ff */
[----:B------:R-:W-:-:S04]  /*a590*/  SEL R147, R120, R147, !P6 ;  /* 0x0000009378937207 */ /* 0x000fc80007000000 */
[----:B------:R-:W-:Y:S02]  /*a5a0*/  LOP3.LUT R54, R54, 0x380, RZ, 0xc0, !PT ;  /* 0x0000038036367812 */ /* 0x000fe400078ec0ff */
[----:B-1----:R-:W-:-:S04]  /*a5b0*/  IADD3 R62, P3, R63, R60, RZ ;  /* 0x0000003c3f3e7210 */ /* 0x002fc80007f7e0ff */
[----:B------:R-:W-:Y:S02]  /*a5c0*/  IADD3.X R63, R52, R61, RZ, P3, !PT ;  /* 0x0000003d343f7210 */ /* 0x000fe40001ffe4ff */
[----:B------:R-:W-:-:S04]  /*a5d0*/  SHF.R.S32.HI R52, RZ, 0x1f, R147 ;  /* 0x0000001fff347819 */ /* 0x000fc80000011493 */
[----:B------:R-:W-:-:S04]  /*a5e0*/  LEA.HI R147, R52, R147, RZ, 0x5 ;  /* 0x0000009334937211 */ /* 0x000fc800078f28ff */
[----:B------:R-:W-:-:S05]  /*a5f0*/  LEA.HI.SX32 R67, R147, R28, 0x1b ;  /* 0x0000001c93437211 */ /* 0x000fca00078fdaff */
[----:B------:R-:W-:-:S05]  /*a600*/  IMAD.SHL.U32 R67, R67, 0x10, RZ ;  /* 0x0000001043437824 */ /* 0x000fca00078e00ff */
[----:B------:R-:W-:-:S04]  /*a610*/  LOP3.LUT R52, R54, 0x70, R67, 0xf8, !PT ;  /* 0x0000007036347812 */ /* 0x000fc800078ef843 */
[----:B------:R-:W-:-:S05]  /*a620*/  LOP3.LUT R52, R52, R139, RZ, 0x3c, !PT ;  /* 0x0000008b34347212 */ /* 0x000fca00078e3cff */
[----:B--2---:R-:W-:Y:S02]  /*a630*/  IMAD.IADD R52, R53, 0x1, R52 ;  /* 0x0000000135347824 */ /* 0x004fe400078e0234 */
[C---:B------:R-:W-:Y:S02]  /*a640*/  IMAD R53, R17.reuse, 0x7000, R113 ;  /* 0x0000700011357824 */ /* 0x040fe400078e0271 */
[----:B------:R-:W-:Y:S02]  /*a650*/  IMAD R55, R17, 0x7000, R52 ;  /* 0x0000700011377824 */ /* 0x000fe400078e0234 */
[----:B------:R-:W-:-:S03]  /*a660*/  IMAD.IADD R53, R16, 0x1, R53 ;  /* 0x0000000110357824 */ /* 0x000fc600078e0235 */
[----:B------:R-:W-:-:S03]  /*a670*/  IADD3 R56, R16, R55, RZ ;  /* 0x0000003710387210 */ /* 0x000fc60007ffe0ff */
[----:B------:R-:W1:Y:S04]  /*a680*/  LDS.128 R52, [R53+0x20400] ;  /* 0x0204000035347984 */ /* 0x000e680000000c00 */
[----:B------:R-:W2:Y:S01]  /*a690*/  LDS.128 R56, [R56+0x20400] ;  /* 0x0204000038387984 */ /* 0x000ea20000000c00 */
[----:B------:R-:W-:Y:S05]  /*a6a0*/  @P2 BRA `(.L_x_405) ;  /* 0x0000000c00502947 */ /* 0x000fea0003800000 */
[----:B------:R-:W-:Y:S01]  /*a6b0*/  SHF.R.U32.HI R64, RZ, 0x8, R77 ;  /* 0x00000008ff407819 */ /* 0x000fe2000001164d */
[----:B-1----:R-:W-:Y:S01]  /*a6c0*/  IMAD.MOV.U32 R70, RZ, RZ, R52 ;  /* 0x000000ffff467224 */ /* 0x002fe200078e0034 */
[----:B------:R-:W-:Y:S01]  /*a6d0*/  SHF.R.U32.HI R72, RZ, 0x8, R81 ;  /* 0x00000008ff487819 */ /* 0x000fe20000011651 */
[----:B--2---:R-:W-:Y:S01]  /*a6e0*/  IMAD.MOV.U32 R73, RZ, RZ, R56 ;  /* 0x000000ffff497224 */ /* 0x004fe200078e0038 */
[----:B------:R-:W-:Y:S01]  /*a6f0*/  LOP3.LUT R69, R77, 0xff0000ff, RZ, 0xc0, !PT ;  /* 0xff0000ff4d457812 */ /* 0x000fe200078ec0ff */
[----:B------:R-:W-:Y:S01]  /*a700*/  IMAD.SHL.U32 R52, R64, 0x100, RZ ;  /* 0x0000010040347824 */ /* 0x000fe200078e00ff */
[----:B------:R-:W-:Y:S01]  /*a710*/  SHF.R.U32.HI R74, RZ, 0x8, R79 ;  /* 0x00000008ff4a7819 */ /* 0x000fe2000001164f */
[----:B------:R-:W-:Y:S01]  /*a720*/  IMAD.MOV.U32 R64, RZ, RZ, R54 ;  /* 0x000000ffff407224 */ /* 0x000fe200078e0036 */
[----:B------:R-:W-:Y:S01]  /*a730*/  SHF.R.U32.HI R75, RZ, 0x10, R77 ;  /* 0x00000010ff4b7819 */ /* 0x000fe2000001164d */
[----:B------:R-:W-:Y:S01]  /*a740*/  IMAD.SHL.U32 R54, R72, 0x100, RZ ;  /* 0x0000010048367824 */ /* 0x000fe200078e00ff */
[----:B------:R-:W-:Y:S01]  /*a750*/  LOP3.LUT R69, R69, 0xff00, R52, 0xf8, !PT ;  /* 0x0000ff0045457812 */ /* 0x000fe200078ef834 */
[----:B------:R-:W-:Y:S01]  /*a760*/  IMAD.MOV.U32 R66, RZ, RZ, R58 ;  /* 0x000000ffff427224 */ /* 0x000fe200078e003a */
[----:B------:R-:W-:Y:S01]  /*a770*/  LOP3.LUT R71, R79, 0xff0000ff, RZ, 0xc0, !PT ;  /* 0xff0000ff4f477812 */ /* 0x000fe200078ec0ff */
[----:B------:R-:W-:Y:S01]  /*a780*/  IMAD.U32 R56, R75, 0x10000, RZ ;  /* 0x000100004b387824 */ /* 0x000fe200078e00ff */
[----:B------:R-:W-:-:S02]  /*a790*/  LOP3.LUT R77, R81, 0xff0000ff, RZ, 0xc0, !PT ;  /* 0xff0000ff514d7812 */ /* 0x000fc400078ec0ff */
[----:B------:R-:W-:Y:S02]  /*a7a0*/  SHF.L.U32 R52, R74, 0x8, RZ ;  /* 0x000000084a347819 */ /* 0x000fe400000006ff */
[----:B------:R-:W-:Y:S02]  /*a7b0*/  SHF.R.U32.HI R80, RZ, 0x10, R79 ;  /* 0x00000010ff507819 */ /* 0x000fe4000001164f */
[----:B------:R-:W-:Y:S02]  /*a7c0*/  SHF.R.U32.HI R68, RZ, 0x8, R83 ;  /* 0x00000008ff447819 */ /* 0x000fe40000011653 */
[----:B------:R-:W-:Y:S01]  /*a7d0*/  LOP3.LUT R75, R71, 0xff00, R52, 0xf8, !PT ;  /* 0x0000ff00474b7812 */ /* 0x000fe200078ef834 */
[----:B------:R-:W-:Y:S01]  /*a7e0*/  IMAD.U32 R52, R80, 0x10000, RZ ;  /* 0x0001000050347824 */ /* 0x000fe200078e00ff */
[----:B------:R-:W-:Y:S01]  /*a7f0*/  LOP3.LUT R79, R77, 0xff00, R54, 0xf8, !PT ;  /* 0x0000ff004d4f7812 */ /* 0x000fe200078ef836 */
[----:B------:R-:W-:Y:S01]  /*a800*/  IMAD.SHL.U32 R58, R68, 0x100, RZ ;  /* 0x00000100443a7824 */ /* 0x000fe200078e00ff */
[----:B------:R-:W-:-:S02]  /*a810*/  F2FP.F16.E4M3.UNPACK_B R77, R143.H1 ;  /* 0x0000008fff4d723e */ /* 0x000fc400030006ff */
[----:B------:R-:W-:Y:S02]  /*a820*/  F2FP.F16.E4M3.UNPACK_B R74, R73.H1 ;  /* 0x00000049ff4a723e */ /* 0x000fe400030006ff */
[----:B------:R-:W-:Y:S01]  /*a830*/  F2FP.F16.E4M3.UNPACK_B R71, R70.H1 ;  /* 0x00000046ff47723e */ /* 0x000fe200030006ff */
[----:B------:R-:W-:Y:S01]  /*a840*/  HADD2.F32 R54, -RZ, R77.H0_H0 ;  /* 0x2000004dff367230 */ /* 0x000fe20000004100 */
[----:B------:R-:W-:Y:S02]  /*a850*/  SHF.R.U32.HI R78, RZ, 0x10, R81 ;  /* 0x00000010ff4e7819 */ /* 0x000fe40000011651 */
[----:B------:R-:W-:Y:S01]  /*a860*/  LOP3.LUT R81, R83, 0xff0000ff, RZ, 0xc0, !PT ;  /* 0xff0000ff53517812 */ /* 0x000fe200078ec0ff */
[----:B------:R-:W-:Y:S01]  /*a870*/  HADD2.F32 R68, -RZ, R71.H0_H0 ;  /* 0x20000047ff447230 */ /* 0x000fe20000004100 */
[----:B------:R-:W-:Y:S01]  /*a880*/  LOP3.LUT R56, R69, 0xff0000, R56, 0xf8, !PT ;  /* 0x00ff000045387812 */ /* 0x000fe200078ef838 */
[----:B------:R-:W-:Y:S01]  /*a890*/  HADD2.F32 R69, -RZ, R74.H0_H0 ;  /* 0x2000004aff457230 */ /* 0x000fe20000004100 */
[----:B------:R-:W-:-:S02]  /*a8a0*/  F2FP.F16.E4M3.UNPACK_B R72, R141.H1 ;  /* 0x0000008dff48723e */ /* 0x000fc400030006ff */
[----:B------:R-:W-:Y:S02]  /*a8b0*/  SHF.R.U32.HI R76, RZ, 0x10, R83 ;  /* 0x00000010ff4c7819 */ /* 0x000fe40000011653 */
[----:B------:R-:W-:Y:S01]  /*a8c0*/  LOP3.LUT R81, R81, 0xff00, R58, 0xf8, !PT ;  /* 0x0000ff0051517812 */ /* 0x000fe200078ef83a */
[----:B------:R-:W-:Y:S01]  /*a8d0*/  IMAD.U32 R58, R78, 0x10000, RZ ;  /* 0x000100004e3a7824 */ /* 0x000fe200078e00ff */
[----:B------:R-:W-:Y:S01]  /*a8e0*/  LOP3.LUT R52, R75, 0xff0000, R52, 0xf8, !PT ;  /* 0x00ff00004b347812 */ /* 0x000fe200078ef834 */
[--C-:B------:R-:W-:Y:S01]  /*a8f0*/  HADD2.F32 R75, -RZ, R72.reuse.H0_H0 ;  /* 0x20000048ff4b7230 */ /* 0x100fe20000004100 */
[----:B------:R-:W-:Y:S01]  /*a900*/  SHF.L.U32 R76, R76, 0x10, RZ ;  /* 0x000000104c4c7819 */ /* 0x000fe200000006ff */
[-C--:B------:R-:W-:Y:S01]  /*a910*/  FMUL.FTZ R83, R69, R54.reuse ;  /* 0x0000003645537220 */ /* 0x080fe20000410000 */
[C---:B------:R-:W-:Y:S01]  /*a920*/  FMUL.FTZ R78, R68.reuse, R54 ;  /* 0x00000036444e7220 */ /* 0x040fe20000410000 */
[----:B------:R-:W-:Y:S02]  /*a930*/  F2FP.F16.E4M3.UNPACK_B R143, R143 ;  /* 0x0000008fff8f723e */ /* 0x000fe400020006ff */
        /* <DEDUP_REMOVED lines=8> */
[----:B------:R-:W-:Y:S01]  /*a9c0*/  LOP3.LUT R58, R79, 0xff0000, R58, 0xf8, !PT ;  /* 0x00ff00004f3a7812 */ /* 0x000fe200078ef83a */
[----:B------:R-:W-:Y:S01]  /*a9d0*/  HADD2.F32 R72, -RZ, R71.H1_H1 ;  /* 0x30000047ff487230 */ /* 0x000fe20000004100 */
[----:B------:R-:W-:Y:S01]  /*a9e0*/  F2FP.F16.E4M3.UNPACK_B R141, R141 ;  /* 0x0000008dff8d723e */ /* 0x000fe200020006ff */
[----:B------:R-:W-:-:S02]  /*a9f0*/  HADD2.F32 R77, -RZ, R143.H0_H0 ;  /* 0x2000008fff4d7230 */ /* 0x000fc40000004100 */
[CC--:B------:R-:W-:Y:S01]  /*aa00*/  FMUL.FTZ R79, R75.reuse, R78.reuse ;  /* 0x0000004e4b4f7220 */ /* 0x0c0fe20000410000 */
[----:B------:R-:W-:Y:S02]  /*aa10*/  HADD2.F32 R74, -RZ, R73.H0_H0 ;  /* 0x20000049ff4a7230 */ /* 0x000fe40000004100 */
[C---:B------:R-:W-:Y:S01]  /*aa20*/  FMUL.FTZ R78, R72.reuse, R78 ;  /* 0x0000004e484e7220 */ /* 0x040fe20000410000 */
[----:B------:R-:W-:Y:S02]  /*aa30*/  HADD2.F32 R71, -RZ, R70.H0_H0 ;  /* 0x20000046ff477230 */ /* 0x000fe40000004100 */
[-C--:B------:R-:W-:Y:S01]  /*aa40*/  FFMA.FTZ R83, R72, R76.reuse, -R79 ;  /* 0x0000004c48537223 */ /* 0x080fe2000001084f */
[----:B------:R-:W-:Y:S02]  /*aa50*/  HADD2.F32 R72, -RZ, R141.H0_H0 ;  /* 0x2000008dff487230 */ /* 0x000fe40000004100 */
[----:B------:R-:W-:Y:S01]  /*aa60*/  FFMA.FTZ R82, R75, R76, R78 ;  /* 0x0000004c4b527223 */ /* 0x000fe2000001004e */
[----:B------:R-:W-:Y:S01]  /*aa70*/  FMUL.FTZ R76, R74, R77 ;  /* 0x0000004d4a4c7220 */ /* 0x000fe20000410000 */
[----:B------:R-:W-:-:S02]  /*aa80*/  HADD2.F32 R143, -RZ, R143.H1_H1 ;  /* 0x3000008fff8f7230 */ /* 0x000fc40000004100 */
[C---:B------:R-:W-:Y:S01]  /*aa90*/  FMUL.FTZ R77, R71.reuse, R77 ;  /* 0x0000004d474d7220 */ /* 0x040fe20000410000 */
[----:B------:R-:W-:Y:S02]  /*aaa0*/  HADD2.F32 R73, -RZ, R73.H1_H1 ;  /* 0x30000049ff497230 */ /* 0x000fe40000004100 */
[-C--:B------:R-:W-:Y:S01]  /*aab0*/  FFMA.FTZ R78, R71, R72.reuse, -R76 ;  /* 0x00000048474e7223 */ /* 0x080fe2000001084c */
[----:B------:R-:W-:Y:S02]  /*aac0*/  HADD2.F32 R70, -RZ, R70.H1_H1 ;  /* 0x30000046ff467230 */ /* 0x000fe40000004100 */
[----:B------:R-:W-:Y:S01]  /*aad0*/  FFMA.FTZ R79, R74, R72, R77 ;  /* 0x000000484a4f7223 */ /* 0x000fe2000001004d */
[----:B------:R-:W-:Y:S02]  /*aae0*/  HADD2.F32 R141, -RZ, R141.H1_H1 ;  /* 0x3000008dff8d7230 */ /* 0x000fe40000004100 */
[-C--:B------:R-:W-:Y:S01]  /*aaf0*/  FMUL.FTZ R75, R73, R143.reuse ;  /* 0x0000008f494b7220 */ /* 0x080fe20000410000 */
[----:B------:R-:W-:Y:S01]  /*ab00*/  F2FP.F16.E4M3.UNPACK_B R71, R144.H1 ;  /* 0x00000090ff47723e */ /* 0x000fe200030006ff */
[C---:B------:R-:W-:Y:S01]  /*ab10*/  FMUL.FTZ R80, R70.reuse, R143 ;  /* 0x0000008f46507220 */ /* 0x040fe20000410000 */
[----:B------:R-:W-:Y:S01]  /*ab20*/  F2FP.F16.E4M3.UNPACK_B R72, R66.H1 ;  /* 0x00000042ff48723e */ /* 0x000fe200030006ff */
[----:B------:R-:W-:Y:S01]  /*ab30*/  FFMA.FTZ R81, R70, R141, -R75 ;  /* 0x0000008d46517223 */ /* 0x000fe2000001084b */
[----:B------:R-:W-:Y:S01]  /*ab40*/  F2FP.F16.E4M3.UNPACK_B R75, R142.H1 ;  /* 0x0000008eff4b723e */ /* 0x000fe200030006ff */
[----:B------:R-:W-:Y:S01]  /*ab50*/  HADD2.F32 R76, -RZ, R71.H0_H0 ;  /* 0x20000047ff4c7230 */ /* 0x000fe20000004100 */
[----:B------:R-:W-:Y:S01]  /*ab60*/  F2FP.F16.E4M3.UNPACK_B R70, R64.H1 ;  /* 0x00000040ff46723e */ /* 0x000fe200030006ff */
[----:B------:R-:W-:-:S02]  /*ab70*/  HADD2.F32 R74, -RZ, R72.H0_H0 ;  /* 0x20000048ff4a7230 */ /* 0x000fc40000004100 */
[----:B------:R-:W-:Y:S01]  /*ab80*/  FFMA.FTZ R80, R73, R141, R80 ;  /* 0x0000008d49507223 */ /* 0x000fe20000010050 */
[----:B------:R-:W-:Y:S01]  /*ab90*/  HADD2.F32 R77, -RZ, R71.H1_H1 ;  /* 0x30000047ff4d7230 */ /* 0x000fe20000004100 */
[----:B------:R-:W-:Y:S01]  /*aba0*/  F2FP.F16.E4M3.UNPACK_B R144, R144 ;  /* 0x00000090ff90723e */ /* 0x000fe200020006ff */
[----:B------:R-:W-:Y:S02]  /*abb0*/  HADD2.F32 R71, -RZ, R70.H0_H0 ;  /* 0x20000046ff477230 */ /* 0x000fe40000004100 */
[----:B------:R-:W-:Y:S01]  /*abc0*/  FMUL.FTZ R84, R74, R76 ;  /* 0x0000004c4a547220 */ /* 0x000fe20000410000 */
[----:B------:R-:W-:Y:S01]  /*abd0*/  HADD2.F32 R73, -RZ, R75.H0_H0 ;  /* 0x2000004bff497230 */ /* 0x000fe20000004100 */
[----:B------:R-:W-:Y:S01]  /*abe0*/  F2FP.F16.E4M3.UNPACK_B R64, R64 ;  /* 0x00000040ff40723e */ /* 0x000fe200020006ff */
[----:B------:R-:W-:Y:S02]  /*abf0*/  HADD2.F32 R72, -RZ, R72.H1_H1 ;  /* 0x30000048ff487230 */ /* 0x000fe40000004100 */
[----:B------:R-:W-:Y:S01]  /*ac00*/  FMUL.FTZ R85, R71, R76 ;  /* 0x0000004c47557220 */ /* 0x000fe20000410000 */
[----:B------:R-:W-:-:S02]  /*ac10*/  HADD2.F32 R70, -RZ, R70.H1_H1 ;  /* 0x30000046ff467230 */ /* 0x000fc40000004100 */
[----:B------:R-:W-:Y:S01]  /*ac20*/  FFMA.FTZ R84, R71, R73, -R84 ;  /* 0x0000004947547223 */ /* 0x000fe20000010854 */
[----:B------:R-:W-:Y:S02]  /*ac30*/  HADD2.F32 R75, -RZ, R75.H1_H1 ;  /* 0x3000004bff4b7230 */ /* 0x000fe40000004100 */
[----:B------:R-:W-:Y:S01]  /*ac40*/  FMUL.FTZ R71, R72, R77 ;  /* 0x0000004d48477220 */ /* 0x000fe20000410000 */
[----:B------:R-:W-:Y:S01]  /*ac50*/  FFMA.FTZ R76, R74, R73, R85 ;  /* 0x000000494a4c7223 */ /* 0x000fe20000010055 */
[C---:B------:R-:W-:Y:S01]  /*ac60*/  FMUL.FTZ R77, R70.reuse, R77 ;  /* 0x0000004d464d7220 */ /* 0x040fe20000410000 */
[----:B------:R-:W-:Y:S02]  /*ac70*/  HADD2.F32 R74, -RZ, R144.H0_H0 ;  /* 0x20000090ff4a7230 */ /* 0x000fe40000004100 */
[-C--:B------:R-:W-:Y:S01]  /*ac80*/  FFMA.FTZ R89, R70, R75.reuse, -R71 ;  /* 0x0000004b46597223 */ /* 0x080fe20000010847 */
[----:B------:R-:W-:Y:S01]  /*ac90*/  F2FP.F16.E4M3.UNPACK_B R70, R66 ;  /* 0x00000042ff46723e */ /* 0x000fe200020006ff */
[----:B------:R-:W-:Y:S01]  /*aca0*/  HADD2.F32 R66, -RZ, R64.H0_H0 ;  /* 0x20000040ff427230 */ /* 0x000fe20000004100 */
[----:B------:R-:W-:Y:S01]  /*acb0*/  F2FP.F16.E4M3.UNPACK_B R142, R142 ;  /* 0x0000008eff8e723e */ /* 0x000fe200020006ff */
[----:B------:R-:W-:Y:S01]  /*acc0*/  FFMA.FTZ R91, R72, R75, R77 ;  /* 0x0000004b485b7223 */ /* 0x000fe2000001004d */
[----:B------:R-:W-:Y:S01]  /*acd0*/  HADD2.F32 R75, -RZ, R144.H1_H1 ;  /* 0x30000090ff4b7230 */ /* 0x000fe20000004100 */
[----:B------:R-:W-:Y:S01]  /*ace0*/  F2FP.SATFINITE.E4M3.F32.PACK_AB_MERGE_C R68, R83, R68, RZ ;  /* 0x000000445344723e */ /* 0x000fe200048070ff */
[--C-:B------:R-:W-:Y:S01]  /*acf0*/  HADD2.F32 R71, -RZ, R70.reuse.H0_H0 ;  /* 0x20000046ff477230 */ /* 0x100fe20000004100 */
[----:B------:R-:W-:Y:S01]  /*ad00*/  F2FP.SATFINITE.E4M3.F32.PACK_AB_MERGE_C R82, R82, R69, RZ ;  /* 0x000000455252723e */ /* 0x000fe200048070ff */
[----:B------:R-:W-:Y:S01]  /*ad10*/  HADD2.F32 R70, -RZ, R70.H1_H1 ;  /* 0x30000046ff467230 */ /* 0x000fe20000004100 */
[----:B------:R-:W-:Y:S01]  /*ad20*/  F2FP.SATFINITE.E4M3.F32.PACK_AB_MERGE_C R69, R81, R78, R68 ;  /* 0x0000004e5145723e */ /* 0x000fe20004807044 */
[----:B------:R-:W-:-:S02]  /*ad30*/  HADD2.F32 R64, -RZ, R64.H1_H1 ;  /* 0x30000040ff407230 */ /* 0x000fc40000004100 */
[CC--:B------:R-:W-:Y:S01]  /*ad40*/  FMUL.FTZ R77, R71.reuse, R74.reuse ;  /* 0x0000004a474d7220 */ /* 0x0c0fe20000410000 */
[--C-:B------:R-:W-:Y:S02]  /*ad50*/  HADD2.F32 R72, -RZ, R142.reuse.H0_H0 ;  /* 0x2000008eff487230 */ /* 0x100fe40000004100 */
[----:B------:R-:W-:Y:S01]  /*ad60*/  FMUL.FTZ R74, R66, R74 ;  /* 0x0000004a424a7220 */ /* 0x000fe20000410000 */
[----:B------:R-:W-:Y:S02]  /*ad70*/  HADD2.F32 R73, -RZ, R142.H1_H1 ;  /* 0x3000008eff497230 */ /* 0x000fe40000004100 */
[-C--:B------:R-:W-:Y:S01]  /*ad80*/  FMUL.FTZ R85, R70, R75.reuse ;  /* 0x0000004b46557220 */ /* 0x080fe20000410000 */
[----:B------:R-:W-:Y:S01]  /*ad90*/  FMUL.FTZ R75, R64, R75 ;  /* 0x0000004b404b7220 */ /* 0x000fe20000410000 */
[-C--:B------:R-:W-:Y:S01]  /*ada0*/  FFMA.FTZ R66, R66, R72.reuse, -R77 ;  /* 0x0000004842427223 */ /* 0x080fe2000001084d */
[----:B------:R-:W-:Y:S01]  /*adb0*/  FFMA.FTZ R74, R71, R72, R74 ;  /* 0x00000048474a7223 */ /* 0x000fe2000001004a */
[----:B------:R-:W-:Y:S01]  /*adc0*/  F2FP.F16.E4M3.UNPACK_B R72, R57 ;  /* 0x00000039ff48723e */ /* 0x000fe200020006ff */
[-C--:B------:R-:W-:Y:S01]  /*add0*/  FFMA.FTZ R87, R70, R73.reuse, R75 ;  /* 0x0000004946577223 */ /* 0x080fe2000001004b */
[----:B------:R-:W-:Y:S01]  /*ade0*/  F2FP.F16.E4M3.UNPACK_B R77, R58 ;  /* 0x0000003aff4d723e */ /* 0x000fe200020006ff */
[----:B------:R-:W-:Y:S01]  /*adf0*/  FFMA.FTZ R85, R64, R73, -R85 ;  /* 0x0000004940557223 */ /* 0x000fe20000010855 */
[----:B------:R-:W-:Y:S01]  /*ae00*/  F2FP.F16.E4M3.UNPACK_B R71, R53 ;  /* 0x00000035ff47723e */ /* 0x000fe200020006ff */
[--C-:B------:R-:W-:Y:S01]  /*ae10*/  HADD2.F32 R73, -RZ, R72.reuse.H0_H0 ;  /* 0x20000048ff497230 */ /* 0x100fe20000004100 */
[----:B------:R-:W-:Y:S01]  /*ae20*/  F2FP.F16.E4M3.UNPACK_B R75, R56 ;  /* 0x00000038ff4b723e */ /* 0x000fe200020006ff */
[----:B------:R-:W-:Y:S01]  /*ae30*/  HADD2.F32 R78, -RZ, R77.H0_H0 ;  /* 0x2000004dff4e7230 */ /* 0x000fe20000004100 */
[----:B------:R-:W-:Y:S01]  /*ae40*/  F2FP.SATFINITE.E4M3.F32.PACK_AB_MERGE_C R64, R91, R76, RZ ;  /* 0x0000004c5b40723e */ /* 0x000fe200048070ff */
[----:B------:R-:W-:Y:S01]  /*ae50*/  HADD2.F32 R70, -RZ, R71.H0_H0 ;  /* 0x20000047ff467230 */ /* 0x000fe20000004100 */
[----:B------:R-:W-:Y:S01]  /*ae60*/  F2FP.SATFINITE.E4M3.F32.PACK_AB_MERGE_C R68, R80, R79, R82 ;  /* 0x0000004f5044723e */ /* 0x000fe20004807052 */
[----:B------:R-:W-:Y:S01]  /*ae70*/  HADD2.F32 R76, -RZ, R75.H0_H0 ;  /* 0x2000004bff4c7230 */ /* 0x000fe20000004100 */
[----:B------:R-:W-:Y:S01]  /*ae80*/  F2FP.SATFINITE.E4M3.F32.PACK_AB_MERGE_C R64, R87, R74, R64 ;  /* 0x0000004a5740723e */ /* 0x000fe20004807040 */
        /* <DEDUP_REMOVED lines=8> */
[----:B------:R-:W-:Y:S01]  /*af10*/  FMUL.FTZ R79, R74, R77 ;  /* 0x0000004d4a4f7220 */ /* 0x000fe20000410000 */
[----:B------:R-:W-:Y:S01]  /*af20*/  F2FP.F16.E4M3.UNPACK_B R53, R53.H1 ;  /* 0x00000035ff35723e */ /* 0x000fe200030006ff */
[C---:B------:R-:W-:Y:S01]  /*af30*/  FMUL.FTZ R77, R72.reuse, R77 ;  /* 0x0000004d484d7220 */ /* 0x040fe20000410000 */
[----:B------:R-:W-:Y:S01]  /*af40*/  F2FP.F16.E4M3.UNPACK_B R73, R57.H1 ;  /* 0x00000039ff49723e */ /* 0x000fe200030006ff */
[-C--:B------:R-:W-:Y:S01]  /*af50*/  FFMA.FTZ R81, R72, R75.reuse, -R79 ;  /* 0x0000004b48517223 */ /* 0x080fe2000001084f */
[----:B------:R-:W-:Y:S01]  /*af60*/  F2FP.F16.E4M3.UNPACK_B R72, R58.H1 ;  /* 0x0000003aff48723e */ /* 0x000fe200030006ff */
[----:B------:R-:W-:Y:S01]  /*af70*/  FFMA.FTZ R80, R74, R75, R77 ;  /* 0x0000004b4a507223 */ /* 0x000fe2000001004d */
[----:B------:R-:W-:Y:S01]  /*af80*/  HADD2.F32 R57, -RZ, R53.H0_H0 ;  /* 0x20000035ff397230 */ /* 0x000fe20000004100 */
[----:B------:R-:W-:Y:S01]  /*af90*/  F2FP.F16.E4M3.UNPACK_B R56, R56.H1 ;  /* 0x00000038ff38723e */ /* 0x000fe200030006ff */
[--C-:B------:R-:W-:Y:S01]  /*afa0*/  HADD2.F32 R58, -RZ, R73.reuse.H0_H0 ;  /* 0x20000049ff3a7230 */ /* 0x100fe20000004100 */
[----:B------:R-:W-:Y:S01]  /*afb0*/  F2FP.SATFINITE.E4M3.F32.PACK_AB_MERGE_C R84, R89, R84, RZ ;  /* 0x000000545954723e */ /* 0x000fe200048070ff */
[--C-:B------:R-:W-:Y:S01]  /*afc0*/  HADD2.F32 R74, -RZ, R72.reuse.H0_H0 ;  /* 0x20000048ff4a7230 */ /* 0x100fe20000004100 */
[----:B------:R-:W-:Y:S01]  /*afd0*/  F2FP.F16.E4M3.UNPACK_B R77, R54.H1 ;  /* 0x00000036ff4d723e */ /* 0x000fe200030006ff */
[----:B------:R-:W-:Y:S01]  /*afe0*/  HADD2.F32 R73, -RZ, R73.H1_H1 ;  /* 0x30000049ff497230 */ /* 0x000fe20000004100 */
[----:B------:R-:W-:Y:S01]  /*aff0*/  F2FP.SATFINITE.E4M3.F32.PACK_AB_MERGE_C R66, R85, R66, R84 ;  /* 0x000000425542723e */ /* 0x000fe20004807054 */
[----:B------:R-:W-:-:S02]  /*b000*/  HADD2.F32 R76, -RZ, R72.H1_H1 ;  /* 0x30000048ff4c7230 */ /* 0x000fc40000004100 */
[CC--:B------:R-:W-:Y:S01]  /*b010*/  FMUL.FTZ R78, R58.reuse, R74.reuse ;  /* 0x0000004a3a4e7220 */ /* 0x0c0fe20000410000 */
[----:B------:R-:W-:Y:S02]  /*b020*/  HADD2.F32 R53, -RZ, R53.H1_H1 ;  /* 0x30000035ff357230 */ /* 0x000fe40000004100 */
[----:B------:R-:W-:Y:S01]  /*b030*/  FMUL.FTZ R75, R57, R74 ;  /* 0x0000004a394b7220 */ /* 0x000fe20000410000 */
[--C-:B------:R-:W-:Y:S02]  /*b040*/  HADD2.F32 R72, -RZ, R56.reuse.H0_H0 ;  /* 0x20000038ff487230 */ /* 0x100fe40000004100 */
[-C--:B------:R-:W-:Y:S01]  /*b050*/  FMUL.FTZ R74, R73, R76.reuse ;  /* 0x0000004c494a7220 */ /* 0x080fe20000410000 */
[----:B------:R-:W-:Y:S02]  /*b060*/  HADD2.F32 R56, -RZ, R56.H1_H1 ;  /* 0x30000038ff387230 */ /* 0x000fe40000004100 */
[----:B------:R-:W-:Y:S01]  /*b070*/  FMUL.FTZ R76, R53, R76 ;  /* 0x0000004c354c7220 */ /* 0x000fe20000410000 */
[----:B------:R-:W-:Y:S01]  /*b080*/  FFMA.FTZ R83, R58, R72, R75 ;  /* 0x000000483a537223 */ /* 0x000fe2000001004b */
[----:B------:R-:W-:-:S02]  /*b090*/  F2FP.F16.E4M3.UNPACK_B R58, R59 ;  /* 0x0000003bff3a723e */ /* 0x000fc400020006ff */
[----:B------:R-:W-:Y:S01]  /*b0a0*/  FFMA.FTZ R84, R73, R56, R76 ;  /* 0x0000003849547223 */ /* 0x000fe2000001004c */
[----:B------:R-:W-:Y:S01]  /*b0b0*/  F2FP.F16.E4M3.UNPACK_B R76, R54 ;  /* 0x00000036ff4c723e */ /* 0x000fe200020006ff */
[----:B------:R-:W-:Y:S01]  /*b0c0*/  FFMA.FTZ R85, R53, R56, -R74 ;  /* 0x0000003835557223 */ /* 0x000fe2000001084a */
[-C--:B------:R-:W-:Y:S01]  /*b0d0*/  F2FP.F16.E4M3.UNPACK_B R53, R55.reuse ;  /* 0x00000037ff35723e */ /* 0x080fe200020006ff */
[----:B------:R-:W-:Y:S01]  /*b0e0*/  FFMA.FTZ R82, R57, R72, -R78 ;  /* 0x0000004839527223 */ /* 0x000fe2000001084e */
[----:B------:R-:W-:Y:S01]  /*b0f0*/  F2FP.F16.E4M3.UNPACK_B R55, R55.H1 ;  /* 0x00000037ff37723e */ /* 0x000fe200030006ff */
[----:B------:R-:W-:Y:S01]  /*b100*/  HADD2.F32 R72, -RZ, R58.H0_H0 ;  /* 0x2000003aff487230 */ /* 0x000fe20000004100 */
[-C--:B------:R-:W-:Y:S01]  /*b110*/  F2FP.F16.E4M3.UNPACK_B R54, R52.reuse ;  /* 0x00000034ff36723e */ /* 0x080fe200020006ff */
[----:B------:R-:W-:Y:S01]  /*b120*/  HADD2.F32 R79, -RZ, R76.H0_H0 ;  /* 0x2000004cff4f7230 */ /* 0x000fe20000004100 */
[----:B------:R-:W-:Y:S01]  /*b130*/  F2FP.F16.E4M3.UNPACK_B R59, R59.H1 ;  /* 0x0000003bff3b723e */ /* 0x000fe200030006ff */
[----:B------:R-:W-:Y:S01]  /*b140*/  HADD2.F32 R56, -RZ, R53.H0_H0 ;  /* 0x20000035ff387230 */ /* 0x000fe20000004100 */
[----:B------:R-:W-:Y:S01]  /*b150*/  F2FP.F16.E4M3.UNPACK_B R73, R52.H1 ;  /* 0x00000034ff49723e */ /* 0x000fe200030006ff */
[----:B------:R-:W-:-:S02]  /*b160*/  HADD2.F32 R57, -RZ, R55.H0_H0 ;  /* 0x20000037ff397230 */ /* 0x000fc40000004100 */
[-C--:B------:R-:W-:Y:S01]  /*b170*/  FMUL.FTZ R87, R72, R79.reuse ;  /* 0x0000004f48577220 */ /* 0x080fe20000410000 */
[----:B------:R-:W-:Y:S02]  /*b180*/  HADD2.F32 R78, -RZ, R77.H0_H0 ;  /* 0x2000004dff4e7230 */ /* 0x000fe40000004100 */
[C---:B------:R-:W-:Y:S01]  /*b190*/  FMUL.FTZ R79, R56.reuse, R79 ;  /* 0x0000004f384f7220 */ /* 0x040fe20000410000 */
[----:B------:R-:W-:Y:S01]  /*b1a0*/  HADD2.F32 R75, -RZ, R54.H0_H0 ;  /* 0x20000036ff4b7230 */ /* 0x000fe20000004100 */
[----:B------:R-:W-:Y:S01]  /*b1b0*/  F2FP.SATFINITE.E4M3.F32.PACK_AB_MERGE_C R82, R85, R82, RZ ;  /* 0x000000525552723e */ /* 0x000fe200048070ff */
[----:B------:R-:W-:Y:S02]  /*b1c0*/  HADD2.F32 R52, -RZ, R59.H0_H0 ;  /* 0x2000003bff347230 */ /* 0x000fe40000004100 */
[----:B------:R-:W-:Y:S01]  /*b1d0*/  FMUL.FTZ R89, R57, R78 ;  /* 0x0000004e39597220 */ /* 0x000fe20000410000 */
[----:B------:R-:W-:Y:S02]  /*b1e0*/  HADD2.F32 R74, -RZ, R73.H0_H0 ;  /* 0x20000049ff4a7230 */ /* 0x000fe40000004100 */
[----:B------:R-:W-:Y:S01]  /*b1f0*/  FFMA.FTZ R87, R56, R75, -R87 ;  /* 0x0000004b38577223 */ /* 0x000fe20000010857 */
[----:B------:R-:W-:-:S02]  /*b200*/  HADD2.F32 R59, -RZ, R59.H1_H1 ;  /* 0x3000003bff3b7230 */ /* 0x000fc40000004100 */
[C---:B------:R-:W-:Y:S01]  /*b210*/  FMUL.FTZ R86, R52.reuse, R78 ;  /* 0x0000004e34567220 */ /* 0x040fe20000410000 */
[----:B------:R-:W-:Y:S02]  /*b220*/  HADD2.F32 R56, -RZ, R77.H1_H1 ;  /* 0x3000004dff387230 */ /* 0x000fe40000004100 */
[-C--:B------:R-:W-:Y:S01]  /*b230*/  FFMA.FTZ R89, R52, R74.reuse, R89 ;  /* 0x0000004a34597223 */ /* 0x080fe20000010059 */
[----:B------:R-:W-:Y:S02]  /*b240*/  HADD2.F32 R55, -RZ, R55.H1_H1 ;  /* 0x30000037ff377230 */ /* 0x000fe40000004100 */
[----:B------:R-:W-:Y:S01]  /*b250*/  FFMA.FTZ R79, R72, R75, R79 ;  /* 0x0000004b484f7223 */ /* 0x000fe2000001004f */
[----:B------:R-:W-:Y:S02]  /*b260*/  HADD2.F32 R58, -RZ, R58.H1_H1 ;  /* 0x3000003aff3a7230 */ /* 0x000fe40000004100 */
[----:B------:R-:W-:Y:S01]  /*b270*/  FFMA.FTZ R86, R57, R74, -R86 ;  /* 0x0000004a39567223 */ /* 0x000fe20000010856 */
[----:B------:R-:W-:-:S02]  /*b280*/  HADD2.F32 R76, -RZ, R76.H1_H1 ;  /* 0x3000004cff4c7230 */ /* 0x000fc40000004100 */
[-C--:B------:R-:W-:Y:S01]  /*b290*/  FMUL.FTZ R72, R59, R56.reuse ;  /* 0x000000383b487220 */ /* 0x080fe20000410000 */
[----:B------:R-:W-:Y:S02]  /*b2a0*/  HADD2.F32 R53, -RZ, R53.H1_H1 ;  /* 0x30000035ff357230 */ /* 0x000fe40000004100 */
[----:B------:R-:W-:Y:S01]  /*b2b0*/  FMUL.FTZ R74, R55, R56 ;  /* 0x00000038374a7220 */ /* 0x000fe20000410000 */
[----:B------:R-:W-:Y:S02]  /*b2c0*/  HADD2.F32 R52, -RZ, R73.H1_H1 ;  /* 0x30000049ff347230 */ /* 0x000fe40000004100 */
[-C--:B------:R-:W-:Y:S01]  /*b2d0*/  FMUL.FTZ R56, R58, R76.reuse ;  /* 0x0000004c3a387220 */ /* 0x080fe20000410000 */
[----:B------:R-:W-:Y:S02]  /*b2e0*/  HADD2.F32 R54, -RZ, R54.H1_H1 ;  /* 0x30000036ff367230 */ /* 0x000fe40000004100 */
[----:B------:R-:W-:Y:S01]  /*b2f0*/  FMUL.FTZ R57, R53, R76 ;  /* 0x0000004c35397220 */ /* 0x000fe20000410000 */
[----:B------:R-:W-:Y:S01]  /*b300*/  F2FP.SATFINITE.E4M3.F32.PACK_AB_MERGE_C R83, R84, R83, RZ ;  /* 0x000000535453723e */ /* 0x000fe200048070ff */
[-C--:B------:R-:W-:Y:S01]  /*b310*/  FFMA.FTZ R55, R55, R52.reuse, -R72 ;  /* 0x0000003437377223 */ /* 0x080fe20000010848 */
[----:B------:R-:W-:Y:S01]  /*b320*/  FFMA.FTZ R74, R59, R52, R74 ;  /* 0x000000343b4a7223 */ /* 0x000fe2000001004a */
[-C--:B------:R-:W-:Y:S01]  /*b330*/  FFMA.FTZ R56, R53, R54.reuse, -R56 ;  /* 0x0000003635387223 */ /* 0x080fe20000010838 */
[----:B------:R-:W-:Y:S01]  /*b340*/  FFMA.FTZ R54, R58, R54, R57 ;  /* 0x000000363a367223 */ /* 0x000fe20000010039 */
[----:B------:R-:W-:Y:S01]  /*b350*/  F2FP.SATFINITE.E4M3.F32.PACK_AB_MERGE_C R53, R81, R70, R82 ;  /* 0x000000465135723e */ /* 0x000fe20004807052 */
[----:B------:R-:W-:Y:S01]  /*b360*/  IMAD.MOV.U32 R52, RZ, RZ, R69 ;  /* 0x000000ffff347224 */ /* 0x000fe200078e0045 */
[----:B------:R-:W-:Y:S01]  /*b370*/  F2FP.SATFINITE.E4M3.F32.PACK_AB_MERGE_C R55, R55, R86, RZ ;  /* 0x000000563737723e */ /* 0x000fe200048070ff */
[----:B------:R-:W-:Y:S01]  /*b380*/  IMAD.MOV.U32 R58, RZ, RZ, R64 ;  /* 0x000000ffff3a7224 */ /* 0x000fe200078e0040 */
[----:B------:R-:W-:-:S02]  /*b390*/  F2FP.SATFINITE.E4M3.F32.PACK_AB_MERGE_C R74, R74, R89, RZ ;  /* 0x000000594a4a723e */ /* 0x000fc400048070ff */
[----:B------:R-:W-:Y:S01]  /*b3a0*/  F2FP.SATFINITE.E4M3.F32.PACK_AB_MERGE_C R55, R56, R87, R55 ;  /* 0x000000573837723e */ /* 0x000fe20004807037 */
[----:B------:R-:W-:Y:S01]  /*b3b0*/  IMAD.MOV.U32 R56, RZ, RZ, R68 ;  /* 0x000000ffff387224 */ /* 0x000fe200078e0044 */
[----:B------:R-:W-:Y:S01]  /*b3c0*/  F2FP.SATFINITE.E4M3.F32.PACK_AB_MERGE_C R59, R54, R79, R74 ;  /* 0x0000004f363b723e */ /* 0x000fe2000480704a */
[----:B------:R-:W-:Y:S01]  /*b3d0*/  IMAD.MOV.U32 R54, RZ, RZ, R66 ;  /* 0x000000ffff367224 */ /* 0x000fe200078e0042 */
[----:B------:R-:W-:-:S07]  /*b3e0*/  F2FP.SATFINITE.E4M3.F32.PACK_AB_MERGE_C R57, R80, R71, R83 ;  /* 0x000000475039723e */ /* 0x000fce0004807053 */
.L_x_405:
[----:B------:R-:W-:Y:S05]  /*b3f0*/  BSYNC B1 ;  /* 0x0000000000017941 */ /* 0x000fea0003800000 */
.L_x_404:
[----:B-1----:R3:W-:Y:S01]  /*b400*/  STG.E.128 desc[UR60][R62.64], R52 ;  /* 0x000000343e007986 */ /* 0x0027e2000c101d3c */
[----:B------:R-:W-:-:S13]  /*b410*/  ISETP.GE.AND P2, PT, R67, R145, PT ;  /* 0x000000914300720c */ /* 0x000fda0003f46270 */
[----:B------:R-:W-:Y:S05]  /*b420*/  @P2 BRA `(.L_x_382) ;  /* 0x0000000400d42947 */ /* 0x000fea0003800000 */
[--C-:B---3--:R-:W-:Y:S02]  /*b430*/  SHF.R.S32.HI R52, RZ, 0x1f, R67.reuse ;  /* 0x0000001fff347819 */ /* 0x108fe40000011443 */
[----:B------:R-:W-:-:S04]  /*b440*/  IADD3 R67, P2, P3, R46, R128, R67 ;  /* 0x000000802e437210 */ /* 0x000fc80007b5e043 */
[----:B------:R-:W-:Y:S02]  /*b450*/  IADD3.X R52, R20, R65, R52, P2, P3 ;  /* 0x0000004114347210 */ /* 0x000fe400017e6434 */
[----:B------:R-:W-:-:S05]  /*b460*/  IADD3 R60, P2, R67, R60, RZ ;  /* 0x0000003c433c7210 */ /* 0x000fca0007f5e0ff */
[----:B------:R-:W-:-:S05]  /*b470*/  IMAD.X R61, R52, 0x1, R61, P2 ;  /* 0x00000001343d7824 */ /* 0x000fca00010e063d */
[----:B--2---:R4:W-:Y:S01]  /*b480*/  STG.E.128 desc[UR60][R60.64], R56 ;  /* 0x000000383c007986 */ /* 0x0049e2000c101d3c */
[----:B------:R-:W-:Y:S05]  /*b490*/  BRA `(.L_x_382) ;  /* 0x0000000400b87947 */ /* 0x000fea0003800000 */
.L_x_345:
[----:B------:R-:W2:Y:S02]  /*b4a0*/  LDL R52, [R1+0x44] ;  /* 0x0000440001347983 */ /* 0x000ea40000100800 */
[----:B--2---:R-:W-:-:S13]  /*b4b0*/  R2UR UR4, R52 ;  /* 0x00000000340472ca */ /* 0x004fda00000e0000 */
[----:B------:R-:W-:-:S06]  /*b4c0*/  UISETP.NE.AND UP0, UPT, UR4, 0x3, UPT ;  /* 0x000000030400788c */ /* 0x000fcc000bf05270 */
[----:B------:R-:W-:-:S13]  /*b4d0*/  PLOP3.LUT P5, PT, PT, PT, UP0, 0x80, 0x0 ;  /* 0x000000000000781c */ /* 0x000fda0003faf008 */
[----:B------:R-:W-:Y:S05]  /*b4e0*/  @!P5 BRA `(.L_x_406) ;  /* 0x000000000004d947 */ /* 0x000fea0003800000 */
[----:B------:R-:W-:Y:S01]  /*b4f0*/  BPT.TRAP 0x1 ;  /* 0x000000040000795c */ /* 0x000fe20000300000 */
.L_x_406:
[----:B------:R-:W-:Y:S01]  /*b500*/  LEA R111, R17, R16, 0x3 ;  /* 0x00000010116f7211 */ /* 0x000fe200078e18ff */
[----:B------:R-:W-:Y:S01]  /*b510*/  IMAD R119, R25, -0xe0, R2 ;  /* 0xffffff2019777824 */ /* 0x000fe200078e0202 */
[----:B------:R-:W-:Y:S01]  /*b520*/  SHF.L.U32 R125, R231, 0x1f, RZ ;  /* 0x0000001fe77d7819 */ /* 0x000fe200000006ff */
[----:B------:R-:W-:Y:S01]  /*b530*/  BSSY B1, `(.L_x_407) ;  /* 0x0000006000017945 */ /* 0x000fe20003800000 */
[----:B------:R-:W-:Y:S01]  /*b540*/  SHF.R.S32.HI R53, RZ, 0x1f, R25 ;  /* 0x0000001fff357819 */ /* 0x000fe20000011419 */
[----:B------:R-:W-:Y:S01]  /*b550*/  IMAD R52, R40, R25, RZ ;  /* 0x0000001928347224 */ /* 0x000fe200078e02ff */
[----:B------:R-:W0:Y:S01]  /*b560*/  SYNCS.PHASECHK.TRANS64.TRYWAIT P2, [R111+URZ+0x2e890], R125 ;  /* 0x02e8907d6f0075a7 */ /* 0x000e22000804017f */
[----:B------:R-:W-:Y:S01]  /*b570*/  VIMNMX R119, R119, 0xe0, PT ;  /* 0x000000e077777848 */ /* 0x000fe20003fe0100 */
[----:B0-----:R-:W-:Y:S06]  /*b580*/  @!P2 BRA `(.L_x_408) ;  /* 0x0000017800d4a947 */ /* 0x001fec0003800000 */
.L_x_635:
[----:B------:R-:W-:Y:S05]  /*b590*/  BSYNC B1 ;  /* 0x0000000000017941 */ /* 0x000fea0003800000 */
.L_x_407:
[----:B------:R-:W-:Y:S01]  /*b5a0*/  ISETP.GE.AND P2, PT, R228, R119, PT ;  /* 0x00000077e400720c */ /* 0x000fe20003f46270 */
[----:B------:R-:W-:Y:S01]  /*b5b0*/  IMAD R53, R53, R126, R52 ;  /* 0x0000007e35357224 */ /* 0x000fe200078e0234 */
[----:B------:R-:W-:Y:S01]  /*b5c0*/  BSSY B1, `(.L_x_409) ;  /* 0x0000014000017945 */ /* 0x000fe20003800000 */
[----:B------:R-:W-:-:S04]  /*b5d0*/  IMAD.WIDE.U32 R56, R126, R25, RZ ;  /* 0x000000197e387225 */ /* 0x000fc800078e00ff */
[----:B------:R-:W-:-:S06]  /*b5e0*/  IMAD.IADD R60, R53, 0x1, R57 ;  /* 0x00000001353c7824 */ /* 0x000fcc00078e0239 */
[----:B------:R-:W-:Y:S05]  /*b5f0*/  @P2 BRA `(.L_x_410) ;  /* 0x0000000000402947 */ /* 0x000fea0003800000 */
[----:B------:R-:W1:Y:S01]  /*b600*/  @!P0 LDS.128 R52, [R118+0x20400] ;  /* 0x0204000076348984 */ /* 0x000e620000000c00 */
[----:B------:R-:W2:Y:S02]  /*b610*/  @!P0 LDC.64 R58, c[0x0][0x2e8] ;  /* 0x0000ba00ff3a8b82 */ /* 0x000ea40000000a00 */
[----:B--2---:R-:W-:-:S04]  /*b620*/  @!P0 IADD3 R58, P2, P3, R56, R58, R21 ;  /* 0x0000003a383a8210 */ /* 0x004fc80007b5e015 */
[----:B------:R-:W-:-:S05]  /*b630*/  @!P0 IADD3.X R59, R60, R59, R13, P2, P3 ;  /* 0x0000003b3c3b8210 */ /* 0x000fca00017e640d */
[----:B-1----:R1:W-:Y:S01]  /*b640*/  @!P0 STG.E.128 desc[UR60][R58.64], R52 ;  /* 0x000000343a008986 */ /* 0x0023e2000c101d3c */
[----:B------:R-:W-:Y:S05]  /*b650*/  @P1 BRA `(.L_x_410) ;  /* 0x0000000000281947 */ /* 0x000fea0003800000 */
[----:B------:R-:W-:Y:S01]  /*b660*/  ULDC.64 UR4, c[0x0][0x2e8] ;  /* 0x0000ba0000047ab9 */ /* 0x000fe20000000a00 */
[----:B-1----:R-:W-:Y:S01]  /*b670*/  VIADD R52, R34, 0x40 ;  /* 0x0000004022347836 */ /* 0x002fe20000000000 */
[----:B------:R-:W-:-:S04]  /*b680*/  IADD3 R58, P2, P3, R14, UR4, R56 ;  /* 0x000000040e3a7c10 */ /* 0x000fc8000fb5e038 */
[----:B------:R-:W-:Y:S02]  /*b690*/  IADD3.X R59, R109, UR5, R60, P2, P3 ;  /* 0x000000056d3b7c10 */ /* 0x000fe400097e643c */
[----:B------:R-:W-:-:S13]  /*b6a0*/  LOP3.LUT P2, RZ, R229, 0x4, RZ, 0xc0, !PT ;  /* 0x00000004e5ff7812 */ /* 0x000fda000784c0ff */
[----:B------:R-:W-:-:S04]  /*b6b0*/  @P2 VIADD R52, R34, 0xffffffc0 ;  /* 0xffffffc022342836 */ /* 0x000fc80000000000 */
[----:B------:R-:W-:-:S04]  /*b6c0*/  IMAD R53, R17, 0x7000, R52 ;  /* 0x0000700011357824 */ /* 0x000fc800078e0234 */
[----:B------:R-:W-:-:S06]  /*b6d0*/  IMAD.IADD R53, R16, 0x1, R53 ;  /* 0x0000000110357824 */ /* 0x000fcc00078e0235 */
[----:B------:R-:W1:Y:S04]  /*b6e0*/  LDS.128 R52, [R53+0x20400] ;  /* 0x0204000035347984 */ /* 0x000e680000000c00 */
[----:B-1----:R2:W-:Y:S02]  /*b6f0*/  STG.E.128 desc[UR60][R58.64], R52 ;  /* 0x000000343a007986 */ /* 0x0025e4000c101d3c */
.L_x_410:
[----:B------:R-:W-:Y:S05]  /*b700*/  BSYNC B1 ;  /* 0x0000000000017941 */ /* 0x000fea0003800000 */
.L_x_409:
[----:B-12---:R-:W-:Y:S01]  /*b710*/  VIADD R52, R228, 0x40 ;  /* 0x00000040e4347836 */ /* 0x006fe20000000000 */
[----:B------:R-:W-:Y:S04]  /*b720*/  BSSY B1, `(.L_x_411) ;  /* 0x0000015000017945 */ /* 0x000fe80003800000 */
[----:B------:R-:W-:-:S13]  /*b730*/  ISETP.GE.AND P2, PT, R52, R119, PT ;  /* 0x000000773400720c */ /* 0x000fda0003f46270 */
[----:B------:R-:W-:Y:S05]  /*b740*/  @P2 BRA `(.L_x_412) ;  /* 0x0000000000482947 */ /* 0x000fea0003800000 */
[----:B------:R-:W1:Y:S01]  /*b750*/  @!P0 LDS.128 R52, [R118+0x22400] ;  /* 0x0224000076348984 */ /* 0x000e620000000c00 */
[----:B------:R-:W2:Y:S01]  /*b760*/  @!P0 LDC.64 R58, c[0x0][0x2e8] ;  /* 0x0000ba00ff3a8b82 */ /* 0x000ea20000000a00 */
[----:B------:R-:W-:-:S04]  /*b770*/  IADD3 R61, P2, R106, R56, RZ ;  /* 0x000000386a3d7210 */ /* 0x000fc80007f5e0ff */
[----:B------:R-:W-:Y:S02]  /*b780*/  IADD3.X R62, R60, R107, RZ, P2, !PT ;  /* 0x0000006b3c3e7210 */ /* 0x000fe400017fe4ff */
        /* <DEDUP_REMOVED lines=14> */
.L_x_412:
[----:B------:R-:W-:Y:S05]  /*b870*/  BSYNC B1 ;  /* 0x0000000000017941 */ /* 0x000fea0003800000 */
.L_x_411:
[----:B-12---:R-:W-:Y:S01]  /*b880*/  VIADD R52, R228, 0x80 ;  /* 0x00000080e4347836 */ /* 0x006fe20000000000 */
[----:B------:R-:W-:Y:S04]  /*b890*/  BSSY B1, `(.L_x_413) ;  /* 0x0000015000017945 */ /* 0x000fe80003800000 */
[----:B------:R-:W-:-:S13]  /*b8a0*/  ISETP.GE.AND P2, PT, R52, R119, PT ;  /* 0x000000773400720c */ /* 0x000fda0003f46270 */
[----:B------:R-:W-:Y:S05]  /*b8b0*/  @P2 BRA `(.L_x_414) ;  /* 0x0000000000482947 */ /* 0x000fea0003800000 */
[----:B------:R-:W1:Y:S01]  /*b8c0*/  @!P0 LDS.128 R52, [R118+0x24400] ;  /* 0x0244000076348984 */ /* 0x000e620000000c00 */
[----:B------:R-:W2:Y:S01]  /*b8d0*/  @!P0 LDC.64 R58, c[0x0][0x2e8] ;  /* 0x0000ba00ff3a8b82 */ /* 0x000ea20000000a00 */
[----:B------:R-:W-:-:S05]  /*b8e0*/  LEA R61, P2, R44, R56, 0x7 ;  /* 0x000000382c3d7211 */ /* 0x000fca00078438ff */
[----:B------:R-:W-:Y:S01]  /*b8f0*/  IMAD.X R62, R60, 0x1, R45, P2 ;  /* 0x000000013c3e7824 */ /* 0x000fe200010e062d */
[----:B--2---:R-:W-:-:S04]  /*b900*/  @!P0 IADD3 R58, P2, P3, R61, R58, R21 ;  /* 0x0000003a3d3a8210 */ /* 0x004fc80007b5e015 */
[----:B------:R-:W-:-:S05]  /*b910*/  @!P0 IADD3.X R59, R62, R59, R13, P2, P3 ;  /* 0x0000003b3e3b8210 */ /* 0x000fca00017e640d */
[----:B-1----:R1:W-:Y:S01]  /*b920*/  @!P0 STG.E.128 desc[UR60][R58.64], R52 ;  /* 0x000000343a008986 */ /* 0x0023e2000c101d3c */
[----:B------:R-:W-:Y:S05]  /*b930*/  @P1 BRA `(.L_x_414) ;  /* 0x0000000000281947 */ /* 0x000fea0003800000 */
[----:B------:R-:W-:Y:S01]  /*b940*/  ULDC.64 UR4, c[0x0][0x2e8] ;  /* 0x0000ba0000047ab9 */ /* 0x000fe20000000a00 */
[----:B-1----:R-:W-:Y:S02]  /*b950*/  IADD3 R52, R34, 0x40, RZ ;  /* 0x0000004022347810 */ /* 0x002fe40007ffe0ff */
        /* <DEDUP_REMOVED lines=8> */
.L_x_414:
[----:B------:R-:W-:Y:S05]  /*b9e0*/  BSYNC B1 ;  /* 0x0000000000017941 */ /* 0x000fea0003800000 */
.L_x_413:
[----:B-12---:R-:W-:-:S05]  /*b9f0*/  VIADD R52, R228, 0xc0 ;  /* 0x000000c0e4347836 */ /* 0x006fca0000000000 */
[----:B------:R-:W-:-:S13]  /*ba00*/  ISETP.GE.AND P2, PT, R52, R119, PT ;  /* 0x000000773400720c */ /* 0x000fda0003f46270 */
[----:B------:R-:W-:Y:S05]  /*ba10*/  @P2 BRA `(.L_x_382) ;  /* 0x0000000000582947 */ /* 0x000fea0003800000 */
[----:B------:R-:W1:Y:S01]  /*ba20*/  LDC.64 R54, c[0x0][0x300] ;  /* 0x0000c000ff367b82 */ /* 0x000e620000000a00 */
[----:B------:R-:W-:Y:S02]  /*ba30*/  IMAD.MOV.U32 R58, RZ, RZ, R56 ;  /* 0x000000ffff3a7224 */ /* 0x000fe400078e0038 */
[----:B------:R-:W-:-:S05]  /*ba40*/  IMAD.MOV.U32 R59, RZ, RZ, R60 ;  /* 0x000000ffff3b7224 */ /* 0x000fca00078e003c */
[----:B------:R-:W2:Y:S01]  /*ba50*/  @!P0 LDC.64 R52, c[0x0][0x2e8] ;  /* 0x0000ba00ff348b82 */ /* 0x000ea20000000a00 */
[----:B-1----:R-:W-:-:S04]  /*ba60*/  IMAD.WIDE.U32 R58, R54, 0xc0, R58 ;  /* 0x000000c0363a7825 */ /* 0x002fc800078e003a */
[----:B------:R-:W-:Y:S01]  /*ba70*/  IMAD R55, R55, 0xc0, RZ ;  /* 0x000000c037377824 */ /* 0x000fe200078e02ff */
[----:B--2---:R-:W-:-:S04]  /*ba80*/  @!P0 IADD3 R56, P2, P3, R58, R52, R21 ;  /* 0x000000343a388210 */ /* 0x004fc80007b5e015 */
[----:B------:R-:W-:-:S04]  /*ba90*/  IADD3 R60, R59, R55, RZ ;  /* 0x000000373b3c7210 */ /* 0x000fc80007ffe0ff */
[----:B------:R-:W-:Y:S02]  /*baa0*/  @!P0 IADD3.X R57, R60, R53, R13, P2, P3 ;  /* 0x000000353c398210 */ /* 0x000fe400017e640d */
[----:B------:R-:W1:Y:S04]  /*bab0*/  @!P0 LDS.128 R52, [R118+0x26400] ;  /* 0x0264000076348984 */ /* 0x000e680000000c00 */
        /* <DEDUP_REMOVED lines=12> */
.L_x_382:
[----:B------:R-:W-:Y:S05]  /*bb80*/  BSYNC B0 ;  /* 0x0000000000007941 */ /* 0x000fea0003800000 */
.L_x_344:
[----:B-1234-:R-:W1:Y:S01]  /*bb90*/  S2R R52, SR_TID.X ;  /* 0x0000000000347919 */ /* 0x01ee620000002100 */
[----:B------:R-:W-:Y:S01]  /*bba0*/  @!PT LDS RZ, [RZ] ;  /* 0x00000000fffff984 */ /* 0x000fe20000000800 */
[----:B------:R-:W-:Y:S01]  /*bbb0*/  @!PT LDS RZ, [RZ] ;  /* 0x00000000fffff984 */ /* 0x000fe20000000800 */
[----:B------:R-:W-:Y:S01]  /*bbc0*/  @!PT LDS RZ, [RZ] ;  /* 0x00000000fffff984 */ /* 0x000fe20000000800 */
[----:B------:R-:W-:Y:S01]  /*bbd0*/  @!PT LDS RZ, [RZ] ;  /* 0x00000000fffff984 */ /* 0x000fe20000000800 */
[----:B------:R2:W-:Y:S06]  /*bbe0*/  MEMBAR.ALL.CTA ;  /* 0x0000000000007992 */ /* 0x0005ec0000008000 */
[----:B--2---:R-:W2:Y:S01]  /*bbf0*/  FENCE.VIEW.ASYNC.S ;  /* 0x00000000000073c6 */ /* 0x004ea20000000000 */
[----:B------:R-:W-:Y:S05]  /*bc00*/  WARPSYNC.ALL ;  /* 0x0000000000007948 */ /* 0x000fea0003800000 */
[----:B------:R-:W-:Y:S01]  /*bc10*/  BSSY B0, `(.L_x_415) ;  /* 0x0000009000007945 */ /* 0x000fe20003800000 */
[----:B-1----:R-:W-:Y:S01]  /*bc20*/  LOP3.LUT R52, R52, 0x7f, RZ, 0xc0, !PT ;  /* 0x0000007f34347812 */ /* 0x002fe200078ec0ff */
[----:B--2---:R1:W-:Y:S03]  /*bc30*/  BAR.SYNC.DEFER_BLOCKING R135, 0x80 ;  /* 0x000200870000751d */ /* 0x0043e60000010000 */
[----:B------:R-:W-:-:S13]  /*bc40*/  ISETP.NE.AND P2, PT, R52, RZ, PT ;  /* 0x000000ff3400720c */ /* 0x000fda0003f45270 */
[----:B------:R-:W-:-:S05]  /*bc50*/  @!P2 VIADD R52, R111, 0x2e8a0 ;  /* 0x0002e8a06f34a836 */ /* 0x000fca0000000000 */
[----:B------:R-:W-:-:S04]  /*bc60*/  @!P2 PRMT R52, RZ, 0x654, R52 ;  /* 0x00000654ff34a816 */ /* 0x000fc80000000034 */
[----:B------:R1:W-:Y:S01]  /*bc70*/  @!P2 SYNCS.ARRIVE.TRANS64.RED.A1T0 RZ, [R52+URZ], RZ ;  /* 0x000000ff34ffa9a7 */ /* 0x0003e2000810043f */
[----:B------:R-:W-:Y:S05]  /*bc80*/  @!P5 BRA `(.L_x_416) ;  /* 0x000000000004d947 */ /* 0x000fea0003800000 */
[----:B------:R-:W-:Y:S01]  /*bc90*/  BPT.TRAP 0x1 ;  /* 0x000000040000795c */ /* 0x000fe20000300000 */
.L_x_416:
[----:B------:R-:W-:Y:S05]  /*bca0*/  BSYNC B0 ;  /* 0x0000000000007941 */ /* 0x000fea0003800000 */
.L_x_415:
[----:B------:R-:W2:Y:S01]  /*bcb0*/  SYNCS.PHASECHK.TRANS64.TRYWAIT P3, [R111+URZ+0x2e8b0], R125 ;  /* 0x02e8b07d6f0075a7 */ /* 0x000ea2000806017f */
[----:B------:R-:W-:Y:S01]  /*bcc0*/  ULDC.64 UR38, c[0x0][0x328] ;  /* 0x0000ca0000267ab9 */ /* 0x000fe20000000a00 */
[----:B------:R-:W-:Y:S01]  /*bcd0*/  ULDC.64 UR36, c[0x0][0x318] ;  /* 0x0000c60000247ab9 */ /* 0x000fe20000000a00 */
[----:B------:R-:W-:Y:S04]  /*bce0*/  BSSY B0, `(.L_x_417) ;  /* 0x0000002000007945 */ /* 0x000fe80003800000 */
[----:B--2---:R-:W-:Y:S05]  /*bcf0*/  @!P3 BRA `(.L_x_418) ;  /* 0x00000174000cb947 */ /* 0x004fea0003800000 */
.L_x_636:
[----:B------:R-:W-:Y:S05]  /*bd00*/  BSYNC B0 ;  /* 0x0000000000007941 */ /* 0x000fea0003800000 */
.L_x_417:
[----:B------:R-:W-:Y:S01]  /*bd10*/  ISETP.GE.AND P3, PT, R228, R119, PT ;  /* 0x00000077e400720c */ /* 0x000fe20003f66270 */
[----:B------:R-:W-:Y:S01]  /*bd20*/  BSSY B0, `(.L_x_419) ;  /* 0x0000017000007945 */ /* 0x000fe20003800000 */
[----:B------:R-:W-:-:S11]  /*bd30*/  IMAD.WIDE R56, R25, 0xe0, R102 ;  /* 0x000000e019387825 */ /* 0x000fd600078e0266 */
[----:B------:R-:W-:Y:S05]  /*bd40*/  @P3 BRA `(.L_x_420) ;  /* 0x0000000000503947 */ /* 0x000fea0003800000 */
[----:B------:R-:W-:Y:S01]  /*bd50*/  ULDC UR4, c[0x0][0x2f4] ;  /* 0x0000bd0000047ab9 */ /* 0x000fe20000000800 */
[----:B------:R-:W-:Y:S01]  /*bd60*/  PLOP3.LUT P4, PT, PT, PT, PT, 0x8, 0x0 ;  /* 0x000000000000781c */ /* 0x000fe20003f8e170 */
[----:B-1----:R-:W-:Y:S01]  /*bd70*/  IMAD.MOV.U32 R52, RZ, RZ, R48 ;  /* 0x000000ffff347224 */ /* 0x002fe200078e0030 */
[----:B------:R-:W-:Y:S01]  /*bd80*/  ISETP.GE.AND P3, PT, R4, UR4, PT ;  /* 0x0000000404007c0c */ /* 0x000fe2000bf66270 */
[----:B------:R-:W-:Y:S01]  /*bd90*/  IMAD R55, R57, UR38, RZ ;  /* 0x0000002639377c24 */ /* 0x000fe2000f8e02ff */
[----:B------:R-:W-:-:S03]  /*bda0*/  MOV R53, R110 ;  /* 0x0000006e00357202 */ /* 0x000fc60000000f00 */
[C---:B------:R-:W-:Y:S02]  /*bdb0*/  IMAD R55, R56.reuse, UR39, R55 ;  /* 0x0000002738377c24 */ /* 0x040fe4000f8e0237 */
[----:B------:R-:W-:-:S06]  /*bdc0*/  IMAD.WIDE.U32 R52, R56, UR38, R52 ;  /* 0x0000002638347c25 */ /* 0x000fcc000f8e0034 */
[----:B------:R-:W-:Y:S01]  /*bdd0*/  @!P3 LOP3.LUT P5, RZ, R229, 0x4, RZ, 0xc0, !PT ;  /* 0x00000004e5ffb812 */ /* 0x000fe200078ac0ff */
[----:B------:R-:W-:-:S03]  /*bde0*/  @!P3 VIADD R60, R117, 0x40 ;  /* 0x00000040753cb836 */ /* 0x000fc60000000000 */
[----:B------:R-:W-:Y:S02]  /*bdf0*/  @!P3 PLOP3.LUT P4, PT, P5, PT, PT, 0x80, 0x0 ;  /* 0x000000000000b81c */ /* 0x000fe40002f8f070 */
[----:B------:R-:W-:-:S04]  /*be00*/  IADD3 R58, P5, R52, UR36, RZ ;  /* 0x00000024343a7c10 */ /* 0x000fc8000ffbe0ff */
[----:B------:R-:W-:-:S07]  /*be10*/  IADD3.X R59, R53, UR37, R55, P5, !PT ;  /* 0x00000025353b7c10 */ /* 0x000fce000affe437 */
[----:B------:R-:W-:Y:S01]  /*be20*/  @P4 VIADD R60, R117, 0xffffffc0 ;  /* 0xffffffc0753c4836 */ /* 0x000fe20000000000 */
[----:B------:R-:W-:-:S03]  /*be30*/  ISETP.GE.AND P4, PT, R18, UR4, PT ;  /* 0x0000000412007c0c */ /* 0x000fc6000bf86270 */
[----:B------:R-:W-:-:S10]  /*be40*/  @!P3 IMAD.IADD R60, R16, 0x1, R60 ;  /* 0x00000001103cb824 */ /* 0x000fd400078e023c */
[----:B------:R-:W1:Y:S04]  /*be50*/  @!P4 LDS.128 R52, [R118+0xe400] ;  /* 0x00e400007634c984 */ /* 0x000e680000000c00 */
[----:B-1----:R-:W-:Y:S04]  /*be60*/  @!P4 STG.E.128 desc[UR60][R58.64], R52 ;  /* 0x000000343a00c986 */ /* 0x002fe8000c101d3c */
[----:B------:R-:W1:Y:S04]  /*be70*/  @!P3 LDS.128 R52, [R60+0xe400] ;  /* 0x00e400003c34b984 */ /* 0x000e680000000c00 */
[----:B-1----:R3:W-:Y:S02]  /*be80*/  @!P3 STG.E.128 desc[UR60][R58.64+0x40], R52 ;  /* 0x000040343a00b986 */ /* 0x0027e4000c101d3c */
.L_x_420:
[----:B------:R-:W-:Y:S05]  /*be90*/  BSYNC B0 ;  /* 0x0000000000007941 */ /* 0x000fea0003800000 */
.L_x_419:
[----:B-1-3--:R-:W-:Y:S01]  /*bea0*/  VIADD R52, R228, 0x40 ;  /* 0x00000040e4347836 */ /* 0x00afe20000000000 */
[----:B------:R-:W-:Y:S04]  /*beb0*/  BSSY B0, `(.L_x_421) ;  /* 0x0000019000007945 */ /* 0x000fe80003800000 */
[----:B------:R-:W-:-:S13]  /*bec0*/  ISETP.GE.AND P3, PT, R52, R119, PT ;  /* 0x000000773400720c */ /* 0x000fda0003f66270 */
[----:B------:R-:W-:Y:S05]  /*bed0*/  @P3 BRA `(.L_x_422) ;  /* 0x0000000000583947 */ /* 0x000fea0003800000 */
[----:B------:R-:W-:Y:S01]  /*bee0*/  ULDC UR4, c[0x0][0x2f4] ;  /* 0x0000bd0000047ab9 */ /* 0x000fe20000000800 */
[----:B------:R-:W-:Y:S01]  /*bef0*/  PLOP3.LUT P4, PT, PT, PT, PT, 0x8, 0x0 ;  /* 0x000000000000781c */ /* 0x000fe20003f8e170 */
[----:B------:R-:W-:Y:S01]  /*bf00*/  IMAD.MOV.U32 R52, RZ, RZ, R48 ;  /* 0x000000ffff347224 */ /* 0x000fe200078e0030 */
[----:B------:R-:W-:Y:S01]  /*bf10*/  ISETP.GE.AND P3, PT, R4, UR4, PT ;  /* 0x0000000404007c0c */ /* 0x000fe2000bf66270 */
[----:B------:R-:W-:-:S12]  /*bf20*/  IMAD.MOV.U32 R53, RZ, RZ, R110 ;  /* 0x000000ffff357224 */ /* 0x000fd800078e006e */
[----:B------:R-:W-:Y:S02]  /*bf30*/  @!P3 LOP3.LUT P5, RZ, R229, 0x4, RZ, 0xc0, !PT ;  /* 0x00000004e5ffb812 */ /* 0x000fe400078ac0ff */
[----:B------:R-:W-:Y:S02]  /*bf40*/  @!P3 IADD3 R60, R117, 0x40, RZ ;  /* 0x00000040753cb810 */ /* 0x000fe40007ffe0ff */
[----:B------:R-:W-:Y:S02]  /*bf50*/  @!P3 PLOP3.LUT P4, PT, P5, PT, PT, 0x80, 0x0 ;  /* 0x000000000000b81c */ /* 0x000fe40002f8f070 */
[----:B------:R-:W-:-:S05]  /*bf60*/  IADD3 R55, P5, R56, 0x40, RZ ;  /* 0x0000004038377810 */ /* 0x000fca0007fbe0ff */
[----:B------:R-:W-:Y:S02]  /*bf70*/  IMAD.X R54, RZ, RZ, R57, P5 ;  /* 0x000000ffff367224 */ /* 0x000fe400028e0639 */
[----:B------:R-:W-:-:S04]  /*bf80*/  IMAD.WIDE.U32 R52, R55, UR38, R52 ;  /* 0x0000002637347c25 */ /* 0x000fc8000f8e0034 */
[----:B------:R-:W-:Y:S02]  /*bf90*/  IMAD R54, R54, UR38, RZ ;  /* 0x0000002636367c24 */ /* 0x000fe4000f8e02ff */
[----:B------:R-:W-:Y:S01]  /*bfa0*/  @P4 VIADD R60, R117, 0xffffffc0 ;  /* 0xffffffc0753c4836 */ /* 0x000fe20000000000 */
[----:B------:R-:W-:Y:S01]  /*bfb0*/  IADD3 R58, P4, R52, UR36, RZ ;  /* 0x00000024343a7c10 */ /* 0x000fe2000ff9e0ff */
[----:B------:R-:W-:Y:S02]  /*bfc0*/  IMAD R55, R55, UR39, R54 ;  /* 0x0000002737377c24 */ /* 0x000fe4000f8e0236 */
[----:B------:R-:W-:-:S03]  /*bfd0*/  @!P3 IMAD.IADD R60, R16, 0x1, R60 ;  /* 0x00000001103cb824 */ /* 0x000fc600078e023c */
[----:B------:R-:W-:Y:S02]  /*bfe0*/  IADD3.X R59, R53, UR37, R55, P4, !PT ;  /* 0x00000025353b7c10 */ /* 0x000fe4000a7fe437 */
[----:B------:R-:W-:-:S13]  /*bff0*/  ISETP.GE.AND P4, PT, R18, UR4, PT ;  /* 0x0000000412007c0c */ /* 0x000fda000bf86270 */
[----:B------:R-:W1:Y:S04]  /*c000*/  @!P4 LDS.128 R52, [R118+0x10400] ;  /* 0x010400007634c984 */ /* 0x000e680000000c00 */
[----:B-1----:R-:W-:Y:S04]  /*c010*/  @!P4 STG.E.128 desc[UR60][R58.64], R52 ;  /* 0x000000343a00c986 */ /* 0x002fe8000c101d3c */
[----:B------:R-:W1:Y:S04]  /*c020*/  @!P3 LDS.128 R52, [R60+0x10400] ;  /* 0x010400003c34b984 */ /* 0x000e680000000c00 */
[----:B-1----:R1:W-:Y:S02]  /*c030*/  @!P3 STG.E.128 desc[UR60][R58.64+0x40], R52 ;  /* 0x000040343a00b986 */ /* 0x0023e4000c101d3c */
.L_x_422:
[----:B------:R-:W-:Y:S05]  /*c040*/  BSYNC B0 ;  /* 0x0000000000007941 */ /* 0x000fea0003800000 */
.L_x_421:
[----:B-1----:R-:W-:Y:S01]  /*c050*/  VIADD R52, R228, 0x80 ;  /* 0x00000080e4347836 */ /* 0x002fe20000000000 */
        /* <DEDUP_REMOVED lines=8> */
[----:B------:R-:W-:Y:S01]  /*c0e0*/  @!P3 LOP3.LUT P5, RZ, R229, 0x4, RZ, 0xc0, !PT ;  /* 0x00000004e5ffb812 */ /* 0x000fe200078ac0ff */
[----:B------:R-:W-:-:S03]  /*c0f0*/  @!P3 VIADD R60, R117, 0x40 ;  /* 0x00000040753cb836 */ /* 0x000fc60000000000 */
[----:B------:R-:W-:Y:S02]  /*c100*/  @!P3 PLOP3.LUT P4, PT, P5, PT, PT, 0x80, 0x0 ;  /* 0x000000000000b81c */ /* 0x000fe40002f8f070 */
[----:B------:R-:W-:-:S04]  /*c110*/  IADD3 R55, P5, R56, 0x80, RZ ;  /* 0x0000008038377810 */ /* 0x000fc80007fbe0ff */
[----:B------:R-:W-:Y:S01]  /*c120*/  IADD3.X R54, RZ, R57, RZ, P5, !PT ;  /* 0x00000039ff367210 */ /* 0x000fe20002ffe4ff */
        /* <DEDUP_REMOVED lines=12> */
.L_x_424:
[----:B------:R-:W-:Y:S05]  /*c1f0*/  BSYNC B0 ;  /* 0x0000000000007941 */ /* 0x000fea0003800000 */
.L_x_423:
[----:B-1----:R-:W-:Y:S01]  /*c200*/  IADD3 R52, R228, 0xc0, RZ ;  /* 0x000000c0e4347810 */ /* 0x002fe20007ffe0ff */
[----:B------:R-:W-:Y:S03]  /*c210*/  BSSY B0, `(.L_x_425) ;  /* 0x0000019000007945 */ /* 0x000fe60003800000 */
        /* <DEDUP_REMOVED lines=10> */
[----:B------:R-:W-:-:S05]  /*c2c0*/  IADD3 R55, P5, R56, 0xc0, RZ ;  /* 0x000000c038377810 */ /* 0x000fca0007fbe0ff */
[----:B------:R-:W-:Y:S02]  /*c2d0*/  IMAD.X R56, RZ, RZ, R57, P5 ;  /* 0x000000ffff387224 */ /* 0x000fe400028e0639 */
[----:B------:R-:W-:-:S04]  /*c2e0*/  IMAD.WIDE.U32 R52, R55, UR38, R52 ;  /* 0x0000002637347c25 */ /* 0x000fc8000f8e0034 */
[----:B------:R-:W-:Y:S02]  /*c2f0*/  IMAD R56, R56, UR38, RZ ;  /* 0x0000002638387c24 */ /* 0x000fe4000f8e02ff */
[----:B------:R-:W-:Y:S02]  /*c300*/  @P4 VIADD R58, R117, 0xffffffc0 ;  /* 0xffffffc0753a4836 */ /* 0x000fe40000000000 */
[----:B------:R-:W-:Y:S01]  /*c310*/  IMAD R55, R55, UR39, R56 ;  /* 0x0000002737377c24 */ /* 0x000fe2000f8e0238 */
[----:B------:R-:W-:Y:S02]  /*c320*/  IADD3 R56, P4, R52, UR36, RZ ;  /* 0x0000002434387c10 */ /* 0x000fe4000ff9e0ff */
[----:B------:R-:W-:Y:S02]  /*c330*/  @!P3 IADD3 R58, R16, R58, RZ ;  /* 0x0000003a103ab210 */ /* 0x000fe40007ffe0ff */
[----:B------:R-:W-:Y:S02]  /*c340*/  IADD3.X R57, R53, UR37, R55, P4, !PT ;  /* 0x0000002535397c10 */ /* 0x000fe4000a7fe437 */
[----:B------:R-:W-:-:S13]  /*c350*/  ISETP.GE.AND P4, PT, R18, UR4, PT ;  /* 0x0000000412007c0c */ /* 0x000fda000bf86270 */
[----:B------:R-:W1:Y:S04]  /*c360*/  @!P4 LDS.128 R52, [R118+0x14400] ;  /* 0x014400007634c984 */ /* 0x000e680000000c00 */
[----:B-1----:R-:W-:Y:S04]  /*c370*/  @!P4 STG.E.128 desc[UR60][R56.64], R52 ;  /* 0x000000343800c986 */ /* 0x002fe8000c101d3c */
[----:B------:R-:W1:Y:S04]  /*c380*/  @!P3 LDS.128 R52, [R58+0x14400] ;  /* 0x014400003a34b984 */ /* 0x000e680000000c00 */
[----:B-1----:R1:W-:Y:S02]  /*c390*/  @!P3 STG.E.128 desc[UR60][R56.64+0x40], R52 ;  /* 0x000040343800b986 */ /* 0x0023e4000c101d3c */
.L_x_426:
[----:B------:R-:W-:Y:S05]  /*c3a0*/  BSYNC B0 ;  /* 0x0000000000007941 */ /* 0x000fea0003800000 */
.L_x_425:
[----:B------:R-:W-:Y:S01]  /*c3b0*/  @!PT LDS RZ, [RZ] ;  /* 0x00000000fffff984 */ /* 0x000fe20000000800 */
[----:B------:R-:W-:Y:S01]  /*c3c0*/  @!PT LDS RZ, [RZ] ;  /* 0x00000000fffff984 */ /* 0x000fe20000000800 */
[----:B------:R-:W-:Y:S01]  /*c3d0*/  @!PT LDS RZ, [RZ] ;  /* 0x00000000fffff984 */ /* 0x000fe20000000800 */
[----:B------:R-:W-:Y:S01]  /*c3e0*/  @!PT LDS RZ, [RZ] ;  /* 0x00000000fffff984 */ /* 0x000fe20000000800 */
[----:B------:R3:W-:Y:S06]  /*c3f0*/  MEMBAR.ALL.CTA ;  /* 0x0000000000007992 */ /* 0x0007ec0000008000 */
[----:B---3--:R-:W3:Y:S01]  /*c400*/  FENCE.VIEW.ASYNC.S ;  /* 0x00000000000073c6 */ /* 0x008ee20000000000 */
[----:B0-2---:R-:W-:Y:S01]  /*c410*/  @!P2 VIADD R111, R111, 0x2e8c0 ;  /* 0x0002e8c06f6fa836 */ /* 0x005fe20000000000 */
[----:B---3--:R0:W-:Y:S01]  /*c420*/  BAR.SYNC.DEFER_BLOCKING R135, 0x80 ;  /* 0x000200870000751d */ /* 0x0081e20000010000 */
[----:B------:R-:W-:Y:S01]  /*c430*/  ISETP.NE.AND P3, PT, R112, RZ, PT ;  /* 0x000000ff7000720c */ /* 0x000fe20003f65270 */
[----:B------:R-:W-:-:S02]  /*c440*/  VIADD R17, R17, 0x1 ;  /* 0x0000000111117836 */ /* 0x000fc40000000000 */
[----:B------:R-:W-:-:S04]  /*c450*/  @!P2 PRMT R111, RZ, 0x654, R111 ;  /* 0x00000654ff6fa816 */ /* 0x000fc8000000006f */
[----:B------:R0:W-:Y:S01]  /*c460*/  @!P2 SYNCS.ARRIVE.TRANS64.RED.A1T0 RZ, [R111+URZ], RZ ;  /* 0x000000ff6fffa9a7 */ /* 0x0001e2000810043f */
[----:B------:R-:W-:-:S04]  /*c470*/  ISETP.NE.AND P2, PT, R17, 0x2, PT ;  /* 0x000000021100780c */ /* 0x000fc80003f45270 */
[----:B-1----:R-:W-:Y:S02]  /*c480*/  SEL R52, RZ, 0x1, P2 ;  /* 0x00000001ff347807 */ /* 0x002fe40001000000 */
[----:B------:R-:W-:Y:S02]  /*c490*/  SEL R17, R17, RZ, P2 ;  /* 0x000000ff11117207 */ /* 0x000fe40001000000 */
[----:B------:R-:W-:Y:S01]  /*c4a0*/  LOP3.LUT R231, R231, R52, RZ, 0x3c, !PT ;  /* 0x00000034e7e77212 */ /* 0x000fe200078e3cff */
[----:B0-----:R-:W-:Y:S06]  /*c4b0*/  @P3 BRA `(.L_x_427) ;  /* 0xffffff6000a43947 */ /* 0x001fec000383ffff */
[----:B------:R-:W0:Y:S01]  /*c4c0*/  S2R R53, SR_TID.X ;  /* 0x0000000000357919 */ /* 0x000e220000002100 */
[----:B------:R-:W-:Y:S02]  /*c4d0*/  PLOP3.LUT P0, PT, PT, PT, PT, 0x8, 0x0 ;  /* 0x000000000000781c */ /* 0x000fe40003f0e170 */
[----:B0-----:R-:W-:-:S04]  /*c4e0*/  SHF.R.U32.HI R53, RZ, 0x7, R53 ;  /* 0x00000007ff357819 */ /* 0x001fc80000011635 */
[----:B------:R-:W-:-:S13]  /*c4f0*/  ISETP.NE.AND P3, PT, R53, 0x1, PT ;  /* 0x000000013500780c */ /* 0x000fda0003f65270 */
[----:B------:R-:W-:Y:S06]  /*c500*/  @!P3 BAR.ARV 0x9, 0x100 ;  /* 0x024400000000bb1d */ /* 0x000fec0000002000 */
.L_x_339:
[----:B------:R-:W-:Y:S05]  /*c510*/  @P0 BRA `(.L_x_428) ;  /* 0x00000000000c0947 */ /* 0x000fea0003800000 */
[----:B------:R-:W0:Y:S01]  /*c520*/  FENCE.VIEW.ASYNC.G ;  /* 0x00000000000073c6 */ /* 0x000e220000000100 */
[----:B------:R-:W-:Y:S05]  /*c530*/  WARPSYNC.ALL ;  /* 0x0000000000007948 */ /* 0x000fea0003800000 */
[----:B0-----:R-:W-:Y:S06]  /*c540*/  BAR.ARV 0xc, 0x180 ;  /* 0x0306000000007b1d */ /* 0x001fec0000002000 */
.L_x_428:
[----:B------:R-:W2:Y:S01]  /*c550*/  LDL R0, [R1+0x8c] ;  /* 0x00008c0001007983 */ /* 0x000ea20000100800 */
[----:B------:R-:W-:Y:S01]  /*c560*/  ULDC.64 UR6, c[0x0][0x998] ;  /* 0x0002660000067ab9 */ /* 0x000fe20000000a00 */
[----:B------:R-:W-:Y:S02]  /*c570*/  ULDC.64 UR4, c[0x0][0x990] ;  /* 0x0002640000047ab9 */ /* 0x000fe40000000a00 */
[----:B------:R-:W3:Y:S04]  /*c580*/  LDL R3, [R1+0x78] ;  /* 0x0000780001037983 */ /* 0x000ee80000100800 */
[----:B------:R-:W4:Y:S01]  /*c590*/  LDL R14, [R1+0x58] ;  /* 0x00005800010e7983 */ /* 0x000f220000100800 */
[----:B------:R-:W-:Y:S02]  /*c5a0*/  ISETP.NE.U32.AND P1, PT, RZ, UR6, PT ;  /* 0x00000006ff007c0c */ /* 0x000fe4000bf25070 */
[----:B------:R-:W-:-:S02]  /*c5b0*/  ISETP.NE.U32.AND P0, PT, RZ, UR4, PT ;  /* 0x00000004ff007c0c */ /* 0x000fc4000bf05070 */
[----:B------:R-:W-:Y:S02]  /*c5c0*/  ISETP.NE.AND.EX P1, PT, RZ, UR7, PT, P1 ;  /* 0x00000007ff007c0c */ /* 0x000fe4000bf25310 */
[----:B------:R-:W-:-:S11]  /*c5d0*/  ISETP.NE.AND.EX P0, PT, RZ, UR5, PT, P0 ;  /* 0x00000005ff007c0c */ /* 0x000fd6000bf05300 */
[----:B------:R-:W2:Y:S08]  /*c5e0*/  @P1 LDC.64 R8, c[0x0][0x9b8] ;  /* 0x00026e00ff081b82 */ /* 0x000eb00000000a00 */
[----:B------:R-:W0:Y:S08]  /*c5f0*/  @P0 LDC.64 R6, c[0x0][0x9a8] ;  /* 0x00026a00ff060b82 */ /* 0x000e300000000a00 */
[----:B------:R-:W1:Y:S08]  /*c600*/  @P1 LDC.64 R10, c[0x0][0x9c0] ;  /* 0x00027000ff0a1b82 */ /* 0x000e700000000a00 */
[----:B------:R-:W1:Y:S01]  /*c610*/  @P0 LDC.64 R12, c[0x0][0x9b0] ;  /* 0x00026c00ff0c0b82 */ /* 0x000e620000000a00 */
[----:B--2---:R-:W-:-:S02]  /*c620*/  @P1 IMAD R2, R0, R8, RZ ;  /* 0x0000000800021224 */ /* 0x004fc400078e02ff */
[----:B0-----:R-:W-:Y:S02]  /*c630*/  @P0 IMAD R0, R0, R6, RZ ;  /* 0x0000000600000224 */ /* 0x001fe400078e02ff */
[C---:B---3--:R-:W-:Y:S02]  /*c640*/  @P1 IMAD R9, R3.reuse, R9, R2 ;  /* 0x0000000903091224 */ /* 0x048fe400078e0202 */
[----:B------:R-:W-:Y:S01]  /*c650*/  @P1 IMAD.WIDE.U32 R4, R3, R8, RZ ;  /* 0x0000000803041225 */ /* 0x000fe200078e00ff */
[----:B----4-:R-:W-:-:S03]  /*c660*/  @P1 SHF.R.S32.HI R15, RZ, 0x1f, R14 ;  /* 0x0000001fff0f1819 */ /* 0x010fc6000001140e */
[----:B------:R-:W-:Y:S01]  /*c670*/  @P1 IMAD.IADD R5, R5, 0x1, R9 ;  /* 0x0000000105051824 */ /* 0x000fe200078e0209 */
[----:B------:R-:W-:Y:S01]  /*c680*/  @P0 SHF.R.S32.HI R9, RZ, 0x1f, R14 ;  /* 0x0000001fff090819 */ /* 0x000fe2000001140e */
[C---:B------:R-:W-:Y:S02]  /*c690*/  @P0 IMAD R7, R3.reuse, R7, R0 ;  /* 0x0000000703070224 */ /* 0x040fe400078e0200 */
[----:B------:R-:W-:-:S04]  /*c6a0*/  @P0 IMAD.WIDE.U32 R2, R3, R6, RZ ;  /* 0x0000000603020225 */ /* 0x000fc800078e00ff */
[----:B-1----:R-:W-:Y:S02]  /*c6b0*/  @P1 IMAD R6, R15, R10, RZ ;  /* 0x0000000a0f061224 */ /* 0x002fe400078e02ff */
[----:B------:R-:W-:Y:S02]  /*c6c0*/  @P0 IMAD.IADD R3, R3, 0x1, R7 ;  /* 0x0000000103030824 */ /* 0x000fe400078e0207 */
[----:B------:R-:W-:Y:S02]  /*c6d0*/  @P0 IMAD R0, R9, R12, RZ ;  /* 0x0000000c09000224 */ /* 0x000fe400078e02ff */
[C---:B------:R-:W-:Y:S02]  /*c6e0*/  @P1 IMAD R11, R14.reuse, R11, R6 ;  /* 0x0000000b0e0b1224 */ /* 0x040fe400078e0206 */
[----:B------:R-:W-:-:S04]  /*c6f0*/  @P1 IMAD.WIDE.U32 R6, R14, R10, R4 ;  /* 0x0000000a0e061225 */ /* 0x000fc800078e0004 */
[----:B------:R-:W-:Y:S01]  /*c700*/  @P0 IMAD R9, R14, R13, R0 ;  /* 0x0000000d0e090224 */ /* 0x000fe200078e0200 */
[----:B------:R-:W-:Y:S01]  /*c710*/  @P1 LEA R8, P3, R6, UR6, 0x2 ;  /* 0x0000000606081c11 */ /* 0x000fe2000f8610ff */
[----:B------:R-:W-:-:S04]  /*c720*/  @P0 IMAD.WIDE.U32 R2, R14, R12, R2 ;  /* 0x0000000c0e020225 */ /* 0x000fc800078e0002 */
[----:B------:R-:W-:Y:S01]  /*c730*/  @P1 IMAD.IADD R5, R7, 0x1, R11 ;  /* 0x0000000107051824 */ /* 0x000fe200078e020b */
[----:B------:R-:W-:Y:S01]  /*c740*/  @P0 IADD3 R3, R3, R9, RZ ;  /* 0x0000000903030210 */ /* 0x000fe20007ffe0ff */
[----:B------:R-:W-:Y:S01]  /*c750*/  IMAD.MOV.U32 R0, RZ, RZ, 0x3f800000 ;  /* 0x3f800000ff007424 */ /* 0x000fe200078e00ff */
[----:B------:R-:W-:Y:S01]  /*c760*/  @P0 LEA R4, P2, R2, UR4, 0x2 ;  /* 0x0000000402040c11 */ /* 0x000fe2000f8410ff */
[----:B------:R-:W-:Y:S01]  /*c770*/  ULDC UR4, c[0x0][0x988] ;  /* 0x0002620000047ab9 */ /* 0x000fe20000000800 */
[----:B------:R-:W-:Y:S02]  /*c780*/  @P1 LEA.HI.X R9, R6, UR7, R5, 0x2, P3 ;  /* 0x0000000706091c11 */ /* 0x000fe400098f1405 */
[----:B------:R-:W-:Y:S01]  /*c790*/  @P0 LEA.HI.X R5, R2, UR5, R3, 0x2, P2 ;  /* 0x0000000502050c11 */ /* 0x000fe200090f1403 */
[----:B------:R-:W-:Y:S02]  /*c7a0*/  IMAD.MOV.U32 R3, RZ, RZ, 0x3f800000 ;  /* 0x3f800000ff037424 */ /* 0x000fe400078e00ff */
[----:B------:R0:W2:Y:S04]  /*c7b0*/  @P1 LDG.E R0, desc[UR60][R8.64] ;  /* 0x0000003c08001981 */ /* 0x0000a8000c1e1900 */
[----:B------:R1:W2:Y:S01]  /*c7c0*/  @P0 LDG.E R3, desc[UR60][R4.64] ;  /* 0x0000003c04030981 */ /* 0x0002a2000c1e1900 */
[----:B------:R-:W-:-:S02]  /*c7d0*/  ISETP.GE.AND P1, PT, R138, 0x1, PT ;  /* 0x000000018a00780c */ /* 0x000fc40003f26270 */
[----:B------:R-:W-:Y:S02]  /*c7e0*/  CS2R R88, SRZ ;  /* 0x0000000000587805 */ /* 0x000fe4000001ff00 */
[----:B------:R-:W-:Y:S01]  /*c7f0*/  PLOP3.LUT P0, PT, PT, PT, PT, 0x80, 0x0 ;  /* 0x000000000000781c */ /* 0x000fe20003f0f070 */
[----:B------:R-:W-:Y:S01]  /*c800*/  IMAD.MOV.U32 R87, RZ, RZ, RZ ;  /* 0x000000ffff577224 */ /* 0x000fe200078e00ff */
[----:B------:R-:W-:Y:S02]  /*c810*/  CS2R R6, SRZ ;  /* 0x0000000000067805 */ /* 0x000fe4000001ff00 */
[----:B------:R-:W-:Y:S02]  /*c820*/  CS2R R10, SRZ ;  /* 0x00000000000a7805 */ /* 0x000fe4000001ff00 */
[----:B0-----:R-:W-:Y:S02]  /*c830*/  CS2R R8, SRZ ;  /* 0x0000000000087805 */ /* 0x001fe4000001ff00 */
[----:B------:R-:W-:-:S02]  /*c840*/  CS2R R12, SRZ ;  /* 0x00000000000c7805 */ /* 0x000fc4000001ff00 */
[----:B------:R-:W-:Y:S02]  /*c850*/  CS2R R14, SRZ ;  /* 0x00000000000e7805 */ /* 0x000fe4000001ff00 */
[----:B-1----:R-:W-:Y:S02]  /*c860*/  CS2R R4, SRZ ;  /* 0x0000000000047805 */ /* 0x002fe4000001ff00 */
        /* <DEDUP_REMOVED lines=22> */
[----:B------:R-:W-:Y:S01]  /*c9d0*/  CS2R R98, SRZ ;  /* 0x0000000000627805 */ /* 0x000fe2000001ff00 */
[----:B------:R-:W-:Y:S01]  /*c9e0*/  IMAD.MOV.U32 R68, RZ, RZ, RZ ;  /* 0x000000ffff447224 */ /* 0x000fe200078e00ff */
[----:B------:R-:W-:Y:S01]  /*c9f0*/  CS2R R100, SRZ ;  /* 0x0000000000647805 */ /* 0x000fe2000001ff00 */
[----:B------:R-:W-:Y:S01]  /*ca00*/  IMAD.MOV.U32 R72, RZ, RZ, RZ ;  /* 0x000000ffff487224 */ /* 0x000fe200078e00ff */
[----:B------:R-:W-:Y:S01]  /*ca10*/  MOV R103, RZ ;  /* 0x000000ff00677202 */ /* 0x000fe20000000f00 */
[----:B--2---:R-:W-:-:S04]  /*ca20*/  FMUL.FTZ R0, R3, R0 ;  /* 0x0000000003007220 */ /* 0x004fc80000410000 */
[----:B------:R-:W-:Y:S01]  /*ca30*/  FMUL.FTZ R2, R0, UR4 ;  /* 0x0000000400027c20 */ /* 0x000fe20008410000 */
[----:B------:R-:W-:Y:S06]  /*ca40*/  @!P1 BRA `(.L_x_429) ;  /* 0x000000d4006c9947 */ /* 0x000fec0003800000 */
[----:B------:R-:W-:-:S03]  /*ca50*/  UMOV UR4, 0xffffffff ;  /* 0xffffffff00047882 */ /* 0x000fc60000000000 */
[----:B------:R-:W-:Y:S05]  /*ca60*/  BRA.DIV UR4, `(.L_x_430) ;  /* 0x0000016604c47947 */ /* 0x000fea000b800000 */
[----:B------:R-:W0:Y:S02]  /*ca70*/  S2R R0, SR_TID.X ;  /* 0x0000000000007919 */ /* 0x000e240000002100 */
[----:B0-----:R-:W-:-:S05]  /*ca80*/  VIADD R3, R0, 0xffffff80 ;  /* 0xffffff8000037836 */ /* 0x001fca0000000000 */
[----:B------:R-:W-:-:S04]  /*ca90*/  SHF.R.S32.HI R0, RZ, 0x1f, R3 ;  /* 0x0000001fff007819 */ /* 0x000fc80000011403 */
[----:B------:R-:W-:-:S04]  /*caa0*/  LEA.HI R0, R0, R3, RZ, 0x7 ;  /* 0x0000000300007211 */ /* 0x000fc800078f38ff */
[----:B------:R-:W-:-:S06]  /*cab0*/  SHF.R.S32.HI R0, RZ, 0x7, R0 ;  /* 0x00000007ff007819 */ /* 0x000fcc0000011400 */
[----:B------:R-:W0:Y:S04]  /*cac0*/  SHFL.IDX PT, R0, R0, RZ, 0x1f ;  /* 0x00001fff00007589 */ /* 0x000e2800000e0000 */
[----:B0-----:R0:W-:Y:S02]  /*cad0*/  STL [R1+0x48], R0 ;  /* 0x0000480001007387 */ /* 0x0011e40000100800 */
.L_x_639:
[----:B------:R-:W0:Y:S01]  /*cae0*/  LDL R3, [R1+0x48] ;  /* 0x0000480001037983 */ /* 0x000e220000100800 */
[----:B------:R-:W-:Y:S01]  /*caf0*/  VIADD R27, R16, 0x1c400 ;  /* 0x0001c400101b7836 */ /* 0x000fe20000000000 */
[----:B------:R-:W-:Y:S04]  /*cb00*/  BSSY B6, `(.L_x_431) ;  /* 0x0000019000067945 */ /* 0x000fe80003800000 */
[----:B------:R-:W-:Y:S02]  /*cb10*/  LOP3.LUT P0, RZ, R27, 0x9f, RZ, 0xc0, !PT ;  /* 0x0000009f1bff7812 */ /* 0x000fe4000780c0ff */
[----:B0-----:R-:W-:-:S04]  /*cb20*/  LEA.HI R0, R3, R3, RZ, 0x1 ;  /* 0x0000000303007211 */ /* 0x001fc800078f08ff */
[----:B------:R-:W-:-:S05]  /*cb30*/  LOP3.LUT R0, R0, 0x1e, RZ, 0xc0, !PT ;  /* 0x0000001e00007812 */ /* 0x000fca00078ec0ff */
[----:B------:R-:W-:-:S04]  /*cb40*/  IMAD.IADD R0, R3, 0x1, -R0 ;  /* 0x0000000103007824 */ /* 0x000fc800078e0a00 */
[----:B------:R-:W-:-:S05]  /*cb50*/  IMAD R0, R0, 0x2000, R27 ;  /* 0x0000200000007824 */ /* 0x000fca00078e021b */
[----:B------:R-:W-:-:S04]  /*cb60*/  SHF.R.U32.HI R0, RZ, 0x4, R0 ;  /* 0x00000004ff007819 */ /* 0x000fc80000011600 */
[----:B------:R-:W-:Y:S01]  /*cb70*/  LOP3.LUT R30, R0, 0x3fff, RZ, 0xc0, !PT ;  /* 0x00003fff001e7812 */ /* 0x000fe200078ec0ff */
[----:B------:R-:W-:Y:S06]  /*cb80*/  @!P0 BRA `(.L_x_432) ;  /* 0x0000000000408947 */ /* 0x000fec0003800000 */
[----:B------:R-:W-:Y:S01]  /*cb90*/  MOV R0, 0x0 ;  /* 0x0000000000007802 */ /* 0x000fe20000000f00 */
[----:B------:R-:W-:Y:S01]  /*cba0*/  ULDC.64 UR4, c[0x4][0x98] ;  /* 0x0100260000047ab9 */ /* 0x000fe20000000a00 */
[----:B------:R-:W-:Y:S01]  /*cbb0*/  ULDC.64 UR6, c[0x4][0xa0] ;  /* 0x0100280000067ab9 */ /* 0x000fe20000000a00 */
[----:B------:R-:W-:Y:S01]  /*cbc0*/  IMAD.U32 R4, RZ, RZ, UR4 ;  /* 0x00000004ff047e24 */ /* 0x000fe2000f8e00ff */
[----:B-1----:R0:W1:Y:S01]  /*cbd0*/  LDC.64 R14, c[0x4][R0] ;  /* 0x01000000000e7b82 */ /* 0x0020620000000a00 */
        /* <DEDUP_REMOVED lines=11> */
.L_x_432:
[----:B------:R-:W-:Y:S05]  /*cc90*/  BSYNC B6 ;  /* 0x0000000000067941 */ /* 0x000fea0003800000 */
.L_x_431:
[----:B------:R-:W-:Y:S02]  /*cca0*/  ULDC UR4, c[0x0][0x3f4] ;  /* 0x0000fd0000047ab9 */ /* 0x000fe40000000800 */
[----:B------:R-:W-:-:S13]  /*ccb0*/  ISETP.LT.AND P0, PT, RZ, UR4, PT ;  /* 0x00000004ff007c0c */ /* 0x000fda000bf01270 */
[----:B------:R-:W-:Y:S05]  /*ccc0*/  @P0 BRA `(.L_x_433) ;  /* 0x0000000000480947 */ /* 0x000fea0003800000 */
[----:B------:R-:W2:Y:S02]  /*ccd0*/  LDL R20, [R1+0x94] ;  /* 0x0000940001147983 */ /* 0x000ea40000100800 */
[----:B--2---:R-:W-:-:S13]  /*cce0*/  R2UR UR5, R20 ;  /* 0x00000000140572ca */ /* 0x004fda00000e0000 */
[----:B------:R-:W-:-:S04]  /*ccf0*/  ULEA.HI UR4, UR5, UR5, URZ, 0x1 ;  /* 0x0000000505047291 */ /* 0x000fc8000f8f083f */
[----:B------:R-:W-:-:S04]  /*cd00*/  ULOP3.LUT UR4, UR4, 0xfffffffe, URZ, 0xc0, !UPT ;  /* 0xfffffffe04047892 */ /* 0x000fc8000f8ec03f */
[----:B------:R-:W-:-:S06]  /*cd10*/  UIADD3 UR4, UR5, -UR4, URZ ;  /* 0x8000000405047290 */ /* 0x000fcc000fffe03f */
[----:B------:R-:W-:-:S05]  /*cd20*/  IMAD.U32 R3, RZ, RZ, UR4 ;  /* 0x00000004ff037e24 */ /* 0x000fca000f8e00ff */
[----:B------:R-:W-:-:S04]  /*cd30*/  SHF.L.U32 R3, R3, 0x1f, RZ ;  /* 0x0000001f03037819 */ /* 0x000fc800000006ff */
[----:B------:R0:W2:Y:S03]  /*cd40*/  SYNCS.PHASECHK.TRANS64.TRYWAIT P0, [R16+URZ+0x2e800], R3 ;  /* 0x02e80003100075a7 */ /* 0x0000a6000800017f */
[----:B--2---:R-:W-:Y:S05]  /*cd50*/  @!P0 NANOSLEEP.SYNCS 0x989680 ;  /* 0x009896800000895d */ /* 0x004fea0003900000 */
[----:B------:R-:W2:Y:S01]  /*cd60*/  @!P0 SYNCS.PHASECHK.TRANS64 P0, [R16+URZ+0x2e800], R3 ;  /* 0x02e80003100085a7 */ /* 0x000ea2000800007f */
[----:B------:R-:W-:Y:S04]  /*cd70*/  BSSY B0, `(.L_x_434) ;  /* 0x0000006000007945 */ /* 0x000fe80003800000 */
[----:B--2---:R-:W-:Y:S05]  /*cd80*/  @P0 BRA `(.L_x_435) ;  /* 0x0000000000100947 */ /* 0x004fea0003800000 */
.L_x_436:
[----:B--2---:R2:W3:Y:S02]  /*cd90*/  SYNCS.PHASECHK.TRANS64.TRYWAIT P0, [R16+URZ+0x2e800], R3 ;  /* 0x02e80003100075a7 */ /* 0x0044e4000800017f */
[----:B---3--:R-:W-:Y:S05]  /*cda0*/  @!P0 NANOSLEEP.SYNCS 0x989680 ;  /* 0x009896800000895d */ /* 0x008fea0003900000 */
[----:B------:R-:W3:Y:S02]  /*cdb0*/  @!P0 SYNCS.PHASECHK.TRANS64 P0, [R16+URZ+0x2e800], R3 ;  /* 0x02e80003100085a7 */ /* 0x000ee4000800007f */
[----:B---3--:R-:W-:Y:S05]  /*cdc0*/  @!P0 BRA `(.L_x_436) ;  /* 0xfffffffc00f08947 */ /* 0x008fea000383ffff */
.L_x_435:
[----:B------:R-:W-:Y:S05]  /*cdd0*/  BSYNC B0 ;  /* 0x0000000000007941 */ /* 0x000fea0003800000 */
.L_x_434:
[----:B------:R-:W-:Y:S05]  /*cde0*/  BRA `(.L_x_437) ;  /* 0x0000004000547947 */ /* 0x000fea0003800000 */
.L_x_433:
[----:B------:R-:W0:Y:S01]  /*cdf0*/  LDC.64 R24, c[0x0][0x3e8] ;  /* 0x0000fa00ff187b82 */ /* 0x000e220000000a00 */
[----:B------:R-:W-:Y:S01]  /*ce00*/  LOP3.LUT P0, RZ, R27, 0x3ff, RZ, 0xc0, !PT ;  /* 0x000003ff1bff7812 */ /* 0x000fe2000780c0ff */
[----:B------:R-:W-:Y:S01]  /*ce10*/  ULDC.64 UR4, c[0x0][0x3f8] ;  /* 0x0000fe0000047ab9 */ /* 0x000fe20000000a00 */
[----:B-----5:R-:W-:Y:S01]  /*ce20*/  SHF.R.S32.HI R0, RZ, 0x1f, R121 ;  /* 0x0000001fff007819 */ /* 0x020fe20000011479 */
[----:B------:R-:W-:Y:S01]  /*ce30*/  ULDC.64 UR6, c[0x0][0x408] ;  /* 0x0001020000067ab9 */ /* 0x000fe20000000a00 */
[----:B------:R-:W-:Y:S03]  /*ce40*/  BSSY B6, `(.L_x_438) ;  /* 0x000001b000067945 */ /* 0x000fe60003800000 */
[----:B------:R-:W2:Y:S01]  /*ce50*/  LDC.64 R28, c[0x0][0x400] ;  /* 0x00010000ff1c7b82 */ /* 0x000ea20000000a00 */
[C---:B------:R-:W-:Y:S02]  /*ce60*/  IMAD R4, R0.reuse, UR4, RZ ;  /* 0x0000000400047c24 */ /* 0x040fe4000f8e02ff */
[----:B------:R-:W-:-:S02]  /*ce70*/  IMAD R0, R0, UR6, RZ ;  /* 0x0000000600007c24 */ /* 0x000fc4000f8e02ff */
[C---:B------:R-:W-:Y:S02]  /*ce80*/  IMAD R3, R121.reuse, UR5, R4 ;  /* 0x0000000579037c24 */ /* 0x040fe4000f8e0204 */
[C---:B------:R-:W-:Y:S02]  /*ce90*/  IMAD R27, R121.reuse, UR7, R0 ;  /* 0x00000007791b7c24 */ /* 0x040fe4000f8e0200 */
[----:B0-----:R-:W-:-:S04]  /*cea0*/  IMAD.WIDE.U32 R24, R121, UR4, R24 ;  /* 0x0000000479187c25 */ /* 0x001fc8000f8e0018 */
[----:B------:R-:W-:Y:S02]  /*ceb0*/  IMAD.IADD R26, R3, 0x1, R25 ;  /* 0x00000001031a7824 */ /* 0x000fe400078e0219 */
[----:B--2---:R-:W-:-:S04]  /*cec0*/  IMAD.WIDE.U32 R28, R121, UR6, R28 ;  /* 0x00000006791c7c25 */ /* 0x004fc8000f8e001c */
[----:B------:R-:W-:Y:S01]  /*ced0*/  IMAD.IADD R27, R27, 0x1, R29 ;  /* 0x000000011b1b7824 */ /* 0x000fe200078e021d */
        /* <DEDUP_REMOVED lines=16> */
[----:B-1----:R-:W-:Y:S05]  /*cfe0*/  CALL.ABS.NOINC R14 ;  /* 0x000000000e007343 */ /* 0x002fea0003c00000 */
.L_x_439:
[----:B------:R-:W-:Y:S05]  /*cff0*/  BSYNC B6 ;  /* 0x0000000000067941 */ /* 0x000fea0003800000 */
.L_x_438:
[----:B------:R-:W2:Y:S01]  /*d000*/  LDL R20, [R1+0x54] ;  /* 0x0000540001147983 */ /* 0x000ea20000100800 */
[----:B------:R-:W-:Y:S01]  /*d010*/  ULDC.U8 UR4, c[0x0][0x410] ;  /* 0x0001040000047ab9 */ /* 0x000fe20000000000 */
[----:B------:R-:W-:Y:S01]  /*d020*/  BSSY B0, `(.L_x_440) ;  /* 0x00003e9000007945 */ /* 0x000fe20003800000 */
[----:B------:R-:W-:Y:S01]  /*d030*/  ISETP.NE.AND P0, PT, RZ, UR4, PT ;  /* 0x00000004ff007c0c */ /* 0x000fe2000bf05270 */
[----:B--2---:R-:W-:-:S12]  /*d040*/  IMAD R0, R20, 0x80, R228 ;  /* 0x0000008014007824 */ /* 0x004fd800078e02e4 */
[----:B------:R-:W-:Y:S05]  /*d050*/  @!P0 BRA `(.L_x_441) ;  /* 0x0000001c00dc8947 */ /* 0x000fea0003800000 */
[----:B------:R-:W-:-:S03]  /*d060*/  UMOV UR4, 0xffffffff ;  /* 0xffffffff00047882 */ /* 0x000fc60000000000 */
[----:B------:R-:W-:Y:S05]  /*d070*/  BRA.DIV UR4, `(.L_x_442) ;  /* 0x0000016204807947 */ /* 0x000fea000b800000 */
[----:B------:R0:W2:Y:S04]  /*d080*/  SHFL.IDX PT, R5, R24, RZ, 0x1c1f ;  /* 0x001c1fff18057589 */ /* 0x0000a800000e0000 */
[----:B-1----:R0:W1:Y:S04]  /*d090*/  SHFL.IDX PT, R14, R28, RZ, 0x1c1f ;  /* 0x001c1fff1c0e7589 */ /* 0x00206800000e0000 */
[----:B------:R0:W3:Y:S04]  /*d0a0*/  SHFL.IDX PT, R3, R26, RZ, 0x1c1f ;  /* 0x001c1fff1a037589 */ /* 0x0000e800000e0000 */
[----:B------:R0:W4:Y:S02]  /*d0b0*/  SHFL.IDX PT, R7, R27, RZ, 0x1c1f ;  /* 0x001c1fff1b077589 */ /* 0x00012400000e0000 */
.L_x_645:
[----:B------:R-:W5:Y:S01]  /*d0c0*/  S2R R6, SR_TID.X ;  /* 0x0000000000067919 */ /* 0x000f620000002100 */
[----:B------:R-:W-:Y:S01]  /*d0d0*/  ULDC UR4, c[0x0][0x448] ;  /* 0x0001120000047ab9 */ /* 0x000fe20000000800 */
[C---:B------:R-:W-:Y:S01]  /*d0e0*/  IMAD.SHL.U32 R4, R229.reuse, 0x80, RZ ;  /* 0x00000080e5047824 */ /* 0x040fe200078e00ff */
[----:B------:R-:W-:Y:S01]  /*d0f0*/  BSSY B1, `(.L_x_443) ;  /* 0x0000028000017945 */ /* 0x000fe20003800000 */
[----:B------:R-:W-:Y:S01]  /*d100*/  IMAD R9, R134, UR4, RZ ;  /* 0x0000000486097c24 */ /* 0x000fe2000f8e02ff */
[----:B------:R-:W-:Y:S02]  /*d110*/  LOP3.LUT P0, RZ, R229, 0x4, RZ, 0xc0, !PT ;  /* 0x00000004e5ff7812 */ /* 0x000fe4000780c0ff */
[----:B0-----:R-:W-:Y:S02]  /*d120*/  CS2R R24, SRZ ;  /* 0x0000000000187805 */ /* 0x001fe4000001ff00 */
[----:B------:R-:W-:Y:S01]  /*d130*/  LOP3.LUT R11, R4, 0x380, RZ, 0xc0, !PT ;  /* 0x00000380040b7812 */ /* 0x000fe200078ec0ff */
[----:B------:R-:W-:Y:S01]  /*d140*/  IMAD R28, R20, -0x80, R9 ;  /* 0xffffff80141c7824 */ /* 0x000fe200078e0209 */
[----:B------:R-:W-:-:S02]  /*d150*/  ISETP.GE.AND P1, PT, R0, R9, PT ;  /* 0x000000090000720c */ /* 0x000fc40003f26270 */
[----:B------:R-:W-:Y:S02]  /*d160*/  CS2R R20, SRZ ;  /* 0x0000000000147805 */ /* 0x000fe4000001ff00 */
[----:B------:R-:W-:Y:S02]  /*d170*/  LOP3.LUT R4, R11, 0x30, R18, 0xf8, !PT ;  /* 0x000000300b047812 */ /* 0x000fe400078ef812 */
[----:B------:R-:W-:Y:S02]  /*d180*/  CS2R R12, SRZ ;  /* 0x00000000000c7805 */ /* 0x000fe4000001ff00 */
[----:B------:R-:W-:Y:S02]  /*d190*/  SHF.R.U32.HI R11, RZ, 0x3, R11 ;  /* 0x00000003ff0b7819 */ /* 0x000fe4000001160b */
[----:B------:R-:W-:Y:S02]  /*d1a0*/  CS2R R26, SRZ ;  /* 0x00000000001a7805 */ /* 0x000fe4000001ff00 */
[----:B------:R-:W-:Y:S01]  /*d1b0*/  LOP3.LUT R11, R4, R11, RZ, 0x3c, !PT ;  /* 0x0000000b040b7212 */ /* 0x000fe200078e3cff */
[----:B-----5:R-:W-:-:S05]  /*d1c0*/  VIADD R8, R6, 0xffffff80 ;  /* 0xffffff8006087836 */ /* 0x020fca0000000000 */
[----:B------:R-:W-:-:S04]  /*d1d0*/  SHF.R.S32.HI R6, RZ, 0x1f, R8 ;  /* 0x0000001fff067819 */ /* 0x000fc80000011408 */
[----:B------:R-:W-:-:S05]  /*d1e0*/  LEA.HI R6, R6, R8, RZ, 0x5 ;  /* 0x0000000806067211 */ /* 0x000fca00078f28ff */
[----:B------:R-:W-:-:S05]  /*d1f0*/  IMAD.SHL.U32 R6, R6, 0x20, RZ ;  /* 0x0000002006067824 */ /* 0x000fca00078e00ff */
[----:B------:R-:W-:-:S04]  /*d200*/  LOP3.LUT R6, R6, 0xfffffc00, RZ, 0xc0, !PT ;  /* 0xfffffc0006067812 */ /* 0x000fc800078ec0ff */
[----:B------:R-:W-:Y:S01]  /*d210*/  IADD3 R0, R16, R11, R6 ;  /* 0x0000000b10007210 */ /* 0x000fe20007ffe006 */
[----:B------:R-:W-:Y:S06]  /*d220*/  @P1 BRA `(.L_x_444) ;  /* 0x0000000000501947 */ /* 0x000fec0003800000 */
[----:B------:R-:W4:Y:S01]  /*d230*/  LDL R6, [R1+0x98] ;  /* 0x0000980001067983 */ /* 0x000f220000100800 */
[----:B------:R-:W-:Y:S01]  /*d240*/  ULDC UR4, c[0x0][0x3f4] ;  /* 0x0000fd0000047ab9 */ /* 0x000fe20000000800 */
[----:B------:R-:W-:Y:S02]  /*d250*/  CS2R R12, SRZ ;  /* 0x00000000000c7805 */ /* 0x000fe4000001ff00 */
[----:B------:R-:W-:Y:S02]  /*d260*/  ISETP.GE.AND P1, PT, R22, UR4, PT ;  /* 0x0000000416007c0c */ /* 0x000fe4000bf26270 */
[----:B------:R-:W-:Y:S02]  /*d270*/  CS2R R26, SRZ ;  /* 0x00000000001a7805 */ /* 0x000fe4000001ff00 */
[----:B------:R-:W-:Y:S02]  /*d280*/  ISETP.GE.AND P2, PT, R230, UR4, PT ;  /* 0x00000004e6007c0c */ /* 0x000fe4000bf46270 */
[----:B------:R-:W-:-:S02]  /*d290*/  CS2R R24, SRZ ;  /* 0x0000000000187805 */ /* 0x000fc4000001ff00 */
[----:B------:R-:W-:-:S05]  /*d2a0*/  CS2R R20, SRZ ;  /* 0x0000000000147805 */ /* 0x000fca000001ff00 */
[----:B--2---:R-:W-:-:S04]  /*d2b0*/  @!P1 IADD3 R8, P3, R22, R5, RZ ;  /* 0x0000000516089210 */ /* 0x004fc80007f7e0ff */
[CC--:B-1----:R-:W-:Y:S02]  /*d2c0*/  @!P2 IADD3 R10, P5, R230.reuse, R14.reuse, RZ ;  /* 0x0000000ee60aa210 */ /* 0x0c2fe40007fbe0ff */
[----:B---3--:R-:W-:Y:S02]  /*d2d0*/  @!P1 IADD3.X R9, R3, R23, RZ, P3, !PT ;  /* 0x0000001703099210 */ /* 0x008fe40001ffe4ff */
[----:B------:R-:W-:Y:S02]  /*d2e0*/  @!P2 IADD3 R4, P4, R230, R5, RZ ;  /* 0x00000005e604a210 */ /* 0x000fe40007f9e0ff */
[----:B------:R-:W-:Y:S01]  /*d2f0*/  @!P1 IADD3 R14, P3, R22, R14, RZ ;  /* 0x0000000e160e9210 */ /* 0x000fe20007f7e0ff */
[----:B------:R0:W5:Y:S04]  /*d300*/  @!P1 LD.E.64 R12, desc[UR60][R8.64] ;  /* 0x0000003c080c9980 */ /* 0x000168000c101b00 */
[----:B----4-:R-:W-:-:S05]  /*d310*/  @!P1 IMAD.X R15, R7, 0x1, R23, P3 ;  /* 0x00000001070f9824 */ /* 0x010fca00018e0617 */
[----:B------:R0:W5:Y:S01]  /*d320*/  @!P1 LD.E.64 R20, desc[UR60][R14.64] ;  /* 0x0000003c0e149980 */ /* 0x000162000c101b00 */
[--C-:B------:R-:W-:Y:S02]  /*d330*/  @!P2 IMAD.X R5, R3, 0x1, R6.reuse, P4 ;  /* 0x000000010305a824 */ /* 0x100fe400020e0606 */
[----:B------:R-:W-:-:S03]  /*d340*/  @!P2 IMAD.X R11, R7, 0x1, R6, P5 ;  /* 0x00000001070ba824 */ /* 0x000fc600028e0606 */
[----:B------:R0:W5:Y:S04]  /*d350*/  @!P2 LD.E.64 R26, desc[UR60][R4.64] ;  /* 0x0000003c041aa980 */ /* 0x000168000c101b00 */
[----:B------:R0:W5:Y:S02]  /*d360*/  @!P2 LD.E.64 R24, desc[UR60][R10.64] ;  /* 0x0000003c0a18a980 */ /* 0x000164000c101b00 */
.L_x_444:
[----:B------:R-:W-:Y:S05]  /*d370*/  BSYNC B1 ;  /* 0x0000000000017941 */ /* 0x000fea0003800000 */
.L_x_443:
[----:B---3--:R-:W3:Y:S01]  /*d380*/  LDL R3, [R1+0x94] ;  /* 0x0000940001037983 */ /* 0x008ee20000100800 */
[----:B----4-:R-:W-:Y:S01]  /*d390*/  VIADD R7, R0, 0x1c400 ;  /* 0x0001c40000077836 */ /* 0x010fe20000000000 */
[----:B0----5:R-:W-:Y:S01]  /*d3a0*/  SHF.R.U32.HI R4, RZ, 0x8, R12 ;  /* 0x00000008ff047819 */ /* 0x021fe2000001160c */
[----:B------:R-:W-:Y:S01]  /*d3b0*/  BSSY B1, `(.L_x_445) ;  /* 0x0000042000017945 */ /* 0x000fe20003800000 */
[----:B------:R-:W-:Y:S02]  /*d3c0*/  SHF.R.U32.HI R9, RZ, 0x8, R13 ;  /* 0x00000008ff097819 */ /* 0x000fe4000001160d */
[----:B--2---:R-:W-:Y:S02]  /*d3d0*/  LOP3.LUT R5, R12, 0xff, RZ, 0xc0, !PT ;  /* 0x000000ff0c057812 */ /* 0x004fe400078ec0ff */
[----:B------:R-:W-:Y:S02]  /*d3e0*/  LOP3.LUT R4, R4, 0xff, RZ, 0xc0, !PT ;  /* 0x000000ff04047812 */ /* 0x000fe400078ec0ff */
[----:B------:R-:W-:-:S02]  /*d3f0*/  LOP3.LUT R6, R13, 0xff, RZ, 0xc0, !PT ;  /* 0x000000ff0d067812 */ /* 0x000fc400078ec0ff */
[----:B------:R-:W-:Y:S02]  /*d400*/  LOP3.LUT R9, R9, 0xff, RZ, 0xc0, !PT ;  /* 0x000000ff09097812 */ /* 0x000fe400078ec0ff */
[----:B------:R-:W-:Y:S02]  /*d410*/  SHF.R.U32.HI R15, RZ, 0x8, R27 ;  /* 0x00000008ff0f7819 */ /* 0x000fe4000001161b */
[----:B------:R-:W-:Y:S02]  /*d420*/  PRMT R6, R9, 0x7604, R6 ;  /* 0x0000760409067816 */ /* 0x000fe40000000006 */
[----:B------:R-:W-:Y:S02]  /*d430*/  LOP3.LUT R8, R26, 0xff, RZ, 0xc0, !PT ;  /* 0x000000ff1a087812 */ /* 0x000fe400078ec0ff */
[----:B------:R-:W-:Y:S02]  /*d440*/  LOP3.LUT R10, R27, 0xff, RZ, 0xc0, !PT ;  /* 0x000000ff1b0a7812 */ /* 0x000fe400078ec0ff */
[----:B------:R-:W-:-:S02]  /*d450*/  LOP3.LUT R15, R15, 0xff, RZ, 0xc0, !PT ;  /* 0x000000ff0f0f7812 */ /* 0x000fc400078ec0ff */
[----:B-1----:R-:W-:Y:S02]  /*d460*/  LOP3.LUT R14, R20, 0xff, RZ, 0xc0, !PT ;  /* 0x000000ff140e7812 */ /* 0x002fe400078ec0ff */
[----:B------:R-:W-:Y:S02]  /*d470*/  PRMT R10, R15, 0x7604, R10 ;  /* 0x000076040f0a7816 */ /* 0x000fe4000000000a */
[--C-:B------:R-:W-:Y:S02]  /*d480*/  SHF.R.U32.HI R15, RZ, 0x8, R25.reuse ;  /* 0x00000008ff0f7819 */ /* 0x100fe40000011619 */
[----:B------:R-:W-:Y:S02]  /*d490*/  SHF.R.U32.HI R37, RZ, 0x10, R25 ;  /* 0x00000010ff257819 */ /* 0x000fe40000011619 */
[----:B------:R-:W-:-:S03]  /*d4a0*/  LOP3.LUT R15, R15, 0xff, RZ, 0xc0, !PT ;  /* 0x000000ff0f0f7812 */ /* 0x000fc600078ec0ff */
[----:B------:R-:W-:Y:S01]  /*d4b0*/  IMAD.U32 R37, R37, 0x10000, RZ ;  /* 0x0001000025257824 */ /* 0x000fe200078e00ff */
[----:B---3--:R-:W-:Y:S01]  /*d4c0*/  R2UR UR5, R3 ;  /* 0x00000000030572ca */ /* 0x008fe200000e0000 */
[----:B------:R-:W-:Y:S01]  /*d4d0*/  VIADD R3, R0, 0x1c440 ;  /* 0x0001c44000037836 */ /* 0x000fe20000000000 */
[----:B------:R-:W-:Y:S02]  /*d4e0*/  @P0 IADD3 R3, R7, -0x40, RZ ;  /* 0xffffffc007030810 */ /* 0x000fe40007ffe0ff */
[----:B------:R-:W-:Y:S02]  /*d4f0*/  PRMT R7, R4, 0x7604, R5 ;  /* 0x0000760404077816 */ /* 0x000fe40000000005 */
[----:B------:R-:W-:Y:S02]  /*d500*/  SHF.R.U32.HI R4, RZ, 0x8, R26 ;  /* 0x00000008ff047819 */ /* 0x000fe4000001161a */
[----:B------:R-:W-:Y:S02]  /*d510*/  SHF.R.U32.HI R5, RZ, 0x8, R20 ;  /* 0x00000008ff057819 */ /* 0x000fe40000011614 */
[----:B------:R-:W-:-:S02]  /*d520*/  LOP3.LUT R9, R4, 0xff, RZ, 0xc0, !PT ;  /* 0x000000ff04097812 */ /* 0x000fc400078ec0ff */
[----:B------:R-:W-:Y:S01]  /*d530*/  LOP3.LUT R5, R5, 0xff, RZ, 0xc0, !PT ;  /* 0x000000ff05057812 */ /* 0x000fe200078ec0ff */
[----:B------:R-:W-:Y:S01]  /*d540*/  ULEA.HI UR4, UR5, UR5, URZ, 0x1 ;  /* 0x0000000505047291 */ /* 0x000fe2000f8f083f */
[----:B------:R-:W-:Y:S02]  /*d550*/  PRMT R11, R9, 0x7604, R8 ;  /* 0x00007604090b7816 */ /* 0x000fe40000000008 */
[----:B------:R-:W-:Y:S01]  /*d560*/  SHF.R.U32.HI R8, RZ, 0x8, R21 ;  /* 0x00000008ff087819 */ /* 0x000fe20000011615 */
[----:B------:R-:W-:Y:S01]  /*d570*/  ULOP3.LUT UR4, UR4, 0xfffffffe, URZ, 0xc0, !UPT ;  /* 0xfffffffe04047892 */ /* 0x000fe2000f8ec03f */
[----:B------:R-:W-:Y:S02]  /*d580*/  SHF.R.U32.HI R4, RZ, 0x8, R24 ;  /* 0x00000008ff047819 */ /* 0x000fe40000011618 */
[----:B------:R-:W-:Y:S01]  /*d590*/  PRMT R31, R5, 0x7604, R14 ;  /* 0x00007604051f7816 */ /* 0x000fe2000000000e */
[----:B------:R-:W-:Y:S01]  /*d5a0*/  UIADD3 UR4, UR5, -UR4, URZ ;  /* 0x8000000405047290 */ /* 0x000fe2000fffe03f */
[----:B------:R-:W-:-:S02]  /*d5b0*/  LOP3.LUT R5, R21, 0xff, RZ, 0xc0, !PT ;  /* 0x000000ff15057812 */ /* 0x000fc400078ec0ff */
[----:B------:R-:W-:Y:S02]  /*d5c0*/  LOP3.LUT R9, R24, 0xff, RZ, 0xc0, !PT ;  /* 0x000000ff18097812 */ /* 0x000fe400078ec0ff */
[----:B------:R-:W-:Y:S01]  /*d5d0*/  LOP3.LUT R8, R8, 0xff, RZ, 0xc0, !PT ;  /* 0x000000ff08087812 */ /* 0x000fe200078ec0ff */
[----:B------:R-:W-:Y:S01]  /*d5e0*/  IMAD.U32 R39, RZ, RZ, UR4 ;  /* 0x00000004ff277e24 */ /* 0x000fe2000f8e00ff */
[----:B------:R-:W-:Y:S02]  /*d5f0*/  LOP3.LUT R14, R25, 0xff, RZ, 0xc0, !PT ;  /* 0x000000ff190e7812 */ /* 0x000fe400078ec0ff */
[----:B------:R-:W-:Y:S02]  /*d600*/  LOP3.LUT R4, R4, 0xff, RZ, 0xc0, !PT ;  /* 0x000000ff04047812 */ /* 0x000fe400078ec0ff */
[----:B------:R-:W-:Y:S02]  /*d610*/  SHF.L.U32 R39, R39, 0x1f, RZ ;  /* 0x0000001f27277819 */ /* 0x000fe400000006ff */
[----:B------:R-:W-:-:S02]  /*d620*/  PRMT R8, R8, 0x7604, R5 ;  /* 0x0000760408087816 */ /* 0x000fc40000000005 */
[----:B------:R-:W0:Y:S01]  /*d630*/  SYNCS.PHASECHK.TRANS64.TRYWAIT P0, [R16+URZ+0x2e800], R39 ;  /* 0x02e80027100075a7 */ /* 0x000e22000800017f */
[----:B------:R-:W-:Y:S02]  /*d640*/  PRMT R35, R4, 0x7604, R9 ;  /* 0x0000760404237816 */ /* 0x000fe40000000009 */
[----:B------:R-:W-:Y:S02]  /*d650*/  PRMT R14, R15, 0x7604, R14 ;  /* 0x000076040f0e7816 */ /* 0x000fe4000000000e */
[----:B------:R-:W-:Y:S02]  /*d660*/  SHF.R.U32.HI R5, RZ, 0x10, R13 ;  /* 0x00000010ff057819 */ /* 0x000fe4000001160d */
[----:B------:R-:W-:Y:S02]  /*d670*/  SHF.R.U32.HI R9, RZ, 0x10, R27 ;  /* 0x00000010ff097819 */ /* 0x000fe4000001161b */
[----:B------:R-:W-:Y:S01]  /*d680*/  SHF.R.U32.HI R15, RZ, 0x10, R21 ;  /* 0x00000010ff0f7819 */ /* 0x000fe20000011615 */
[----:B------:R-:W-:Y:S01]  /*d690*/  IMAD.U32 R5, R5, 0x10000, RZ ;  /* 0x0001000005057824 */ /* 0x000fe200078e00ff */
[----:B------:R-:W-:Y:S01]  /*d6a0*/  LOP3.LUT R7, R7, 0xff0000, R12, 0xf8, !PT ;  /* 0x00ff000007077812 */ /* 0x000fe200078ef80c */
[----:B------:R-:W-:Y:S01]  /*d6b0*/  IMAD.U32 R9, R9, 0x10000, RZ ;  /* 0x0001000009097824 */ /* 0x000fe200078e00ff */
[----:B------:R-:W-:Y:S01]  /*d6c0*/  LOP3.LUT R31, R31, 0xff0000, R20, 0xf8, !PT ;  /* 0x00ff00001f1f7812 */ /* 0x000fe200078ef814 */
[----:B------:R-:W-:Y:S01]  /*d6d0*/  IMAD.U32 R15, R15, 0x10000, RZ ;  /* 0x000100000f0f7824 */ /* 0x000fe200078e00ff */
[----:B------:R-:W-:-:S02]  /*d6e0*/  LOP3.LUT R5, R6, 0xff0000, R5, 0xf8, !PT ;  /* 0x00ff000006057812 */ /* 0x000fc400078ef805 */
[----:B------:R-:W-:Y:S02]  /*d6f0*/  LOP3.LUT R29, R10, 0xff0000, R9, 0xf8, !PT ;  /* 0x00ff00000a1d7812 */ /* 0x000fe400078ef809 */
[----:B------:R-:W-:Y:S02]  /*d700*/  LOP3.LUT R33, R8, 0xff0000, R15, 0xf8, !PT ;  /* 0x00ff000008217812 */ /* 0x000fe400078ef80f */
[----:B------:R-:W-:Y:S02]  /*d710*/  VIMNMX R9, R28, 0x80, PT ;  /* 0x000000801c097848 */ /* 0x000fe40003fe0100 */
[----:B------:R-:W-:Y:S02]  /*d720*/  LOP3.LUT R15, R11, 0xff0000, R26, 0xf8, !PT ;  /* 0x00ff00000b0f7812 */ /* 0x000fe400078ef81a */
[----:B------:R-:W-:Y:S02]  /*d730*/  LOP3.LUT R37, R14, 0xff0000, R37, 0xf8, !PT ;  /* 0x00ff00000e257812 */ /* 0x000fe400078ef825 */
[----:B------:R-:W-:-:S02]  /*d740*/  LOP3.LUT R11, R7, 0xff000000, R12, 0xf8, !PT ;  /* 0xff000000070b7812 */ /* 0x000fc400078ef80c */
[----:B------:R-:W-:Y:S02]  /*d750*/  LOP3.LUT R12, R5, 0xff000000, R13, 0xf8, !PT ;  /* 0xff000000050c7812 */ /* 0x000fe400078ef80d */
[----:B------:R-:W-:Y:S02]  /*d760*/  LOP3.LUT R14, R31, 0xff000000, R20, 0xf8, !PT ;  /* 0xff0000001f0e7812 */ /* 0x000fe400078ef814 */
[----:B------:R-:W-:Y:S02]  /*d770*/  ISETP.GE.AND P1, PT, R228, R9, PT ;  /* 0x00000009e400720c */ /* 0x000fe40003f26270 */
[----:B------:R-:W-:Y:S02]  /*d780*/  LOP3.LUT R8, R15, 0xff000000, R26, 0xf8, !PT ;  /* 0xff0000000f087812 */ /* 0x000fe400078ef81a */
[----:B------:R-:W-:Y:S02]  /*d790*/  LOP3.LUT R10, R29, 0xff000000, R27, 0xf8, !PT ;  /* 0xff0000001d0a7812 */ /* 0x000fe400078ef81b */
[----:B------:R-:W-:-:S02]  /*d7a0*/  LOP3.LUT R20, R33, 0xff000000, R21, 0xf8, !PT ;  /* 0xff00000021147812 */ /* 0x000fc400078ef815 */
[----:B------:R-:W-:Y:S01]  /*d7b0*/  LOP3.LUT R13, R35, 0xff0000, R24, 0xf8, !PT ;  /* 0x00ff0000230d7812 */ /* 0x000fe200078ef818 */
[----:B0-----:R-:W-:Y:S06]  /*d7c0*/  @!P0 BRA `(.L_x_446) ;  /* 0x0000015c001c8947 */ /* 0x001fec0003800000 */
.L_x_646:
[----:B------:R-:W-:Y:S05]  /*d7d0*/  BSYNC B1 ;  /* 0x0000000000017941 */ /* 0x000fea0003800000 */
.L_x_445:
[----:B------:R-:W-:Y:S01]  /*d7e0*/  BSSY B1, `(.L_x_447) ;  /* 0x00000bf000017945 */ /* 0x000fe20003800000 */
[----:B------:R-:W-:Y:S02]  /*d7f0*/  LOP3.LUT R13, R13, 0xff000000, R24, 0xf8, !PT ;  /* 0xff0000000d0d7812 */ /* 0x000fe400078ef818 */
[----:B------:R-:W-:Y:S01]  /*d800*/  LOP3.LUT R15, R37, 0xff000000, R25, 0xf8, !PT ;  /* 0xff000000250f7812 */ /* 0x000fe200078ef819 */
[----:B------:R-:W-:Y:S06]  /*d810*/  @P1 BRA `(.L_x_448) ;  /* 0x0000000800ec1947 */ /* 0x000fec0003800000 */
[----:B------:R-:W1:Y:S01]  /*d820*/  LDC R5, c[0x0][0x3f4] ;  /* 0x0000fd00ff057b82 */ /* 0x000e620000000800 */
[----:B------:R-:W-:Y:S01]  /*d830*/  BSSY B2, `(.L_x_449) ;  /* 0x000005e000027945 */ /* 0x000fe20003800000 */
[-C--:B-1----:R-:W-:Y:S02]  /*d840*/  ISETP.GE.AND P0, PT, R22, R5.reuse, PT ;  /* 0x000000051600720c */ /* 0x082fe40003f06270 */
[----:B------:R-:W-:-:S11]  /*d850*/  ISETP.GE.AND P1, PT, R230, R5, PT ;  /* 0x00000005e600720c */ /* 0x000fd60003f26270 */
[----:B------:R-:W-:Y:S05]  /*d860*/  @P0 BRA `(.L_x_450) ;  /* 0x0000000400680947 */ /* 0x000fea0003800000 */
[----:B------:R-:W1:Y:S01]  /*d870*/  LDS.128 R4, [R0+0x1c400] ;  /* 0x01c4000000047984 */ /* 0x000e620000000c00 */
[----:B------:R-:W-:Y:S02]  /*d880*/  F2FP.F16.E4M3.UNPACK_B R31, R14 ;  /* 0x0000000eff1f723e */ /* 0x000fe400020006ff */
[----:B------:R-:W-:-:S03]  /*d890*/  F2FP.F16.E4M3.UNPACK_B R28, R11 ;  /* 0x0000000bff1c723e */ /* 0x000fc600020006ff */
[--C-:B------:R-:W-:Y:S02]  /*d8a0*/  HADD2.F32 R32, -RZ, R31.reuse.H1_H1 ;  /* 0x3000001fff207230 */ /* 0x100fe40000004100 */
[--C-:B------:R-:W-:Y:S02]  /*d8b0*/  HADD2.F32 R29, -RZ, R28.reuse.H1_H1 ;  /* 0x3000001cff1d7230 */ /* 0x100fe40000004100 */
[----:B------:R-:W-:Y:S02]  /*d8c0*/  HADD2.F32 R31, -RZ, R31.H0_H0 ;  /* 0x2000001fff1f7230 */ /* 0x000fe40000004100 */
[----:B------:R-:W-:Y:S01]  /*d8d0*/  HADD2.F32 R28, -RZ, R28.H0_H0 ;  /* 0x2000001cff1c7230 */ /* 0x000fe20000004100 */
[-C--:B-1----:R-:W-:Y:S02]  /*d8e0*/  F2FP.F16.E4M3.UNPACK_B R21, R4.reuse.H1 ;  /* 0x00000004ff15723e */ /* 0x082fe400030006ff */
[-C--:B------:R-:W-:Y:S02]  /*d8f0*/  F2FP.F16.E4M3.UNPACK_B R25, R5.reuse ;  /* 0x00000005ff19723e */ /* 0x080fe400020006ff */
[----:B------:R-:W-:Y:S01]  /*d900*/  F2FP.F16.E4M3.UNPACK_B R26, R5.H1 ;  /* 0x00000005ff1a723e */ /* 0x000fe200030006ff */
[--C-:B------:R-:W-:Y:S01]  /*d910*/  HADD2.F32 R24, -RZ, R21.reuse.H0_H0 ;  /* 0x20000015ff187230 */ /* 0x100fe20000004100 */
[----:B------:R-:W-:Y:S01]  /*d920*/  F2FP.F16.E4M3.UNPACK_B R4, R4 ;  /* 0x00000004ff04723e */ /* 0x000fe200020006ff */
[----:B------:R-:W-:Y:S01]  /*d930*/  HADD2.F32 R21, -RZ, R21.H1_H1 ;  /* 0x30000015ff157230 */ /* 0x000fe20000004100 */
[----:B------:R-:W-:-:S02]  /*d940*/  F2FP.F16.E4M3.UNPACK_B R27, R6 ;  /* 0x00000006ff1b723e */ /* 0x000fc400020006ff */
[----:B------:R-:W-:Y:S02]  /*d950*/  F2FP.F16.E4M3.UNPACK_B R6, R6.H1 ;  /* 0x00000006ff06723e */ /* 0x000fe400030006ff */
[C---:B------:R-:W-:Y:S01]  /*d960*/  FMUL.FTZ R5, R21.reuse, R32 ;  /* 0x0000002015057220 */ /* 0x040fe20000410000 */
[----:B------:R-:W-:Y:S01]  /*d970*/  FMUL.FTZ R33, R21, R29 ;  /* 0x0000001d15217220 */ /* 0x000fe20000410000 */
[----:B------:R-:W-:Y:S02]  /*d980*/  F2FP.F16.E4M3.UNPACK_B R21, R7 ;  /* 0x00000007ff15723e */ /* 0x000fe400020006ff */
[C---:B------:R-:W-:Y:S01]  /*d990*/  FFMA.FTZ R35, R24.reuse, R29, -R5 ;  /* 0x0000001d18237223 */ /* 0x040fe20000010805 */
[--C-:B------:R-:W-:Y:S01]  /*d9a0*/  HADD2.F32 R5, -RZ, R4.reuse.H1_H1 ;  /* 0x30000004ff057230 */ /* 0x100fe20000004100 */
[----:B------:R-:W-:Y:S01]  /*d9b0*/  F2FP.F16.E4M3.UNPACK_B R29, R14.H1 ;  /* 0x0000000eff1d723e */ /* 0x000fe200030006ff */
[----:B------:R-:W-:Y:S01]  /*d9c0*/  FFMA.FTZ R36, R24, R32, R33 ;  /* 0x0000002018247223 */ /* 0x000fe20000010021 */
[----:B------:R-:W-:Y:S01]  /*d9d0*/  HADD2.F32 R4, -RZ, R4.H0_H0 ;  /* 0x20000004ff047230 */ /* 0x000fe20000004100 */
[----:B------:R-:W-:Y:S01]  /*d9e0*/  F2FP.F16.E4M3.UNPACK_B R24, R11.H1 ;  /* 0x0000000bff18723e */ /* 0x000fe200030006ff */
[C---:B------:R-:W-:Y:S01]  /*d9f0*/  FMUL.FTZ R33, R5.reuse, R31 ;  /* 0x0000001f05217220 */ /* 0x040fe20000410000 */
[----:B------:R-:W-:Y:S01]  /*da00*/  FMUL.FTZ R34, R5, R28 ;  /* 0x0000001c05227220 */ /* 0x000fe20000410000 */
[----:B------:R-:W-:Y:S01]  /*da10*/  HADD2.F32 R32, -RZ, R29.H1_H1 ;  /* 0x3000001dff207230 */ /* 0x000fe20000004100 */
[----:B------:R-:W-:Y:S01]  /*da20*/  F2FP.F16.E4M3.UNPACK_B R7, R7.H1 ;  /* 0x00000007ff07723e */ /* 0x000fe200030006ff */
[----:B------:R-:W-:-:S02]  /*da30*/  HADD2.F32 R5, -RZ, R26.H1_H1 ;  /* 0x3000001aff057230 */ /* 0x000fc40000004100 */
[C---:B------:R-:W-:Y:S01]  /*da40*/  FFMA.FTZ R33, R4.reuse, R28, -R33 ;  /* 0x0000001c04217223 */ /* 0x040fe20000010821 */
[----:B------:R-:W-:Y:S01]  /*da50*/  FFMA.FTZ R34, R4, R31, R34 ;  /* 0x0000001f04227223 */ /* 0x000fe20000010022 */
[----:B------:R-:W-:Y:S02]  /*da60*/  HADD2.F32 R28, -RZ, R24.H1_H1 ;  /* 0x30000018ff1c7230 */ /* 0x000fe40000004100 */
[----:B------:R-:W-:Y:S02]  /*da70*/  HADD2.F32 R26, -RZ, R26.H0_H0 ;  /* 0x2000001aff1a7230 */ /* 0x000fe40000004100 */
[C---:B------:R-:W-:Y:S01]  /*da80*/  FMUL.FTZ R31, R5.reuse, R32 ;  /* 0x00000020051f7220 */ /* 0x040fe20000410000 */
[----:B------:R-:W-:Y:S02]  /*da90*/  HADD2.F32 R29, -RZ, R29.H0_H0 ;  /* 0x2000001dff1d7230 */ /* 0x000fe40000004100 */
[----:B------:R-:W-:Y:S01]  /*daa0*/  FMUL.FTZ R5, R5, R28 ;  /* 0x0000001c05057220 */ /* 0x000fe20000410000 */
[----:B------:R-:W-:-:S02]  /*dab0*/  HADD2.F32 R4, -RZ, R25.H1_H1 ;  /* 0x30000019ff047230 */ /* 0x000fc40000004100 */
[C---:B------:R-:W-:Y:S01]  /*dac0*/  FFMA.FTZ R37, R26.reuse, R28, -R31 ;  /* 0x0000001c1a257223 */ /* 0x040fe2000001081f */
[----:B------:R-:W-:Y:S01]  /*dad0*/  HADD2.F32 R24, -RZ, R24.H0_H0 ;  /* 0x20000018ff187230 */ /* 0x000fe20000004100 */
[----:B------:R-:W-:Y:S01]  /*dae0*/  F2FP.F16.E4M3.UNPACK_B R28, R20 ;  /* 0x00000014ff1c723e */ /* 0x000fe200020006ff */
[----:B------:R-:W-:Y:S02]  /*daf0*/  HADD2.F32 R25, -RZ, R25.H0_H0 ;  /* 0x20000019ff197230 */ /* 0x000fe40000004100 */
[----:B------:R-:W-:Y:S01]  /*db00*/  FFMA.FTZ R32, R26, R32, R5 ;  /* 0x000000201a207223 */ /* 0x000fe20000010005 */
[C---:B------:R-:W-:Y:S01]  /*db10*/  FMUL.FTZ R38, R4.reuse, R29 ;  /* 0x0000001d04267220 */ /* 0x040fe20000410000 */
[----:B------:R-:W-:Y:S01]  /*db20*/  F2FP.F16.E4M3.UNPACK_B R26, R12 ;  /* 0x0000000cff1a723e */ /* 0x000fe200020006ff */
[-C--:B------:R-:W-:Y:S01]  /*db30*/  FMUL.FTZ R4, R4, R24.reuse ;  /* 0x0000001804047220 */ /* 0x080fe20000410000 */
[----:B------:R-:W-:Y:S02]  /*db40*/  HADD2.F32 R31, -RZ, R28.H1_H1 ;  /* 0x3000001cff1f7230 */ /* 0x000fe40000004100 */
[----:B------:R-:W-:Y:S01]  /*db50*/  FFMA.FTZ R38, R25, R24, -R38 ;  /* 0x0000001819267223 */ /* 0x000fe20000010826 */
[----:B------:R-:W-:-:S02]  /*db60*/  HADD2.F32 R5, -RZ, R6.H1_H1 ;  /* 0x30000006ff057230 */ /* 0x000fc40000004100 */
[----:B------:R-:W-:Y:S01]  /*db70*/  FFMA.FTZ R29, R25, R29, R4 ;  /* 0x0000001d191d7223 */ /* 0x000fe20000010004 */
[----:B------:R-:W-:Y:S01]  /*db80*/  HADD2.F32 R24, -RZ, R26.H1_H1 ;  /* 0x3000001aff187230 */ /* 0x000fe20000004100 */
[----:B------:R-:W-:Y:S01]  /*db90*/  F2FP.SATFINITE.E4M3.F32.PACK_AB_MERGE_C R32, R32, R37, RZ ;  /* 0x000000252020723e */ /* 0x000fe200048070ff */
[----:B------:R-:W-:Y:S02]  /*dba0*/  HADD2.F32 R6, -RZ, R6.H0_H0 ;  /* 0x20000006ff067230 */ /* 0x000fe40000004100 */
[C---:B------:R-:W-:Y:S01]  /*dbb0*/  FMUL.FTZ R25, R5.reuse, R31 ;  /* 0x0000001f05197220 */ /* 0x040fe20000410000 */
[----:B------:R-:W-:Y:S02]  /*dbc0*/  HADD2.F32 R26, -RZ, R26.H0_H0 ;  /* 0x2000001aff1a7230 */ /* 0x000fe40000004100 */
[-C--:B------:R-:W-:Y:S01]  /*dbd0*/  FMUL.FTZ R41, R5, R24.reuse ;  /* 0x0000001805297220 */ /* 0x080fe20000410000 */
[----:B------:R-:W-:Y:S02]  /*dbe0*/  HADD2.F32 R28, -RZ, R28.H0_H0 ;  /* 0x2000001cff1c7230 */ /* 0x000fe40000004100 */
[----:B0-----:R-:W-:Y:S01]  /*dbf0*/  FFMA.FTZ R39, R6, R24, -R25 ;  /* 0x0000001806277223 */ /* 0x001fe20000010819 */
[--C-:B------:R-:W-:Y:S01]  /*dc00*/  HADD2.F32 R4, -RZ, R27.reuse.H1_H1 ;  /* 0x3000001bff047230 */ /* 0x100fe20000004100 */
[----:B------:R-:W-:Y:S01]  /*dc10*/  F2FP.F16.E4M3.UNPACK_B R5, R12.H1 ;  /* 0x0000000cff05723e */ /* 0x000fe200030006ff */
[----:B------:R-:W-:-:S02]  /*dc20*/  HADD2.F32 R27, -RZ, R27.H0_H0 ;  /* 0x2000001bff1b7230 */ /* 0x000fc40000004100 */
[----:B------:R-:W-:Y:S01]  /*dc30*/  FFMA.FTZ R40, R6, R31, R41 ;  /* 0x0000001f06287223 */ /* 0x000fe20000010029 */
[C---:B------:R-:W-:Y:S01]  /*dc40*/  FMUL.FTZ R24, R4.reuse, R28 ;  /* 0x0000001c04187220 */ /* 0x040fe20000410000 */
[----:B------:R-:W-:Y:S01]  /*dc50*/  FMUL.FTZ R25, R4, R26 ;  /* 0x0000001a04197220 */ /* 0x000fe20000410000 */
[----:B------:R-:W-:Y:S01]  /*dc60*/  F2FP.F16.E4M3.UNPACK_B R4, R20.H1 ;  /* 0x00000014ff04723e */ /* 0x000fe200030006ff */
[--C-:B------:R-:W-:Y:S02]  /*dc70*/  HADD2.F32 R6, -RZ, R5.reuse.H0_H0 ;  /* 0x20000005ff067230 */ /* 0x100fe40000004100 */
[C---:B------:R-:W-:Y:S01]  /*dc80*/  FFMA.FTZ R31, R27.reuse, R26, -R24 ;  /* 0x0000001a1b1f7223 */ /* 0x040fe20000010818 */
[----:B------:R-:W-:Y:S02]  /*dc90*/  HADD2.F32 R24, -RZ, R5.H1_H1 ;  /* 0x30000005ff187230 */ /* 0x000fe40000004100 */
[----:B------:R-:W-:Y:S01]  /*dca0*/  FFMA.FTZ R28, R27, R28, R25 ;  /* 0x0000001c1b1c7223 */ /* 0x000fe20000010019 */
[----:B------:R-:W-:-:S02]  /*dcb0*/  HADD2.F32 R26, -RZ, R4.H1_H1 ;  /* 0x30000004ff1a7230 */ /* 0x000fc40000004100 */
[----:B------:R-:W-:Y:S02]  /*dcc0*/  HADD2.F32 R5, -RZ, R7.H1_H1 ;  /* 0x30000007ff057230 */ /* 0x000fe40000004100 */
[----:B------:R-:W-:Y:S02]  /*dcd0*/  HADD2.F32 R25, -RZ, R4.H0_H0 ;  /* 0x20000004ff197230 */ /* 0x000fe40000004100 */
[----:B------:R-:W-:Y:S02]  /*dce0*/  HADD2.F32 R4, -RZ, R21.H1_H1 ;  /* 0x30000015ff047230 */ /* 0x000fe40000004100 */
[C---:B------:R-:W-:Y:S01]  /*dcf0*/  FMUL.FTZ R44, R5.reuse, R26 ;  /* 0x0000001a052c7220 */ /* 0x040fe20000410000 */
[----:B------:R-:W-:Y:S02]  /*dd00*/  HADD2.F32 R7, -RZ, R7.H0_H0 ;  /* 0x20000007ff077230 */ /* 0x000fe40000004100 */
[----:B------:R-:W-:Y:S01]  /*dd10*/  FMUL.FTZ R5, R5, R24 ;  /* 0x0000001805057220 */ /* 0x000fe20000410000 */
[----:B------:R-:W-:-:S02]  /*dd20*/  HADD2.F32 R21, -RZ, R21.H0_H0 ;  /* 0x20000015ff157230 */ /* 0x000fc40000004100 */
[CC--:B------:R-:W-:Y:S01]  /*dd30*/  FMUL.FTZ R42, R4.reuse, R25.reuse ;  /* 0x00000019042a7220 */ /* 0x0c0fe20000410000 */
[----:B------:R-:W-:Y:S01]  /*dd40*/  FMUL.FTZ R4, R4, R6 ;  /* 0x0000000604047220 */ /* 0x000fe20000410000 */
[C---:B------:R-:W-:Y:S01]  /*dd50*/  FFMA.FTZ R44, R7.reuse, R24, -R44 ;  /* 0x00000018072c7223 */ /* 0x040fe2000001082c */
[----:B------:R-:W-:Y:S01]  /*dd60*/  FFMA.FTZ R5, R7, R26, R5 ;  /* 0x0000001a07057223 */ /* 0x000fe20000010005 */
[C---:B------:R-:W-:Y:S01]  /*dd70*/  FFMA.FTZ R7, R21.reuse, R6, -R42 ;  /* 0x0000000615077223 */ /* 0x040fe2000001082a */
[----:B------:R-:W-:Y:S01]  /*dd80*/  FFMA.FTZ R24, R21, R25, R4 ;  /* 0x0000001915187223 */ /* 0x000fe20000010004 */
[----:B------:R-:W-:Y:S02]  /*dd90*/  F2FP.SATFINITE.E4M3.F32.PACK_AB_MERGE_C R4, R36, R35, RZ ;  /* 0x000000232404723e */ /* 0x000fe400048070ff */
[----:B------:R-:W-:Y:S02]  /*dda0*/  F2FP.SATFINITE.E4M3.F32.PACK_AB_MERGE_C R6, R40, R39, RZ ;  /* 0x000000272806723e */ /* 0x000fe400048070ff */
[----:B------:R-:W-:-:S02]  /*ddb0*/  F2FP.SATFINITE.E4M3.F32.PACK_AB_MERGE_C R44, R5, R44, RZ ;  /* 0x0000002c052c723e */ /* 0x000fc400048070ff */
[----:B------:R-:W-:Y:S02]  /*ddc0*/  F2FP.SATFINITE.E4M3.F32.PACK_AB_MERGE_C R4, R34, R33, R4 ;  /* 0x000000212204723e */ /* 0x000fe40004807004 */
[----:B------:R-:W-:Y:S02]  /*ddd0*/  F2FP.SATFINITE.E4M3.F32.PACK_AB_MERGE_C R5, R29, R38, R32 ;  /* 0x000000261d05723e */ /* 0x000fe40004807020 */
[----:B------:R-:W-:Y:S02]  /*dde0*/  F2FP.SATFINITE.E4M3.F32.PACK_AB_MERGE_C R6, R28, R31, R6 ;  /* 0x0000001f1c06723e */ /* 0x000fe40004807006 */
[----:B------:R-:W-:-:S05]  /*ddf0*/  F2FP.SATFINITE.E4M3.F32.PACK_AB_MERGE_C R7, R24, R7, R44 ;  /* 0x000000071807723e */ /* 0x000fca000480702c */
[----:B------:R1:W-:Y:S02]  /*de00*/  STS.128 [R0+0x1c400], R4 ;  /* 0x01c4000400007388 */ /* 0x0003e40000000c00 */
.L_x_450:
[----:B------:R-:W-:Y:S05]  /*de10*/  BSYNC B2 ;  /* 0x0000000000027941 */ /* 0x000fea0003800000 */
.L_x_449:
[----:B------:R-:W-:Y:S05]  /*de20*/  @P1 BRA `(.L_x_448) ;  /* 0x0000000400681947 */ /* 0x000fea0003800000 */
[----:B-1----:R-:W1:Y:S01]  /*de30*/  LDS.128 R4, [R3] ;  /* 0x0000000003047984 */ /* 0x002e620000000c00 */
        /* <DEDUP_REMOVED lines=14> */
[CC--:B------:R-:W-:Y:S01]  /*df20*/  FMUL.FTZ R5, R21.reuse, R32.reuse ;  /* 0x0000002015057220 */ /* 0x0c0fe20000410000 */
        /* <DEDUP_REMOVED lines=46> */
[-C--:B------:R-:W-:Y:S01]  /*e210*/  FMUL.FTZ R25, R4, R26.reuse ;  /* 0x0000001a04197220 */ /* 0x080fe20000410000 */
        /* <DEDUP_REMOVED lines=26> */
[----:B------:R2:W-:Y:S02]  /*e3c0*/  STS.128 [R3], R4 ;  /* 0x0000000403007388 */ /* 0x0005e40000000c00 */
.L_x_448:
[----:B------:R-:W-:Y:S05]  /*e3d0*/  BSYNC B1 ;  /* 0x0000000000017941 */ /* 0x000fea0003800000 */
.L_x_447:
[----:B-12---:R-:W-:-:S04]  /*e3e0*/  IADD3 R4, R228, 0x40, RZ ;  /* 0x00000040e4047810 */ /* 0x006fc80007ffe0ff */
[----:B------:R-:W-:-:S13]  /*e3f0*/  ISETP.GE.AND P0, PT, R4, R9, PT ;  /* 0x000000090400720c */ /* 0x000fda0003f06270 */
[----:B------:R-:W-:Y:S05]  /*e400*/  @P0 BRA `(.L_x_451) ;  /* 0x0000002800a80947 */ /* 0x000fea0003800000 */
[----:B------:R-:W1:Y:S01]  /*e410*/  LDC R5, c[0x0][0x3f4] ;  /* 0x0000fd00ff057b82 */ /* 0x000e620000000800 */
[----:B------:R-:W-:Y:S01]  /*e420*/  BSSY B1, `(.L_x_452) ;  /* 0x000005e000017945 */ /* 0x000fe20003800000 */
[-C--:B-1----:R-:W-:Y:S02]  /*e430*/  ISETP.GE.AND P0, PT, R22, R5.reuse, PT ;  /* 0x000000051600720c */ /* 0x082fe40003f06270 */
[----:B------:R-:W-:-:S11]  /*e440*/  ISETP.GE.AND P1, PT, R230, R5, PT ;  /* 0x00000005e600720c */ /* 0x000fd60003f26270 */
[----:B------:R-:W-:Y:S05]  /*e450*/  @P0 BRA `(.L_x_453) ;  /* 0x0000000400680947 */ /* 0x000fea0003800000 */
[----:B------:R-:W1:Y:S01]  /*e460*/  LDS.128 R4, [R0+0x1e400] ;  /* 0x01e4000000047984 */ /* 0x000e620000000c00 */
[----:B------:R-:W-:Y:S02]  /*e470*/  F2FP.F16.E4M3.UNPACK_B R31, R14 ;  /* 0x0000000eff1f723e */ /* 0x000fe400020006ff */
[----:B------:R-:W-:Y:S02]  /*e480*/  F2FP.F16.E4M3.UNPACK_B R29, R11 ;  /* 0x0000000bff1d723e */ /* 0x000fe400020006ff */
[-C--:B------:R-:W-:Y:S01]  /*e490*/  F2FP.F16.E4M3.UNPACK_B R35, R20.reuse ;  /* 0x00000014ff23723e */ /* 0x080fe200020006ff */
[----:B------:R-:W-:Y:S01]  /*e4a0*/  HADD2.F32 R33, -RZ, R31.H1_H1 ;  /* 0x3000001fff217230 */ /* 0x000fe20000004100 */
[----:B------:R-:W-:Y:S01]  /*e4b0*/  F2FP.F16.E4M3.UNPACK_B R20, R20.H1 ;  /* 0x00000014ff14723e */ /* 0x000fe200030006ff */
[----:B------:R-:W-:Y:S02]  /*e4c0*/  HADD2.F32 R27, -RZ, R29.H1_H1 ;  /* 0x3000001dff1b7230 */ /* 0x000fe40000004100 */
[----:B------:R-:W-:Y:S01]  /*e4d0*/  HADD2.F32 R34, -RZ, R31.H0_H0 ;  /* 0x2000001fff227230 */ /* 0x000fe20000004100 */
[----:B------:R-:W-:Y:S01]  /*e4e0*/  F2FP.F16.E4M3.UNPACK_B R31, R14.H1 ;  /* 0x0000000eff1f723e */ /* 0x000fe200030006ff */
[----:B------:R-:W-:-:S02]  /*e4f0*/  HADD2.F32 R40, -RZ, R35.H1_H1 ;  /* 0x30000023ff287230 */ /* 0x000fc40000004100 */
[--C-:B0-----:R-:W-:Y:S02]  /*e500*/  HADD2.F32 R39, -RZ, R20.reuse.H1_H1 ;  /* 0x30000014ff277230 */ /* 0x101fe40000004100 */
[----:B------:R-:W-:Y:S02]  /*e510*/  HADD2.F32 R38, -RZ, R31.H0_H0 ;  /* 0x2000001fff267230 */ /* 0x000fe40000004100 */
[----:B------:R-:W-:Y:S01]  /*e520*/  HADD2.F32 R37, -RZ, R20.H0_H0 ;  /* 0x20000014ff257230 */ /* 0x000fe20000004100 */
[-C--:B-1----:R-:W-:Y:S02]  /*e530*/  F2FP.F16.E4M3.UNPACK_B R9, R4.reuse.H1 ;  /* 0x00000004ff09723e */ /* 0x082fe400030006ff */
[----:B------:R-:W-:Y:S02]  /*e540*/  F2FP.F16.E4M3.UNPACK_B R4, R4 ;  /* 0x00000004ff04723e */ /* 0x000fe400020006ff */
[-C--:B------:R-:W-:Y:S01]  /*e550*/  F2FP.F16.E4M3.UNPACK_B R24, R5.reuse ;  /* 0x00000005ff18723e */ /* 0x080fe200020006ff */
[--C-:B------:R-:W-:Y:S01]  /*e560*/  HADD2.F32 R21, -RZ, R9.reuse.H0_H0 ;  /* 0x20000009ff157230 */ /* 0x100fe20000004100 */
[----:B------:R-:W-:Y:S01]  /*e570*/  F2FP.F16.E4M3.UNPACK_B R25, R5.H1 ;  /* 0x00000005ff19723e */ /* 0x000fe200030006ff */
[----:B------:R-:W-:Y:S01]  /*e580*/  HADD2.F32 R9, -RZ, R9.H1_H1 ;  /* 0x30000009ff097230 */ /* 0x000fe20000004100 */
[-C--:B------:R-:W-:Y:S01]  /*e590*/  F2FP.F16.E4M3.UNPACK_B R26, R6.reuse ;  /* 0x00000006ff1a723e */ /* 0x080fe200020006ff */
[--C-:B------:R-:W-:Y:S01]  /*e5a0*/  HADD2.F32 R5, -RZ, R4.reuse.H1_H1 ;  /* 0x30000004ff057230 */ /* 0x100fe20000004100 */
[----:B------:R-:W-:Y:S01]  /*e5b0*/  F2FP.F16.E4M3.UNPACK_B R6, R6.H1 ;  /* 0x00000006ff06723e */ /* 0x000fe200030006ff */
[----:B------:R-:W-:-:S02]  /*e5c0*/  HADD2.F32 R4, -RZ, R4.H0_H0 ;  /* 0x20000004ff047230 */ /* 0x000fc40000004100 */
[-C--:B------:R-:W-:Y:S01]  /*e5d0*/  FMUL.FTZ R28, R33, R9.reuse ;  /* 0x00000009211c7220 */ /* 0x080fe20000410000 */
[C---:B------:R-:W-:Y:S01]  /*e5e0*/  FMUL.FTZ R32, R27.reuse, R9 ;  /* 0x000000091b207220 */ /* 0x040fe20000410000 */
[----:B------:R-:W-:Y:S02]  /*e5f0*/  F2FP.F16.E4M3.UNPACK_B R9, R7 ;  /* 0x00000007ff09723e */ /* 0x000fe400020006ff */
[-C--:B------:R-:W-:Y:S01]  /*e600*/  FFMA.FTZ R28, R27, R21.reuse, -R28 ;  /* 0x000000151b1c7223 */ /* 0x080fe2000001081c */
[----:B------:R-:W-:Y:S01]  /*e610*/  FFMA.FTZ R27, R33, R21, R32 ;  /* 0x00000015211b7223 */ /* 0x000fe20000010020 */
[----:B------:R-:W-:Y:S01]  /*e620*/  HADD2.F32 R32, -RZ, R29.H0_H0 ;  /* 0x2000001dff207230 */ /* 0x000fe20000004100 */
[----:B------:R-:W-:Y:S01]  /*e630*/  F2FP.F16.E4M3.UNPACK_B R29, R11.H1 ;  /* 0x0000000bff1d723e */ /* 0x000fe200030006ff */
[-C--:B------:R-:W-:Y:S01]  /*e640*/  FMUL.FTZ R11, R34, R5.reuse ;  /* 0x00000005220b7220 */ /* 0x080fe20000410000 */
[----:B------:R-:W-:Y:S01]  /*e650*/  HADD2.F32 R33, -RZ, R31.H1_H1 ;  /* 0x3000001fff217230 */ /* 0x000fe20000004100 */
[----:B------:R-:W-:Y:S01]  /*e660*/  F2FP.F16.E4M3.UNPACK_B R31, R12 ;  /* 0x0000000cff1f723e */ /* 0x000fe200020006ff */
[----:B------:R-:W-:Y:S01]  /*e670*/  FMUL.FTZ R21, R32, R5 ;  /* 0x0000000520157220 */ /* 0x000fe20000410000 */
[----:B------:R-:W-:-:S02]  /*e680*/  HADD2.F32 R5, -RZ, R25.H1_H1 ;  /* 0x30000019ff057230 */ /* 0x000fc40000004100 */
[-C--:B------:R-:W-:Y:S01]  /*e690*/  FFMA.FTZ R11, R32, R4.reuse, -R11 ;  /* 0x00000004200b7223 */ /* 0x080fe2000001080b */
[----:B------:R-:W-:Y:S02]  /*e6a0*/  HADD2.F32 R25, -RZ, R25.H0_H0 ;  /* 0x20000019ff197230 */ /* 0x000fe40000004100 */
[----:B------:R-:W-:Y:S01]  /*e6b0*/  FFMA.FTZ R14, R34, R4, R21 ;  /* 0x00000004220e7223 */ /* 0x000fe20000010015 */
[--C-:B------:R-:W-:Y:S02]  /*e6c0*/  HADD2.F32 R21, -RZ, R29.reuse.H1_H1 ;  /* 0x3000001dff157230 */ /* 0x100fe40000004100 */
[----:B------:R-:W-:Y:S01]  /*e6d0*/  FMUL.FTZ R32, R33, R5 ;  /* 0x0000000521207220 */ /* 0x000fe20000410000 */
[--C-:B------:R-:W-:Y:S01]  /*e6e0*/  HADD2.F32 R4, -RZ, R24.reuse.H1_H1 ;  /* 0x30000018ff047230 */ /* 0x100fe20000004100 */
[----:B------:R-:W-:Y:S01]  /*e6f0*/  F2FP.F16.E4M3.UNPACK_B R7, R7.H1 ;  /* 0x00000007ff07723e */ /* 0x000fe200030006ff */
[----:B------:R-:W-:Y:S02]  /*e700*/  HADD2.F32 R36, -RZ, R29.H0_H0 ;  /* 0x2000001dff247230 */ /* 0x000fe40000004100 */
[----:B------:R-:W-:Y:S01]  /*e710*/  FMUL.FTZ R34, R21, R5 ;  /* 0x0000000515227220 */ /* 0x000fe20000410000 */
[----:B------:R-:W-:-:S02]  /*e720*/  HADD2.F32 R24, -RZ, R24.H0_H0 ;  /* 0x20000018ff187230 */ /* 0x000fc40000004100 */
[-C--:B------:R-:W-:Y:S01]  /*e730*/  FMUL.FTZ R5, R38, R4.reuse ;  /* 0x0000000426057220 */ /* 0x080fe20000410000 */
[-C--:B------:R-:W-:Y:S01]  /*e740*/  FFMA.FTZ R32, R21, R25.reuse, -R32 ;  /* 0x0000001915207223 */ /* 0x080fe20000010820 */
[----:B------:R-:W-:Y:S01]  /*e750*/  FFMA.FTZ R29, R33, R25, R34 ;  /* 0x00000019211d7223 */ /* 0x000fe20000010022 */
[C---:B------:R-:W-:Y:S01]  /*e760*/  FMUL.FTZ R25, R36.reuse, R4 ;  /* 0x0000000424197220 */ /* 0x040fe20000410000 */
[-C--:B------:R-:W-:Y:S01]  /*e770*/  FFMA.FTZ R21, R36, R24.reuse, -R5 ;  /* 0x0000001824157223 */ /* 0x080fe20000010805 */
[--C-:B------:R-:W-:Y:S02]  /*e780*/  HADD2.F32 R5, -RZ, R6.reuse.H1_H1 ;  /* 0x30000006ff057230 */ /* 0x100fe40000004100 */
[----:B------:R-:W-:Y:S01]  /*e790*/  FFMA.FTZ R24, R38, R24, R25 ;  /* 0x0000001826187223 */ /* 0x000fe20000010019 */
[----:B------:R-:W-:Y:S01]  /*e7a0*/  HADD2.F32 R34, -RZ, R31.H1_H1 ;  /* 0x3000001fff227230 */ /* 0x000fe20000004100 */
[----:B------:R-:W-:Y:S01]  /*e7b0*/  F2FP.SATFINITE.E4M3.F32.PACK_AB_MERGE_C R29, R29, R32, RZ ;  /* 0x000000201d1d723e */ /* 0x000fe200048070ff */
[----:B------:R-:W-:-:S02]  /*e7c0*/  HADD2.F32 R6, -RZ, R6.H0_H0 ;  /* 0x20000006ff067230 */ /* 0x000fc40000004100 */
[-C--:B------:R-:W-:Y:S01]  /*e7d0*/  FMUL.FTZ R25, R40, R5.reuse ;  /* 0x0000000528197220 */ /* 0x080fe20000410000 */
[----:B------:R-:W-:Y:S02]  /*e7e0*/  HADD2.F32 R38, -RZ, R35.H0_H0 ;  /* 0x20000023ff267230 */ /* 0x000fe40000004100 */
[C---:B------:R-:W-:Y:S01]  /*e7f0*/  FMUL.FTZ R33, R34.reuse, R5 ;  /* 0x0000000522217220 */ /* 0x040fe20000410000 */
[--C-:B------:R-:W-:Y:S02]  /*e800*/  HADD2.F32 R4, -RZ, R26.reuse.H1_H1 ;  /* 0x3000001aff047230 */ /* 0x100fe40000004100 */
[----:B------:R-:W-:Y:S02]  /*e810*/  HADD2.F32 R36, -RZ, R31.H0_H0 ;  /* 0x2000001fff247230 */ /* 0x000fe40000004100 */
[----:B------:R-:W-:Y:S01]  /*e820*/  FFMA.FTZ R31, R34, R6, -R25 ;  /* 0x00000006221f7223 */ /* 0x000fe20000010819 */
[----:B------:R-:W-:Y:S01]  /*e830*/  HADD2.F32 R26, -RZ, R26.H0_H0 ;  /* 0x2000001aff1a7230 */ /* 0x000fe20000004100 */
[----:B------:R-:W-:Y:S01]  /*e840*/  F2FP.F16.E4M3.UNPACK_B R34, R12.H1 ;  /* 0x0000000cff22723e */ /* 0x000fe200030006ff */
[----:B------:R-:W-:Y:S01]  /*e850*/  FMUL.FTZ R5, R38, R4 ;  /* 0x0000000426057220 */ /* 0x000fe20000410000 */
[----:B------:R-:W-:Y:S01]  /*e860*/  FFMA.FTZ R12, R40, R6, R33 ;  /* 0x00000006280c7223 */ /* 0x000fe20000010021 */
[----:B------:R-:W-:Y:S01]  /*e870*/  FMUL.FTZ R25, R36, R4 ;  /* 0x0000000424197220 */ /* 0x000fe20000410000 */
[----:B------:R-:W-:-:S02]  /*e880*/  HADD2.F32 R4, -RZ, R9.H1_H1 ;  /* 0x30000009ff047230 */ /* 0x000fc40000004100 */
[-C--:B------:R-:W-:Y:S01]  /*e890*/  FFMA.FTZ R6, R36, R26.reuse, -R5 ;  /* 0x0000001a24067223 */ /* 0x080fe20000010805 */
[--C-:B------:R-:W-:Y:S02]  /*e8a0*/  HADD2.F32 R35, -RZ, R34.reuse.H1_H1 ;  /* 0x30000022ff237230 */ /* 0x100fe40000004100 */
[----:B------:R-:W-:Y:S01]  /*e8b0*/  FFMA.FTZ R25, R38, R26, R25 ;  /* 0x0000001a26197223 */ /* 0x000fe20000010019 */
[--C-:B------:R-:W-:Y:S02]  /*e8c0*/  HADD2.F32 R5, -RZ, R7.reuse.H1_H1 ;  /* 0x30000007ff057230 */ /* 0x100fe40000004100 */
[----:B------:R-:W-:Y:S01]  /*e8d0*/  FMUL.FTZ R20, R37, R4 ;  /* 0x0000000425147220 */ /* 0x000fe20000410000 */
[----:B------:R-:W-:Y:S01]  /*e8e0*/  HADD2.F32 R33, -RZ, R34.H0_H0 ;  /* 0x20000022ff217230 */ /* 0x000fe20000004100 */
[----:B------:R-:W-:Y:S01]  /*e8f0*/  F2FP.SATFINITE.E4M3.F32.PACK_AB_MERGE_C R12, R12, R31, RZ ;  /* 0x0000001f0c0c723e */ /* 0x000fe200048070ff */
[----:B------:R-:W-:Y:S02]  /*e900*/  HADD2.F32 R7, -RZ, R7.H0_H0 ;  /* 0x20000007ff077230 */ /* 0x000fe40000004100 */
[-C--:B------:R-:W-:Y:S01]  /*e910*/  FMUL.FTZ R26, R39, R5.reuse ;  /* 0x00000005271a7220 */ /* 0x080fe20000410000 */
[----:B------:R-:W-:Y:S01]  /*e920*/  FMUL.FTZ R34, R35, R5 ;  /* 0x0000000523227220 */ /* 0x000fe20000410000 */
[----:B------:R-:W-:-:S02]  /*e930*/  HADD2.F32 R9, -RZ, R9.H0_H0 ;  /* 0x20000009ff097230 */ /* 0x000fc40000004100 */
[----:B------:R-:W-:Y:S01]  /*e940*/  FMUL.FTZ R4, R33, R4 ;  /* 0x0000000421047220 */ /* 0x000fe20000410000 */
[-C--:B------:R-:W-:Y:S01]  /*e950*/  FFMA.FTZ R26, R35, R7.reuse, -R26 ;  /* 0x00000007231a7223 */ /* 0x080fe2000001081a */
[----:B------:R-:W-:Y:S01]  /*e960*/  FFMA.FTZ R5, R39, R7, R34 ;  /* 0x0000000727057223 */ /* 0x000fe20000010022 */
[----:B------:R-:W-:Y:S01]  /*e970*/  F2FP.SATFINITE.E4M3.F32.PACK_AB_MERGE_C R6, R25, R6, R12 ;  /* 0x000000061906723e */ /* 0x000fe2000480700c */
[-C--:B------:R-:W-:Y:S01]  /*e980*/  FFMA.FTZ R7, R33, R9.reuse, -R20 ;  /* 0x0000000921077223 */ /* 0x080fe20000010814 */
[----:B------:R-:W-:Y:S01]  /*e990*/  FFMA.FTZ R20, R37, R9, R4 ;  /* 0x0000000925147223 */ /* 0x000fe20000010004 */
[----:B------:R-:W-:Y:S02]  /*e9a0*/  F2FP.SATFINITE.E4M3.F32.PACK_AB_MERGE_C R4, R27, R28, RZ ;  /* 0x0000001c1b04723e */ /* 0x000fe400048070ff */
[----:B------:R-:W-:Y:S02]  /*e9b0*/  F2FP.SATFINITE.E4M3.F32.PACK_AB_MERGE_C R26, R5, R26, RZ ;  /* 0x0000001a051a723e */ /* 0x000fe400048070ff */
[----:B------:R-:W-:-:S02]  /*e9c0*/  F2FP.SATFINITE.E4M3.F32.PACK_AB_MERGE_C R4, R14, R11, R4 ;  /* 0x0000000b0e04723e */ /* 0x000fc40004807004 */
[----:B------:R-:W-:Y:S02]  /*e9d0*/  F2FP.SATFINITE.E4M3.F32.PACK_AB_MERGE_C R5, R24, R21, R29 ;  /* 0x000000151805723e */ /* 0x000fe4000480701d */
[----:B------:R-:W-:-:S05]  /*e9e0*/  F2FP.SATFINITE.E4M3.F32.PACK_AB_MERGE_C R7, R20, R7, R26 ;  /* 0x000000071407723e */ /* 0x000fca000480701a */
[----:B------:R1:W-:Y:S02]  /*e9f0*/  STS.128 [R0+0x1e400], R4 ;  /* 0x01e4000400007388 */ /* 0x0003e40000000c00 */
.L_x_453:
[----:B------:R-:W-:Y:S05]  /*ea00*/  BSYNC B1 ;  /* 0x0000000000017941 */ /* 0x000fea0003800000 */
.L_x_452:
[----:B------:R-:W-:Y:S05]  /*ea10*/  @P1 BRA `(.L_x_451) ;  /* 0x0000002400241947 */ /* 0x000fea0003800000 */
[----:B-1----:R-:W1:Y:S01]  /*ea20*/  LDS.128 R4, [R3+0x2000] ;  /* 0x0020000003047984 */ /* 0x002e620000000c00 */
[----:B------:R-:W-:Y:S02]  /*ea30*/  F2FP.F16.E4M3.UNPACK_B R26, R13 ;  /* 0x0000000dff1a723e */ /* 0x000fe400020006ff */
[----:B------:R-:W-:Y:S02]  /*ea40*/  F2FP.F16.E4M3.UNPACK_B R25, R8 ;  /* 0x00000008ff19723e */ /* 0x000fe400020006ff */
[-C--:B------:R-:W-:Y:S01]  /*ea50*/  F2FP.F16.E4M3.UNPACK_B R33, R15.reuse ;  /* 0x0000000fff21723e */ /* 0x080fe200020006ff */
[--C-:B------:R-:W-:Y:S01]  /*ea60*/  HADD2.F32 R27, -RZ, R26.reuse.H1_H1 ;  /* 0x3000001aff1b7230 */ /* 0x100fe20000004100 */
[----:B------:R-:W-:Y:S01]  /*ea70*/  F2FP.F16.E4M3.UNPACK_B R15, R15.H1 ;  /* 0x0000000fff0f723e */ /* 0x000fe200030006ff */
[----:B------:R-:W-:Y:S02]  /*ea80*/  HADD2.F32 R21, -RZ, R25.H1_H1 ;  /* 0x30000019ff157230 */ /* 0x000fe40000004100 */
[----:B------:R-:W-:-:S02]  /*ea90*/  HADD2.F32 R28, -RZ, R26.H0_H0 ;  /* 0x2000001aff1c7230 */ /* 0x000fc40000004100 */
[----:B------:R-:W-:Y:S01]  /*eaa0*/  HADD2.F32 R26, -RZ, R25.H0_H0 ;  /* 0x20000019ff1a7230 */ /* 0x000fe20000004100 */
[----:B------:R-:W-:Y:S01]  /*eab0*/  F2FP.F16.E4M3.UNPACK_B R25, R8.H1 ;  /* 0x00000008ff19723e */ /* 0x000fe200030006ff */
[--C-:B------:R-:W-:Y:S02]  /*eac0*/  HADD2.F32 R36, -RZ, R33.reuse.H1_H1 ;  /* 0x30000021ff247230 */ /* 0x100fe40000004100 */
[----:B------:R-:W-:Y:S01]  /*ead0*/  HADD2.F32 R34, -RZ, R33.H0_H0 ;  /* 0x20000021ff227230 */ /* 0x000fe20000004100 */
[----:B-1----:R-:W-:Y:S02]  /*eae0*/  F2FP.F16.E4M3.UNPACK_B R0, R4.H1 ;  /* 0x00000004ff00723e */ /* 0x002fe400030006ff */
[-C--:B------:R-:W-:Y:S02]  /*eaf0*/  F2FP.F16.E4M3.UNPACK_B R12, R6.reuse ;  /* 0x00000006ff0c723e */ /* 0x080fe400020006ff */
[----:B------:R-:W-:Y:S01]  /*eb00*/  F2FP.F16.E4M3.UNPACK_B R14, R6.H1 ;  /* 0x00000006ff0e723e */ /* 0x000fe200030006ff */
[--C-:B------:R-:W-:Y:S01]  /*eb10*/  HADD2.F32 R9, -RZ, R0.reuse.H0_H0 ;  /* 0x20000000ff097230 */ /* 0x100fe20000004100 */
[----:B------:R-:W-:Y:S01]  /*eb20*/  F2FP.F16.E4M3.UNPACK_B R4, R4 ;  /* 0x00000004ff04723e */ /* 0x000fe200020006ff */
[----:B------:R-:W-:Y:S01]  /*eb30*/  HADD2.F32 R0, -RZ, R0.H1_H1 ;  /* 0x30000000ff007230 */ /* 0x000fe20000004100 */
[----:B------:R-:W-:-:S02]  /*eb40*/  F2FP.F16.E4M3.UNPACK_B R11, R5 ;  /* 0x00000005ff0b723e */ /* 0x000fc400020006ff */
[----:B------:R-:W-:Y:S02]  /*eb50*/  F2FP.F16.E4M3.UNPACK_B R5, R5.H1 ;  /* 0x00000005ff05723e */ /* 0x000fe400030006ff */
[-C--:B------:R-:W-:Y:S01]  /*eb60*/  FMUL.FTZ R6, R27, R0.reuse ;  /* 0x000000001b067220 */ /* 0x080fe20000410000 */
[C---:B------:R-:W-:Y:S01]  /*eb70*/  FMUL.FTZ R0, R21.reuse, R0 ;  /* 0x0000000015007220 */ /* 0x040fe20000410000 */
[----:B------:R-:W-:Y:S02]  /*eb80*/  F2FP.F16.E4M3.UNPACK_B R20, R7 ;  /* 0x00000007ff14723e */ /* 0x000fe400020006ff */
[-C--:B------:R-:W-:Y:S01]  /*eb90*/  FFMA.FTZ R21, R21, R9.reuse, -R6 ;  /* 0x0000000915157223 */ /* 0x080fe20000010806 */
[----:B------:R-:W-:Y:S01]  /*eba0*/  FFMA.FTZ R24, R27, R9, R0 ;  /* 0x000000091b187223 */ /* 0x000fe20000010000 */
[--C-:B------:R-:W-:Y:S01]  /*ebb0*/  HADD2.F32 R0, -RZ, R4.reuse.H1_H1 ;  /* 0x30000004ff007230 */ /* 0x100fe20000004100 */
[----:B------:R-:W-:Y:S01]  /*ebc0*/  F2FP.F16.E4M3.UNPACK_B R27, R13.H1 ;  /* 0x0000000dff1b723e */ /* 0x000fe200030006ff */
[----:B------:R-:W-:Y:S01]  /*ebd0*/  HADD2.F32 R4, -RZ, R4.H0_H0 ;  /* 0x20000004ff047230 */ /* 0x000fe20000004100 */
[----:B------:R-:W-:Y:S01]  /*ebe0*/  F2FP.F16.E4M3.UNPACK_B R7, R7.H1 ;  /* 0x00000007ff07723e */ /* 0x000fe200030006ff */
[----:B------:R-:W-:-:S02]  /*ebf0*/  HADD2.F32 R6, -RZ, R5.H1_H1 ;  /* 0x30000005ff067230 */ /* 0x000fc40000004100 */
[-C--:B------:R-:W-:Y:S01]  /*ec00*/  FMUL.FTZ R13, R26, R0.reuse ;  /* 0x000000001a0d7220 */ /* 0x080fe20000410000 */
[C---:B------:R-:W-:Y:S01]  /*ec10*/  FMUL.FTZ R9, R28.reuse, R0 ;  /* 0x000000001c097220 */ /* 0x040fe20000410000 */
[----:B------:R-:W-:Y:S02]  /*ec20*/  HADD2.F32 R31, -RZ, R27.H1_H1 ;  /* 0x3000001bff1f7230 */ /* 0x000fe40000004100 */
[-C--:B------:R-:W-:Y:S01]  /*ec30*/  FFMA.FTZ R8, R28, R4.reuse, R13 ;  /* 0x000000041c087223 */ /* 0x080fe2000001000d */
[----:B------:R-:W-:Y:S02]  /*ec40*/  HADD2.F32 R13, -RZ, R25.H1_H1 ;  /* 0x30000019ff0d7230 */ /* 0x000fe40000004100 */
[----:B------:R-:W-:Y:S01]  /*ec50*/  FFMA.FTZ R9, R26, R4, -R9 ;  /* 0x000000041a097223 */ /* 0x000fe20000010809 */
[----:B------:R-:W-:Y:S02]  /*ec60*/  HADD2.F32 R5, -RZ, R5.H0_H0 ;  /* 0x20000005ff057230 */ /* 0x000fe40000004100 */
[----:B------:R-:W-:Y:S01]  /*ec70*/  FMUL.FTZ R4, R31, R6 ;  /* 0x000000061f047220 */ /* 0x000fe20000410000 */
[----:B------:R-:W-:-:S02]  /*ec80*/  HADD2.F32 R29, -RZ, R27.H0_H0 ;  /* 0x2000001bff1d7230 */ /* 0x000fc40000004100 */
[C---:B------:R-:W-:Y:S01]  /*ec90*/  FMUL.FTZ R6, R13.reuse, R6 ;  /* 0x000000060d067220 */ /* 0x040fe20000410000 */
[----:B------:R-:W-:Y:S02]  /*eca0*/  HADD2.F32 R0, -RZ, R11.H1_H1 ;  /* 0x3000000bff007230 */ /* 0x000fe40000004100 */
[-C--:B------:R-:W-:Y:S01]  /*ecb0*/  FFMA.FTZ R13, R13, R5.reuse, -R4 ;  /* 0x000000050d0d7223 */ /* 0x080fe20000010804 */
[----:B------:R-:W-:Y:S01]  /*ecc0*/  HADD2.F32 R25, -RZ, R25.H0_H0 ;  /* 0x20000019ff197230 */ /* 0x000fe20000004100 */
[----:B------:R-:W-:Y:S01]  /*ecd0*/  F2FP.F16.E4M3.UNPACK_B R27, R10 ;  /* 0x0000000aff1b723e */ /* 0x000fe200020006ff */
[----:B------:R-:W-:Y:S02]  /*ece0*/  HADD2.F32 R11, -RZ, R11.H0_H0 ;  /* 0x2000000bff0b7230 */ /* 0x000fe40000004100 */
[-C--:B------:R-:W-:Y:S01]  /*ecf0*/  FMUL.FTZ R4, R29, R0.reuse ;  /* 0x000000001d047220 */ /* 0x080fe20000410000 */
[----:B------:R-:W-:Y:S01]  /*ed00*/  FFMA.FTZ R26, R31, R5, R6 ;  /* 0x000000051f1a7223 */ /* 0x000fe20000010006 */
[----:B------:R-:W-:Y:S01]  /*ed10*/  FMUL.FTZ R0, R25, R0 ;  /* 0x0000000019007220 */ /* 0x000fe20000410000 */
[----:B------:R-:W-:-:S02]  /*ed20*/  HADD2.F32 R32, -RZ, R27.H1_H1 ;  /* 0x3000001bff207230 */ /* 0x000fc40000004100 */
[-C--:B------:R-:W-:Y:S01]  /*ed30*/  FFMA.FTZ R5, R25, R11.reuse, -R4 ;  /* 0x0000000b19057223 */ /* 0x080fe20000010804 */
[--C-:B------:R-:W-:Y:S02]  /*ed40*/  HADD2.F32 R4, -RZ, R14.reuse.H1_H1 ;  /* 0x3000000eff047230 */ /* 0x100fe40000004100 */
[----:B------:R-:W-:Y:S01]  /*ed50*/  FFMA.FTZ R6, R29, R11, R0 ;  /* 0x0000000b1d067223 */ /* 0x000fe20000010000 */
[----:B------:R-:W-:Y:S01]  /*ed60*/  HADD2.F32 R14, -RZ, R14.H0_H0 ;  /* 0x2000000eff0e7230 */ /* 0x000fe20000004100 */
[----:B------:R-:W-:Y:S01]  /*ed70*/  F2FP.F16.E4M3.UNPACK_B R10, R10.H1 ;  /* 0x0000000aff0a723e */ /* 0x000fe200030006ff */
[--C-:B------:R-:W-:Y:S02]  /*ed80*/  HADD2.F32 R0, -RZ, R12.reuse.H1_H1 ;  /* 0x3000000cff007230 */ /* 0x100fe40000004100 */
[-C--:B------:R-:W-:Y:S01]  /*ed90*/  FMUL.FTZ R11, R36, R4.reuse ;  /* 0x00000004240b7220 */ /* 0x080fe20000410000 */
[----:B------:R-:W-:Y:S01]  /*eda0*/  FMUL.FTZ R29, R32, R4 ;  /* 0x00000004201d7220 */ /* 0x000fe20000410000 */
[----:B------:R-:W-:Y:S01]  /*edb0*/  HADD2.F32 R28, -RZ, R27.H0_H0 ;  /* 0x2000001bff1c7230 */ /* 0x000fe20000004100 */
[----:B------:R-:W-:Y:S01]  /*edc0*/  F2FP.SATFINITE.E4M3.F32.PACK_AB_MERGE_C R13, R26, R13, RZ ;  /* 0x0000000d1a0d723e */ /* 0x000fe200048070ff */
[----:B------:R-:W-:Y:S01]  /*edd0*/  FFMA.FTZ R27, R32, R14, -R11 ;  /* 0x0000000e201b7223 */ /* 0x000fe2000001080b */
[----:B------:R-:W-:-:S02]  /*ede0*/  HADD2.F32 R12, -RZ, R12.H0_H0 ;  /* 0x2000000cff0c7230 */ /* 0x000fc40000004100 */
[----:B------:R-:W-:Y:S01]  /*edf0*/  FMUL.FTZ R11, R34, R0 ;  /* 0x00000000220b7220 */ /* 0x000fe20000410000 */
[----:B------:R-:W-:Y:S01]  /*ee00*/  FFMA.FTZ R14, R36, R14, R29 ;  /* 0x0000000e240e7223 */ /* 0x000fe2000001001d */
[----:B------:R-:W-:Y:S02]  /*ee10*/  HADD2.F32 R31, -RZ, R15.H1_H1 ;  /* 0x3000000fff1f7230 */ /* 0x000fe40000004100 */
[C---:B------:R-:W-:Y:S01]  /*ee20*/  FMUL.FTZ R25, R28.reuse, R0 ;  /* 0x000000001c197220 */ /* 0x040fe20000410000 */
[----:B------:R-:W-:Y:S02]  /*ee30*/  HADD2.F32 R4, -RZ, R7.H1_H1 ;  /* 0x30000007ff047230 */ /* 0x000fe40000004100 */
[-C--:B------:R-:W-:Y:S01]  /*ee40*/  FFMA.FTZ R11, R28, R12.reuse, -R11 ;  /* 0x0000000c1c0b7223 */ /* 0x080fe2000001080b */
[--C-:B------:R-:W-:Y:S02]  /*ee50*/  HADD2.F32 R29, -RZ, R10.reuse.H1_H1 ;  /* 0x3000000aff1d7230 */ /* 0x100fe40000004100 */
[----:B------:R-:W-:Y:S01]  /*ee60*/  FFMA.FTZ R12, R34, R12, R25 ;  /* 0x0000000c220c7223 */ /* 0x000fe20000010019 */
[----:B------:R-:W-:-:S02]  /*ee70*/  HADD2.F32 R28, -RZ, R10.H0_H0 ;  /* 0x2000000aff1c7230 */ /* 0x000fc40000004100 */
[-C--:B------:R-:W-:Y:S01]  /*ee80*/  FMUL.FTZ R10, R31, R4.reuse ;  /* 0x000000041f0a7220 */ /* 0x080fe20000410000 */
[----:B------:R-:W-:Y:S02]  /*ee90*/  HADD2.F32 R32, -RZ, R15.H0_H0 ;  /* 0x2000000fff207230 */ /* 0x000fe40000004100 */
[C---:B------:R-:W-:Y:S01]  /*eea0*/  FMUL.FTZ R4, R29.reuse, R4 ;  /* 0x000000041d047220 */ /* 0x040fe20000410000 */
[--C-:B------:R-:W-:Y:S01]  /*eeb0*/  HADD2.F32 R0, -RZ, R20.reuse.H1_H1 ;  /* 0x30000014ff007230 */ /* 0x100fe20000004100 */
[----:B------:R-:W-:Y:S01]  /*eec0*/  F2FP.SATFINITE.E4M3.F32.PACK_AB_MERGE_C R14, R14, R27, RZ ;  /* 0x0000001b0e0e723e */ /* 0x000fe200048070ff */
[----:B------:R-:W-:Y:S01]  /*eed0*/  HADD2.F32 R7, -RZ, R7.H0_H0 ;  /* 0x20000007ff077230 */ /* 0x000fe20000004100 */
[----:B------:R-:W-:Y:S01]  /*eee0*/  F2FP.SATFINITE.E4M3.F32.PACK_AB_MERGE_C R5, R6, R5, R13 ;  /* 0x000000050605723e */ /* 0x000fe2000480700d */
[----:B------:R-:W-:Y:S02]  /*eef0*/  HADD2.F32 R20, -RZ, R20.H0_H0 ;  /* 0x20000014ff147230 */ /* 0x000fe40000004100 */
[-C--:B------:R-:W-:Y:S01]  /*ef00*/  FMUL.FTZ R15, R32, R0.reuse ;  /* 0x00000000200f7220 */ /* 0x080fe20000410000 */
[C---:B------:R-:W-:Y:S01]  /*ef10*/  FMUL.FTZ R25, R28.reuse, R0 ;  /* 0x000000001c197220 */ /* 0x040fe20000410000 */
[-C--:B------:R-:W-:Y:S01]  /*ef20*/  FFMA.FTZ R10, R29, R7.reuse, -R10 ;  /* 0x000000071d0a7223 */ /* 0x080fe2000001080a */
[----:B------:R-:W-:Y:S01]  /*ef30*/  FFMA.FTZ R29, R31, R7, R4 ;  /* 0x000000071f1d7223 */ /* 0x000fe20000010004 */
[-C--:B------:R-:W-:Y:S01]  /*ef40*/  FFMA.FTZ R7, R28, R20.reuse, -R15 ;  /* 0x000000141c077223 */ /* 0x080fe2000001080f */
[----:B------:R-:W-:Y:S01]  /*ef50*/  FFMA.FTZ R20, R32, R20, R25 ;  /* 0x0000001420147223 */ /* 0x000fe20000010019 */
[----:B------:R-:W-:-:S02]  /*ef60*/  F2FP.SATFINITE.E4M3.F32.PACK_AB_MERGE_C R4, R24, R21, RZ ;  /* 0x000000151804723e */ /* 0x000fc400048070ff */
[----:B------:R-:W-:Y:S02]  /*ef70*/  F2FP.SATFINITE.E4M3.F32.PACK_AB_MERGE_C R10, R29, R10, RZ ;  /* 0x0000000a1d0a723e */ /* 0x000fe400048070ff */
[----:B------:R-:W-:Y:S02]  /*ef80*/  F2FP.SATFINITE.E4M3.F32.PACK_AB_MERGE_C R4, R8, R9, R4 ;  /* 0x000000090804723e */ /* 0x000fe40004807004 */
[----:B------:R-:W-:Y:S02]  /*ef90*/  F2FP.SATFINITE.E4M3.F32.PACK_AB_MERGE_C R6, R12, R11, R14 ;  /* 0x0000000b0c06723e */ /* 0x000fe4000480700e */
[----:B------:R-:W-:-:S05]  /*efa0*/  F2FP.SATFINITE.E4M3.F32.PACK_AB_MERGE_C R7, R20, R7, R10 ;  /* 0x000000071407723e */ /* 0x000fca000480700a */
[----:B------:R2:W-:Y:S01]  /*efb0*/  STS.128 [R3+0x2000], R4 ;  /* 0x0020000403007388 */ /* 0x0005e20000000c00 */
[----:B------:R-:W-:Y:S05]  /*efc0*/  BRA `(.L_x_451) ;  /* 0x0000001c00b87947 */ /* 0x000fea0003800000 */
.L_x_441:
[----:B------:R-:W-:-:S03]  /*efd0*/  UMOV UR4, 0xffffffff ;  /* 0xffffffff00047882 */ /* 0x000fc60000000000 */
[----:B------:R-:W-:Y:S05]  /*efe0*/  BRA.DIV UR4, `(.L_x_454) ;  /* 0x0000014604287947 */ /* 0x000fea000b800000 */
[----:B------:R0:W2:Y:S04]  /*eff0*/  SHFL.IDX PT, R21, R24, RZ, 0x1c1f ;  /* 0x001c1fff18157589 */ /* 0x0000a800000e0000 */
[----:B-1----:R0:W1:Y:S04]  /*f000*/  SHFL.IDX PT, R14, R28, RZ, 0x1c1f ;  /* 0x001c1fff1c0e7589 */ /* 0x00206800000e0000 */
[----:B------:R0:W3:Y:S04]  /*f010*/  SHFL.IDX PT, R3, R26, RZ, 0x1c1f ;  /* 0x001c1fff1a037589 */ /* 0x0000e800000e0000 */
[----:B------:R0:W4:Y:S02]  /*f020*/  SHFL.IDX PT, R25, R27, RZ, 0x1c1f ;  /* 0x001c1fff1b197589 */ /* 0x00012400000e0000 */
.L_x_652:
[----:B------:R-:W-:Y:S01]  /*f030*/  ULDC UR4, c[0x0][0x448] ;  /* 0x0001120000047ab9 */ /* 0x000fe20000000800 */
[----:B------:R-:W-:Y:S01]  /*f040*/  BSSY B1, `(.L_x_455) ;  /* 0x0000012000017945 */ /* 0x000fe20003800000 */
[----:B0-----:R-:W-:Y:S01]  /*f050*/  IMAD R27, R134, UR4, RZ ;  /* 0x00000004861b7c24 */ /* 0x001fe2000f8e02ff */
[----:B------:R-:W-:Y:S02]  /*f060*/  CS2R R8, SRZ ;  /* 0x0000000000087805 */ /* 0x000fe4000001ff00 */
[----:B------:R-:W-:Y:S02]  /*f070*/  CS2R R6, SRZ ;  /* 0x0000000000067805 */ /* 0x000fe4000001ff00 */
[----:B------:R-:W-:Y:S02]  /*f080*/  CS2R R4, SRZ ;  /* 0x0000000000047805 */ /* 0x000fe4000001ff00 */
[----:B------:R-:W-:Y:S02]  /*f090*/  CS2R R10, SRZ ;  /* 0x00000000000a7805 */ /* 0x000fe4000001ff00 */
[----:B------:R-:W-:-:S13]  /*f0a0*/  ISETP.GE.AND P0, PT, R0, R27, PT ;  /* 0x0000001b0000720c */ /* 0x000fda0003f06270 */
[----:B------:R-:W-:Y:S05]  /*f0b0*/  @P0 BRA `(.L_x_456) ;  /* 0x0000000000280947 */ /* 0x000fea0003800000 */
[----:B------:R-:W-:Y:S01]  /*f0c0*/  ULDC UR4, c[0x0][0x3f4] ;  /* 0x0000fd0000047ab9 */ /* 0x000fe20000000800 */
[C---:B--2---:R-:W-:Y:S02]  /*f0d0*/  IADD3 R12, P0, R18.reuse, R21, RZ ;  /* 0x00000015120c7210 */ /* 0x044fe40007f1e0ff */
[----:B------:R-:W-:Y:S02]  /*f0e0*/  CS2R R8, SRZ ;  /* 0x0000000000087805 */ /* 0x000fe4000001ff00 */
[C---:B------:R-:W-:Y:S02]  /*f0f0*/  ISETP.GE.AND P2, PT, R18.reuse, UR4, PT ;  /* 0x0000000412007c0c */ /* 0x040fe4000bf46270 */
[----:B-1----:R-:W-:Y:S01]  /*f100*/  IADD3 R14, P1, R18, R14, RZ ;  /* 0x0000000e120e7210 */ /* 0x002fe20007f3e0ff */
[----:B---3--:R-:W-:-:S04]  /*f110*/  IMAD.X R13, R3, 0x1, R19, P0 ;  /* 0x00000001030d7824 */ /* 0x008fc800000e0613 */
[----:B----4-:R-:W-:-:S06]  /*f120*/  IMAD.X R15, R25, 0x1, R19, P1 ;  /* 0x00000001190f7824 */ /* 0x010fcc00008e0613 */
[----:B------:R-:W-:Y:S05]  /*f130*/  @P2 BRA `(.L_x_456) ;  /* 0x0000000000082947 */ /* 0x000fea0003800000 */
[----:B------:R0:W5:Y:S04]  /*f140*/  LD.E.128 R4, desc[UR60][R12.64] ;  /* 0x0000003c0c047980 */ /* 0x000168000c101d00 */
[----:B------:R0:W5:Y:S02]  /*f150*/  LD.E.128 R8, desc[UR60][R14.64] ;  /* 0x0000003c0e087980 */ /* 0x000164000c101d00 */
.L_x_456:
[----:B------:R-:W-:Y:S05]  /*f160*/  BSYNC B1 ;  /* 0x0000000000017941 */ /* 0x000fea0003800000 */
.L_x_455:
[----:B------:R-:W2:Y:S04]  /*f170*/  LDL R0, [R1+0x94] ;  /* 0x0000940001007983 */ /* 0x000ea80000100800 */
[----:B0-----:R-:W2:Y:S01]  /*f180*/  LDL.LU R12, [R1+0x54] ;  /* 0x00005400010c7983 */ /* 0x001ea20000300800 */
[----:B---3-5:R-:W-:Y:S01]  /*f190*/  LOP3.LUT R3, R4, 0xff, RZ, 0xc0, !PT ;  /* 0x000000ff04037812 */ /* 0x028fe200078ec0ff */
[----:B------:R-:W-:Y:S01]  /*f1a0*/  VIADD R32, R228, 0x40 ;  /* 0x00000040e4207836 */ /* 0x000fe20000000000 */
[----:B------:R-:W-:Y:S01]  /*f1b0*/  SHF.R.U32.HI R15, RZ, 0x8, R5 ;  /* 0x00000008ff0f7819 */ /* 0x000fe20000011605 */
[----:B------:R-:W-:Y:S01]  /*f1c0*/  BSSY B1, `(.L_x_457) ;  /* 0x0000045000017945 */ /* 0x000fe20003800000 */
[----:B------:R-:W-:Y:S02]  /*f1d0*/  LOP3.LUT R24, R8, 0xff, RZ, 0xc0, !PT ;  /* 0x000000ff08187812 */ /* 0x000fe400078ec0ff */
[----:B----4-:R-:W-:-:S02]  /*f1e0*/  SHF.R.U32.HI R25, RZ, 0x8, R7 ;  /* 0x00000008ff197819 */ /* 0x010fc40000011607 */
[----:B------:R-:W-:Y:S02]  /*f1f0*/  LOP3.LUT R15, R15, 0xff, RZ, 0xc0, !PT ;  /* 0x000000ff0f0f7812 */ /* 0x000fe400078ec0ff */
[----:B-1----:R-:W-:Y:S02]  /*f200*/  LOP3.LUT R14, R6, 0xff, RZ, 0xc0, !PT ;  /* 0x000000ff060e7812 */ /* 0x002fe400078ec0ff */
[----:B------:R-:W-:Y:S02]  /*f210*/  LOP3.LUT R20, R7, 0xff, RZ, 0xc0, !PT ;  /* 0x000000ff07147812 */ /* 0x000fe400078ec0ff */
[----:B------:R-:W-:Y:S02]  /*f220*/  LOP3.LUT R25, R25, 0xff, RZ, 0xc0, !PT ;  /* 0x000000ff19197812 */ /* 0x000fe400078ec0ff */
[----:B------:R-:W-:Y:S02]  /*f230*/  SHF.R.U32.HI R28, RZ, 0x8, R11 ;  /* 0x00000008ff1c7819 */ /* 0x000fe4000001160b */
[----:B------:R-:W-:-:S02]  /*f240*/  PRMT R20, R25, 0x7604, R20 ;  /* 0x0000760419147816 */ /* 0x000fc40000000014 */
[----:B------:R-:W-:Y:S02]  /*f250*/  SHF.R.U32.HI R33, RZ, 0x10, R11 ;  /* 0x00000010ff217819 */ /* 0x000fe4000001160b */
[----:B------:R-:W-:-:S03]  /*f260*/  SHF.R.U32.HI R29, RZ, 0x10, R9 ;  /* 0x00000010ff1d7819 */ /* 0x000fc60000011609 */
[----:B------:R-:W-:Y:S01]  /*f270*/  IMAD.U32 R33, R33, 0x10000, RZ ;  /* 0x0001000021217824 */ /* 0x000fe200078e00ff */
[----:B------:R-:W-:Y:S02]  /*f280*/  SHF.L.U32 R29, R29, 0x10, RZ ;  /* 0x000000101d1d7819 */ /* 0x000fe400000006ff */
[----:B--2---:R-:W-:Y:S02]  /*f290*/  R2UR UR5, R0 ;  /* 0x00000000000572ca */ /* 0x004fe400000e0000 */
[----:B------:R-:W-:Y:S01]  /*f2a0*/  SHF.R.U32.HI R0, RZ, 0x8, R4 ;  /* 0x00000008ff007819 */ /* 0x000fe20000011604 */
[----:B------:R-:W-:Y:S01]  /*f2b0*/  IMAD R26, R12, -0x80, R27 ;  /* 0xffffff800c1a7824 */ /* 0x000fe200078e021b */
[----:B------:R-:W-:Y:S02]  /*f2c0*/  LOP3.LUT R12, R5, 0xff, RZ, 0xc0, !PT ;  /* 0x000000ff050c7812 */ /* 0x000fe400078ec0ff */
[----:B------:R-:W-:Y:S02]  /*f2d0*/  LOP3.LUT R0, R0, 0xff, RZ, 0xc0, !PT ;  /* 0x000000ff00007812 */ /* 0x000fe400078ec0ff */
[----:B------:R-:W-:-:S02]  /*f2e0*/  PRMT R12, R15, 0x7604, R12 ;  /* 0x000076040f0c7816 */ /* 0x000fc4000000000c */
[----:B------:R-:W-:-:S03]  /*f2f0*/  PRMT R13, R0, 0x7604, R3 ;  /* 0x00007604000d7816 */ /* 0x000fc60000000003 */
[----:B------:R-:W-:Y:S01]  /*f300*/  ULEA.HI UR4, UR5, UR5, URZ, 0x1 ;  /* 0x0000000505047291 */ /* 0x000fe2000f8f083f */
[----:B------:R-:W-:Y:S02]  /*f310*/  SHF.R.U32.HI R3, RZ, 0x8, R8 ;  /* 0x00000008ff037819 */ /* 0x000fe40000011608 */
[----:B------:R-:W-:Y:S01]  /*f320*/  SHF.R.U32.HI R0, RZ, 0x8, R6 ;  /* 0x00000008ff007819 */ /* 0x000fe20000011606 */
[----:B------:R-:W-:Y:S01]  /*f330*/  ULOP3.LUT UR4, UR4, 0xfffffffe, URZ, 0xc0, !UPT ;  /* 0xfffffffe04047892 */ /* 0x000fe2000f8ec03f */
[----:B------:R-:W-:Y:S02]  /*f340*/  LOP3.LUT R3, R3, 0xff, RZ, 0xc0, !PT ;  /* 0x000000ff03037812 */ /* 0x000fe400078ec0ff */
[----:B------:R-:W-:Y:S01]  /*f350*/  LOP3.LUT R21, R0, 0xff, RZ, 0xc0, !PT ;  /* 0x000000ff00157812 */ /* 0x000fe200078ec0ff */
[----:B------:R-:W-:Y:S01]  /*f360*/  UIADD3 UR4, UR5, -UR4, URZ ;  /* 0x8000000405047290 */ /* 0x000fe2000fffe03f */
[----:B------:R-:W-:Y:S02]  /*f370*/  PRMT R27, R3, 0x7604, R24 ;  /* 0x00007604031b7816 */ /* 0x000fe40000000018 */
[----:B------:R-:W0:Y:S01]  /*f380*/  LDC R3, c[0x0][0x3f4] ;  /* 0x0000fd00ff037b82 */ /* 0x000e220000000800 */
[----:B------:R-:W-:-:S02]  /*f390*/  SHF.R.U32.HI R15, RZ, 0x8, R9 ;  /* 0x00000008ff0f7819 */ /* 0x000fc40000011609 */
[----:B------:R-:W-:Y:S01]  /*f3a0*/  IMAD.U32 R35, RZ, RZ, UR4 ;  /* 0x00000004ff237e24 */ /* 0x000fe2000f8e00ff */
[----:B------:R-:W-:Y:S02]  /*f3b0*/  SHF.R.U32.HI R0, RZ, 0x8, R10 ;  /* 0x00000008ff007819 */ /* 0x000fe4000001160a */
[----:B------:R-:W-:Y:S02]  /*f3c0*/  PRMT R21, R21, 0x7604, R14 ;  /* 0x0000760415157816 */ /* 0x000fe4000000000e */
[----:B------:R-:W-:Y:S02]  /*f3d0*/  SHF.L.U32 R35, R35, 0x1f, RZ ;  /* 0x0000001f23237819 */ /* 0x000fe400000006ff */
[----:B------:R-:W-:Y:S02]  /*f3e0*/  LOP3.LUT R14, R9, 0xff, RZ, 0xc0, !PT ;  /* 0x000000ff090e7812 */ /* 0x000fe400078ec0ff */
[----:B------:R-:W1:Y:S01]  /*f3f0*/  SYNCS.PHASECHK.TRANS64.TRYWAIT P1, [R16+URZ+0x2e800], R35 ;  /* 0x02e80023100075a7 */ /* 0x000e62000802017f */
[----:B------:R-:W-:-:S02]  /*f400*/  LOP3.LUT R24, R10, 0xff, RZ, 0xc0, !PT ;  /* 0x000000ff0a187812 */ /* 0x000fc400078ec0ff */
[----:B------:R-:W-:Y:S02]  /*f410*/  LOP3.LUT R15, R15, 0xff, RZ, 0xc0, !PT ;  /* 0x000000ff0f0f7812 */ /* 0x000fe400078ec0ff */
[----:B------:R-:W-:Y:S02]  /*f420*/  LOP3.LUT R25, R0, 0xff, RZ, 0xc0, !PT ;  /* 0x000000ff00197812 */ /* 0x000fe400078ec0ff */
[----:B------:R-:W-:Y:S02]  /*f430*/  PRMT R14, R15, 0x7604, R14 ;  /* 0x000076040f0e7816 */ /* 0x000fe4000000000e */
[----:B------:R-:W-:Y:S02]  /*f440*/  PRMT R31, R25, 0x7604, R24 ;  /* 0x00007604191f7816 */ /* 0x000fe40000000018 */
[----:B------:R-:W-:Y:S02]  /*f450*/  LOP3.LUT R0, R11, 0xff, RZ, 0xc0, !PT ;  /* 0x000000ff0b007812 */ /* 0x000fe400078ec0ff */
[----:B------:R-:W-:-:S02]  /*f460*/  LOP3.LUT R15, R28, 0xff, RZ, 0xc0, !PT ;  /* 0x000000ff1c0f7812 */ /* 0x000fc400078ec0ff */
[----:B------:R-:W-:Y:S02]  /*f470*/  SHF.R.U32.HI R24, RZ, 0x10, R5 ;  /* 0x00000010ff187819 */ /* 0x000fe40000011605 */
[----:B------:R-:W-:Y:S02]  /*f480*/  PRMT R0, R15, 0x7604, R0 ;  /* 0x000076040f007816 */ /* 0x000fe40000000000 */
[----:B------:R-:W-:Y:S01]  /*f490*/  SHF.R.U32.HI R25, RZ, 0x10, R7 ;  /* 0x00000010ff197819 */ /* 0x000fe20000011607 */
[----:B------:R-:W-:Y:S01]  /*f4a0*/  IMAD.U32 R15, R24, 0x10000, RZ ;  /* 0x00010000180f7824 */ /* 0x000fe200078e00ff */
[----:B------:R-:W-:Y:S02]  /*f4b0*/  LOP3.LUT R13, R13, 0xff0000, R4, 0xf8, !PT ;  /* 0x00ff00000d0d7812 */ /* 0x000fe400078ef804 */
[----:B------:R-:W-:Y:S01]  /*f4c0*/  LOP3.LUT R33, R0, 0xff0000, R33, 0xf8, !PT ;  /* 0x00ff000000217812 */ /* 0x000fe200078ef821 */
[----:B------:R-:W-:Y:S01]  /*f4d0*/  IMAD.U32 R25, R25, 0x10000, RZ ;  /* 0x0001000019197824 */ /* 0x000fe200078e00ff */
[----:B------:R-:W-:-:S02]  /*f4e0*/  LOP3.LUT R15, R12, 0xff0000, R15, 0xf8, !PT ;  /* 0x00ff00000c0f7812 */ /* 0x000fc400078ef80f */
[----:B------:R-:W-:Y:S02]  /*f4f0*/  LOP3.LUT R0, R13, 0xff000000, R4, 0xf8, !PT ;  /* 0xff0000000d007812 */ /* 0x000fe400078ef804 */
[----:B0-----:R-:W-:Y:S02]  /*f500*/  ISETP.GE.AND P0, PT, R18, R3, PT ;  /* 0x000000031200720c */ /* 0x001fe40003f06270 */
[----:B------:R-:W-:Y:S02]  /*f510*/  VIMNMX R37, R26, 0x80, PT ;  /* 0x000000801a257848 */ /* 0x000fe40003fe0100 */
[----:B------:R-:W-:Y:S02]  /*f520*/  LOP3.LUT R12, R15, 0xff000000, R5, 0xf8, !PT ;  /* 0xff0000000f0c7812 */ /* 0x000fe400078ef805 */
[----:B------:R-:W-:Y:S02]  /*f530*/  LOP3.LUT R13, R21, 0xff0000, R6, 0xf8, !PT ;  /* 0x00ff0000150d7812 */ /* 0x000fe400078ef806 */
[----:B------:R-:W-:-:S02]  /*f540*/  LOP3.LUT R25, R20, 0xff0000, R25, 0xf8, !PT ;  /* 0x00ff000014197812 */ /* 0x000fc400078ef819 */
[----:B------:R-:W-:Y:S02]  /*f550*/  LOP3.LUT R29, R14, 0xff0000, R29, 0xf8, !PT ;  /* 0x00ff00000e1d7812 */ /* 0x000fe400078ef81d */
[----:B------:R-:W-:Y:S02]  /*f560*/  LOP3.LUT R15, R27, 0xff0000, R8, 0xf8, !PT ;  /* 0x00ff00001b0f7812 */ /* 0x000fe400078ef808 */
[----:B------:R-:W-:Y:S02]  /*f570*/  LOP3.LUT R21, R31, 0xff0000, R10, 0xf8, !PT ;  /* 0x00ff00001f157812 */ /* 0x000fe400078ef80a */
[-C--:B------:R-:W-:Y:S02]  /*f580*/  ISETP.GE.OR P2, PT, R228, R37.reuse, P0 ;  /* 0x00000025e400720c */ /* 0x080fe40000746670 */
[----:B------:R-:W-:Y:S02]  /*f590*/  ISETP.GE.OR P0, PT, R32, R37, P0 ;  /* 0x000000252000720c */ /* 0x000fe40000706670 */
[----:B------:R-:W-:-:S02]  /*f5a0*/  LOP3.LUT R13, R13, 0xff000000, R6, 0xf8, !PT ;  /* 0xff0000000d0d7812 */ /* 0x000fc400078ef806 */
[----:B------:R-:W-:Y:S02]  /*f5b0*/  LOP3.LUT R14, R25, 0xff000000, R7, 0xf8, !PT ;  /* 0xff000000190e7812 */ /* 0x000fe400078ef807 */
[----:B------:R-:W-:Y:S02]  /*f5c0*/  LOP3.LUT R15, R15, 0xff000000, R8, 0xf8, !PT ;  /* 0xff0000000f0f7812 */ /* 0x000fe400078ef808 */
[----:B------:R-:W-:Y:S02]  /*f5d0*/  LOP3.LUT R20, R29, 0xff000000, R9, 0xf8, !PT ;  /* 0xff0000001d147812 */ /* 0x000fe400078ef809 */
[----:B------:R-:W-:Y:S02]  /*f5e0*/  LOP3.LUT R21, R21, 0xff000000, R10, 0xf8, !PT ;  /* 0xff00000015157812 */ /* 0x000fe400078ef80a */
[----:B------:R-:W-:Y:S01]  /*f5f0*/  LOP3.LUT R24, R33, 0xff000000, R11, 0xf8, !PT ;  /* 0xff00000021187812 */ /* 0x000fe200078ef80b */
[----:B-1----:R-:W-:Y:S06]  /*f600*/  @!P1 BRA `(.L_x_458) ;  /* 0x0000014000109947 */ /* 0x002fec0003800000 */
.L_x_653:
[----:B------:R-:W-:Y:S05]  /*f610*/  BSYNC B1 ;  /* 0x0000000000017941 */ /* 0x000fea0003800000 */
.L_x_457:
[----:B------:R-:W-:Y:S04]  /*f620*/  BSSY B1, `(.L_x_459) ;  /* 0x00000c6000017945 */ /* 0x000fe80003800000 */
[----:B------:R-:W-:Y:S05]  /*f630*/  @P2 BRA `(.L_x_460) ;  /* 0x0000000c00102947 */ /* 0x000fea0003800000 */
[----:B------:R-:W1:Y:S01]  /*f640*/  S2R R5, SR_TID.X ;  /* 0x0000000000057919 */ /* 0x000e620000002100 */
[----:B------:R-:W-:Y:S01]  /*f650*/  IMAD.SHL.U32 R4, R229, 0x80, RZ ;  /* 0x00000080e5047824 */ /* 0x000fe200078e00ff */
[----:B------:R-:W-:Y:S02]  /*f660*/  F2FP.F16.E4M3.UNPACK_B R38, R0.H1 ;  /* 0x00000000ff26723e */ /* 0x000fe400030006ff */
[-C--:B------:R-:W-:Y:S02]  /*f670*/  F2FP.F16.E4M3.UNPACK_B R42, R15.reuse.H1 ;  /* 0x0000000fff2a723e */ /* 0x080fe400030006ff */
[----:B------:R-:W-:Y:S01]  /*f680*/  LOP3.LUT R6, R4, 0x380, RZ, 0xc0, !PT ;  /* 0x0000038004067812 */ /* 0x000fe200078ec0ff */
[----:B------:R-:W-:Y:S01]  /*f690*/  HADD2.F32 R39, -RZ, R38.H0_H0 ;  /* 0x20000026ff277230 */ /* 0x000fe20000004100 */
[----:B------:R-:W-:Y:S01]  /*f6a0*/  F2FP.F16.E4M3.UNPACK_B R41, R15 ;  /* 0x0000000fff29723e */ /* 0x000fe200020006ff */
[----:B------:R-:W-:Y:S01]  /*f6b0*/  HADD2.F32 R40, -RZ, R42.H0_H0 ;  /* 0x2000002aff287230 */ /* 0x000fe20000004100 */
[----:B------:R-:W-:-:S02]  /*f6c0*/  LOP3.LUT R4, R6, 0x70, R18, 0xf8, !PT ;  /* 0x0000007006047812 */ /* 0x000fc400078ef812 */
[----:B------:R-:W-:-:S04]  /*f6d0*/  SHF.R.U32.HI R9, RZ, 0x3, R6 ;  /* 0x00000003ff097819 */ /* 0x000fc80000011606 */
[----:B------:R-:W-:Y:S01]  /*f6e0*/  LOP3.LUT R25, R4, R9, RZ, 0x3c, !PT ;  /* 0x0000000904197212 */ /* 0x000fe200078e3cff */
[----:B-1----:R-:W-:-:S05]  /*f6f0*/  VIADD R5, R5, 0xffffff80 ;  /* 0xffffff8005057836 */ /* 0x002fca0000000000 */
[----:B------:R-:W-:-:S04]  /*f700*/  SHF.R.S32.HI R8, RZ, 0x1f, R5 ;  /* 0x0000001fff087819 */ /* 0x000fc80000011405 */
[----:B------:R-:W-:Y:S02]  /*f710*/  LEA.HI R8, R8, R5, RZ, 0x5 ;  /* 0x0000000508087211 */ /* 0x000fe400078f28ff */
[----:B------:R-:W-:-:S03]  /*f720*/  IADD3 R5, R18, R3, RZ ;  /* 0x0000000312057210 */ /* 0x000fc60007ffe0ff */
[----:B------:R-:W-:Y:S01]  /*f730*/  IMAD.SHL.U32 R8, R8, 0x20, RZ ;  /* 0x0000002008087824 */ /* 0x000fe200078e00ff */
[----:B------:R-:W-:-:S04]  /*f740*/  LOP3.LUT R5, R6, 0x70, R5, 0xf8, !PT ;  /* 0x0000007006057812 */ /* 0x000fc800078ef805 */
[----:B------:R-:W-:Y:S02]  /*f750*/  LOP3.LUT R8, R8, 0xfffffc00, RZ, 0xc0, !PT ;  /* 0xfffffc0008087812 */ /* 0x000fe400078ec0ff */
[----:B------:R-:W-:Y:S02]  /*f760*/  LOP3.LUT R9, R5, R9, RZ, 0x3c, !PT ;  /* 0x0000000905097212 */ /* 0x000fe400078e3cff */
[C-C-:B------:R-:W-:Y:S02]  /*f770*/  IADD3 R25, R16.reuse, R25, R8.reuse ;  /* 0x0000001910197210 */ /* 0x140fe40007ffe008 */
[----:B------:R-:W-:-:S03]  /*f780*/  IADD3 R26, R16, R9, R8 ;  /* 0x00000009101a7210 */ /* 0x000fc60007ffe008 */
[----:B------:R-:W1:Y:S04]  /*f790*/  LDS.128 R4, [R25+0x1c400] ;  /* 0x01c4000019047984 */ /* 0x000e680000000c00 */
[----:B------:R-:W2:Y:S01]  /*f7a0*/  LDS.128 R8, [R26+0x1c400] ;  /* 0x01c400001a087984 */ /* 0x000ea20000000c00 */
[-C--:B-1----:R-:W-:Y:S02]  /*f7b0*/  F2FP.F16.E4M3.UNPACK_B R27, R4.reuse ;  /* 0x00000004ff1b723e */ /* 0x082fe400020006ff */
[----:B------:R-:W-:Y:S02]  /*f7c0*/  F2FP.F16.E4M3.UNPACK_B R4, R4.H1 ;  /* 0x00000004ff04723e */ /* 0x000fe400030006ff */
[----:B--2---:R-:W-:Y:S02]  /*f7d0*/  F2FP.F16.E4M3.UNPACK_B R33, R8.H1 ;  /* 0x00000008ff21723e */ /* 0x004fe400030006ff */
[----:B------:R-:W-:-:S02]  /*f7e0*/  F2FP.F16.E4M3.UNPACK_B R28, R5 ;  /* 0x00000005ff1c723e */ /* 0x000fc400020006ff */
[----:B------:R-:W-:Y:S01]  /*f7f0*/  F2FP.F16.E4M3.UNPACK_B R29, R5.H1 ;  /* 0x00000005ff1d723e */ /* 0x000fe200030006ff */
[--C-:B------:R-:W-:Y:S01]  /*f800*/  HADD2.F32 R34, -RZ, R33.reuse.H0_H0 ;  /* 0x20000021ff227230 */ /* 0x100fe20000004100 */
[-C--:B0-----:R-:W-:Y:S01]  /*f810*/  F2FP.F16.E4M3.UNPACK_B R35, R9.reuse ;  /* 0x00000009ff23723e */ /* 0x081fe200020006ff */
[----:B------:R-:W-:Y:S01]  /*f820*/  HADD2.F32 R5, -RZ, R4.H0_H0 ;  /* 0x20000004ff057230 */ /* 0x000fe20000004100 */
[----:B------:R-:W-:Y:S01]  /*f830*/  F2FP.F16.E4M3.UNPACK_B R36, R9.H1 ;  /* 0x00000009ff24723e */ /* 0x000fe200030006ff */
[----:B------:R-:W-:Y:S02]  /*f840*/  HADD2.F32 R33, -RZ, R33.H1_H1 ;  /* 0x30000021ff217230 */ /* 0x000fe40000004100 */
[CC--:B------:R-:W-:Y:S01]  /*f850*/  FMUL.FTZ R9, R34.reuse, R39.reuse ;  /* 0x0000002722097220 */ /* 0x0c0fe20000410000 */
[----:B------:R-:W-:Y:S01]  /*f860*/  FMUL.FTZ R44, R34, R40 ;  /* 0x00000028222c7220 */ /* 0x000fe20000410000 */
[----:B------:R-:W-:Y:S02]  /*f870*/  F2FP.F16.E4M3.UNPACK_B R8, R8 ;  /* 0x00000008ff08723e */ /* 0x000fe400020006ff */
[C---:B------:R-:W-:Y:S01]  /*f880*/  FFMA.FTZ R46, R5.reuse, R40, R9 ;  /* 0x00000028052e7223 */ /* 0x040fe20000010009 */
[----:B------:R-:W-:Y:S01]  /*f890*/  FFMA.FTZ R45, R5, R39, -R44 ;  /* 0x00000027052d7223 */ /* 0x000fe2000001082c */
[----:B------:R-:W-:Y:S01]  /*f8a0*/  HADD2.F32 R40, -RZ, R38.H1_H1 ;  /* 0x30000026ff287230 */ /* 0x000fe20000004100 */
[----:B------:R-:W-:Y:S01]  /*f8b0*/  F2FP.F16.E4M3.UNPACK_B R38, R0 ;  /* 0x00000000ff26723e */ /* 0x000fe200020006ff */
[----:B------:R-:W-:Y:S01]  /*f8c0*/  HADD2.F32 R44, -RZ, R42.H1_H1 ;  /* 0x3000002aff2c7230 */ /* 0x000fe20000004100 */
[----:B------:R-:W-:Y:S01]  /*f8d0*/  F2FP.F16.E4M3.UNPACK_B R37, R10 ;  /* 0x0000000aff25723e */ /* 0x000fe200020006ff */
[----:B------:R-:W-:-:S02]  /*f8e0*/  HADD2.F32 R42, -RZ, R41.H0_H0 ;  /* 0x20000029ff2a7230 */ /* 0x000fc40000004100 */
[C---:B------:R-:W-:Y:S01]  /*f8f0*/  FMUL.FTZ R43, R33.reuse, R40 ;  /* 0x00000028212b7220 */ /* 0x040fe20000410000 */
[----:B------:R-:W-:Y:S02]  /*f900*/  HADD2.F32 R9, -RZ, R8.H0_H0 ;  /* 0x20000008ff097230 */ /* 0x000fe40000004100 */
[----:B------:R-:W-:Y:S01]  /*f910*/  FMUL.FTZ R48, R33, R44 ;  /* 0x0000002c21307220 */ /* 0x000fe20000410000 */
[----:B------:R-:W-:Y:S01]  /*f920*/  HADD2.F32 R5, -RZ, R4.H1_H1 ;  /* 0x30000004ff057230 */ /* 0x000fe20000004100 */
[----:B------:R-:W-:Y:S01]  /*f930*/  F2FP.F16.E4M3.UNPACK_B R10, R10.H1 ;  /* 0x0000000aff0a723e */ /* 0x000fe200030006ff */
[----:B------:R-:W-:Y:S02]  /*f940*/  HADD2.F32 R39, -RZ, R38.H0_H0 ;  /* 0x20000026ff277230 */ /* 0x000fe40000004100 */
[----:B------:R-:W-:Y:S01]  /*f950*/  FMUL.FTZ R33, R9, R42 ;  /* 0x0000002a09217220 */ /* 0x000fe20000410000 */
[----:B------:R-:W-:Y:S02]  /*f960*/  HADD2.F32 R4, -RZ, R27.H0_H0 ;  /* 0x2000001bff047230 */ /* 0x000fe40000004100 */
[C---:B------:R-:W-:Y:S01]  /*f970*/  FFMA.FTZ R47, R5.reuse, R44, R43 ;  /* 0x0000002c052f7223 */ /* 0x040fe2000001002b */
[----:B------:R-:W-:Y:S01]  /*f980*/  FFMA.FTZ R48, R5, R40, -R48 ;  /* 0x0000002805307223 */ /* 0x000fe20000010830 */
[----:B------:R-:W-:Y:S01]  /*f990*/  FMUL.FTZ R9, R9, R39 ;  /* 0x0000002709097220 */ /* 0x000fe20000410000 */
[----:B------:R-:W-:-:S02]  /*f9a0*/  HADD2.F32 R5, -RZ, R36.H0_H0 ;  /* 0x20000024ff057230 */ /* 0x000fc40000004100 */
[C---:B------:R-:W-:Y:S01]  /*f9b0*/  FFMA.FTZ R43, R4.reuse, R39, -R33 ;  /* 0x00000027042b7223 */ /* 0x040fe20000010821 */
[----:B------:R-:W-:Y:S01]  /*f9c0*/  F2FP.F16.E4M3.UNPACK_B R39, R20.H1 ;  /* 0x00000014ff27723e */ /* 0x000fe200030006ff */
[----:B------:R-:W-:Y:S01]  /*f9d0*/  FFMA.FTZ R42, R4, R42, R9 ;  /* 0x0000002a042a7223 */ /* 0x000fe20000010009 */
[----:B------:R-:W-:Y:S01]  /*f9e0*/  F2FP.F16.E4M3.UNPACK_B R9, R12.H1 ;  /* 0x0000000cff09723e */ /* 0x000fe200030006ff */
[----:B------:R-:W-:Y:S01]  /*f9f0*/  HADD2.F32 R41, -RZ, R41.H1_H1 ;  /* 0x30000029ff297230 */ /* 0x000fe20000004100 */
[-C--:B------:R-:W-:Y:S01]  /*fa00*/  F2FP.F16.E4M3.UNPACK_B R31, R6.reuse ;  /* 0x00000006ff1f723e */ /* 0x080fe200020006ff */
[----:B------:R-:W-:Y:S01]  /*fa10*/  HADD2.F32 R40, -RZ, R39.H0_H0 ;  /* 0x20000027ff287230 */ /* 0x000fe20000004100 */
[----:B------:R-:W-:Y:S01]  /*fa20*/  F2FP.F16.E4M3.UNPACK_B R6, R6.H1 ;  /* 0x00000006ff06723e */ /* 0x000fe200030006ff */
[----:B------:R-:W-:Y:S01]  /*fa30*/  HADD2.F32 R8, -RZ, R8.H1_H1 ;  /* 0x30000008ff087230 */ /* 0x000fe20000004100 */
[----:B------:R-:W-:Y:S01]  /*fa40*/  F2FP.F16.E4M3.UNPACK_B R34, R11 ;  /* 0x0000000bff22723e */ /* 0x000fe200020006ff */
[----:B------:R-:W-:-:S02]  /*fa50*/  HADD2.F32 R38, -RZ, R38.H1_H1 ;  /* 0x30000026ff267230 */ /* 0x000fc40000004100 */
[C---:B------:R-:W-:Y:S01]  /*fa60*/  FMUL.FTZ R49, R5.reuse, R40 ;  /* 0x0000002805317220 */ /* 0x040fe20000410000 */
[----:B------:R-:W-:Y:S02]  /*fa70*/  HADD2.F32 R33, -RZ, R9.H0_H0 ;  /* 0x20000009ff217230 */ /* 0x000fe40000004100 */
[C---:B------:R-:W-:Y:S01]  /*fa80*/  FMUL.FTZ R44, R8.reuse, R41 ;  /* 0x00000029082c7220 */ /* 0x040fe20000410000 */
[----:B------:R-:W-:Y:S02]  /*fa90*/  HADD2.F32 R4, -RZ, R29.H0_H0 ;  /* 0x2000001dff047230 */ /* 0x000fe40000004100 */
[----:B------:R-:W-:Y:S01]  /*faa0*/  FMUL.FTZ R8, R8, R38 ;  /* 0x0000002608087220 */ /* 0x000fe20000410000 */
[----:B------:R-:W-:Y:S02]  /*fab0*/  HADD2.F32 R27, -RZ, R27.H1_H1 ;  /* 0x3000001bff1b7230 */ /* 0x000fe40000004100 */
[----:B------:R-:W-:Y:S01]  /*fac0*/  FMUL.FTZ R5, R5, R33 ;  /* 0x0000002105057220 */ /* 0x000fe20000410000 */
[----:B------:R-:W-:-:S02]  /*fad0*/  HADD2.F32 R39, -RZ, R39.H1_H1 ;  /* 0x30000027ff277230 */ /* 0x000fc40000004100 */
[C---:B------:R-:W-:Y:S01]  /*fae0*/  FFMA.FTZ R51, R4.reuse, R33, -R49 ;  /* 0x0000002104337223 */ /* 0x040fe20000010831 */
[----:B------:R-:W-:Y:S01]  /*faf0*/  F2FP.F16.E4M3.UNPACK_B R33, R20 ;  /* 0x00000014ff21723e */ /* 0x000fe200020006ff */
[C---:B------:R-:W-:Y:S01]  /*fb00*/  FFMA.FTZ R44, R27.reuse, R38, -R44 ;  /* 0x000000261b2c7223 */ /* 0x040fe2000001082c */
[----:B------:R-:W-:Y:S01]  /*fb10*/  FFMA.FTZ R41, R27, R41, R8 ;  /* 0x000000291b297223 */ /* 0x000fe20000010008 */
[----:B------:R-:W-:Y:S01]  /*fb20*/  HADD2.F32 R36, -RZ, R36.H1_H1 ;  /* 0x30000024ff247230 */ /* 0x000fe20000004100 */
[----:B------:R-:W-:Y:S01]  /*fb30*/  F2FP.F16.E4M3.UNPACK_B R8, R12 ;  /* 0x0000000cff08723e */ /* 0x000fe200020006ff */
[----:B------:R-:W-:Y:S02]  /*fb40*/  HADD2.F32 R27, -RZ, R9.H1_H1 ;  /* 0x30000009ff1b7230 */ /* 0x000fe40000004100 */
[----:B------:R-:W-:Y:S01]  /*fb50*/  FFMA.FTZ R52, R4, R40, R5 ;  /* 0x0000002804347223 */ /* 0x000fe20000010005 */
[----:B------:R-:W-:Y:S02]  /*fb60*/  HADD2.F32 R38, -RZ, R33.H0_H0 ;  /* 0x20000021ff267230 */ /* 0x000fe40000004100 */
[----:B------:R-:W-:Y:S01]  /*fb70*/  FMUL.FTZ R40, R36, R39 ;  /* 0x0000002724287220 */ /* 0x000fe20000410000 */
[----:B------:R-:W-:-:S02]  /*fb80*/  HADD2.F32 R5, -RZ, R35.H0_H0 ;  /* 0x20000023ff057230 */ /* 0x000fc40000004100 */
[----:B------:R-:W-:Y:S01]  /*fb90*/  FMUL.FTZ R36, R36, R27 ;  /* 0x0000001b24247220 */ /* 0x000fe20000410000 */
[----:B------:R-:W-:Y:S01]  /*fba0*/  HADD2.F32 R29, -RZ, R29.H1_H1 ;  /* 0x3000001dff1d7230 */ /* 0x000fe20000004100 */
[----:B------:R-:W-:Y:S01]  /*fbb0*/  F2FP.F16.E4M3.UNPACK_B R11, R11.H1 ;  /* 0x0000000bff0b723e */ /* 0x000fe200030006ff */
[----:B------:R-:W-:Y:S02]  /*fbc0*/  HADD2.F32 R9, -RZ, R8.H0_H0 ;  /* 0x20000008ff097230 */ /* 0x000fe40000004100 */
[-C--:B------:R-:W-:Y:S01]  /*fbd0*/  FMUL.FTZ R49, R5, R38.reuse ;  /* 0x0000002605317220 */ /* 0x080fe20000410000 */
[----:B------:R-:W-:Y:S02]  /*fbe0*/  HADD2.F32 R4, -RZ, R28.H0_H0 ;  /* 0x2000001cff047230 */ /* 0x000fe40000004100 */
[C---:B------:R-:W-:Y:S01]  /*fbf0*/  FFMA.FTZ R54, R29.reuse, R27, -R40 ;  /* 0x0000001b1d367223 */ /* 0x040fe20000010828 */
[----:B------:R-:W-:Y:S01]  /*fc00*/  FFMA.FTZ R53, R29, R39, R36 ;  /* 0x000000271d357223 */ /* 0x000fe20000010024 */
[----:B------:R-:W-:Y:S01]  /*fc10*/  FMUL.FTZ R5, R5, R9 ;  /* 0x0000000905057220 */ /* 0x000fe20000410000 */
[----:B------:R-:W-:Y:S01]  /*fc20*/  F2FP.F16.E4M3.UNPACK_B R29, R21.H1 ;  /* 0x00000015ff1d723e */ /* 0x000fe200030006ff */
[C---:B------:R-:W-:Y:S01]  /*fc30*/  FFMA.FTZ R49, R4.reuse, R9, -R49 ;  /* 0x0000000904317223 */ /* 0x040fe20000010831 */
[----:B------:R-:W-:Y:S01]  /*fc40*/  F2FP.F16.E4M3.UNPACK_B R9, R13.H1 ;  /* 0x0000000dff09723e */ /* 0x000fe200030006ff */
[----:B------:R-:W-:Y:S01]  /*fc50*/  FFMA.FTZ R38, R4, R38, R5 ;  /* 0x0000002604267223 */ /* 0x000fe20000010005 */
[----:B------:R-:W-:Y:S01]  /*fc60*/  HADD2.F32 R8, -RZ, R8.H1_H1 ;  /* 0x30000008ff087230 */ /* 0x000fe20000004100 */
[-C--:B------:R-:W-:Y:S01]  /*fc70*/  F2FP.F16.E4M3.UNPACK_B R32, R7.reuse ;  /* 0x00000007ff20723e */ /* 0x080fe200020006ff */
[----:B------:R-:W-:Y:S01]  /*fc80*/  HADD2.F32 R33, -RZ, R33.H1_H1 ;  /* 0x30000021ff217230 */ /* 0x000fe20000004100 */
[----:B------:R-:W-:Y:S01]  /*fc90*/  F2FP.F16.E4M3.UNPACK_B R7, R7.H1 ;  /* 0x00000007ff07723e */ /* 0x000fe200030006ff */
[----:B------:R-:W-:-:S02]  /*fca0*/  HADD2.F32 R35, -RZ, R35.H1_H1 ;  /* 0x30000023ff237230 */ /* 0x000fc40000004100 */
[----:B------:R-:W-:Y:S02]  /*fcb0*/  HADD2.F32 R36, -RZ, R29.H0_H0 ;  /* 0x2000001dff247230 */ /* 0x000fe40000004100 */
[----:B------:R-:W-:Y:S02]  /*fcc0*/  HADD2.F32 R5, -RZ, R10.H0_H0 ;  /* 0x2000000aff057230 */ /* 0x000fe40000004100 */
[C---:B------:R-:W-:Y:S01]  /*fcd0*/  FMUL.FTZ R39, R35.reuse, R33 ;  /* 0x0000002123277220 */ /* 0x040fe20000410000 */
[----:B------:R-:W-:Y:S02]  /*fce0*/  HADD2.F32 R27, -RZ, R9.H0_H0 ;  /* 0x20000009ff1b7230 */ /* 0x000fe40000004100 */
[----:B------:R-:W-:Y:S01]  /*fcf0*/  FMUL.FTZ R50, R35, R8 ;  /* 0x0000000823327220 */ /* 0x000fe20000410000 */
[----:B------:R-:W-:Y:S02]  /*fd00*/  HADD2.F32 R4, -RZ, R6.H0_H0 ;  /* 0x20000006ff047230 */ /* 0x000fe40000004100 */
[----:B------:R-:W-:Y:S01]  /*fd10*/  FMUL.FTZ R35, R5, R36 ;  /* 0x0000002405237220 */ /* 0x000fe20000410000 */
[----:B------:R-:W-:-:S02]  /*fd20*/  HADD2.F32 R28, -RZ, R28.H1_H1 ;  /* 0x3000001cff1c7230 */ /* 0x000fc40000004100 */
[-C--:B------:R-:W-:Y:S01]  /*fd30*/  FMUL.FTZ R5, R5, R27.reuse ;  /* 0x0000001b05057220 */ /* 0x080fe20000410000 */
[----:B------:R-:W-:Y:S02]  /*fd40*/  HADD2.F32 R29, -RZ, R29.H1_H1 ;  /* 0x3000001dff1d7230 */ /* 0x000fe40000004100 */
[----:B------:R-:W-:Y:S01]  /*fd50*/  FFMA.FTZ R35, R4, R27, -R35 ;  /* 0x0000001b04237223 */ /* 0x000fe20000010823 */
[----:B------:R-:W-:Y:S02]  /*fd60*/  HADD2.F32 R10, -RZ, R10.H1_H1 ;  /* 0x3000000aff0a7230 */ /* 0x000fe40000004100 */
[----:B------:R-:W-:Y:S01]  /*fd70*/  FFMA.FTZ R40, R28, R8, -R39 ;  /* 0x000000081c287223 */ /* 0x000fe20000010827 */
[----:B------:R-:W-:Y:S01]  /*fd80*/  HADD2.F32 R9, -RZ, R9.H1_H1 ;  /* 0x30000009ff097230 */ /* 0x000fe20000004100 */
[----:B------:R-:W-:Y:S01]  /*fd90*/  F2FP.F16.E4M3.UNPACK_B R27, R21 ;  /* 0x00000015ff1b723e */ /* 0x000fe200020006ff */
[----:B------:R-:W-:Y:S01]  /*fda0*/  FFMA.FTZ R39, R4, R36, R5 ;  /* 0x0000002404277223 */ /* 0x000fe20000010005 */
[----:B------:R-:W-:Y:S01]  /*fdb0*/  HADD2.F32 R6, -RZ, R6.H1_H1 ;  /* 0x30000006ff067230 */ /* 0x000fe20000004100 */
[----:B------:R-:W-:Y:S01]  /*fdc0*/  F2FP.F16.E4M3.UNPACK_B R8, R13 ;  /* 0x0000000dff08723e */ /* 0x000fe200020006ff */
[C---:B------:R-:W-:Y:S01]  /*fdd0*/  FMUL.FTZ R55, R10.reuse, R29 ;  /* 0x0000001d0a377220 */ /* 0x040fe20000410000 */
[----:B------:R-:W-:Y:S01]  /*fde0*/  FMUL.FTZ R4, R10, R9 ;  /* 0x000000090a047220 */ /* 0x000fe20000410000 */
[----:B------:R-:W-:-:S02]  /*fdf0*/  HADD2.F32 R10, -RZ, R27.H0_H0 ;  /* 0x2000001bff0a7230 */ /* 0x000fc40000004100 */
[----:B------:R-:W-:Y:S01]  /*fe00*/  FFMA.FTZ R33, R28, R33, R50 ;  /* 0x000000211c217223 */ /* 0x000fe20000010032 */
[----:B------:R-:W-:Y:S02]  /*fe10*/  HADD2.F32 R5, -RZ, R37.H0_H0 ;  /* 0x20000025ff057230 */ /* 0x000fe40000004100 */
[C---:B------:R-:W-:Y:S01]  /*fe20*/  FFMA.FTZ R56, R6.reuse, R9, -R55 ;  /* 0x0000000906387223 */ /* 0x040fe20000010837 */
[----:B------:R-:W-:Y:S01]  /*fe30*/  FFMA.FTZ R58, R6, R29, R4 ;  /* 0x0000001d063a7223 */ /* 0x000fe20000010004 */
[----:B------:R-:W-:Y:S02]  /*fe40*/  HADD2.F32 R6, -RZ, R8.H0_H0 ;  /* 0x20000008ff067230 */ /* 0x000fe40000004100 */
[----:B------:R-:W-:Y:S02]  /*fe50*/  HADD2.F32 R4, -RZ, R31.H0_H0 ;  /* 0x2000001fff047230 */ /* 0x000fe40000004100 */
[----:B------:R-:W-:Y:S01]  /*fe60*/  FMUL.FTZ R9, R5, R10 ;  /* 0x0000000a05097220 */ /* 0x000fe20000410000 */
[----:B------:R-:W-:-:S02]  /*fe70*/  HADD2.F32 R28, -RZ, R27.H1_H1 ;  /* 0x3000001bff1c7230 */ /* 0x000fc40000004100 */
[-C--:B------:R-:W-:Y:S01]  /*fe80*/  FMUL.FTZ R5, R5, R6.reuse ;  /* 0x0000000605057220 */ /* 0x080fe20000410000 */
[----:B------:R-:W-:Y:S02]  /*fe90*/  HADD2.F32 R37, -RZ, R37.H1_H1 ;  /* 0x30000025ff257230 */ /* 0x000fe40000004100 */
[C---:B------:R-:W-:Y:S01]  /*fea0*/  FFMA.FTZ R27, R4.reuse, R6, -R9 ;  /* 0x00000006041b7223 */ /* 0x040fe20000010809 */
[----:B------:R-:W-:Y:S01]  /*feb0*/  HADD2.F32 R8, -RZ, R8.H1_H1 ;  /* 0x30000008ff087230 */ /* 0x000fe20000004100 */
[----:B------:R-:W-:Y:S01]  /*fec0*/  F2FP.F16.E4M3.UNPACK_B R9, R24.H1 ;  /* 0x00000018ff09723e */ /* 0x000fe200030006ff */
[----:B------:R-:W-:Y:S02]  /*fed0*/  HADD2.F32 R31, -RZ, R31.H1_H1 ;  /* 0x3000001fff1f7230 */ /* 0x000fe40000004100 */
[----:B------:R-:W-:Y:S01]  /*fee0*/  FFMA.FTZ R29, R4, R10, R5 ;  /* 0x0000000a041d7223 */ /* 0x000fe20000010005 */
[C---:B------:R-:W-:Y:S01]  /*fef0*/  FMUL.FTZ R6, R37.reuse, R28 ;  /* 0x0000001c25067220 */ /* 0x040fe20000410000 */
[----:B------:R-:W-:Y:S01]  /*ff00*/  F2FP.F16.E4M3.UNPACK_B R4, R14.H1 ;  /* 0x0000000eff04723e */ /* 0x000fe200030006ff */
[----:B------:R-:W-:Y:S01]  /*ff10*/  FMUL.FTZ R37, R37, R8 ;  /* 0x0000000825257220 */ /* 0x000fe20000410000 */
[----:B------:R-:W-:-:S02]  /*ff20*/  HADD2.F32 R10, -RZ, R9.H0_H0 ;  /* 0x20000009ff0a7230 */ /* 0x000fc40000004100 */
[C---:B------:R-:W-:Y:S01]  /*ff30*/  FFMA.FTZ R36, R31.reuse, R8, -R6 ;  /* 0x000000081f247223 */ /* 0x040fe20000010806 */
[----:B------:R-:W-:Y:S02]  /*ff40*/  HADD2.F32 R5, -RZ, R11.H0_H0 ;  /* 0x2000000bff057230 */ /* 0x000fe40000004100 */
[----:B------:R-:W-:Y:S01]  /*ff50*/  FFMA.FTZ R50, R31, R28, R37 ;  /* 0x0000001c1f327223 */ /* 0x000fe20000010025 */
[--C-:B------:R-:W-:Y:S02]  /*ff60*/  HADD2.F32 R6, -RZ, R4.reuse.H0_H0 ;  /* 0x20000004ff067230 */ /* 0x100fe40000004100 */
[----:B------:R-:W-:Y:S02]  /*ff70*/  HADD2.F32 R8, -RZ, R4.H1_H1 ;  /* 0x30000004ff087230 */ /* 0x000fe40000004100 */
[----:B------:R-:W-:Y:S01]  /*ff80*/  FMUL.FTZ R31, R5, R10 ;  /* 0x0000000a051f7220 */ /* 0x000fe20000410000 */
[----:B------:R-:W-:Y:S02]  /*ff90*/  HADD2.F32 R4, -RZ, R7.H0_H0 ;  /* 0x20000007ff047230 */ /* 0x000fe40000004100 */
[----:B------:R-:W-:-:S02]  /*ffa0*/  HADD2.F32 R28, -RZ, R9.H1_H1 ;  /* 0x30000009ff1c7230 */ /* 0x000fc40000004100 */
[-C--:B------:R-:W-:Y:S01]  /*ffb0*/  FMUL.FTZ R9, R5, R6.reuse ;  /* 0x0000000605097220 */ /* 0x080fe20000410000 */
[----:B------:R-:W-:Y:S02]  /*ffc0*/  HADD2.F32 R11, -RZ, R11.H1_H1 ;  /* 0x3000000bff0b7230 */ /* 0x000fe40000004100 */
[C---:B------:R-:W-:Y:S01]  /*ffd0*/  FFMA.FTZ R37, R4.reuse, R6, -R31 ;  /* 0x0000000604257223 */ /* 0x040fe2000001081f */
[----:B------:R-:W-:Y:S01]  /*ffe0*/  HADD2.F32 R7, -RZ, R7.H1_H1 ;  /* 0x30000007ff077230 */ /* 0x000fe20000004100 */
[----:B------:R-:W-:Y:S01]  /*fff0*/  F2FP.F16.E4M3.UNPACK_B R5, R14 ;  /* 0x0000000eff05723e */ /* 0x000fe200020006ff */
[----:B------:R-:W-:Y:S01]  /*10000*/  FFMA.FTZ R55, R4, R10, R9 ;  /* 0x0000000a04377223 */ /* 0x000fe20000010009 */
[C---:B------:R-:W-:Y:S01]  /*10010*/  FMUL.FTZ R6, R11.reuse, R28 ;  /* 0x0000001c0b067220 */ /* 0x040fe20000410000 */
[----:B------:R-:W-:Y:S01]  /*10020*/  FMUL.FTZ R11, R11, R8 ;  /* 0x000000080b0b7220 */ /* 0x000fe20000410000 */
[----:B------:R-:W-:Y:S02]  /*10030*/  F2FP.F16.E4M3.UNPACK_B R4, R24 ;  /* 0x00000018ff04723e */ /* 0x000fe400020006ff */
[C---:B------:R-:W-:Y:S01]  /*10040*/  FFMA.FTZ R60, R7.reuse, R8, -R6 ;  /* 0x00000008073c7223 */ /* 0x040fe20000010806 */
[----:B------:R-:W-:Y:S01]  /*10050*/  FFMA.FTZ R62, R7, R28, R11 ;  /* 0x0000001c073e7223 */ /* 0x000fe2000001000b */
[----:B------:R-:W-:-:S02]  /*10060*/  HADD2.F32 R6, -RZ, R5.H0_H0 ;  /* 0x20000005ff067230 */ /* 0x000fc40000004100 */
[----:B------:R-:W-:Y:S02]  /*10070*/  HADD2.F32 R7, -RZ, R5.H1_H1 ;  /* 0x30000005ff077230 */ /* 0x000fe40000004100 */
[----:B------:R-:W-:Y:S01]  /*10080*/  HADD2.F32 R8, -RZ, R4.H0_H0 ;  /* 0x20000004ff087230 */ /* 0x000fe20000004100 */
[----:B------:R-:W-:Y:S01]  /*10090*/  F2FP.SATFINITE.E4M3.F32.PACK_AB_MERGE_C R55, R62, R55, RZ ;  /* 0x000000373e37723e */ /* 0x000fe200048070ff */
[----:B------:R-:W-:Y:S02]  /*100a0*/  HADD2.F32 R5, -RZ, R34.H0_H0 ;  /* 0x20000022ff057230 */ /* 0x000fe40000004100 */
[----:B------:R-:W-:Y:S02]  /*100b0*/  HADD2.F32 R9, -RZ, R4.H1_H1 ;  /* 0x30000004ff097230 */ /* 0x000fe40000004100 */
[----:B------:R-:W-:Y:S02]  /*100c0*/  HADD2.F32 R34, -RZ, R34.H1_H1 ;  /* 0x30000022ff227230 */ /* 0x000fe40000004100 */
[----:B------:R-:W-:Y:S01]  /*100d0*/  FMUL.FTZ R11, R5, R8 ;  /* 0x00000008050b7220 */ /* 0x000fe20000410000 */
[----:B------:R-:W-:-:S02]  /*100e0*/  HADD2.F32 R4, -RZ, R32.H0_H0 ;  /* 0x20000020ff047230 */ /* 0x000fc40000004100 */
[-C--:B------:R-:W-:Y:S01]  /*100f0*/  FMUL.FTZ R5, R5, R6.reuse ;  /* 0x0000000605057220 */ /* 0x080fe20000410000 */
[----:B------:R-:W-:Y:S02]  /*10100*/  HADD2.F32 R32, -RZ, R32.H1_H1 ;  /* 0x30000020ff207230 */ /* 0x000fe40000004100 */
[C---:B------:R-:W-:Y:S01]  /*10110*/  FMUL.FTZ R31, R34.reuse, R9 ;  /* 0x00000009221f7220 */ /* 0x040fe20000410000 */
[-C--:B------:R-:W-:Y:S01]  /*10120*/  FMUL.FTZ R10, R34, R7.reuse ;  /* 0x00000007220a7220 */ /* 0x080fe20000410000 */
[C---:B------:R-:W-:Y:S01]  /*10130*/  FFMA.FTZ R11, R4.reuse, R6, -R11 ;  /* 0x00000006040b7223 */ /* 0x040fe2000001080b */
[----:B------:R-:W-:Y:S01]  /*10140*/  FFMA.FTZ R28, R4, R8, R5 ;  /* 0x00000008041c7223 */ /* 0x000fe20000010005 */
[C---:B------:R-:W-:Y:S01]  /*10150*/  FFMA.FTZ R34, R32.reuse, R7, -R31 ;  /* 0x0000000720227223 */ /* 0x040fe2000001081f */
[----:B------:R-:W-:Y:S01]  /*10160*/  FFMA.FTZ R31, R32, R9, R10 ;  /* 0x00000009201f7223 */ /* 0x000fe2000001000a */
[----:B------:R-:W-:Y:S02]  /*10170*/  F2FP.SATFINITE.E4M3.F32.PACK_AB_MERGE_C R4, R48, R45, RZ ;  /* 0x0000002d3004723e */ /* 0x000fe400048070ff */
[----:B------:R-:W-:-:S02]  /*10180*/  F2FP.SATFINITE.E4M3.F32.PACK_AB_MERGE_C R5, R54, R51, RZ ;  /* 0x000000333605723e */ /* 0x000fc400048070ff */
[----:B------:R-:W-:Y:S02]  /*10190*/  F2FP.SATFINITE.E4M3.F32.PACK_AB_MERGE_C R6, R56, R35, RZ ;  /* 0x000000233806723e */ /* 0x000fe400048070ff */
[----:B------:R-:W-:Y:S02]  /*101a0*/  F2FP.SATFINITE.E4M3.F32.PACK_AB_MERGE_C R7, R60, R37, RZ ;  /* 0x000000253c07723e */ /* 0x000fe400048070ff */
[----:B------:R-:W-:Y:S02]  /*101b0*/  F2FP.SATFINITE.E4M3.F32.PACK_AB_MERGE_C R8, R47, R46, RZ ;  /* 0x0000002e2f08723e */ /* 0x000fe400048070ff */
[----:B------:R-:W-:Y:S02]  /*101c0*/  F2FP.SATFINITE.E4M3.F32.PACK_AB_MERGE_C R9, R53, R52, RZ ;  /* 0x000000343509723e */ /* 0x000fe400048070ff */
[----:B------:R-:W-:Y:S02]  /*101d0*/  F2FP.SATFINITE.E4M3.F32.PACK_AB_MERGE_C R10, R58, R39, RZ ;  /* 0x000000273a0a723e */ /* 0x000fe400048070ff */
[----:B------:R-:W-:-:S02]  /*101e0*/  F2FP.SATFINITE.E4M3.F32.PACK_AB_MERGE_C R4, R44, R43, R4 ;  /* 0x0000002b2c04723e */ /* 0x000fc40004807004 */
[----:B------:R-:W-:Y:S02]  /*101f0*/  F2FP.SATFINITE.E4M3.F32.PACK_AB_MERGE_C R5, R40, R49, R5 ;  /* 0x000000312805723e */ /* 0x000fe40004807005 */
[----:B------:R-:W-:Y:S02]  /*10200*/  F2FP.SATFINITE.E4M3.F32.PACK_AB_MERGE_C R6, R36, R27, R6 ;  /* 0x0000001b2406723e */ /* 0x000fe40004807006 */
[----:B------:R-:W-:Y:S02]  /*10210*/  F2FP.SATFINITE.E4M3.F32.PACK_AB_MERGE_C R7, R34, R11, R7 ;  /* 0x0000000b2207723e */ /* 0x000fe40004807007 */
[----:B------:R-:W-:Y:S02]  /*10220*/  F2FP.SATFINITE.E4M3.F32.PACK_AB_MERGE_C R8, R41, R42, R8 ;  /* 0x0000002a2908723e */ /* 0x000fe40004807008 */
[----:B------:R-:W-:Y:S01]  /*10230*/  F2FP.SATFINITE.E4M3.F32.PACK_AB_MERGE_C R9, R33, R38, R9 ;  /* 0x000000262109723e */ /* 0x000fe20004807009 */
[----:B------:R1:W-:Y:S01]  /*10240*/  STS.128 [R25+0x1c400], R4 ;  /* 0x01c4000419007388 */ /* 0x0003e20000000c00 */
[----:B------:R-:W-:-:S02]  /*10250*/  F2FP.SATFINITE.E4M3.F32.PACK_AB_MERGE_C R10, R50, R29, R10 ;  /* 0x0000001d320a723e */ /* 0x000fc4000480700a */
[----:B------:R-:W-:-:S05]  /*10260*/  F2FP.SATFINITE.E4M3.F32.PACK_AB_MERGE_C R11, R31, R28, R55 ;  /* 0x0000001c1f0b723e */ /* 0x000fca0004807037 */
[----:B------:R1:W-:Y:S02]  /*10270*/  STS.128 [R26+0x1c400], R8 ;  /* 0x01c400081a007388 */ /* 0x0003e40000000c00 */
.L_x_460:
[----:B------:R-:W-:Y:S05]  /*10280*/  BSYNC B1 ;  /* 0x0000000000017941 */ /* 0x000fea0003800000 */
.L_x_459:
[----:B------:R-:W-:Y:S05]  /*10290*/  @P0 BRA `(.L_x_451) ;  /* 0x0000000c00040947 */ /* 0x000fea0003800000 */
[----:B-1----:R-:W2:Y:S01]  /*102a0*/  LDL R8, [R1+0x68] ;  /* 0x0000680001087983 */ /* 0x002ea20000100800 */
[C---:B------:R-:W-:Y:S02]  /*102b0*/  VIADD R4, R228.reuse, 0x40 ;  /* 0x00000040e4047836 */ /* 0x040fe40000000000 */
[----:B------:R-:W-:Y:S01]  /*102c0*/  VIADD R5, R228, 0x40 ;  /* 0x00000040e4057836 */ /* 0x000fe20000000000 */
[----:B------:R-:W3:Y:S01]  /*102d0*/  LDL R49, [R1+0x9c] ;  /* 0x00009c0001317983 */ /* 0x000ee20000100800 */
[----:B------:R-:W-:Y:S02]  /*102e0*/  IMAD.SHL.U32 R4, R4, 0x80, RZ ;  /* 0x0000008004047824 */ /* 0x000fe400078e00ff */
[----:B------:R-:W-:Y:S02]  /*102f0*/  IMAD.SHL.U32 R5, R5, 0x80, RZ ;  /* 0x0000008005057824 */ /* 0x000fe400078e00ff */
[----:B------:R-:W-:Y:S01]  /*10300*/  IMAD.IADD R3, R18, 0x1, R3 ;  /* 0x0000000112037824 */ /* 0x000fe200078e0203 */
[----:B------:R-:W-:-:S02]  /*10310*/  LOP3.LUT R4, R4, 0x380, RZ, 0xc0, !PT ;  /* 0x0000038004047812 */ /* 0x000fc400078ec0ff */
[----:B------:R-:W-:Y:S02]  /*10320*/  LOP3.LUT R5, R5, 0x380, RZ, 0xc0, !PT ;  /* 0x0000038005057812 */ /* 0x000fe400078ec0ff */
[----:B------:R-:W-:Y:S02]  /*10330*/  SHF.R.U32.HI R4, RZ, 0x3, R4 ;  /* 0x00000003ff047819 */ /* 0x000fe40000011604 */
[----:B------:R-:W-:-:S04]  /*10340*/  LOP3.LUT R3, R5, 0x70, R3, 0xf8, !PT ;  /* 0x0000007005037812 */ /* 0x000fc800078ef803 */
[----:B------:R-:W-:Y:S02]  /*10350*/  LOP3.LUT R3, R3, R4, RZ, 0x3c, !PT ;  /* 0x0000000403037212 */ /* 0x000fe400078e3cff */
[----:B------:R-:W-:Y:S02]  /*10360*/  F2FP.F16.E4M3.UNPACK_B R37, R0.H1 ;  /* 0x00000000ff25723e */ /* 0x000fe400030006ff */
[----:B------:R-:W-:-:S03]  /*10370*/  F2FP.F16.E4M3.UNPACK_B R41, R15.H1 ;  /* 0x0000000fff29723e */ /* 0x000fc600030006ff */
[----:B0-----:R-:W-:Y:S02]  /*10380*/  HADD2.F32 R35, -RZ, R37.H0_H0 ;  /* 0x20000025ff237230 */ /* 0x001fe40000004100 */
[--C-:B------:R-:W-:Y:S02]  /*10390*/  HADD2.F32 R39, -RZ, R41.reuse.H0_H0 ;  /* 0x20000029ff277230 */ /* 0x100fe40000004100 */
[----:B------:R-:W-:Y:S02]  /*103a0*/  HADD2.F32 R46, -RZ, R41.H1_H1 ;  /* 0x30000029ff2e7230 */ /* 0x000fe40000004100 */
[----:B------:R-:W-:Y:S01]  /*103b0*/  HADD2.F32 R40, -RZ, R37.H1_H1 ;  /* 0x30000025ff287230 */ /* 0x000fe20000004100 */
[----:B------:R-:W-:Y:S02]  /*103c0*/  F2FP.F16.E4M3.UNPACK_B R45, R20 ;  /* 0x00000014ff2d723e */ /* 0x000fe400020006ff */
[----:B--2---:R-:W-:Y:S01]  /*103d0*/  IADD3 R3, R16, R3, R8 ;  /* 0x0000000310037210 */ /* 0x004fe20007ffe008 */
[----:B---3--:R-:W0:Y:S04]  /*103e0*/  LDS.128 R4, [R49+0x1c400] ;  /* 0x01c4000031047984 */ /* 0x008e280000000c00 */
[----:B------:R-:W1:Y:S01]  /*103f0*/  LDS.128 R8, [R3+0x1c400] ;  /* 0x01c4000003087984 */ /* 0x000e620000000c00 */
[----:B0-----:R-:W-:-:S02]  /*10400*/  F2FP.F16.E4M3.UNPACK_B R25, R4 ;  /* 0x00000004ff19723e */ /* 0x001fc400020006ff */
[----:B-1----:R-:W-:Y:S02]  /*10410*/  F2FP.F16.E4M3.UNPACK_B R31, R8.H1 ;  /* 0x00000008ff1f723e */ /* 0x002fe400030006ff */
[----:B------:R-:W-:-:S03]  /*10420*/  F2FP.F16.E4M3.UNPACK_B R4, R4.H1 ;  /* 0x00000004ff04723e */ /* 0x000fc600030006ff */
[--C-:B------:R-:W-:Y:S01]  /*10430*/  HADD2.F32 R32, -RZ, R31.reuse.H0_H0 ;  /* 0x2000001fff207230 */ /* 0x100fe20000004100 */
[-C--:B------:R-:W-:Y:S02]  /*10440*/  F2FP.F16.E4M3.UNPACK_B R26, R5.reuse ;  /* 0x00000005ff1a723e */ /* 0x080fe400020006ff */
[----:B------:R-:W-:Y:S01]  /*10450*/  F2FP.F16.E4M3.UNPACK_B R27, R5.H1 ;  /* 0x00000005ff1b723e */ /* 0x000fe200030006ff */
[----:B------:R-:W-:Y:S02]  /*10460*/  HADD2.F32 R5, -RZ, R4.H0_H0 ;  /* 0x20000004ff057230 */ /* 0x000fe40000004100 */
[-C--:B------:R-:W-:Y:S01]  /*10470*/  FMUL.FTZ R38, R35, R32.reuse ;  /* 0x0000002023267220 */ /* 0x080fe20000410000 */
[C---:B------:R-:W-:Y:S01]  /*10480*/  FMUL.FTZ R36, R39.reuse, R32 ;  /* 0x0000002027247220 */ /* 0x040fe20000410000 */
[----:B------:R-:W-:Y:S02]  /*10490*/  F2FP.F16.E4M3.UNPACK_B R8, R8 ;  /* 0x00000008ff08723e */ /* 0x000fe400020006ff */
[----:B------:R-:W-:Y:S01]  /*104a0*/  FFMA.FTZ R38, R39, R5, R38 ;  /* 0x0000000527267223 */ /* 0x000fe20000010026 */
[----:B------:R-:W-:Y:S01]  /*104b0*/  F2FP.F16.E4M3.UNPACK_B R39, R15 ;  /* 0x0000000fff27723e */ /* 0x000fe200020006ff */
[----:B------:R-:W-:Y:S01]  /*104c0*/  FFMA.FTZ R35, R35, R5, -R36 ;  /* 0x0000000523237223 */ /* 0x000fe20000010824 */
[----:B------:R-:W-:Y:S01]  /*104d0*/  F2FP.F16.E4M3.UNPACK_B R36, R0 ;  /* 0x00000000ff24723e */ /* 0x000fe200020006ff */
[----:B------:R-:W-:-:S02]  /*104e0*/  HADD2.F32 R31, -RZ, R31.H1_H1 ;  /* 0x3000001fff1f7230 */ /* 0x000fc40000004100 */
[----:B------:R-:W-:Y:S02]  /*104f0*/  HADD2.F32 R44, -RZ, R39.H0_H0 ;  /* 0x20000027ff2c7230 */ /* 0x000fe40000004100 */
[----:B------:R-:W-:Y:S02]  /*10500*/  HADD2.F32 R5, -RZ, R8.H0_H0 ;  /* 0x20000008ff057230 */ /* 0x000fe40000004100 */
[-C--:B------:R-:W-:Y:S01]  /*10510*/  FMUL.FTZ R37, R46, R31.reuse ;  /* 0x0000001f2e257220 */ /* 0x080fe20000410000 */
[----:B------:R-:W-:Y:S02]  /*10520*/  HADD2.F32 R4, -RZ, R4.H1_H1 ;  /* 0x30000004ff047230 */ /* 0x000fe40000004100 */
[----:B------:R-:W-:Y:S01]  /*10530*/  FMUL.FTZ R31, R40, R31 ;  /* 0x0000001f281f7220 */ /* 0x000fe20000410000 */
[----:B------:R-:W-:Y:S02]  /*10540*/  HADD2.F32 R42, -RZ, R36.H0_H0 ;  /* 0x20000024ff2a7230 */ /* 0x000fe40000004100 */
[----:B------:R-:W-:Y:S01]  /*10550*/  FMUL.FTZ R15, R44, R5 ;  /* 0x000000052c0f7220 */ /* 0x000fe20000410000 */
[----:B------:R-:W-:-:S02]  /*10560*/  HADD2.F32 R0, -RZ, R25.H0_H0 ;  /* 0x20000019ff007230 */ /* 0x000fc40000004100 */
[----:B------:R-:W-:Y:S02]  /*10570*/  HADD2.F32 R43, -RZ, R39.H1_H1 ;  /* 0x30000027ff2b7230 */ /* 0x000fe40000004100 */
[----:B------:R-:W-:Y:S02]  /*10580*/  HADD2.F32 R8, -RZ, R8.H1_H1 ;  /* 0x30000008ff087230 */ /* 0x000fe40000004100 */
[----:B------:R-:W-:Y:S01]  /*10590*/  HADD2.F32 R41, -RZ, R36.H1_H1 ;  /* 0x30000024ff297230 */ /* 0x000fe20000004100 */
[----:B------:R-:W-:Y:S01]  /*105a0*/  F2FP.F16.E4M3.UNPACK_B R33, R9 ;  /* 0x00000009ff21723e */ /* 0x000fe200020006ff */
[----:B------:R-:W-:Y:S01]  /*105b0*/  FMUL.FTZ R5, R42, R5 ;  /* 0x000000052a057220 */ /* 0x000fe20000410000 */
[----:B------:R-:W-:Y:S01]  /*105c0*/  FFMA.FTZ R31, R46, R4, R31 ;  /* 0x000000042e1f7223 */ /* 0x000fe2000001001f */
[----:B------:R-:W-:Y:S01]  /*105d0*/  FFMA.FTZ R15, R42, R0, -R15 ;  /* 0x000000002a0f7223 */ /* 0x000fe2000001080f */
[----:B------:R-:W-:Y:S01]  /*105e0*/  F2FP.F16.E4M3.UNPACK_B R9, R9.H1 ;  /* 0x00000009ff09723e */ /* 0x000fe200030006ff */
[----:B------:R-:W-:Y:S01]  /*105f0*/  HADD2.F32 R25, -RZ, R25.H1_H1 ;  /* 0x30000019ff197230 */ /* 0x000fe20000004100 */
[----:B------:R-:W-:Y:S01]  /*10600*/  F2FP.F16.E4M3.UNPACK_B R46, R20.H1 ;  /* 0x00000014ff2e723e */ /* 0x000fe200030006ff */
[----:B------:R-:W-:Y:S01]  /*10610*/  FMUL.FTZ R36, R43, R8 ;  /* 0x000000082b247220 */ /* 0x000fe20000410000 */
[----:B------:R-:W-:Y:S01]  /*10620*/  F2FP.F16.E4M3.UNPACK_B R42, R12.H1 ;  /* 0x0000000cff2a723e */ /* 0x000fe200030006ff */
[----:B------:R-:W-:Y:S01]  /*10630*/  FMUL.FTZ R8, R41, R8 ;  /* 0x0000000829087220 */ /* 0x000fe20000410000 */
[----:B------:R-:W-:Y:S01]  /*10640*/  FFMA.FTZ R40, R40, R4, -R37 ;  /* 0x0000000428287223 */ /* 0x000fe20000010825 */
[----:B------:R-:W-:Y:S01]  /*10650*/  FFMA.FTZ R5, R44, R0, R5 ;  /* 0x000000002c057223 */ /* 0x000fe20000010005 */
[----:B------:R-:W-:-:S02]  /*10660*/  HADD2.F32 R48, -RZ, R46.H0_H0 ;  /* 0x2000002eff307230 */ /* 0x000fc40000004100 */
[-C--:B------:R-:W-:Y:S01]  /*10670*/  FFMA.FTZ R8, R43, R25.reuse, R8 ;  /* 0x000000192b087223 */ /* 0x080fe20000010008 */
[--C-:B------:R-:W-:Y:S02]  /*10680*/  HADD2.F32 R4, -RZ, R9.reuse.H0_H0 ;  /* 0x20000009ff047230 */ /* 0x100fe40000004100 */
[--C-:B------:R-:W-:Y:S02]  /*10690*/  HADD2.F32 R44, -RZ, R42.reuse.H0_H0 ;  /* 0x2000002aff2c7230 */ /* 0x100fe40000004100 */
[----:B------:R-:W-:Y:S02]  /*106a0*/  HADD2.F32 R43, -RZ, R42.H1_H1 ;  /* 0x3000002aff2b7230 */ /* 0x000fe40000004100 */
[----:B------:R-:W-:Y:S02]  /*106b0*/  HADD2.F32 R9, -RZ, R9.H1_H1 ;  /* 0x30000009ff097230 */ /* 0x000fe40000004100 */
[----:B------:R-:W-:Y:S01]  /*106c0*/  FFMA.FTZ R36, R41, R25, -R36 ;  /* 0x0000001929247223 */ /* 0x000fe20000010824 */
[----:B------:R-:W-:-:S02]  /*106d0*/  HADD2.F32 R0, -RZ, R27.H0_H0 ;  /* 0x2000001bff007230 */ /* 0x000fc40000004100 */
[-C--:B------:R-:W-:Y:S01]  /*106e0*/  FMUL.FTZ R37, R48, R4.reuse ;  /* 0x0000000430257220 */ /* 0x080fe20000410000 */
[C---:B------:R-:W-:Y:S01]  /*106f0*/  FMUL.FTZ R39, R44.reuse, R4 ;  /* 0x000000042c277220 */ /* 0x040fe20000410000 */
[----:B------:R-:W-:Y:S01]  /*10700*/  HADD2.F32 R47, -RZ, R46.H1_H1 ;  /* 0x3000002eff2f7230 */ /* 0x000fe20000004100 */
[----:B------:R-:W-:Y:S01]  /*10710*/  F2FP.F16.E4M3.UNPACK_B R41, R12 ;  /* 0x0000000cff29723e */ /* 0x000fe200020006ff */
[----:B------:R-:W-:Y:S02]  /*10720*/  HADD2.F32 R27, -RZ, R27.H1_H1 ;  /* 0x3000001bff1b7230 */ /* 0x000fe40000004100 */
[----:B------:R-:W-:Y:S01]  /*10730*/  FMUL.FTZ R42, R43, R9 ;  /* 0x000000092b2a7220 */ /* 0x000fe20000410000 */
[----:B------:R-:W-:Y:S02]  /*10740*/  HADD2.F32 R46, -RZ, R45.H0_H0 ;  /* 0x2000002dff2e7230 */ /* 0x000fe40000004100 */
[----:B------:R-:W-:Y:S02]  /*10750*/  HADD2.F32 R4, -RZ, R33.H0_H0 ;  /* 0x20000021ff047230 */ /* 0x000fe40000004100 */
[-C--:B------:R-:W-:Y:S01]  /*10760*/  FFMA.FTZ R37, R44, R0.reuse, -R37 ;  /* 0x000000002c257223 */ /* 0x080fe20000010825 */
[----:B------:R-:W-:Y:S01]  /*10770*/  FFMA.FTZ R39, R48, R0, R39 ;  /* 0x0000000030277223 */ /* 0x000fe20000010027 */
[----:B------:R-:W-:-:S02]  /*10780*/  HADD2.F32 R44, -RZ, R41.H0_H0 ;  /* 0x20000029ff2c7230 */ /* 0x000fc40000004100 */
[C---:B------:R-:W-:Y:S01]  /*10790*/  FMUL.FTZ R12, R47.reuse, R9 ;  /* 0x000000092f0c7220 */ /* 0x040fe20000410000 */
[----:B------:R-:W-:Y:S01]  /*107a0*/  HADD2.F32 R0, -RZ, R26.H0_H0 ;  /* 0x2000001aff007230 */ /* 0x000fe20000004100 */
[----:B------:R-:W-:Y:S01]  /*107b0*/  F2FP.F16.E4M3.UNPACK_B R34, R10 ;  /* 0x0000000aff22723e */ /* 0x000fe200020006ff */
[----:B------:R-:W-:Y:S01]  /*107c0*/  FMUL.FTZ R9, R46, R4 ;  /* 0x000000042e097220 */ /* 0x000fe20000410000 */
[----:B------:R-:W-:Y:S01]  /*107d0*/  FFMA.FTZ R42, R47, R27, R42 ;  /* 0x0000001b2f2a7223 */ /* 0x000fe2000001002a */
[----:B------:R-:W-:Y:S02]  /*107e0*/  F2FP.F16.E4M3.UNPACK_B R10, R10.H1 ;  /* 0x0000000aff0a723e */ /* 0x000fe400030006ff */
[----:B------:R-:W-:Y:S01]  /*107f0*/  F2FP.F16.E4M3.UNPACK_B R47, R21.H1 ;  /* 0x00000015ff2f723e */ /* 0x000fe200030006ff */
[C---:B------:R-:W-:Y:S01]  /*10800*/  FMUL.FTZ R25, R44.reuse, R4 ;  /* 0x000000042c197220 */ /* 0x040fe20000410000 */
[----:B------:R-:W-:Y:S01]  /*10810*/  F2FP.F16.E4M3.UNPACK_B R28, R6 ;  /* 0x00000006ff1c723e */ /* 0x000fe200020006ff */
[----:B------:R-:W-:Y:S01]  /*10820*/  FFMA.FTZ R9, R44, R0, -R9 ;  /* 0x000000002c097223 */ /* 0x000fe20000010809 */
[----:B------:R-:W-:Y:S01]  /*10830*/  F2FP.F16.E4M3.UNPACK_B R6, R6.H1 ;  /* 0x00000006ff06723e */ /* 0x000fe200030006ff */
[----:B------:R-:W-:Y:S01]  /*10840*/  HADD2.F32 R50, -RZ, R47.H0_H0 ;  /* 0x2000002fff327230 */ /* 0x000fe20000004100 */
[----:B------:R-:W-:Y:S01]  /*10850*/  F2FP.F16.E4M3.UNPACK_B R44, R13.H1 ;  /* 0x0000000dff2c723e */ /* 0x000fe200030006ff */
[----:B------:R-:W-:-:S02]  /*10860*/  HADD2.F32 R4, -RZ, R10.H0_H0 ;  /* 0x2000000aff047230 */ /* 0x000fc40000004100 */
[----:B------:R-:W-:Y:S01]  /*10870*/  FFMA.FTZ R20, R43, R27, -R12 ;  /* 0x0000001b2b147223 */ /* 0x000fe2000001080c */
[----:B------:R-:W-:Y:S01]  /*10880*/  FFMA.FTZ R25, R46, R0, R25 ;  /* 0x000000002e197223 */ /* 0x000fe20000010019 */
[----:B------:R-:W-:Y:S02]  /*10890*/  HADD2.F32 R48, -RZ, R45.H1_H1 ;  /* 0x3000002dff307230 */ /* 0x000fe40000004100 */
[----:B------:R-:W-:Y:S02]  /*108a0*/  HADD2.F32 R33, -RZ, R33.H1_H1 ;  /* 0x30000021ff217230 */ /* 0x000fe40000004100 */
[----:B------:R-:W-:Y:S02]  /*108b0*/  HADD2.F32 R12, -RZ, R41.H1_H1 ;  /* 0x30000029ff0c7230 */ /* 0x000fe40000004100 */
[----:B------:R-:W-:Y:S01]  /*108c0*/  FMUL.FTZ R41, R50, R4 ;  /* 0x0000000432297220 */ /* 0x000fe20000410000 */
[----:B------:R-:W-:Y:S02]  /*108d0*/  HADD2.F32 R46, -RZ, R44.H0_H0 ;  /* 0x2000002cff2e7230 */ /* 0x000fe40000004100 */
[----:B------:R-:W-:-:S02]  /*108e0*/  HADD2.F32 R0, -RZ, R6.H0_H0 ;  /* 0x20000006ff007230 */ /* 0x000fc40000004100 */
[-C--:B------:R-:W-:Y:S01]  /*108f0*/  FMUL.FTZ R27, R48, R33.reuse ;  /* 0x00000021301b7220 */ /* 0x080fe20000410000 */
[----:B------:R-:W-:Y:S02]  /*10900*/  HADD2.F32 R26, -RZ, R26.H1_H1 ;  /* 0x3000001aff1a7230 */ /* 0x000fe40000004100 */
[----:B------:R-:W-:Y:S01]  /*10910*/  FMUL.FTZ R33, R12, R33 ;  /* 0x000000210c217220 */ /* 0x000fe20000410000 */
[C---:B------:R-:W-:Y:S01]  /*10920*/  FMUL.FTZ R43, R46.reuse, R4 ;  /* 0x000000042e2b7220 */ /* 0x040fe20000410000 */
[----:B------:R-:W-:Y:S01]  /*10930*/  FFMA.FTZ R41, R46, R0, -R41 ;  /* 0x000000002e297223 */ /* 0x000fe20000010829 */
[----:B------:R-:W-:Y:S02]  /*10940*/  HADD2.F32 R46, -RZ, R47.H1_H1 ;  /* 0x3000002fff2e7230 */ /* 0x000fe40000004100 */
[----:B------:R-:W-:Y:S02]  /*10950*/  HADD2.F32 R10, -RZ, R10.H1_H1 ;  /* 0x3000000aff0a7230 */ /* 0x000fe40000004100 */
[----:B------:R-:W-:-:S02]  /*10960*/  HADD2.F32 R44, -RZ, R44.H1_H1 ;  /* 0x3000002cff2c7230 */ /* 0x000fc40000004100 */
[-C--:B------:R-:W-:Y:S01]  /*10970*/  FFMA.FTZ R12, R12, R26.reuse, -R27 ;  /* 0x0000001a0c0c7223 */ /* 0x080fe2000001081b */
[----:B------:R-:W-:Y:S01]  /*10980*/  FFMA.FTZ R26, R48, R26, R33 ;  /* 0x0000001a301a7223 */ /* 0x000fe20000010021 */
[----:B------:R-:W-:Y:S01]  /*10990*/  F2FP.F16.E4M3.UNPACK_B R33, R21 ;  /* 0x00000015ff21723e */ /* 0x000fe200020006ff */
[----:B------:R-:W-:Y:S01]  /*109a0*/  HADD2.F32 R6, -RZ, R6.H1_H1 ;  /* 0x30000006ff067230 */ /* 0x000fe20000004100 */
[----:B------:R-:W-:Y:S01]  /*109b0*/  F2FP.F16.E4M3.UNPACK_B R27, R13 ;  /* 0x0000000dff1b723e */ /* 0x000fe200020006ff */
[-C--:B------:R-:W-:Y:S01]  /*109c0*/  FMUL.FTZ R13, R46, R10.reuse ;  /* 0x0000000a2e0d7220 */ /* 0x080fe20000410000 */
[C---:B------:R-:W-:Y:S01]  /*109d0*/  FMUL.FTZ R21, R44.reuse, R10 ;  /* 0x0000000a2c157220 */ /* 0x040fe20000410000 */
[----:B------:R-:W-:Y:S02]  /*109e0*/  HADD2.F32 R10, -RZ, R33.H0_H0 ;  /* 0x20000021ff0a7230 */ /* 0x000fe40000004100 */
[-C--:B------:R-:W-:Y:S01]  /*109f0*/  FFMA.FTZ R44, R44, R6.reuse, -R13 ;  /* 0x000000062c2c7223 */ /* 0x080fe2000001080d */
[----:B------:R-:W-:Y:S01]  /*10a00*/  FFMA.FTZ R46, R46, R6, R21 ;  /* 0x000000062e2e7223 */ /* 0x000fe20000010015 */
[----:B------:R-:W-:-:S02]  /*10a10*/  HADD2.F32 R4, -RZ, R34.H0_H0 ;  /* 0x20000022ff047230 */ /* 0x000fc40000004100 */
[----:B------:R-:W-:Y:S02]  /*10a20*/  HADD2.F32 R6, -RZ, R27.H0_H0 ;  /* 0x2000001bff067230 */ /* 0x000fe40000004100 */
[----:B------:R-:W-:Y:S01]  /*10a30*/  FFMA.FTZ R43, R50, R0, R43 ;  /* 0x00000000322b7223 */ /* 0x000fe2000001002b */
[----:B------:R-:W-:Y:S02]  /*10a40*/  HADD2.F32 R0, -RZ, R28.H0_H0 ;  /* 0x2000001cff007230 */ /* 0x000fe40000004100 */
[-C--:B------:R-:W-:Y:S01]  /*10a50*/  FMUL.FTZ R13, R10, R4.reuse ;  /* 0x000000040a0d7220 */ /* 0x080fe20000410000 */
[----:B------:R-:W-:Y:S02]  /*10a60*/  HADD2.F32 R48, -RZ, R33.H1_H1 ;  /* 0x30000021ff307230 */ /* 0x000fe40000004100 */
[C---:B------:R-:W-:Y:S01]  /*10a70*/  FMUL.FTZ R21, R6.reuse, R4 ;  /* 0x0000000406157220 */ /* 0x040fe20000410000 */
[----:B------:R-:W-:Y:S02]  /*10a80*/  HADD2.F32 R34, -RZ, R34.H1_H1 ;  /* 0x30000022ff227230 */ /* 0x000fe40000004100 */
[----:B------:R-:W-:Y:S01]  /*10a90*/  HADD2.F32 R4, -RZ, R27.H1_H1 ;  /* 0x3000001bff047230 */ /* 0x000fe20000004100 */
[----:B------:R-:W-:Y:S01]  /*10aa0*/  F2FP.F16.E4M3.UNPACK_B R32, R11 ;  /* 0x0000000bff20723e */ /* 0x000fe200020006ff */
[----:B------:R-:W-:Y:S01]  /*10ab0*/  FFMA.FTZ R6, R6, R0, -R13 ;  /* 0x0000000006067223 */ /* 0x000fe2000001080d */
[----:B------:R-:W-:-:S02]  /*10ac0*/  HADD2.F32 R28, -RZ, R28.H1_H1 ;  /* 0x3000001cff1c7230 */ /* 0x000fc40000004100 */
[----:B------:R-:W-:Y:S01]  /*10ad0*/  FFMA.FTZ R10, R10, R0, R21 ;  /* 0x000000000a0a7223 */ /* 0x000fe20000010015 */
[----:B------:R-:W-:Y:S01]  /*10ae0*/  F2FP.F16.E4M3.UNPACK_B R11, R11.H1 ;  /* 0x0000000bff0b723e */ /* 0x000fe200030006ff */
[----:B------:R-:W-:Y:S01]  /*10af0*/  FMUL.FTZ R13, R48, R34 ;  /* 0x00000022300d7220 */ /* 0x000fe20000410000 */
[----:B------:R-:W-:Y:S01]  /*10b00*/  F2FP.F16.E4M3.UNPACK_B R33, R24.H1 ;  /* 0x00000018ff21723e */ /* 0x000fe200030006ff */
[C---:B------:R-:W-:Y:S01]  /*10b10*/  FMUL.FTZ R21, R4.reuse, R34 ;  /* 0x0000002204157220 */ /* 0x040fe20000410000 */
[----:B------:R-:W-:Y:S01]  /*10b20*/  F2FP.F16.E4M3.UNPACK_B R0, R14.H1 ;  /* 0x0000000eff00723e */ /* 0x000fe200030006ff */
[-C--:B------:R-:W-:Y:S01]  /*10b30*/  FFMA.FTZ R13, R4, R28.reuse, -R13 ;  /* 0x0000001c040d7223 */ /* 0x080fe2000001080d */
[-C--:B------:R-:W-:Y:S01]  /*10b40*/  F2FP.F16.E4M3.UNPACK_B R29, R7.reuse ;  /* 0x00000007ff1d723e */ /* 0x080fe200020006ff */
[----:B------:R-:W-:Y:S01]  /*10b50*/  FFMA.FTZ R21, R48, R28, R21 ;  /* 0x0000001c30157223 */ /* 0x000fe20000010015 */
[----:B------:R-:W-:Y:S01]  /*10b60*/  F2FP.F16.E4M3.UNPACK_B R7, R7.H1 ;  /* 0x00000007ff07723e */ /* 0x000fe200030006ff */
[----:B------:R-:W-:-:S02]  /*10b70*/  HADD2.F32 R50, -RZ, R33.H0_H0 ;  /* 0x20000021ff327230 */ /* 0x000fc40000004100 */
[----:B------:R-:W-:Y:S02]  /*10b80*/  HADD2.F32 R4, -RZ, R11.H0_H0 ;  /* 0x2000000bff047230 */ /* 0x000fe40000004100 */
[--C-:B------:R-:W-:Y:S02]  /*10b90*/  HADD2.F32 R28, -RZ, R0.reuse.H0_H0 ;  /* 0x20000000ff1c7230 */ /* 0x100fe40000004100 */
[----:B------:R-:W-:Y:S02]  /*10ba0*/  HADD2.F32 R45, -RZ, R0.H1_H1 ;  /* 0x30000000ff2d7230 */ /* 0x000fe40000004100 */
[-C--:B------:R-:W-:Y:S01]  /*10bb0*/  FMUL.FTZ R27, R50, R4.reuse ;  /* 0x00000004321b7220 */ /* 0x080fe20000410000 */
[----:B------:R-:W-:Y:S02]  /*10bc0*/  HADD2.F32 R0, -RZ, R7.H0_H0 ;  /* 0x20000007ff007230 */ /* 0x000fe40000004100 */
[----:B------:R-:W-:Y:S02]  /*10bd0*/  HADD2.F32 R47, -RZ, R33.H1_H1 ;  /* 0x30000021ff2f7230 */ /* 0x000fe40000004100 */
[----:B------:R-:W-:Y:S01]  /*10be0*/  FMUL.FTZ R33, R28, R4 ;  /* 0x000000041c217220 */ /* 0x000fe20000410000 */
[----:B------:R-:W-:-:S02]  /*10bf0*/  HADD2.F32 R11, -RZ, R11.H1_H1 ;  /* 0x3000000bff0b7230 */ /* 0x000fc40000004100 */
[----:B------:R-:W-:Y:S01]  /*10c00*/  FFMA.FTZ R27, R28, R0, -R27 ;  /* 0x000000001c1b7223 */ /* 0x000fe2000001081b */
[----:B------:R-:W-:Y:S01]  /*10c10*/  HADD2.F32 R7, -RZ, R7.H1_H1 ;  /* 0x30000007ff077230 */ /* 0x000fe20000004100 */
[----:B------:R-:W-:Y:S01]  /*10c20*/  F2FP.F16.E4M3.UNPACK_B R34, R14 ;  /* 0x0000000eff22723e */ /* 0x000fe200020006ff */
[----:B------:R-:W-:Y:S01]  /*10c30*/  FFMA.FTZ R33, R50, R0, R33 ;  /* 0x0000000032217223 */ /* 0x000fe20000010021 */
[-C--:B------:R-:W-:Y:S01]  /*10c40*/  FMUL.FTZ R4, R47, R11.reuse ;  /* 0x0000000b2f047220 */ /* 0x080fe20000410000 */
[----:B------:R-:W-:Y:S01]  /*10c50*/  F2FP.F16.E4M3.UNPACK_B R0, R24 ;  /* 0x00000018ff00723e */ /* 0x000fe200020006ff */
[C---:B------:R-:W-:Y:S01]  /*10c60*/  FMUL.FTZ R28, R45.reuse, R11 ;  /* 0x0000000b2d1c7220 */ /* 0x040fe20000410000 */
[--C-:B------:R-:W-:Y:S02]  /*10c70*/  HADD2.F32 R24, -RZ, R34.reuse.H0_H0 ;  /* 0x20000022ff187230 */ /* 0x100fe40000004100 */
[----:B------:R-:W-:Y:S01]  /*10c80*/  FFMA.FTZ R14, R45, R7, -R4 ;  /* 0x000000072d0e7223 */ /* 0x000fe20000010804 */
[----:B------:R-:W-:-:S02]  /*10c90*/  HADD2.F32 R45, -RZ, R34.H1_H1 ;  /* 0x30000022ff2d7230 */ /* 0x000fc40000004100 */
[----:B------:R-:W-:Y:S01]  /*10ca0*/  FFMA.FTZ R28, R47, R7, R28 ;  /* 0x000000072f1c7223 */ /* 0x000fe2000001001c */
[----:B------:R-:W-:Y:S02]  /*10cb0*/  HADD2.F32 R34, -RZ, R0.H0_H0 ;  /* 0x20000000ff227230 */ /* 0x000fe40000004100 */
[----:B------:R-:W-:Y:S02]  /*10cc0*/  HADD2.F32 R4, -RZ, R32.H0_H0 ;  /* 0x20000020ff047230 */ /* 0x000fe40000004100 */
[----:B------:R-:W-:Y:S02]  /*10cd0*/  HADD2.F32 R47, -RZ, R0.H1_H1 ;  /* 0x30000000ff2f7230 */ /* 0x000fe40000004100 */
[----:B------:R-:W-:Y:S02]  /*10ce0*/  HADD2.F32 R32, -RZ, R32.H1_H1 ;  /* 0x30000020ff207230 */ /* 0x000fe40000004100 */
[----:B------:R-:W-:Y:S01]  /*10cf0*/  FMUL.FTZ R7, R34, R4 ;  /* 0x0000000422077220 */ /* 0x000fe20000410000 */
[----:B------:R-:W-:-:S02]  /*10d00*/  HADD2.F32 R0, -RZ, R29.H0_H0 ;  /* 0x2000001dff007230 */ /* 0x000fc40000004100 */
[C---:B------:R-:W-:Y:S01]  /*10d10*/  FMUL.FTZ R11, R24.reuse, R4 ;  /* 0x00000004180b7220 */ /* 0x040fe20000410000 */
[----:B------:R-:W-:Y:S02]  /*10d20*/  HADD2.F32 R29, -RZ, R29.H1_H1 ;  /* 0x3000001dff1d7230 */ /* 0x000fe40000004100 */
[-C--:B------:R-:W-:Y:S01]  /*10d30*/  FMUL.FTZ R4, R47, R32.reuse ;  /* 0x000000202f047220 */ /* 0x080fe20000410000 */
[C---:B------:R-:W-:Y:S01]  /*10d40*/  FMUL.FTZ R32, R45.reuse, R32 ;  /* 0x000000202d207220 */ /* 0x040fe20000410000 */
[-C--:B------:R-:W-:Y:S01]  /*10d50*/  FFMA.FTZ R7, R24, R0.reuse, -R7 ;  /* 0x0000000018077223 */ /* 0x080fe20000010807 */
[----:B------:R-:W-:Y:S01]  /*10d60*/  FFMA.FTZ R11, R34, R0, R11 ;  /* 0x00000000220b7223 */ /* 0x000fe2000001000b */
[-C--:B------:R-:W-:Y:S01]  /*10d70*/  FFMA.FTZ R0, R45, R29.reuse, -R4 ;  /* 0x0000001d2d007223 */ /* 0x080fe20000010804 */
[----:B------:R-:W-:Y:S01]  /*10d80*/  F2FP.SATFINITE.E4M3.F32.PACK_AB_MERGE_C R31, R31, R38, RZ ;  /* 0x000000261f1f723e */ /* 0x000fe200048070ff */
[----:B------:R-:W-:Y:S01]  /*10d90*/  FFMA.FTZ R32, R47, R29, R32 ;  /* 0x0000001d2f207223 */ /* 0x000fe20000010020 */
[----:B------:R-:W-:-:S02]  /*10da0*/  F2FP.SATFINITE.E4M3.F32.PACK_AB_MERGE_C R4, R40, R35, RZ ;  /* 0x000000232804723e */ /* 0x000fc400048070ff */
[----:B------:R-:W-:Y:S02]  /*10db0*/  F2FP.SATFINITE.E4M3.F32.PACK_AB_MERGE_C R20, R20, R37, RZ ;  /* 0x000000251414723e */ /* 0x000fe400048070ff */
[----:B------:R-:W-:Y:S02]  /*10dc0*/  F2FP.SATFINITE.E4M3.F32.PACK_AB_MERGE_C R41, R44, R41, RZ ;  /* 0x000000292c29723e */ /* 0x000fe400048070ff */
[----:B------:R-:W-:Y:S02]  /*10dd0*/  F2FP.SATFINITE.E4M3.F32.PACK_AB_MERGE_C R14, R14, R27, RZ ;  /* 0x0000001b0e0e723e */ /* 0x000fe400048070ff */
[----:B------:R-:W-:Y:S02]  /*10de0*/  F2FP.SATFINITE.E4M3.F32.PACK_AB_MERGE_C R39, R42, R39, RZ ;  /* 0x000000272a27723e */ /* 0x000fe400048070ff */
[----:B------:R-:W-:Y:S02]  /*10df0*/  F2FP.SATFINITE.E4M3.F32.PACK_AB_MERGE_C R43, R46, R43, RZ ;  /* 0x0000002b2e2b723e */ /* 0x000fe400048070ff */
[----:B------:R-:W-:-:S02]  /*10e00*/  F2FP.SATFINITE.E4M3.F32.PACK_AB_MERGE_C R28, R28, R33, RZ ;  /* 0x000000211c1c723e */ /* 0x000fc400048070ff */
[----:B------:R-:W-:Y:S02]  /*10e10*/  F2FP.SATFINITE.E4M3.F32.PACK_AB_MERGE_C R8, R8, R5, R31 ;  /* 0x000000050808723e */ /* 0x000fe4000480701f */
[----:B------:R-:W-:Y:S02]  /*10e20*/  F2FP.SATFINITE.E4M3.F32.PACK_AB_MERGE_C R4, R36, R15, R4 ;  /* 0x0000000f2404723e */ /* 0x000fe40004807004 */
[----:B------:R-:W-:Y:S02]  /*10e30*/  F2FP.SATFINITE.E4M3.F32.PACK_AB_MERGE_C R5, R12, R9, R20 ;  /* 0x000000090c05723e */ /* 0x000fe40004807014 */
[----:B------:R-:W-:Y:S02]  /*10e40*/  F2FP.SATFINITE.E4M3.F32.PACK_AB_MERGE_C R6, R13, R6, R41 ;  /* 0x000000060d06723e */ /* 0x000fe40004807029 */
[----:B------:R-:W-:Y:S02]  /*10e50*/  F2FP.SATFINITE.E4M3.F32.PACK_AB_MERGE_C R7, R0, R7, R14 ;  /* 0x000000070007723e */ /* 0x000fe4000480700e */
[----:B------:R-:W-:-:S02]  /*10e60*/  F2FP.SATFINITE.E4M3.F32.PACK_AB_MERGE_C R9, R26, R25, R39 ;  /* 0x000000191a09723e */ /* 0x000fc40004807027 */
[----:B------:R-:W-:Y:S02]  /*10e70*/  F2FP.SATFINITE.E4M3.F32.PACK_AB_MERGE_C R10, R21, R10, R43 ;  /* 0x0000000a150a723e */ /* 0x000fe4000480702b */
[----:B------:R-:W-:Y:S01]  /*10e80*/  F2FP.SATFINITE.E4M3.F32.PACK_AB_MERGE_C R11, R32, R11, R28 ;  /* 0x0000000b200b723e */ /* 0x000fe2000480701c */
[----:B------:R3:W-:Y:S04]  /*10e90*/  STS.128 [R49+0x1c400], R4 ;  /* 0x01c4000431007388 */ /* 0x0007e80000000c00 */
[----:B------:R3:W-:Y:S02]  /*10ea0*/  STS.128 [R3+0x1c400], R8 ;  /* 0x01c4000803007388 */ /* 0x0007e40000000c00 */
.L_x_451:
[----:B------:R-:W-:Y:S05]  /*10eb0*/  BSYNC B0 ;  /* 0x0000000000007941 */ /* 0x000fea0003800000 */
.L_x_440:
[----:B------:R-:W-:Y:S01]  /*10ec0*/  @!PT LDS RZ, [RZ] ;  /* 0x00000000fffff984 */ /* 0x000fe20000000800 */
[----:B------:R-:W-:Y:S01]  /*10ed0*/  @!PT LDS RZ, [RZ] ;  /* 0x00000000fffff984 */ /* 0x000fe20000000800 */
[----:B------:R-:W-:Y:S01]  /*10ee0*/  @!PT LDS RZ, [RZ] ;  /* 0x00000000fffff984 */ /* 0x000fe20000000800 */
[----:B------:R-:W-:Y:S01]  /*10ef0*/  @!PT LDS RZ, [RZ] ;  /* 0x00000000fffff984 */ /* 0x000fe20000000800 */
[----:B------:R4:W-:Y:S06]  /*10f00*/  MEMBAR.ALL.CTA ;  /* 0x0000000000007992 */ /* 0x0009ec0000008000 */
[----:B----4-:R-:W4:Y:S01]  /*10f10*/  FENCE.VIEW.ASYNC.S ;  /* 0x00000000000073c6 */ /* 0x010f220000000000 */
[----:B------:R-:W-:Y:S05]  /*10f20*/  WARPSYNC.ALL ;  /* 0x0000000000007948 */ /* 0x000fea0003800000 */
[----:B----4-:R-:W-:Y:S06]  /*10f30*/  BAR.SYNC.DEFER_BLOCKING 0xd, 0x100 ;  /* 0x0344000000007b1d */ /* 0x010fec0000010000 */
.L_x_437:
[----:B-1----:R-:W4:Y:S02]  /*10f40*/  LDL R0, [R1+0x44] ;  /* 0x0000440001007983 */ /* 0x002f240000100800 */
[----:B----4-:R-:W-:-:S13]  /*10f50*/  R2UR UR4, R0 ;  /* 0x00000000000472ca */ /* 0x010fda00000e0000 */
[----:B------:R-:W-:-:S04]  /*10f60*/  MOV R0, UR4 ;  /* 0x0000000400007c02 */ /* 0x000fc80008000f00 */
[----:B------:R-:W-:-:S13]  /*10f70*/  ISETP.NE.AND P0, PT, R0, 0x3, PT ;  /* 0x000000030000780c */ /* 0x000fda0003f05270 */
[----:B------:R-:W-:Y:S05]  /*10f80*/  @!P0 BRA `(.L_x_461) ;  /* 0x0000000000048947 */ /* 0x000fea0003800000 */
[----:B------:R-:W-:Y:S01]  /*10f90*/  BPT.TRAP 0x1 ;  /* 0x000000040000795c */ /* 0x000fe20000300000 */
.L_x_461:
[----:B0-23--:R-:W-:Y:S01]  /*10fa0*/  IMAD R3, R234, 0x8, R16 ;  /* 0x00000008ea037824 */ /* 0x00dfe200078e0210 */
[----:B------:R-:W-:-:S04]  /*10fb0*/  SHF.L.U32 R6, R236, 0x1f, RZ ;  /* 0x0000001fec067819 */ /* 0x000fc800000006ff */
[----:B------:R0:W1:Y:S01]  /*10fc0*/  SYNCS.PHASECHK.TRANS64.TRYWAIT P1, [R3+URZ+0x2e830], R6 ;  /* 0x02e83006030075a7 */ /* 0x000062000802017f */
[----:B------:R-:W-:Y:S05]  /*10fd0*/  @!P0 BRA `(.L_x_462) ;  /* 0x0000000000048947 */ /* 0x000fea0003800000 */
[----:B------:R-:W-:Y:S01]  /*10fe0*/  BPT.TRAP 0x1 ;  /* 0x000000040000795c */ /* 0x000fe20000300000 */
.L_x_462:
[----:B------:R-:W-:Y:S01]  /*10ff0*/  VIADD R0, R16, 0x20400 ;  /* 0x0002040010007836 */ /* 0x000fe20000000000 */
[----:B------:R-:W-:Y:S01]  /*11000*/  LOP3.LUT R4, R30, 0x10000, RZ, 0xfc, !PT ;  /* 0x000100001e047812 */ /* 0x000fe200078efcff */
[----:B------:R-:W-:-:S03]  /*11010*/  IMAD.MOV.U32 R5, RZ, RZ, 0x40000040 ;  /* 0x40000040ff057424 */ /* 0x000fc600078e00ff */
[----:B------:R-:W-:-:S04]  /*11020*/  SHF.R.U32.HI R0, RZ, 0x4, R0 ;  /* 0x00000004ff007819 */ /* 0x000fc80000011600 */
[----:B------:R-:W-:-:S04]  /*11030*/  LOP3.LUT R0, R0, 0x3fff, RZ, 0xc0, !PT ;  /* 0x00003fff00007812 */ /* 0x000fc800078ec0ff */
[----:B------:R-:W-:-:S05]  /*11040*/  LOP3.LUT R0, R0, 0x10000, RZ, 0xfc, !PT ;  /* 0x0001000000007812 */ /* 0x000fca00078efcff */
[----:B------:R2:W-:Y:S01]  /*11050*/  STL [R1+0x4c], R0 ;  /* 0x00004c0001007387 */ /* 0x0005e20000100800 */
[----:B-1----:R-:W-:Y:S05]  /*11060*/  @P1 BRA `(.L_x_463) ;  /* 0x0000000000081947 */ /* 0x002fea0003800000 */
[----:B------:R-:W1:Y:S02]  /*11070*/  SYNCS.PHASECHK.TRANS64.TRYWAIT P1, [R3+URZ+0x2e830], R6 ;  /* 0x02e83006030075a7 */ /* 0x000e64000802017f */
[----:B-1----:R-:W-:Y:S05]  /*11080*/  @!P1 BRA `(.L_x_464) ;  /* 0x0000012400849947 */ /* 0x002fea0003800000 */
.L_x_463:
[----:B--2---:R-:W2:Y:S01]  /*11090*/  LDL R0, [R1+0x4c] ;  /* 0x00004c0001007983 */ /* 0x004ea20000100800 */
[----:B------:R-:W-:Y:S01]  /*110a0*/  IMAD.MOV.U32 R13, RZ, RZ, 0x40000040 ;  /* 0x40000040ff0d7424 */ /* 0x000fe200078e00ff */
[----:B------:R-:W-:Y:S05]  /*110b0*/  WARPSYNC.ALL ;  /* 0x0000000000007948 */ /* 0x000fea0003800000 */
[----:B------:R-:W-:Y:S02]  /*110c0*/  R2UR UR4, R4 ;  /* 0x00000000040472ca */ /* 0x000fe400000e0000 */
[----:B------:R-:W-:Y:S02]  /*110d0*/  R2UR UR5, R5 ;  /* 0x00000000050572ca */ /* 0x000fe400000e0000 */
[----:B------:R-:W-:Y:S01]  /*110e0*/  R2UR UR7, R13 ;  /* 0x000000000d0772ca */ /* 0x000fe200000e0000 */
[----:B-----5:R-:W-:Y:S01]  /*110f0*/  WARPGROUP.ARRIVE ;  /* 0x00000000000079c5 */ /* 0x020fe20000000000 */
[----:B------:R-:W-:-:S02]  /*11100*/  MOV R7, 0x40000040 ;  /* 0x4000004000077802 */ /* 0x000fc40000000f00 */
[C---:B------:R-:W-:Y:S02]  /*11110*/  R2UR UR16, R4.reuse ;  /* 0x00000000041072ca */ /* 0x040fe400000e0000 */
[----:B------:R-:W-:Y:S02]  /*11120*/  R2UR UR17, R5 ;  /* 0x00000000051172ca */ /* 0x000fe400000e0000 */
[----:B------:R-:W-:Y:S01]  /*11130*/  R2UR UR19, R7 ;  /* 0x00000000071372ca */ /* 0x000fe200000e0000 */
[----:B------:R-:W-:Y:S01]  /*11140*/  IMAD.MOV.U32 R7, RZ, RZ, 0x40000040 ;  /* 0x40000040ff077424 */ /* 0x000fe200078e00ff */
[C---:B------:R-:W-:Y:S02]  /*11150*/  R2UR UR12, R4.reuse ;  /* 0x00000000040c72ca */ /* 0x040fe400000e0000 */
[----:B------:R-:W-:Y:S02]  /*11160*/  R2UR UR13, R5 ;  /* 0x00000000050d72ca */ /* 0x000fe400000e0000 */
[----:B------:R-:W-:Y:S01]  /*11170*/  R2UR UR15, R7 ;  /* 0x00000000070f72ca */ /* 0x000fe200000e0000 */
[----:B------:R-:W-:Y:S01]  /*11180*/  IMAD.MOV.U32 R9, RZ, RZ, 0x40000040 ;  /* 0x40000040ff097424 */ /* 0x000fe200078e00ff */
[----:B------:R-:W-:-:S02]  /*11190*/  R2UR UR8, R4 ;  /* 0x00000000040872ca */ /* 0x000fc400000e0000 */
[----:B------:R-:W-:Y:S02]  /*111a0*/  R2UR UR9, R5 ;  /* 0x00000000050972ca */ /* 0x000fe400000e0000 */
[----:B------:R-:W-:Y:S01]  /*111b0*/  R2UR UR11, R9 ;  /* 0x00000000090b72ca */ /* 0x000fe200000e0000 */
[----:B------:R-:W-:Y:S01]  /*111c0*/  IMAD.MOV.U32 R11, RZ, RZ, 0x40000040 ;  /* 0x40000040ff0b7424 */ /* 0x000fe200078e00ff */
[----:B------:R-:W-:Y:S01]  /*111d0*/  P2R R136, PR, RZ, 0x1 ;  /* 0x00000001ff887803 */ /* 0x000fe20000000000 */
[----:B--2---:R-:W-:Y:S02]  /*111e0*/  IMAD R12, R234, 0x700, R0 ;  /* 0x00000700ea0c7824 */ /* 0x004fe400078e0200 */
[----:B------:R-:W-:Y:S01]  /*111f0*/  IMAD.MOV.U32 R7, RZ, RZ, 0x40000040 ;  /* 0x40000040ff077424 */ /* 0x000fe200078e00ff */
[----:B------:R-:W-:Y:S01]  /*11200*/  MOV R9, 0x40000040 ;  /* 0x4000004000097802 */ /* 0x000fe20000000f00 */
[----:B------:R-:W-:Y:S01]  /*11210*/  IMAD.MOV.U32 R15, RZ, RZ, 0x40000040 ;  /* 0x40000040ff0f7424 */ /* 0x000fe200078e00ff */
[----:B------:R-:W-:Y:S01]  /*11220*/  R2UR UR6, R12 ;  /* 0x000000000c0672ca */ /* 0x000fe200000e0000 */
[----:B------:R-:W-:Y:S01]  /*11230*/  IMAD.MOV.U32 R21, RZ, RZ, 0x40000040 ;  /* 0x40000040ff157424 */ /* 0x000fe200078e00ff */
[----:B------:R-:W-:Y:S01]  /*11240*/  R2UR UR20, R4 ;  /* 0x00000000041472ca */ /* 0x000fe200000e0000 */
[----:B------:R-:W2:Y:S01]  /*11250*/  LDL R0, [R1+0xa4] ;  /* 0x0000a40001007983 */ /* 0x000ea20000100800 */
[C---:B01----:R-:W-:Y:S01]  /*11260*/  VIADD R6, R12.reuse, 0x100 ;  /* 0x000001000c067836 */ /* 0x043fe20000000000 */
[----:B------:R-:W-:Y:S01]  /*11270*/  R2UR UR23, R9 ;  /* 0x00000000091772ca */ /* 0x000fe200000e0000 */
[C---:B------:R-:W-:Y:S01]  /*11280*/  VIADD R8, R12.reuse, 0x300 ;  /* 0x000003000c087836 */ /* 0x040fe20000000000 */
[----:B------:R-:W-:Y:S01]  /*11290*/  R2UR UR21, R5 ;  /* 0x00000000051572ca */ /* 0x000fe200000e0000 */
[----:B------:R-:W-:Y:S01]  /*112a0*/  VIADD R10, R12, 0x400 ;  /* 0x000004000c0a7836 */ /* 0x000fe20000000000 */
[----:B------:R-:W-:Y:S01]  /*112b0*/  R2UR UR18, R6 ;  /* 0x00000000061272ca */ /* 0x000fe200000e0000 */
[----:B------:R-:W-:Y:S01]  /*112c0*/  VIADD R6, R12, 0x200 ;  /* 0x000002000c067836 */ /* 0x000fe20000000000 */
[----:B------:R-:W-:Y:S01]  /*112d0*/  R2UR UR10, R8 ;  /* 0x00000000080a72ca */ /* 0x000fe200000e0000 */
[----:B------:R-:W-:Y:S01]  /*112e0*/  VIADD R8, R12, 0x600 ;  /* 0x000006000c087836 */ /* 0x000fe20000000000 */
[----:B------:R-:W-:Y:S01]  /*112f0*/  QGMMA.64x32x32.F32.E4M3.E4M3 R120, gdesc[UR4], RZ, !UPT, gsb0 ;  /* 0x00600000047879f3 */ /* 0x000fe2000c0008ff */
[----:B------:R-:W-:Y:S01]  /*11300*/  R2UR UR6, R10 ;  /* 0x000000000a0672ca */ /* 0x000fe200000e0000 */
[----:B------:R-:W-:Y:S01]  /*11310*/  VIADD R14, R12, 0x2 ;  /* 0x000000020c0e7836 */ /* 0x000fe20000000000 */
[----:B------:R-:W-:Y:S01]  /*11320*/  R2UR UR14, R6 ;  /* 0x00000000060e72ca */ /* 0x000fe200000e0000 */
[C---:B------:R-:W-:Y:S01]  /*11330*/  VIADD R10, R4.reuse, 0x2 ;  /* 0x00000002040a7836 */ /* 0x040fe20000000000 */
[----:B------:R-:W-:Y:S01]  /*11340*/  R2UR UR7, R11 ;  /* 0x000000000b0772ca */ /* 0x000fe200000e0000 */
[----:B------:R-:W-:Y:S01]  /*11350*/  IMAD.MOV.U32 R11, RZ, RZ, 0x40000040 ;  /* 0x40000040ff0b7424 */ /* 0x000fe200078e00ff */
[----:B------:R-:W-:Y:S01]  /*11360*/  R2UR UR4, R4 ;  /* 0x00000000040472ca */ /* 0x000fe200000e0000 */
[----:B------:R-:W-:Y:S01]  /*11370*/  IMAD.MOV.U32 R9, RZ, RZ, 0x40000040 ;  /* 0x40000040ff097424 */ /* 0x000fe200078e00ff */
[----:B------:R-:W-:Y:S01]  /*11380*/  R2UR UR5, R5 ;  /* 0x00000000050572ca */ /* 0x000fe200000e0000 */
[C---:B------:R-:W-:Y:S01]  /*11390*/  VIADD R20, R12.reuse, 0x304 ;  /* 0x000003040c147836 */ /* 0x040fe20000000000 */
[----:B------:R-:W-:Y:S01]  /*113a0*/  IADD3 R6, R12, 0x500, RZ ;  /* 0x000005000c067810 */ /* 0x000fe20007ffe0ff */
[----:B------:R-:W-:Y:S01]  /*113b0*/  IMAD.MOV.U32 R13, RZ, RZ, 0x40000040 ;  /* 0x40000040ff0d7424 */ /* 0x000fe200078e00ff */
[----:B------:R-:W-:Y:S01]  /*113c0*/  R2UR UR22, R8 ;  /* 0x00000000081672ca */ /* 0x000fe200000e0000 */
[----:B------:R-:W-:Y:S01]  /*113d0*/  VIADD R8, R12, 0x202 ;  /* 0x000002020c087836 */ /* 0x000fe20000000000 */
[----:B------:R-:W-:Y:S01]  /*113e0*/  R2UR UR26, R14 ;  /* 0x000000000e1a72ca */ /* 0x000fe200000e0000 */
[----:B------:R-:W0:Y:S01]  /*113f0*/  S2R R140, SR_TID.X ;  /* 0x00000000008c7919 */ /* 0x000e220000002100 */
[----:B------:R-:W-:Y:S01]  /*11400*/  R2UR UR27, R15 ;  /* 0x000000000f1b72ca */ /* 0x000fe200000e0000 */
[----:B------:R-:W-:Y:S01]  /*11410*/  IMAD.MOV.U32 R15, RZ, RZ, 0x40000040 ;  /* 0x40000040ff0f7424 */ /* 0x000fe200078e00ff */
[----:B------:R-:W-:-:S02]  /*11420*/  R2UR UR24, R10 ;  /* 0x000000000a1872ca */ /* 0x000fc400000e0000 */
[----:B------:R-:W-:Y:S02]  /*11430*/  R2UR UR25, R11 ;  /* 0x000000000b1972ca */ /* 0x000fe400000e0000 */
[----:B------:R-:W-:Y:S02]  /*11440*/  IADD3 R14, R12, 0x302, RZ ;  /* 0x000003020c0e7810 */ /* 0x000fe40007ffe0ff */
[----:B0-----:R-:W-:Y:S01]  /*11450*/  LOP3.LUT R140, R140, 0x7f, RZ, 0xc0, !PT ;  /* 0x0000007f8c8c7812 */ /* 0x001fe200078ec0ff */
[----:B------:R-:W-:Y:S02]  /*11460*/  WARPGROUP.DEPBAR.LE gsb0, 0x0 ;  /* 0x00008000000079c5 */ /* 0x000fe40000010000 */
[----:B------:R-:W-:-:S06]  /*11470*/  WARPGROUP.ARRIVE ;  /* 0x00000000000079c5 */ /* 0x000fcc0000000000 */
[----:B------:R-:W-:Y:S01]  /*11480*/  QGMMA.64x32x32.F32.E4M3.E4M3 R104, gdesc[UR16], RZ, !UPT, gsb0 ;  /* 0x00600000106879f3 */ /* 0x000fe2000c0008ff */
[----:B------:R-:W-:Y:S01]  /*11490*/  R2UR UR18, R6 ;  /* 0x00000000061272ca */ /* 0x000fe200000e0000 */
[----:B------:R-:W-:Y:S01]  /*114a0*/  VIADD R6, R12, 0x102 ;  /* 0x000001020c067836 */ /* 0x000fe20000000000 */
[----:B------:R-:W-:Y:S01]  /*114b0*/  R2UR UR19, R7 ;  /* 0x00000000071372ca */ /* 0x000fe200000e0000 */
[----:B------:R-:W-:Y:S01]  /*114c0*/  IMAD.MOV.U32 R7, RZ, RZ, 0x40000040 ;  /* 0x40000040ff077424 */ /* 0x000fe200078e00ff */
[----:B------:R-:W-:Y:S02]  /*114d0*/  R2UR UR16, R4 ;  /* 0x00000000041072ca */ /* 0x000fe400000e0000 */
[----:B------:R-:W-:Y:S01]  /*114e0*/  R2UR UR17, R5 ;  /* 0x00000000051172ca */ /* 0x000fe200000e0000 */
        /* <DEDUP_REMOVED lines=21> */
[----:B------:R-:W-:Y:S02]  /*11640*/  R2UR UR4, R10 ;  /* 0x000000000a0472ca */ /* 0x000fe400000e0000 */
[----:B------:R-:W-:Y:S01]  /*11650*/  R2UR UR5, R11 ;  /* 0x000000000b0572ca */ /* 0x000fe200000e0000 */
[----:B------:R-:W-:Y:S02]  /*11660*/  WARPGROUP.DEPBAR.LE gsb0, 0x0 ;  /* 0x00008000000079c5 */ /* 0x000fe40000010000 */
[----:B------:R-:W-:-:S06]  /*11670*/  WARPGROUP.ARRIVE ;  /* 0x00000000000079c5 */ /* 0x000fcc0000000000 */
[----:B------:R-:W-:Y:S01]  /*11680*/  QGMMA.64x32x32.F32.E4M3.E4M3 R40, gdesc[UR16], RZ, !UPT, gsb0 ;  /* 0x00600000102879f3 */ /* 0x000fe2000c0008ff */
[----:B------:R-:W-:Y:S02]  /*11690*/  R2UR UR16, R10 ;  /* 0x000000000a1072ca */ /* 0x000fe400000e0000 */
[----:B------:R-:W-:Y:S02]  /*116a0*/  R2UR UR17, R11 ;  /* 0x000000000b1172ca */ /* 0x000fe400000e0000 */
[----:B------:R-:W-:Y:S01]  /*116b0*/  R2UR UR18, R6 ;  /* 0x00000000061272ca */ /* 0x000fe200000e0000 */
[----:B------:R-:W-:Y:S01]  /*116c0*/  VIADD R6, R12, 0x402 ;  /* 0x000004020c067836 */ /* 0x000fe20000000000 */
[----:B------:R-:W-:Y:S01]  /*116d0*/  R2UR UR19, R7 ;  /* 0x00000000071372ca */ /* 0x000fe200000e0000 */
[----:B------:R-:W-:-:S03]  /*116e0*/  IMAD.MOV.U32 R7, RZ, RZ, 0x40000040 ;  /* 0x40000040ff077424 */ /* 0x000fc600078e00ff */
[----:B------:R-:W-:Y:S02]  /*116f0*/  R2UR UR6, R6 ;  /* 0x00000000060672ca */ /* 0x000fe400000e0000 */
[----:B------:R-:W-:Y:S01]  /*11700*/  R2UR UR7, R7 ;  /* 0x00000000070772ca */ /* 0x000fe200000e0000 */
[----:B------:R-:W-:Y:S01]  /*11710*/  IMAD.MOV.U32 R7, RZ, RZ, 0x40000040 ;  /* 0x40000040ff077424 */ /* 0x000fe200078e00ff */
[----:B------:R-:W-:Y:S01]  /*11720*/  IADD3 R6, R12, 0x602, RZ ;  /* 0x000006020c067810 */ /* 0x000fe20007ffe0ff */
        /* <DEDUP_REMOVED lines=11> */
[----:B------:R-:W-:Y:S01]  /*117e0*/  QGMMA.64x32x32.F32.E4M3.E4M3 R120, gdesc[UR24], R120, gsb0 ;  /* 0x00600000187879f3 */ /* 0x000fe20008000878 */
[----:B------:R-:W-:Y:S01]  /*117f0*/  R2UR UR26, R14 ;  /* 0x000000000e1a72ca */ /* 0x000fe200000e0000 */
[----:B------:R-:W-:Y:S01]  /*11800*/  VIADD R14, R12, 0x404 ;  /* 0x000004040c0e7836 */ /* 0x000fe20000000000 */
[----:B------:R-:W-:Y:S01]  /*11810*/  R2UR UR27, R15 ;  /* 0x000000000f1b72ca */ /* 0x000fe200000e0000 */
[----:B------:R-:W-:Y:S01]  /*11820*/  IMAD.MOV.U32 R15, RZ, RZ, 0x40000040 ;  /* 0x40000040ff0f7424 */ /* 0x000fe200078e00ff */
[----:B------:R-:W-:Y:S02]  /*11830*/  WARPGROUP.DEPBAR.LE gsb0, 0x0 ;  /* 0x00008000000079c5 */ /* 0x000fe40000010000 */
[----:B------:R-:W-:-:S06]  /*11840*/  WARPGROUP.ARRIVE ;  /* 0x00000000000079c5 */ /* 0x000fcc0000000000 */
[----:B------:R-:W-:Y:S01]  /*11850*/  QGMMA.64x32x32.F32.E4M3.E4M3 R104, gdesc[UR16], R104, gsb0 ;  /* 0x00600000106879f3 */ /* 0x000fe20008000868 */
[----:B------:R-:W-:Y:S01]  /*11860*/  R2UR UR18, R8 ;  /* 0x00000000081272ca */ /* 0x000fe200000e0000 */
[----:B------:R-:W-:Y:S01]  /*11870*/  VIADD R8, R4, 0x4 ;  /* 0x0000000404087836 */ /* 0x000fe20000000000 */
[----:B------:R-:W-:Y:S02]  /*11880*/  R2UR UR19, R9 ;  /* 0x00000000091372ca */ /* 0x000fe400000e0000 */
[----:B------:R-:W-:Y:S02]  /*11890*/  R2UR UR16, R10 ;  /* 0x000000000a1072ca */ /* 0x000fe400000e0000 */
[----:B------:R-:W-:Y:S02]  /*118a0*/  R2UR UR17, R11 ;  /* 0x000000000b1172ca */ /* 0x000fe400000e0000 */
[----:B------:R-:W-:Y:S02]  /*118b0*/  MOV R9, 0x40000040 ;  /* 0x4000004000097802 */ /* 0x000fe40000000f00 */
[----:B------:R-:W-:-:S02]  /*118c0*/  R2UR UR24, R8 ;  /* 0x00000000081872ca */ /* 0x000fc400000e0000 */
[----:B------:R-:W-:Y:S01]  /*118d0*/  R2UR UR25, R9 ;  /* 0x00000000091972ca */ /* 0x000fe200000e0000 */
[----:B------:R-:W-:Y:S02]  /*118e0*/  WARPGROUP.DEPBAR.LE gsb0, 0x0 ;  /* 0x00008000000079c5 */ /* 0x000fe40000010000 */
[----:B------:R-:W-:-:S06]  /*118f0*/  WARPGROUP.ARRIVE ;  /* 0x00000000000079c5 */ /* 0x000fcc0000000000 */
[----:B------:R-:W-:Y:S01]  /*11900*/  QGMMA.64x32x32.F32.E4M3.E4M3 R88, gdesc[UR12], R88, gsb0 ;  /* 0x006000000c5879f3 */ /* 0x000fe20008000858 */
        /* <DEDUP_REMOVED lines=23> */
[----:B------:R-:W-:Y:S02]  /*11a80*/  R2UR UR16, R8 ;  /* 0x00000000081072ca */ /* 0x000fe400000e0000 */
[----:B------:R-:W-:Y:S02]  /*11a90*/  R2UR UR17, R9 ;  /* 0x00000000091172ca */ /* 0x000fe400000e0000 */
[----:B------:R-:W-:Y:S01]  /*11aa0*/  R2UR UR18, R6 ;  /* 0x00000000061272ca */ /* 0x000fe200000e0000 */
[----:B------:R-:W-:Y:S01]  /*11ab0*/  VIADD R6, R12, 0x204 ;  /* 0x000002040c067836 */ /* 0x000fe20000000000 */
[----:B------:R-:W-:Y:S02]  /*11ac0*/  R2UR UR19, R7 ;  /* 0x00000000071372ca */ /* 0x000fe400000e0000 */
[----:B------:R-:W-:Y:S02]  /*11ad0*/  MOV R7, 0x40000040 ;  /* 0x4000004000077802 */ /* 0x000fe40000000f00 */
[----:B------:R-:W-:Y:S01]  /*11ae0*/  R2UR UR14, R6 ;  /* 0x00000000060e72ca */ /* 0x000fe200000e0000 */
[----:B------:R-:W-:Y:S01]  /*11af0*/  VIADD R6, R12, 0x504 ;  /* 0x000005040c067836 */ /* 0x000fe20000000000 */
[----:B------:R-:W-:-:S02]  /*11b00*/  R2UR UR15, R7 ;  /* 0x00000000070f72ca */ /* 0x000fc400000e0000 */
[----:B------:R-:W-:Y:S01]  /*11b10*/  MOV R7, 0x40000040 ;  /* 0x4000004000077802 */ /* 0x000fe20000000f00 */
        /* <DEDUP_REMOVED lines=8> */
[----:B------:R-:W-:Y:S01]  /*11ba0*/  MOV R15, 0x40000040 ;  /* 0x40000040000f7802 */ /* 0x000fe20000000f00 */
[----:B------:R-:W-:-:S02]  /*11bb0*/  WARPGROUP.DEPBAR.LE gsb0, 0x0 ;  /* 0x00008000000079c5 */ /* 0x000fc40000010000 */
[----:B------:R-:W-:-:S06]  /*11bc0*/  WARPGROUP.ARRIVE ;  /* 0x00000000000079c5 */ /* 0x000fcc0000000000 */
[----:B------:R-:W-:Y:S01]  /*11bd0*/  QGMMA.64x32x32.F32.E4M3.E4M3 R120, gdesc[UR24], R120, gsb0 ;  /* 0x00600000187879f3 */ /* 0x000fe20008000878 */
[----:B------:R-:W-:Y:S01]  /*11be0*/  R2UR UR26, R20 ;  /* 0x00000000141a72ca */ /* 0x000fe200000e0000 */
[----:B--2---:R-:W-:Y:S01]  /*11bf0*/  IMAD.IADD R20, R0, 0x1, R138 ;  /* 0x0000000100147824 */ /* 0x004fe200078e028a */
[----:B------:R-:W-:-:S03]  /*11c00*/  R2UR UR27, R21 ;  /* 0x00000000151b72ca */ /* 0x000fc600000e0000 */
[----:B------:R-:W-:-:S05]  /*11c10*/  IMAD R20, R233, -0xe0, R20 ;  /* 0xffffff20e9147824 */ /* 0x000fca00078e0214 */
[C---:B------:R-:W-:Y:S02]  /*11c20*/  ISETP.GT.AND P2, PT, R20.reuse, RZ, PT ;  /* 0x000000ff1400720c */ /* 0x040fe40003f44270 */
[C---:B------:R-:W-:Y:S02]  /*11c30*/  ISETP.GT.AND P5, PT, R20.reuse, 0x1, PT ;  /* 0x000000011400780c */ /* 0x040fe40003fa4270 */
[C---:B------:R-:W-:Y:S02]  /*11c40*/  ISETP.GT.AND P4, PT, R20.reuse, 0x8, PT ;  /* 0x000000081400780c */ /* 0x040fe40003f84270 */
[C---:B------:R-:W-:Y:S02]  /*11c50*/  ISETP.GT.AND P1, PT, R20.reuse, 0x9, PT ;  /* 0x000000091400780c */ /* 0x040fe40003f24270 */
[C---:B------:R-:W-:Y:S02]  /*11c60*/  ISETP.GT.AND P3, PT, R20.reuse, 0x10, PT ;  /* 0x000000101400780c */ /* 0x040fe40003f64270 */
[----:B------:R-:W-:-:S02]  /*11c70*/  ISETP.GT.AND P0, PT, R20, 0xb9, PT ;  /* 0x000000b91400780c */ /* 0x000fc40003f04270 */
[----:B------:R-:W-:Y:S01]  /*11c80*/  ISETP.GT.AND P6, PT, R20, 0xc0, PT ;  /* 0x000000c01400780c */ /* 0x000fe20003fc4270 */
        /* <DEDUP_REMOVED lines=8> */
[----:B------:R-:W-:Y:S02]  /*11d10*/  R2UR UR17, R9 ;  /* 0x00000000091172ca */ /* 0x000fe400000e0000 */
[----:B------:R-:W-:Y:S02]  /*11d20*/  R2UR UR24, R6 ;  /* 0x00000000061872ca */ /* 0x000fe400000e0000 */
[----:B------:R-:W-:Y:S01]  /*11d30*/  R2UR UR25, R7 ;  /* 0x00000000071972ca */ /* 0x000fe200000e0000 */
[----:B------:R-:W-:-:S02]  /*11d40*/  WARPGROUP.DEPBAR.LE gsb0, 0x0 ;  /* 0x00008000000079c5 */ /* 0x000fc40000010000 */
[----:B------:R-:W-:-:S06]  /*11d50*/  WARPGROUP.ARRIVE ;  /* 0x00000000000079c5 */ /* 0x000fcc0000000000 */
[----:B------:R-:W-:Y:S03]  /*11d60*/  QGMMA.64x32x32.F32.E4M3.E4M3 R88, gdesc[UR12], R88, gsb0 ;  /* 0x006000000c5879f3 */ /* 0x000fe60008000858 */
        /* <DEDUP_REMOVED lines=12> */
[----:B------:R-:W-:Y:S01]  /*11e30*/  R2UR UR7, R15 ;  /* 0x000000000f0772ca */ /* 0x000fe200000e0000 */
[----:B------:R-:W-:Y:S01]  /*11e40*/  IMAD.MOV.U32 R15, RZ, RZ, 0x40000040 ;  /* 0x40000040ff0f7424 */ /* 0x000fe200078e00ff */
        /* <DEDUP_REMOVED lines=10> */
[----:B------:R-:W-:Y:S01]  /*11ef0*/  WARPGROUP.ARRIVE ;  /* 0x00000000000079c5 */ /* 0x000fe20000000000 */
[----:B------:R-:W-:Y:S02]  /*11f00*/  FSEL R137, R120, -INF , P2 ;  /* 0xff80000078897808 */ /* 0x000fe40001000000 */
[----:B------:R-:W-:Y:S02]  /*11f10*/  FSEL R120, R121, -INF , P5 ;  /* 0xff80000079787808 */ /* 0x000fe40002800000 */
[----:B------:R-:W-:Y:S01]  /*11f20*/  FSEL R139, R124, -INF , P4 ;  /* 0xff8000007c8b7808 */ /* 0x000fe20002000000 */
[----:B------:R-:W-:Y:S01]  /*11f30*/  QGMMA.64x32x32.F32.E4M3.E4M3 R104, gdesc[UR4], R104, gsb0 ;  /* 0x00600000046879f3 */ /* 0x000fe20008000868 */
[----:B------:R-:W-:Y:S01]  /*11f40*/  R2UR UR6, R14 ;  /* 0x000000000e0672ca */ /* 0x000fe200000e0000 */
[----:B------:R-:W-:Y:S01]  /*11f50*/  VIADD R14, R12, 0x306 ;  /* 0x000003060c0e7836 */ /* 0x000fe20000000000 */
[----:B------:R-:W-:Y:S01]  /*11f60*/  R2UR UR7, R15 ;  /* 0x000000000f0772ca */ /* 0x000fe200000e0000 */
[----:B------:R-:W-:Y:S01]  /*11f70*/  IMAD.MOV.U32 R15, RZ, RZ, 0x40000040 ;  /* 0x40000040ff0f7424 */ /* 0x000fe200078e00ff */
[----:B------:R-:W-:-:S02]  /*11f80*/  R2UR UR4, R6 ;  /* 0x00000000060472ca */ /* 0x000fc400000e0000 */
[----:B------:R-:W-:Y:S02]  /*11f90*/  R2UR UR5, R7 ;  /* 0x00000000070572ca */ /* 0x000fe400000e0000 */
[----:B------:R-:W-:Y:S02]  /*11fa0*/  FMNMX.FTZ R0, R137, R120, !PT ;  /* 0x0000007889007209 */ /* 0x000fe40007810000 */
[----:B------:R-:W-:Y:S02]  /*11fb0*/  FSEL R125, R125, -INF , P1 ;  /* 0xff8000007d7d7808 */ /* 0x000fe40000800000 */
[----:B------:R-:W-:Y:S02]  /*11fc0*/  FMNMX.FTZ R0, R139, R0, !PT ;  /* 0x000000008b007209 */ /* 0x000fe40007810000 */
[----:B------:R-:W-:Y:S02]  /*11fd0*/  FSEL R21, R122, -INF , P2 ;  /* 0xff8000007a157808 */ /* 0x000fe40001000000 */
[----:B------:R-:W-:-:S02]  /*11fe0*/  ISETP.GT.AND P2, PT, R20, 0x11, PT ;  /* 0x000000111400780c */ /* 0x000fc40003f44270 */
[----:B------:R-:W-:Y:S02]  /*11ff0*/  FSEL R143, R128, -INF , P3 ;  /* 0xff800000808f7808 */ /* 0x000fe40001800000 */
[----:B------:R-:W-:Y:S02]  /*12000*/  FMNMX.FTZ R0, R125, R0, !PT ;  /* 0x000000007d007209 */ /* 0x000fe40007810000 */
[----:B------:R-:W-:Y:S02]  /*12010*/  FSEL R123, R123, -INF , P5 ;  /* 0xff8000007b7b7808 */ /* 0x000fe40002800000 */
[----:B------:R-:W-:Y:S02]  /*12020*/  ISETP.GT.AND P5, PT, R20, 0x18, PT ;  /* 0x000000181400780c */ /* 0x000fe40003fa4270 */
[----:B------:R-:W-:Y:S02]  /*12030*/  FSEL R145, R129, -INF , P2 ;  /* 0xff80000081917808 */ /* 0x000fe40001000000 */
[----:B------:R-:W-:-:S02]  /*12040*/  FMNMX.FTZ R0, R143, R0, !PT ;  /* 0x000000008f007209 */ /* 0x000fc40007810000 */
[----:B------:R-:W-:Y:S02]  /*12050*/  FSEL R121, R126, -INF , P4 ;  /* 0xff8000007e797808 */ /* 0x000fe40002000000 */
[----:B------:R-:W-:Y:S02]  /*12060*/  ISETP.GT.AND P4, PT, R20, 0x19, PT ;  /* 0x000000191400780c */ /* 0x000fe40003f84270 */
[----:B------:R-:W-:Y:S02]  /*12070*/  FSEL R147, R132, -INF , P5 ;  /* 0xff80000084937808 */ /* 0x000fe40002800000 */
[----:B------:R-:W-:Y:S02]  /*12080*/  FMNMX.FTZ R0, R145, R0, !PT ;  /* 0x0000000091007209 */ /* 0x000fe40007810000 */
[----:B------:R-:W-:Y:S02]  /*12090*/  FSEL R131, R131, -INF , P2 ;  /* 0xff80000083837808 */ /* 0x000fe40001000000 */
[----:B------:R-:W-:-:S02]  /*120a0*/  FSEL R133, R133, -INF , P4 ;  /* 0xff80000085857808 */ /* 0x000fc40002000000 */
[----:B------:R-:W-:Y:S02]  /*120b0*/  ISETP.GT.AND P2, PT, R20, 0x20, PT ;  /* 0x000000201400780c */ /* 0x000fe40003f44270 */
[----:B------:R-:W-:Y:S02]  /*120c0*/  FMNMX.FTZ R0, R147, R0, !PT ;  /* 0x0000000093007209 */ /* 0x000fe40007810000 */
[----:B------:R-:W-:Y:S02]  /*120d0*/  FSEL R129, R134, -INF , P5 ;  /* 0xff80000086817808 */ /* 0x000fe40002800000 */
[----:B------:R-:W-:Y:S02]  /*120e0*/  ISETP.GT.AND P5, PT, R20, 0x21, PT ;  /* 0x000000211400780c */ /* 0x000fe40003fa4270 */
[----:B------:R-:W-:Y:S02]  /*120f0*/  FMNMX.FTZ R0, R133, R0, !PT ;  /* 0x0000000085007209 */ /* 0x000fe40007810000 */
[----:B------:R-:W-:-:S02]  /*12100*/  FSEL R135, R135, -INF , P4 ;  /* 0xff80000087877808 */ /* 0x000fc40002000000 */
[C---:B------:R-:W-:Y:S02]  /*12110*/  ISETP.GT.AND P4, PT, R20.reuse, 0x28, PT ;  /* 0x000000281400780c */ /* 0x040fe40003f84270 */
[----:B------:R-:W-:Y:S02]  /*12120*/  FSEL R127, R127, -INF , P1 ;  /* 0xff8000007f7f7808 */ /* 0x000fe40000800000 */
[----:B------:R-:W-:Y:S01]  /*12130*/  ISETP.GT.AND P1, PT, R20, 0x29, PT ;  /* 0x000000291400780c */ /* 0x000fe20003f24270 */
[----:B------:R-:W-:Y:S02]  /*12140*/  WARPGROUP.DEPBAR.LE gsb0, 0x0 ;  /* 0x00008000000079c5 */ /* 0x000fe40000010000 */
[----:B------:R-:W-:Y:S01]  /*12150*/  WARPGROUP.ARRIVE ;  /* 0x00000000000079c5 */ /* 0x000fe20000000000 */
[----:B------:R-:W-:Y:S01]  /*12160*/  FSEL R151, R104, -INF , P2 ;  /* 0xff80000068977808 */ /* 0x000fe20001000000 */
[----:B------:R-:W-:Y:S01]  /*12170*/  VIADD R104, R12, 0x506 ;  /* 0x000005060c687836 */ /* 0x000fe20000000000 */
[----:B------:R-:W-:Y:S01]  /*12180*/  FSEL R155, R105, -INF , P5 ;  /* 0xff800000699b7808 */ /* 0x000fe20002800000 */
[----:B------:R-:W-:Y:S01]  /*12190*/  IMAD.MOV.U32 R105, RZ, RZ, 0x40000040 ;  /* 0x40000040ff697424 */ /* 0x000fe200078e00ff */
[----:B------:R-:W-:Y:S01]  /*121a0*/  FMNMX.FTZ R0, R151, R0, !PT ;  /* 0x0000000097007209 */ /* 0x000fe20007810000 */
[----:B------:R-:W-:Y:S01]  /*121b0*/  QGMMA.64x32x32.F32.E4M3.E4M3 R88, gdesc[UR4], R88, gsb0 ;  /* 0x00600000045879f3 */ /* 0x000fe20008000858 */
[----:B------:R-:W-:-:S02]  /*121c0*/  R2UR UR6, R14 ;  /* 0x000000000e0672ca */ /* 0x000fc400000e0000 */
[----:B------:R-:W-:Y:S01]  /*121d0*/  R2UR UR7, R15 ;  /* 0x000000000f0772ca */ /* 0x000fe200000e0000 */
[----:B------:R-:W-:Y:S01]  /*121e0*/  IMAD.MOV.U32 R15, RZ, RZ, 0x40000040 ;  /* 0x40000040ff0f7424 */ /* 0x000fe200078e00ff */
[----:B------:R-:W-:Y:S02]  /*121f0*/  R2UR UR4, R6 ;  /* 0x00000000060472ca */ /* 0x000fe400000e0000 */
[----:B------:R-:W-:Y:S02]  /*12200*/  R2UR UR5, R7 ;  /* 0x00000000070572ca */ /* 0x000fe400000e0000 */
[C---:B------:R-:W-:Y:S01]  /*12210*/  IADD3 R14, R12.reuse, 0x406, RZ ;  /* 0x000004060c0e7810 */ /* 0x040fe20007ffe0ff */
[----:B------:R-:W-:Y:S01]  /*12220*/  VIADD R12, R12, 0x606 ;  /* 0x000006060c0c7836 */ /* 0x000fe20000000000 */
        /* <DEDUP_REMOVED lines=13> */
[----:B------:R-:W-:-:S02]  /*12300*/  R2UR UR10, R104 ;  /* 0x00000000680a72ca */ /* 0x000fc400000e0000 */
[----:B------:R-:W-:Y:S02]  /*12310*/  R2UR UR11, R105 ;  /* 0x00000000690b72ca */ /* 0x000fe400000e0000 */
[----:B------:R-:W-:Y:S02]  /*12320*/  FMNMX.FTZ R0, R161, R0, !PT ;  /* 0x00000000a1007209 */ /* 0x000fe40007810000 */
[----:B------:R-:W-:Y:S02]  /*12330*/  FSEL R153, R110, -INF , P4 ;  /* 0xff8000006e997808 */ /* 0x000fe40002000000 */
[----:B------:R-:W-:Y:S02]  /*12340*/  ISETP.GT.AND P4, PT, R20, 0x39, PT ;  /* 0x000000391400780c */ /* 0x000fe40003f84270 */
[----:B------:R-:W-:Y:S02]  /*12350*/  FSEL R165, R116, -INF , P5 ;  /* 0xff80000074a57808 */ /* 0x000fe40002800000 */
[----:B------:R-:W-:-:S02]  /*12360*/  FMNMX.FTZ R0, R163, R0, !PT ;  /* 0x00000000a3007209 */ /* 0x000fc40007810000 */
[----:B------:R-:W-:Y:S02]  /*12370*/  FSEL R115, R115, -INF , P2 ;  /* 0xff80000073737808 */ /* 0x000fe40001000000 */
[----:B------:R-:W-:Y:S02]  /*12380*/  FSEL R117, R117, -INF , P4 ;  /* 0xff80000075757808 */ /* 0x000fe40002000000 */
[----:B------:R-:W-:Y:S02]  /*12390*/  ISETP.GT.AND P2, PT, R20, 0x40, PT ;  /* 0x000000401400780c */ /* 0x000fe40003f44270 */
[----:B------:R-:W-:Y:S02]  /*123a0*/  FMNMX.FTZ R0, R165, R0, !PT ;  /* 0x00000000a5007209 */ /* 0x000fe40007810000 */
[----:B------:R-:W-:Y:S01]  /*123b0*/  FSEL R113, R118, -INF , P5 ;  /* 0xff80000076717808 */ /* 0x000fe20002800000 */
[----:B------:R-:W-:Y:S02]  /*123c0*/  WARPGROUP.DEPBAR.LE gsb0, 0x0 ;  /* 0x00008000000079c5 */ /* 0x000fe40000010000 */
[----:B------:R-:W-:Y:S01]  /*123d0*/  WARPGROUP.ARRIVE ;  /* 0x00000000000079c5 */ /* 0x000fe20000000000 */
[----:B------:R-:W-:-:S02]  /*123e0*/  ISETP.GT.AND P5, PT, R20, 0x41, PT ;  /* 0x000000411400780c */ /* 0x000fc40003fa4270 */
[----:B------:R-:W-:Y:S02]  /*123f0*/  FSEL R105, R88, -INF , P2 ;  /* 0xff80000058697808 */ /* 0x000fe40001000000 */
[----:B------:R-:W-:Y:S01]  /*12400*/  FMNMX.FTZ R0, R117, R0, !PT ;  /* 0x0000000075007209 */ /* 0x000fe20007810000 */
[----:B------:R-:W-:Y:S01]  /*12410*/  QGMMA.64x32x32.F32.E4M3.E4M3 R72, gdesc[UR4], R72, gsb0 ;  /* 0x00600000044879f3 */ /* 0x000fe20008000848 */
[----:B------:R-:W-:Y:S02]  /*12420*/  R2UR UR6, R14 ;  /* 0x000000000e0672ca */ /* 0x000fe400000e0000 */
[----:B------:R-:W-:Y:S02]  /*12430*/  R2UR UR7, R15 ;  /* 0x000000000f0772ca */ /* 0x000fe400000e0000 */
[----:B------:R-:W-:Y:S02]  /*12440*/  R2UR UR4, R6 ;  /* 0x00000000060472ca */ /* 0x000fe400000e0000 */
[----:B------:R-:W-:-:S02]  /*12450*/  R2UR UR5, R7 ;  /* 0x00000000070572ca */ /* 0x000fc400000e0000 */
[----:B------:R-:W-:Y:S02]  /*12460*/  FSEL R119, R119, -INF , P4 ;  /* 0xff80000077777808 */ /* 0x000fe40002000000 */
[C---:B------:R-:W-:Y:S02]  /*12470*/  ISETP.GT.AND P4, PT, R20.reuse, 0x48, PT ;  /* 0x000000481400780c */ /* 0x040fe40003f84270 */
        /* <DEDUP_REMOVED lines=23> */
[----:B------:R-:W-:Y:S01]  /*125f0*/  FSEL R101, R101, -INF , P4 ;  /* 0xff80000065657808 */ /* 0x000fe20002000000 */
[----:B------:R-:W-:Y:S02]  /*12600*/  WARPGROUP.DEPBAR.LE gsb0, 0x0 ;  /* 0x00008000000079c5 */ /* 0x000fe40000010000 */
[----:B------:R-:W-:Y:S01]  /*12610*/  WARPGROUP.ARRIVE ;  /* 0x00000000000079c5 */ /* 0x000fe20000000000 */
[----:B------:R-:W-:Y:S02]  /*12620*/  ISETP.GT.AND P3, PT, R20, 0x60, PT ;  /* 0x000000601400780c */ /* 0x000fe40003f64270 */
[----:B------:R-:W-:Y:S02]  /*12630*/  FMNMX.FTZ R0, R177, R0, !PT ;  /* 0x00000000b1007209 */ /* 0x000fe40007810000 */
[----:B------:R-:W-:Y:S01]  /*12640*/  FSEL R95, R95, -INF , P1 ;  /* 0xff8000005f5f7808 */ /* 0x000fe20000800000 */
[----:B------:R-:W-:Y:S01]  /*12650*/  QGMMA.64x32x32.F32.E4M3.E4M3 R56, gdesc[UR4], R56, gsb0 ;  /* 0x00600000043879f3 */ /* 0x000fe20008000838 */
[----:B------:R-:W-:-:S02]  /*12660*/  R2UR UR7, R13 ;  /* 0x000000000d0772ca */ /* 0x000fc400000e0000 */
        /* <DEDUP_REMOVED lines=23> */
[----:B------:R-:W-:-:S02]  /*127e0*/  R2UR UR6, R12 ;  /* 0x000000000c0672ca */ /* 0x000fc400000e0000 */
[----:B------:R-:W-:Y:S02]  /*127f0*/  FSEL R183, R78, -INF , P2 ;  /* 0xff8000004eb77808 */ /* 0x000fe40001000000 */
[----:B------:R-:W-:Y:S02]  /*12800*/  R2UR UR4, R6 ;  /* 0x00000000060472ca */ /* 0x000fe400000e0000 */
[----:B------:R-:W-:Y:S02]  /*12810*/  R2UR UR5, R7 ;  /* 0x00000000070572ca */ /* 0x000fe400000e0000 */
[----:B------:R-:W-:Y:S02]  /*12820*/  ISETP.GT.AND P2, PT, R20, 0x79, PT ;  /* 0x000000791400780c */ /* 0x000fe40003f44270 */
[----:B------:R-:W-:Y:S01]  /*12830*/  FSEL R187, R84, -INF , P1 ;  /* 0xff80000054bb7808 */ /* 0x000fe20000800000 */
[----:B------:R-:W-:Y:S02]  /*12840*/  WARPGROUP.DEPBAR.LE gsb0, 0x0 ;  /* 0x00008000000079c5 */ /* 0x000fe40000010000 */
[----:B------:R-:W-:Y:S01]  /*12850*/  WARPGROUP.ARRIVE ;  /* 0x00000000000079c5 */ /* 0x000fe20000000000 */
[----:B------:R-:W-:-:S02]  /*12860*/  FMNMX.FTZ R0, R81, R0, !PT ;  /* 0x0000000051007209 */ /* 0x000fc40007810000 */
[----:B------:R-:W-:Y:S02]  /*12870*/  FSEL R79, R79, -INF , P5 ;  /* 0xff8000004f4f7808 */ /* 0x000fe40002800000 */
[----:B------:R-:W-:Y:S01]  /*12880*/  ISETP.GT.AND P5, PT, R20, 0x80, PT ;  /* 0x000000801400780c */ /* 0x000fe20003fa4270 */
[----:B------:R-:W-:Y:S01]  /*12890*/  QGMMA.64x32x32.F32.E4M3.E4M3 R40, gdesc[UR8], R40, gsb0 ;  /* 0x00600000082879f3 */ /* 0x000fe20008000828 */
        /* <DEDUP_REMOVED lines=29> */
[----:B------:R-:W-:Y:S01]  /*12a70*/  FMNMX.FTZ R0, R201, R0, !PT ;  /* 0x00000000c9007209 */ /* 0x000fe20007810000 */
[----:B------:R-:W-:Y:S02]  /*12a80*/  WARPGROUP.DEPBAR.LE gsb0, 0x0 ;  /* 0x00008000000079c5 */ /* 0x000fe40000010000 */
[----:B------:R-:W-:Y:S01]  /*12a90*/  WARPGROUP.ARRIVE ;  /* 0x00000000000079c5 */ /* 0x000fe20000000000 */
[----:B------:R-:W-:Y:S02]  /*12aa0*/  FSEL R63, R63, -INF , P1 ;  /* 0xff8000003f3f7808 */ /* 0x000fe40000800000 */
[----:B------:R-:W-:Y:S02]  /*12ab0*/  ISETP.GT.AND P1, PT, R20, 0xa0, PT ;  /* 0x000000a01400780c */ /* 0x000fe40003f24270 */
[----:B------:R-:W-:Y:S01]  /*12ac0*/  FSEL R205, R69, -INF , P3 ;  /* 0xff80000045cd7808 */ /* 0x000fe20001800000 */
[----:B------:R-:W-:Y:S01]  /*12ad0*/  QGMMA.64x32x32.F32.E4M3.E4M3 R24, gdesc[UR4], R24, gsb0 ;  /* 0x00600000041879f3 */ /* 0x000fe20008000818 */
        /* <DEDUP_REMOVED lines=26> */
[----:B------:R-:W-:Y:S02]  /*12c80*/  FMNMX.FTZ R0, R217, R0, !PT ;  /* 0x00000000d9007209 */ /* 0x000fe40007810000 */
[----:B------:R-:W-:Y:S02]  /*12c90*/  FSEL R221, R53, -INF , P0 ;  /* 0xff80000035dd7808 */ /* 0x000fe40000000000 */
[----:B------:R-:W-:Y:S02]  /*12ca0*/  FMNMX.FTZ R0, R219, R0, !PT ;  /* 0x00000000db007209 */ /* 0x000fe40007810000 */
[----:B------:R-:W-:Y:S01]  /*12cb0*/  ISETP.GT.AND P0, PT, R20, 0xc1, PT ;  /* 0x000000c11400780c */ /* 0x000fe20003f04270 */
[----:B------:R-:W-:Y:S02]  /*12cc0*/  WARPGROUP.DEPBAR.LE gsb0, 0x0 ;  /* 0x00008000000079c5 */ /* 0x000fe40000010000 */
        /* <DEDUP_REMOVED lines=12> */
[----:B------:R-:W-:-:S02]  /*12d90*/  FMNMX.FTZ R0, R227, R0, !PT ;  /* 0x00000000e3007209 */ /* 0x000fc40007810000 */
[----:B------:R-:W-:Y:S02]  /*12da0*/  ISETP.GT.AND P3, PT, R20, 0xd0, PT ;  /* 0x000000d01400780c */ /* 0x000fe40003f64270 */
[----:B------:R-:W-:Y:S02]  /*12db0*/  FSEL R47, R47, -INF , P4 ;  /* 0xff8000002f2f7808 */ /* 0x000fe40002000000 */
[----:B------:R-:W-:Y:S02]  /*12dc0*/  FSEL R235, R32, -INF , P3 ;  /* 0xff80000020eb7808 */ /* 0x000fe40001800000 */
[----:B------:R-:W-:Y:S02]  /*12dd0*/  FMNMX.FTZ R0, R29, R0, !PT ;  /* 0x000000001d007209 */ /* 0x000fe40007810000 */
[----:B------:R-:W-:Y:S02]  /*12de0*/  ISETP.GT.AND P4, PT, R20, 0xd1, PT ;  /* 0x000000d11400780c */ /* 0x000fe40003f84270 */
[----:B------:R-:W-:-:S02]  /*12df0*/  FSEL R49, R46, -INF , P5 ;  /* 0xff8000002e317808 */ /* 0x000fc40002800000 */
[----:B------:R-:W-:Y:S02]  /*12e00*/  FSEL R237, R33, -INF , P4 ;  /* 0xff80000021ed7808 */ /* 0x000fe40002000000 */
[----:B------:R-:W-:Y:S02]  /*12e10*/  FMNMX.FTZ R0, R235, R0, !PT ;  /* 0x00000000eb007209 */ /* 0x000fe40007810000 */
[----:B------:R-:W-:Y:S02]  /*12e20*/  ISETP.GT.AND P5, PT, R20, 0xd8, PT ;  /* 0x000000d81400780c */ /* 0x000fe40003fa4270 */
[----:B------:R-:W-:Y:S02]  /*12e30*/  FMNMX.FTZ R0, R237, R0, !PT ;  /* 0x00000000ed007209 */ /* 0x000fe40007810000 */
[----:B------:R-:W-:Y:S02]  /*12e40*/  FSEL R33, R36, -INF , P5 ;  /* 0xff80000024217808 */ /* 0x000fe40002800000 */
[----:B------:R-:W-:-:S02]  /*12e50*/  ISETP.GT.AND P6, PT, R20, 0xd9, PT ;  /* 0x000000d91400780c */ /* 0x000fc40003fc4270 */
[----:B------:R-:W-:Y:S02]  /*12e60*/  FMNMX.FTZ R0, R33, R0, !PT ;  /* 0x0000000021007209 */ /* 0x000fe40007810000 */
[----:B------:R-:W-:Y:S02]  /*12e70*/  FSEL R37, R37, -INF , P6 ;  /* 0xff80000025257808 */ /* 0x000fe40003000000 */
[----:B------:R-:W-:Y:S02]  /*12e80*/  FMNMX.FTZ R44, R21, R123, !PT ;  /* 0x0000007b152c7209 */ /* 0x000fe40007810000 */
[----:B------:R-:W-:Y:S02]  /*12e90*/  FMNMX.FTZ R14, R37, R0, !PT ;  /* 0x00000000250e7209 */ /* 0x000fe40007810000 */
[----:B------:R-:W-:Y:S02]  /*12ea0*/  FMNMX.FTZ R44, R121, R44, !PT ;  /* 0x0000002c792c7209 */ /* 0x000fe40007810000 */
[----:B------:R-:W-:Y:S01]  /*12eb0*/  P2R R28, PR, RZ, 0x4 ;  /* 0x00000004ff1c7803 */ /* 0x000fe20000000000 */
[----:B------:R-:W0:Y:S01]  /*12ec0*/  SHFL.BFLY PT, R0, R14, 0x2, 0x1f ;  /* 0x0c401f000e007f89 */ /* 0x000e2200000e0000 */
[----:B------:R-:W-:-:S02]  /*12ed0*/  FMNMX.FTZ R46, R127, R44, !PT ;  /* 0x0000002c7f2e7209 */ /* 0x000fc40007810000 */
[----:B------:R-:W-:Y:S02]  /*12ee0*/  P2R R40, PR, RZ, 0x2 ;  /* 0x00000002ff287803 */ /* 0x000fe40000000000 */
[----:B------:R-:W-:Y:S02]  /*12ef0*/  FMNMX.FTZ R46, R141, R46, !PT ;  /* 0x0000002e8d2e7209 */ /* 0x000fe40007810000 */
[----:B------:R-:W-:Y:S02]  /*12f00*/  ISETP.GT.AND P1, PT, R20, 0xb9, PT ;  /* 0x000000b91400780c */ /* 0x000fe40003f24270 */
[----:B------:R-:W-:Y:S02]  /*12f10*/  FMNMX.FTZ R46, R131, R46, !PT ;  /* 0x0000002e832e7209 */ /* 0x000fe40007810000 */
[----:B------:R-:W-:Y:S02]  /*12f20*/  P2R R42, PR, RZ, 0x1 ;  /* 0x00000001ff2a7803 */ /* 0x000fe40000000000 */
[----:B------:R-:W-:-:S02]  /*12f30*/  FMNMX.FTZ R46, R129, R46, !PT ;  /* 0x0000002e812e7209 */ /* 0x000fc40007810000 */
[----:B------:R-:W-:Y:S02]  /*12f40*/  ISETP.GT.AND P0, PT, R20, 0xc0, PT ;  /* 0x000000c01400780c */ /* 0x000fe40003f04270 */
[----:B------:R-:W-:Y:S02]  /*12f50*/  FMNMX.FTZ R48, R135, R46, !PT ;  /* 0x0000002e87307209 */ /* 0x000fe40007810000 */
[----:B------:R-:W-:Y:S02]  /*12f60*/  FSEL R55, R55, -INF , P1 ;  /* 0xff80000037377808 */ /* 0x000fe40000800000 */
[----:B------:R-:W-:Y:S02]  /*12f70*/  FMNMX.FTZ R48, R149, R48, !PT ;  /* 0x0000003095307209 */ /* 0x000fe40007810000 */
[----:B------:R-:W-:Y:S02]  /*12f80*/  FSEL R26, R26, -INF , P0 ;  /* 0xff8000001a1a7808 */ /* 0x000fe40000000000 */
[----:B0-----:R-:W-:-:S02]  /*12f90*/  FMNMX.FTZ R24, R14, R0, !PT ;  /* 0x000000000e187209 */ /* 0x001fc40007810000 */
[----:B------:R-:W-:Y:S02]  /*12fa0*/  FMNMX.FTZ R48, R107, R48, !PT ;  /* 0x000000306b307209 */ /* 0x000fe40007810000 */
[----:B------:R-:W-:Y:S01]  /*12fb0*/  ISETP.NE.AND P0, PT, R42, RZ, PT ;  /* 0x000000ff2a00720c */ /* 0x000fe20003f05270 */
[----:B------:R-:W0:Y:S01]  /*12fc0*/  SHFL.BFLY PT, R0, R24, 0x1, 0x1f ;  /* 0x0c201f0018007f89 */ /* 0x000e2200000e0000 */
[----:B------:R-:W-:Y:S02]  /*12fd0*/  FMNMX.FTZ R48, R153, R48, !PT ;  /* 0x0000003099307209 */ /* 0x000fe40007810000 */
[----:B------:R-:W-:Y:S02]  /*12fe0*/  ISETP.NE.AND P1, PT, R40, RZ, PT ;  /* 0x000000ff2800720c */ /* 0x000fe40003f25270 */
[----:B------:R-:W-:Y:S02]  /*12ff0*/  FSEL R27, R27, -INF , P0 ;  /* 0xff8000001b1b7808 */ /* 0x000fe40000000000 */
[----:B------:R-:W-:-:S02]  /*13000*/  FSEL R30, R30, -INF , P1 ;  /* 0xff8000001e1e7808 */ /* 0x000fc40000800000 */
[----:B------:R-:W-:Y:S02]  /*13010*/  ISETP.NE.AND P0, PT, R136, RZ, PT ;  /* 0x000000ff8800720c */ /* 0x000fe40003f05270 */
[----:B0-----:R-:W-:-:S04]  /*13020*/  FMNMX.FTZ R0, R24, R0, !PT ;  /* 0x0000000018007209 */ /* 0x001fc80007810000 */
[----:B------:R-:W-:Y:S01]  /*13030*/  FSETP.NEU.FTZ.AND P2, PT, R0, -INF , PT ;  /* 0xff8000000000780b */ /* 0x000fe20003f5d000 */
[----:B------:R-:W-:-:S05]  /*13040*/  FFMA.FTZ R12, R2, R0, -8 ;  /* 0xc1000000020c7423 */ /* 0x000fca0000010000 */
[----:B------:R-:W-:Y:S02]  /*13050*/  FSEL R12, R12, RZ, P2 ;  /* 0x000000ff0c0c7208 */ /* 0x000fe40001000000 */
[----:B------:R-:W-:-:S03]  /*13060*/  ISETP.NE.AND P2, PT, R28, RZ, PT ;  /* 0x000000ff1c00720c */ /* 0x000fc60003f45270 */
[C-C-:B------:R-:W-:Y:S01]  /*13070*/  FFMA.FTZ R50, R2.reuse, R105, -R12.reuse ;  /* 0x0000006902327223 */ /* 0x140fe2000001080c */
[----:B------:R-:W-:-:S01]  /*13080*/  FFMA.FTZ R13, R2, R13, -R12 ;  /* 0x0000000d020d7223 */ /* 0x000fc2000001080c */
[C-C-:B------:R-:W-:Y:S01]  /*13090*/  FFMA.FTZ R40, R2.reuse, R161, -R12.reuse ;  /* 0x000000a102287223 */ /* 0x140fe2000001080c */
[----:B------:R-:W-:Y:S01]  /*130a0*/  FSEL R161, R31, -INF , P2 ;  /* 0xff8000001fa17808 */ /* 0x000fe20001000000 */
[----:B------:R0:W-:Y:S01]  /*130b0*/  MUFU.EX2 R44, R50 ;  /* 0x00000032002c7308 */ /* 0x0001e20000000800 */
[----:B------:R-:W-:-:S01]  /*130c0*/  FFMA.FTZ R20, R2, R139, -R12 ;  /* 0x0000008b02147223 */ /* 0x000fc2000001080c */
[C-C-:B------:R-:W-:Y:S01]  /*130d0*/  FFMA.FTZ R139, R2.reuse, R145, -R12.reuse ;  /* 0x00000091028b7223 */ /* 0x140fe2000001080c */
[----:B------:R-:W-:-:S01]  /*130e0*/  FFMA.FTZ R145, R2, R163, -R12 ;  /* 0x000000a302917223 */ /* 0x000fc2000001080c */
[----:B------:R-:W-:Y:S01]  /*130f0*/  FSEL R163, R34, -INF , P3 ;  /* 0xff80000022a37808 */ /* 0x000fe20001800000 */
[----:B------:R-:W-:-:S01]  /*13100*/  FFMA.FTZ R42, R2, R165, -R12 ;  /* 0x000000a5022a7223 */ /* 0x000fc2000001080c */
[----:B------:R-:W-:Y:S01]  /*13110*/  FSEL R165, R35, -INF , P4 ;  /* 0xff80000023a57808 */ /* 0x000fe20002000000 */
[----:B------:R-:W-:-:S01]  /*13120*/  FFMA.FTZ R105, R2, R167, -R12 ;  /* 0x000000a702697223 */ /* 0x000fc2000001080c */
[C-C-:B------:R-:W-:Y:S01]  /*13130*/  FFMA.FTZ R171, R2.reuse, R171, -R12.reuse ;  /* 0x000000ab02ab7223 */ /* 0x140fe2000001080c */
[----:B0-----:R-:W-:Y:S01]  /*13140*/  FMNMX.FTZ R50, R111, R48, !PT ;  /* 0x000000306f327209 */ /* 0x001fe20007810000 */
[--C-:B------:R-:W-:Y:S01]  /*13150*/  FFMA.FTZ R14, R2, R137, -R12.reuse ;  /* 0x00000089020e7223 */ /* 0x100fe2000001080c */
[----:B------:R-:W-:Y:S01]  /*13160*/  FSEL R167, R38, -INF , P5 ;  /* 0xff80000026a77808 */ /* 0x000fe20002800000 */
[----:B------:R0:W-:Y:S01]  /*13170*/  MUFU.EX2 R48, R171 ;  /* 0x000000ab00307308 */ /* 0x0001e20000000800 */
[----:B------:R-:W-:Y:S01]  /*13180*/  FMNMX.FTZ R50, R159, R50, !PT ;  /* 0x000000329f327209 */ /* 0x000fe20007810000 */
[C-C-:B------:R-:W-:Y:S01]  /*13190*/  FFMA.FTZ R137, R2.reuse, R120, -R12.reuse ;  /* 0x0000007802897223 */ /* 0x140fe2000001080c */
[----:B------:R-:W-:-:S01]  /*131a0*/  FFMA.FTZ R169, R2, R169, -R12 ;  /* 0x000000a902a97223 */ /* 0x000fc2000001080c */
[C-C-:B------:R-:W-:Y:S01]  /*131b0*/  FFMA.FTZ R177, R2.reuse, R177, -R12.reuse ;  /* 0x000000b102b17223 */ /* 0x140fe2000001080c */
[----:B------:R-:W-:Y:S01]  /*131c0*/  FMNMX.FTZ R50, R115, R50, !PT ;  /* 0x0000003273327209 */ /* 0x000fe20007810000 */
[C-C-:B------:R-:W-:Y:S01]  /*131d0*/  FFMA.FTZ R125, R2.reuse, R125, -R12.reuse ;  /* 0x0000007d027d7223 */ /* 0x140fe2000001080c */
[----:B------:R-:W-:-:S01]  /*131e0*/  FFMA.FTZ R24, R2, R143, -R12 ;  /* 0x0000008f02187223 */ /* 0x000fc2000001080c */
[----:B------:R-:W-:Y:S01]  /*131f0*/  MUFU.EX2 R14, R14 ;  /* 0x0000000e000e7308 */ /* 0x000fe20000000800 */
[----:B------:R-:W-:Y:S01]  /*13200*/  FMNMX.FTZ R50, R113, R50, !PT ;  /* 0x0000003271327209 */ /* 0x000fe20007810000 */
[C-C-:B------:R-:W-:Y:S01]  /*13210*/  FFMA.FTZ R28, R2.reuse, R147, -R12.reuse ;  /* 0x00000093021c7223 */ /* 0x140fe2000001080c */
[----:B0-----:R-:W-:Y:S01]  /*13220*/  FSEL R171, R39, -INF , P6 ;  /* 0xff80000027ab7808 */ /* 0x001fe20003000000 */
[C-C-:B------:R-:W-:Y:S01]  /*13230*/  FFMA.FTZ R32, R2.reuse, R151, -R12.reuse ;  /* 0x0000009702207223 */ /* 0x140fe2000001080c */
[----:B------:R-:W-:Y:S01]  /*13240*/  FMNMX.FTZ R52, R119, R50, !PT ;  /* 0x0000003277347209 */ /* 0x000fe20007810000 */
[C-C-:B------:R-:W-:Y:S01]  /*13250*/  FFMA.FTZ R143, R2.reuse, R155, -R12.reuse ;  /* 0x0000009b028f7223 */ /* 0x140fe2000001080c */
[----:B------:R-:W-:-:S01]  /*13260*/  FFMA.FTZ R36, R2, R157, -R12 ;  /* 0x0000009d02247223 */ /* 0x000fc2000001080c */
[----:B------:R-:W-:Y:S01]  /*13270*/  MUFU.EX2 R137, R137 ;  /* 0x0000008900897308 */ /* 0x000fe20000000800 */
        /* <DEDUP_REMOVED lines=39> */
[C-C-:B0-----:R-:W-:Y:S01]  /*134f0*/  FFMA.FTZ R169, R2.reuse, R217, -R12.reuse ;  /* 0x000000d902a97223 */ /* 0x141fe2000001080c */
[----:B------:R-:W-:Y:S01]  /*13500*/  FMNMX.FTZ R56, R183, R56, !PT ;  /* 0x00000038b7387209 */ /* 0x000fe20007810000 */
[C-C-:B------:R-:W-:Y:S01]  /*13510*/  FFMA.FTZ R70, R2.reuse, R219, -R12.reuse ;  /* 0x000000db02467223 */ /* 0x140fe2000001080c */
[----:B------:R-:W-:-:S01]  /*13520*/  FFMA.FTZ R175, R2, R221, -R12 ;  /* 0x000000dd02af7223 */ /* 0x000fc2000001080c */
[C-C-:B------:R-:W-:Y:S01]  /*13530*/  FFMA.FTZ R25, R2.reuse, R25, -R12.reuse ;  /* 0x0000001902197223 */ /* 0x140fe2000001080c */
[----:B------:R-:W-:Y:S01]  /*13540*/  FMNMX.FTZ R58, R79, R56, !PT ;  /* 0x000000384f3a7209 */ /* 0x000fe20007810000 */
[C-C-:B------:R-:W-:Y:S01]  /*13550*/  FFMA.FTZ R74, R2.reuse, R227, -R12.reuse ;  /* 0x000000e3024a7223 */ /* 0x140fe2000001080c */
[----:B------:R-:W-:-:S01]  /*13560*/  FFMA.FTZ R29, R2, R29, -R12 ;  /* 0x0000001d021d7223 */ /* 0x000fc2000001080c */
[C-C-:B------:R-:W-:Y:S01]  /*13570*/  FFMA.FTZ R76, R2.reuse, R235, -R12.reuse ;  /* 0x000000eb024c7223 */ /* 0x140fe2000001080c */
[----:B------:R-:W-:Y:S01]  /*13580*/  FMNMX.FTZ R58, R189, R58, !PT ;  /* 0x0000003abd3a7209 */ /* 0x000fe20007810000 */
[C-C-:B-1----:R-:W-:Y:S01]  /*13590*/  FFMA.FTZ R177, R2.reuse, R237, -R12.reuse ;  /* 0x000000ed02b17223 */ /* 0x142fe2000001080c */
[----:B------:R-:W-:-:S01]  /*135a0*/  FFMA.FTZ R33, R2, R33, -R12 ;  /* 0x0000002102217223 */ /* 0x000fc2000001080c */
[----:B------:R-:W0:Y:S01]  /*135b0*/  MUFU.EX2 R125, R125 ;  /* 0x0000007d007d7308 */ /* 0x000e220000000800 */
[----:B------:R-:W-:-:S02]  /*135c0*/  FMNMX.FTZ R58, R83, R58, !PT ;  /* 0x0000003a533a7209 */ /* 0x000fc40007810000 */
[----:B------:R-:W-:Y:S02]  /*135d0*/  ISETP.NE.AND P2, PT, R140, RZ, PT ;  /* 0x000000ff8c00720c */ /* 0x000fe40003f45270 */
[----:B------:R-:W-:-:S03]  /*135e0*/  FMNMX.FTZ R58, R57, R58, !PT ;  /* 0x0000003a393a7209 */ /* 0x000fc60007810000 */
[----:B------:R-:W-:Y:S01]  /*135f0*/  MUFU.EX2 R24, R24 ;  /* 0x0000001800187308 */ /* 0x000fe20000000800 */
[----:B------:R-:W-:-:S04]  /*13600*/  FMNMX.FTZ R60, R87, R58, !PT ;  /* 0x0000003a573c7209 */ /* 0x000fc80007810000 */
[----:B------:R-:W-:-:S03]  /*13610*/  FMNMX.FTZ R60, R61, R60, !PT ;  /* 0x0000003c3d3c7209 */ /* 0x000fc60007810000 */
[----:B------:R-:W-:Y:S01]  /*13620*/  MUFU.EX2 R139, R139 ;  /* 0x0000008b008b7308 */ /* 0x000fe20000000800 */
[----:B------:R-:W-:Y:S02]  /*13630*/  FMNMX.FTZ R60, R59, R60, !PT ;  /* 0x0000003c3b3c7209 */ /* 0x000fe40007810000 */
[----:B0-----:R-:W-:Y:S02]  /*13640*/  F2FP.SATFINITE.E4M3.F32.PACK_AB_MERGE_C R224, R125, R20, RZ ;  /* 0x000000147de0723e */ /* 0x001fe400048070ff */
[----:B------:R-:W-:Y:S02]  /*13650*/  FMNMX.FTZ R60, R65, R60, !PT ;  /* 0x0000003c413c7209 */ /* 0x000fe40007810000 */
[----:B------:R-:W-:Y:S01]  /*13660*/  F2FP.SATFINITE.E4M3.F32.PACK_AB_MERGE_C R224, R137, R14, R224 ;  /* 0x0000000e89e0723e */ /* 0x000fe200048070e0 */
[----:B------:R-:W-:Y:S01]  /*13670*/  MUFU.EX2 R28, R28 ;  /* 0x0000001c001c7308 */ /* 0x000fe20000000800 */
[----:B------:R-:W-:-:S04]  /*13680*/  FMNMX.FTZ R62, R63, R60, !PT ;  /* 0x0000003c3f3e7209 */ /* 0x000fc80007810000 */
[----:B------:R-:W-:-:S03]  /*13690*/  FMNMX.FTZ R62, R69, R62, !PT ;  /* 0x0000003e453e7209 */ /* 0x000fc60007810000 */
[----:B------:R-:W0:Y:S01]  /*136a0*/  MUFU.EX2 R133, R133 ;  /* 0x0000008500857308 */ /* 0x000e220000000800 */
[----:B------:R-:W-:-:S04]  /*136b0*/  FMNMX.FTZ R62, R67, R62, !PT ;  /* 0x0000003e433e7209 */ /* 0x000fc80007810000 */
        /* <DEDUP_REMOVED lines=30> */
[----:B------:R-:W-:Y:S01]  /*138a0*/  FMNMX.FTZ R13, R171, R68, !PT ;  /* 0x00000044ab0d7209 */ /* 0x000fe20007810000 */
[----:B------:R-:W-:-:S04]  /*138b0*/  FFMA.FTZ R68, R2, R215, -R12 ;  /* 0x000000d702447223 */ /* 0x000fc8000001080c */
[----:B------:R-:W1:Y:S02]  /*138c0*/  SHFL.BFLY PT, R72, R13, 0x2, 0x1f ;  /* 0x0c401f000d487f89 */ /* 0x000e6400000e0000 */
[----:B------:R-:W2:Y:S01]  /*138d0*/  MUFU.EX2 R93, R93 ;  /* 0x0000005d005d7308 */ /* 0x000ea20000000800 */
[----:B0-----:R-:W-:-:S04]  /*138e0*/  F2FP.SATFINITE.E4M3.F32.PACK_AB_MERGE_C R222, R117, R42, RZ ;  /* 0x0000002a75de723e */ /* 0x001fc800048070ff */
[----:B------:R-:W-:-:S03]  /*138f0*/  F2FP.SATFINITE.E4M3.F32.PACK_AB_MERGE_C R222, R145, R40, R222 ;  /* 0x0000002891de723e */ /* 0x000fc600048070de */
[----:B------:R-:W-:Y:S08]  /*13900*/  MUFU.EX2 R147, R147 ;  /* 0x0000009300937308 */ /* 0x000ff00000000800 */
[----:B------:R-:W0:Y:S01]  /*13910*/  MUFU.EX2 R101, R101 ;  /* 0x0000006500657308 */ /* 0x000e220000000800 */
[----:B--2---:R-:W-:-:S04]  /*13920*/  F2FP.SATFINITE.E4M3.F32.PACK_AB_MERGE_C R200, R93, R46, RZ ;  /* 0x0000002e5dc8723e */ /* 0x004fc800048070ff */
[----:B------:R-:W-:Y:S02]  /*13930*/  F2FP.SATFINITE.E4M3.F32.PACK_AB_MERGE_C R200, R105, R44, R200 ;  /* 0x0000002c69c8723e */ /* 0x000fe400048070c8 */
[----:B-1----:R-:W-:Y:S01]  /*13940*/  FMNMX.FTZ R78, R13, R72, !PT ;  /* 0x000000480d4e7209 */ /* 0x002fe20007810000 */
[C-C-:B------:R-:W-:Y:S01]  /*13950*/  FFMA.FTZ R72, R2.reuse, R223, -R12.reuse ;  /* 0x000000df02487223 */ /* 0x140fe2000001080c */
[----:B------:R-:W-:-:S01]  /*13960*/  FFMA.FTZ R12, R2, R37, -R12 ;  /* 0x00000025020c7223 */ /* 0x000fc2000001080c */
[----:B------:R-:W-:Y:S02]  /*13970*/  MUFU.EX2 R73, R73 ;  /* 0x0000004900497308 */ /* 0x000fe40000000800 */
[----:B------:R-:W1:Y:S01]  /*13980*/  SHFL.BFLY PT, R13, R78, 0x1, 0x1f ;  /* 0x0c201f004e0d7f89 */ /* 0x000e6200000e0000 */
[----:B0-----:R-:W-:-:S05]  /*13990*/  F2FP.SATFINITE.E4M3.F32.PACK_AB_MERGE_C R202, R101, R50, RZ ;  /* 0x0000003265ca723e */ /* 0x001fca00048070ff */
[----:B------:R-:W-:Y:S01]  /*139a0*/  MUFU.EX2 R54, R179 ;  /* 0x000000b300367308 */ /* 0x000fe20000000800 */
[----:B------:R-:W-:-:S07]  /*139b0*/  F2FP.SATFINITE.E4M3.F32.PACK_AB_MERGE_C R202, R147, R48, R202 ;  /* 0x0000003093ca723e */ /* 0x000fce00048070ca */
[----:B------:R-:W0:Y:S08]  /*139c0*/  MUFU.EX2 R77, R77 ;  /* 0x0000004d004d7308 */ /* 0x000e300000000800 */
[----:B------:R-:W-:Y:S01]  /*139d0*/  MUFU.EX2 R56, R185 ;  /* 0x000000b900387308 */ /* 0x000fe20000000800 */
[----:B-1----:R-:W-:-:S04]  /*139e0*/  FMNMX.FTZ R13, R78, R13, !PT ;  /* 0x0000000d4e0d7209 */ /* 0x002fc80007810000 */
[----:B------:R-:W-:Y:S01]  /*139f0*/  FSETP.NEU.FTZ.AND P1, PT, R13, -INF , PT ;  /* 0xff8000000d00780b */ /* 0x000fe20003f3d000 */
[----:B------:R-:W-:-:S02]  /*13a00*/  FFMA.FTZ R92, R2, R13, -8 ;  /* 0xc1000000025c7423 */ /* 0x000fc4000001000d */
[----:B------:R-:W-:Y:S01]  /*13a10*/  MUFU.EX2 R81, R81 ;  /* 0x0000005100517308 */ /* 0x000fe20000000800 */
[----:B0-----:R-:W-:Y:S02]  /*13a20*/  F2FP.SATFINITE.E4M3.F32.PACK_AB_MERGE_C R204, R77, R54, RZ ;  /* 0x000000364dcc723e */ /* 0x001fe400048070ff */
[----:B------:R-:W-:Y:S02]  /*13a30*/  FSEL R92, R92, RZ, P1 ;  /* 0x000000ff5c5c7208 */ /* 0x000fe40000800000 */
[----:B------:R-:W-:-:S03]  /*13a40*/  ISETP.GE.AND P1, PT, R138, 0xe1, PT ;  /* 0x000000e18a00780c */ /* 0x000fc60003f26270 */
[----:B------:R-:W-:Y:S01]  /*13a50*/  MUFU.EX2 R58, R187 ;  /* 0x000000bb003a7308 */ /* 0x000fe20000000800 */
[----:B------:R-:W-:-:S01]  /*13a60*/  FFMA.FTZ R21, R2, R21, -R92 ;  /* 0x0000001502157223 */ /* 0x000fc2000001085c */
[C-C-:B------:R-:W-:Y:S01]  /*13a70*/  FFMA.FTZ R78, R2.reuse, R123, -R92.reuse ;  /* 0x0000007b024e7223 */ /* 0x140fe2000001085c */
[----:B------:R-:W-:-:S01]  /*13a80*/  FFMA.FTZ R94, R2, R121, -R92 ;  /* 0x00000079025e7223 */ /* 0x000fc2000001085c */
[C-C-:B------:R-:W-:Y:S01]  /*13a90*/  FFMA.FTZ R121, R2.reuse, R127, -R92.reuse ;  /* 0x0000007f02797223 */ /* 0x140fe2000001085c */
[----:B------:R-:W-:-:S01]  /*13aa0*/  FFMA.FTZ R37, R2, R141, -R92 ;  /* 0x0000008d02257223 */ /* 0x000fc2000001085c */
[C-C-:B------:R-:W-:Y:S01]  /*13ab0*/  FFMA.FTZ R80, R2.reuse, R131, -R92.reuse ;  /* 0x0000008302507223 */ /* 0x140fe2000001085c */
[----:B------:R-:W-:-:S01]  /*13ac0*/  FFMA.FTZ R96, R2, R129, -R92 ;  /* 0x0000008102607223 */ /* 0x000fc2000001085c */
[----:B------:R-:W-:Y:S01]  /*13ad0*/  MUFU.EX2 R21, R21 ;  /* 0x0000001500157308 */ /* 0x000fe20000000800 */
[----:B------:R-:W-:-:S01]  /*13ae0*/  FFMA.FTZ R102, R2, R83, -R92 ;  /* 0x0000005302667223 */ /* 0x000fc2000001085c */
[----:B------:R-:W-:Y:S01]  /*13af0*/  FADD.FTZ R83, R14, R137 ;  /* 0x000000890e537221 */ /* 0x000fe20000010000 */
[----:B------:R-:W-:-:S01]  /*13b00*/  FFMA.FTZ R112, R2, R87, -R92 ;  /* 0x0000005702707223 */ /* 0x000fc2000001085c */
[C-C-:B------:R-:W-:Y:S01]  /*13b10*/  FFMA.FTZ R123, R2.reuse, R135, -R92.reuse ;  /* 0x00000087027b7223 */ /* 0x140fe2000001085c */
[----:B------:R-:W-:-:S01]  /*13b20*/  FFMA.FTZ R82, R2, R149, -R92 ;  /* 0x0000009502527223 */ /* 0x000fc2000001085c */
[----:B------:R-:W-:Y:S01]  /*13b30*/  FADD.FTZ R108, R20, R83 ;  /* 0x00000053146c7221 */ /* 0x000fe20000010000 */
[----:B------:R-:W-:-:S01]  /*13b40*/  FFMA.FTZ R107, R2, R107, -R92 ;  /* 0x0000006b026b7223 */ /* 0x000fc2000001085c */
[----:B------:R-:W0:Y:S01]  /*13b50*/  MUFU.EX2 R78, R78 ;  /* 0x0000004e004e7308 */ /* 0x000e220000000800 */
[----:B------:R-:W-:-:S01]  /*13b60*/  FFMA.FTZ R83, R2, R61, -R92 ;  /* 0x0000003d02537223 */ /* 0x000fc2000001085c */
[C-C-:B------:R-:W-:Y:S01]  /*13b70*/  FFMA.FTZ R98, R2.reuse, R153, -R92.reuse ;  /* 0x0000009902627223 */ /* 0x140fe2000001085c */
[----:B------:R-:W-:Y:S01]  /*13b80*/  @!P2 IADD3 R61, R3, 0x2e840, RZ ;  /* 0x0002e840033da810 */ /* 0x000fe20007ffe0ff */
[C-C-:B------:R-:W-:Y:S01]  /*13b90*/  FFMA.FTZ R127, R2.reuse, R111, -R92.reuse ;  /* 0x0000006f027f7223 */ /* 0x140fe2000001085c */
[----:B------:R-:W-:-:S01]  /*13ba0*/  FFMA.FTZ R84, R2, R159, -R92 ;  /* 0x0000009f02547223 */ /* 0x000fc2000001085c */
[C-C-:B------:R-:W-:Y:S01]  /*13bb0*/  FFMA.FTZ R111, R2.reuse, R115, -R92.reuse ;  /* 0x00000073026f7223 */ /* 0x140fe2000001085c */
[----:B------:R-:W-:Y:S01]  /*13bc0*/  @!P2 PRMT R61, RZ, 0x654, R61 ;  /* 0x00000654ff3da816 */ /* 0x000fe2000000003d */
[----:B------:R-:W1:Y:S01]  /*13bd0*/  MUFU.EX2 R94, R94 ;  /* 0x0000005e005e7308 */ /* 0x000e620000000800 */
[----:B------:R-:W-:-:S01]  /*13be0*/  FFMA.FTZ R100, R2, R113, -R92 ;  /* 0x0000007102647223 */ /* 0x000fc2000001085c */
[C-C-:B------:R-:W-:Y:S01]  /*13bf0*/  FFMA.FTZ R113, R2.reuse, R119, -R92.reuse ;  /* 0x0000007702717223 */ /* 0x140fe2000001085c */
[----:B------:R2:W-:Y:S01]  /*13c00*/  @!P2 SYNCS.ARRIVE.TRANS64.RED.A1T0 RZ, [R61+URZ], RZ ;  /* 0x000000ff3dffa9a7 */ /* 0x0005e2000810043f */
[----:B------:R-:W-:-:S01]  /*13c10*/  FFMA.FTZ R15, R2, R15, -R92 ;  /* 0x0000000f020f7223 */ /* 0x000fc2000001085c */
[C-C-:B------:R-:W-:Y:S01]  /*13c20*/  FFMA.FTZ R86, R2.reuse, R91, -R92.reuse ;  /* 0x0000005b02567223 */ /* 0x140fe2000001085c */
[----:B------:R-:W-:-:S01]  /*13c30*/  FFMA.FTZ R91, R2, R89, -R92 ;  /* 0x00000059025b7223 */ /* 0x000fc2000001085c */
[----:B------:R-:W-:Y:S01]  /*13c40*/  FFMA.FTZ R104, R2, R95, -R92 ;  /* 0x0000005f02687223 */ /* 0x000fe2000001085c */
[----:B------:R-:W3:Y:S01]  /*13c50*/  MUFU.EX2 R121, R121 ;  /* 0x0000007900797308 */ /* 0x000ee20000000800 */
[----:B0-----:R-:W-:-:S01]  /*13c60*/  FADD.FTZ R87, R21, R78 ;  /* 0x0000004e15577221 */ /* 0x001fc20000010000 */
[C-C-:B------:R-:W-:Y:S01]  /*13c70*/  FFMA.FTZ R88, R2.reuse, R173, -R92.reuse ;  /* 0x000000ad02587223 */ /* 0x140fe2000001085c */
[----:B------:R-:W-:-:S01]  /*13c80*/  FFMA.FTZ R89, R2, R99, -R92 ;  /* 0x0000006302597223 */ /* 0x000fc2000001085c */
[C-C-:B------:R-:W-:Y:S01]  /*13c90*/  FFMA.FTZ R69, R2.reuse, R69, -R92.reuse ;  /* 0x0000004502457223 */ /* 0x140fe2000001085c */
[----:B------:R-:W-:-:S01]  /*13ca0*/  FFMA.FTZ R95, R2, R97, -R92 ;  /* 0x00000061025f7223 */ /* 0x000fc2000001085c */
[C-C-:B------:R-:W-:Y:S01]  /*13cb0*/  FFMA.FTZ R106, R2.reuse, R103, -R92.reuse ;  /* 0x00000067026a7223 */ /* 0x140fe2000001085c */
[----:B------:R-:W-:-:S01]  /*13cc0*/  FFMA.FTZ R90, R2, R181, -R92 ;  /* 0x000000b5025a7223 */ /* 0x000fc2000001085c */
[----:B------:R-:W0:Y:S01]  /*13cd0*/  MUFU.EX2 R37, R37 ;  /* 0x0000002500257308 */ /* 0x000e220000000800 */
[----:B-1----:R-:W-:-:S01]  /*13ce0*/  FADD.FTZ R114, R94, R87 ;  /* 0x000000575e727221 */ /* 0x002fc20000010000 */
[----:B------:R-:W-:Y:S01]  /*13cf0*/  FADD.FTZ R87, R125, R108 ;  /* 0x0000006c7d577221 */ /* 0x000fe20000010000 */
[----:B------:R-:W-:-:S01]  /*13d00*/  FFMA.FTZ R108, R2, R59, -R92 ;  /* 0x0000003b026c7223 */ /* 0x000fc2000001085c */
[C-C-:B------:R-:W-:Y:S01]  /*13d10*/  FFMA.FTZ R75, R2.reuse, R75, -R92.reuse ;  /* 0x0000004b024b7223 */ /* 0x140fe2000001085c */
[----:B------:R-:W-:-:S01]  /*13d20*/  FFMA.FTZ R97, R2, R183, -R92 ;  /* 0x000000b702617223 */ /* 0x000fc2000001085c */
[----:B------:R-:W-:Y:S01]  /*13d30*/  FADD.FTZ R116, R24, R87 ;  /* 0x0000005718747221 */ /* 0x000fe20000010000 */
[----:B------:R-:W-:-:S01]  /*13d40*/  FFMA.FTZ R110, R2, R79, -R92 ;  /* 0x0000004f026e7223 */ /* 0x000fc2000001085c */
[----:B------:R-:W1:Y:S01]  /*13d50*/  MUFU.EX2 R80, R80 ;  /* 0x0000005000507308 */ /* 0x000e620000000800 */
[----:B---3--:R-:W-:-:S01]  /*13d60*/  FADD.FTZ R114, R121, R114 ;  /* 0x0000007279727221 */ /* 0x008fc20000010000 */
[----:B------:R-:W-:Y:S01]  /*13d70*/  FADD.FTZ R59, R139, R116 ;  /* 0x000000748b3b7221 */ /* 0x000fe20000010000 */
[----:B------:R-:W-:-:S01]  /*13d80*/  FFMA.FTZ R116, R2, R63, -R92 ;  /* 0x0000003f02747223 */ /* 0x000fc2000001085c */
[C-C-:B------:R-:W-:Y:S01]  /*13d90*/  FFMA.FTZ R79, R2.reuse, R189, -R92.reuse ;  /* 0x000000bd024f7223 */ /* 0x140fe2000001085c */
[----:B------:R-:W-:-:S01]  /*13da0*/  FFMA.FTZ R57, R2, R57, -R92 ;  /* 0x0000003902397223 */ /* 0x000fc2000001085c */
[C-C-:B------:R-:W-:Y:S01]  /*13db0*/  FFMA.FTZ R53, R2.reuse, R53, -R92.reuse ;  /* 0x0000003502357223 */ /* 0x140fe2000001085c */
[----:B------:R-:W-:-:S01]  /*13dc0*/  FFMA.FTZ R71, R2, R71, -R92 ;  /* 0x0000004702477223 */ /* 0x000fc2000001085c */
[----:B------:R-:W3:Y:S01]  /*13dd0*/  MUFU.EX2 R96, R96 ;  /* 0x0000006000607308 */ /* 0x000ee20000000800 */
[----:B0-----:R-:W-:-:S01]  /*13de0*/  FADD.FTZ R87, R37, R114 ;  /* 0x0000007225577221 */ /* 0x001fc20000010000 */
[----:B------:R-:W-:Y:S01]  /*13df0*/  FADD.FTZ R114, R28, R59 ;  /* 0x0000003b1c727221 */ /* 0x000fe20000010000 */
[----:B------:R-:W-:-:S01]  /*13e00*/  FFMA.FTZ R59, R2, R65, -R92 ;  /* 0x00000041023b7223 */ /* 0x000fc2000001085c */
[C-C-:B------:R-:W-:Y:S01]  /*13e10*/  FFMA.FTZ R51, R2.reuse, R51, -R92.reuse ;  /* 0x0000003302337223 */ /* 0x140fe2000001085c */
[----:B------:R-:W-:-:S01]  /*13e20*/  FFMA.FTZ R225, R2, R225, -R92 ;  /* 0x000000e102e17223 */ /* 0x000fc2000001085c */
[----:B--2---:R-:W-:Y:S01]  /*13e30*/  FADD.FTZ R61, R133, R114 ;  /* 0x00000072853d7221 */ /* 0x004fe20000010000 */
[----:B------:R-:W-:-:S01]  /*13e40*/  FFMA.FTZ R114, R2, R67, -R92 ;  /* 0x0000004302727223 */ /* 0x000fc2000001085c */
[----:B------:R-:W0:Y:S01]  /*13e50*/  MUFU.EX2 R123, R123 ;  /* 0x0000007b007b7308 */ /* 0x000e220000000800 */
[----:B-1----:R-:W-:-:S01]  /*13e60*/  FADD.FTZ R87, R80, R87 ;  /* 0x0000005750577221 */ /* 0x002fc20000010000 */
[C-C-:B------:R-:W-:Y:S01]  /*13e70*/  FFMA.FTZ R67, R2.reuse, R49, -R92.reuse ;  /* 0x0000003102437223 */ /* 0x140fe2000001085c */
[----:B------:R-:W-:-:S01]  /*13e80*/  FFMA.FTZ R49, R2, R47, -R92 ;  /* 0x0000002f02317223 */ /* 0x000fc2000001085c */
[C-C-:B------:R-:W-:Y:S01]  /*13e90*/  FFMA.FTZ R55, R2.reuse, R55, -R92.reuse ;  /* 0x0000003702377223 */ /* 0x140fe2000001085c */
[----:B------:R-:W-:Y:S01]  /*13ea0*/  F2FP.SATFINITE.E4M3.F32.PACK_AB_MERGE_C R94, R121, R94, RZ ;  /* 0x0000005e795e723e */ /* 0x000fe200048070ff */
[C-C-:B------:R-:W-:Y:S01]  /*13eb0*/  FFMA.FTZ R30, R2.reuse, R30, -R92.reuse ;  /* 0x0000001e021e7223 */ /* 0x140fe2000001085c */
[----:B------:R-:W-:-:S01]  /*13ec0*/  FFMA.FTZ R161, R2, R161, -R92 ;  /* 0x000000a102a17223 */ /* 0x000fc2000001085c */
[----:B------:R-:W1:Y:S01]  /*13ed0*/  MUFU.EX2 R82, R82 ;  /* 0x0000005200527308 */ /* 0x000e620000000800 */
[----:B---3--:R-:W-:-:S01]  /*13ee0*/  FADD.FTZ R118, R96, R87 ;  /* 0x0000005760767221 */ /* 0x008fc20000010000 */
[C-C-:B------:R-:W-:Y:S01]  /*13ef0*/  FFMA.FTZ R163, R2.reuse, R163, -R92.reuse ;  /* 0x000000a302a37223 */ /* 0x140fe2000001085c */
[----:B------:R-:W-:-:S01]  /*13f00*/  FFMA.FTZ R165, R2, R165, -R92 ;  /* 0x000000a502a57223 */ /* 0x000fc2000001085c */
[----:B------:R-:W-:Y:S01]  /*13f10*/  FFMA.FTZ R167, R2, R167, -R92 ;  /* 0x000000a702a77223 */ /* 0x000fe2000001085c */
[----:B------:R-:W-:Y:S01]  /*13f20*/  IMAD.MOV.U32 R87, RZ, RZ, RZ ;  /* 0x000000ffff577224 */ /* 0x000fe200078e00ff */
[----:B------:R-:W-:-:S02]  /*13f30*/  F2FP.SATFINITE.E4M3.F32.PACK_AB_MERGE_C R204, R73, R52, R204 ;  /* 0x0000003449cc723e */ /* 0x000fc400048070cc */
[----:B------:R-:W2:Y:S01]  /*13f40*/  MUFU.EX2 R107, R107 ;  /* 0x0000006b006b7308 */ /* 0x000ea20000000800 */
[----:B0-----:R-:W-:-:S01]  /*13f50*/  FADD.FTZ R63, R123, R118 ;  /* 0x000000767b3f7221 */ /* 0x001fc20000010000 */
[----:B------:R-:W-:Y:S01]  /*13f60*/  FADD.FTZ R118, R32, R61 ;  /* 0x0000003d20767221 */ /* 0x000fe20000010000 */
[----:B------:R-:W-:-:S01]  /*13f70*/  FFMA.FTZ R61, R2, R41, -R92 ;  /* 0x00000029023d7223 */ /* 0x000fc2000001085c */
[----:B------:R-:W-:Y:S02]  /*13f80*/  F2FP.SATFINITE.E4M3.F32.PACK_AB_MERGE_C R227, R123, R96, RZ ;  /* 0x000000607be3723e */ /* 0x000fe400048070ff */
[----:B------:R-:W-:-:S02]  /*13f90*/  FADD.FTZ R41, R143, R118 ;  /* 0x000000768f297221 */ /* 0x000fc40000010000 */
[----:B------:R-:W0:Y:S01]  /*13fa0*/  MUFU.EX2 R98, R98 ;  /* 0x0000006200627308 */ /* 0x000e220000000800 */
[----:B-1----:R-:W-:-:S01]  /*13fb0*/  FADD.FTZ R120, R82, R63 ;  /* 0x0000003f52787221 */ /* 0x002fc20000010000 */
[----:B------:R-:W-:Y:S01]  /*13fc0*/  FADD.FTZ R118, R36, R41 ;  /* 0x0000002924767221 */ /* 0x000fe20000010000 */
[----:B------:R-:W-:-:S01]  /*13fd0*/  FFMA.FTZ R63, R2, R45, -R92 ;  /* 0x0000002d023f7223 */ /* 0x000fc2000001085c */
[----:B------:R-:W-:Y:S01]  /*13fe0*/  F2FP.SATFINITE.E4M3.F32.PACK_AB_MERGE_C R227, R80, R37, R227 ;  /* 0x0000002550e3723e */ /* 0x000fe200048070e3 */
[----:B------:R-:W-:-:S02]  /*13ff0*/  IMAD.MOV.U32 R80, RZ, RZ, R87 ;  /* 0x000000ffff507224 */ /* 0x000fc400078e0057 */
[----:B------:R-:W-:Y:S01]  /*14000*/  IMAD.MOV.U32 R37, RZ, RZ, R87 ;  /* 0x000000ffff257224 */ /* 0x000fe200078e0057 */
[----:B------:R-:W1:Y:S01]  /*14010*/  MUFU.EX2 R127, R127 ;  /* 0x0000007f007f7308 */ /* 0x000e620000000800 */
[----:B--2---:R-:W-:-:S07]  /*14020*/  FADD.FTZ R65, R107, R120 ;  /* 0x000000786b417221 */ /* 0x004fce0000010000 */
[----:B------:R-:W2:Y:S01]  /*14030*/  MUFU.EX2 R84, R84 ;  /* 0x0000005400547308 */ /* 0x000ea20000000800 */
[----:B0-----:R-:W-:-:S01]  /*14040*/  FADD.FTZ R120, R98, R65 ;  /* 0x0000004162787221 */ /* 0x001fc20000010000 */
[----:B------:R-:W-:Y:S01]  /*14050*/  FFMA.FTZ R65, R2, R43, -R92 ;  /* 0x0000002b02417223 */ /* 0x000fe2000001085c */
[----:B------:R-:W-:-:S04]  /*14060*/  FADD.FTZ R43, R109, R118 ;  /* 0x000000766d2b7221 */ /* 0x000fc80000010000 */
[----:B------:R-:W-:Y:S01]  /*14070*/  FADD.FTZ R118, R40, R43 ;  /* 0x0000002b28767221 */ /* 0x000fe20000010000 */
[----:B------:R-:W0:Y:S01]  /*14080*/  MUFU.EX2 R111, R111 ;  /* 0x0000006f006f7308 */ /* 0x000e220000000800 */
[----:B-1----:R-:W-:-:S01]  /*14090*/  FADD.FTZ R45, R127, R120 ;  /* 0x000000787f2d7221 */ /* 0x002fc20000010000 */
[----:B------:R-:W-:Y:S01]  /*140a0*/  F2FP.SATFINITE.E4M3.F32.PACK_AB_MERGE_C R221, R127, R98, RZ ;  /* 0x000000627fdd723e */ /* 0x000fe200048070ff */
[----:B------:R-:W-:-:S03]  /*140b0*/  FADD.FTZ R43, R145, R118 ;  /* 0x00000076912b7221 */ /* 0x000fc60000010000 */
[----:B------:R-:W-:Y:S01]  /*140c0*/  F2FP.SATFINITE.E4M3.F32.PACK_AB_MERGE_C R221, R107, R82, R221 ;  /* 0x000000526bdd723e */ /* 0x000fe200048070dd */
[----:B------:R-:W-:-:S01]  /*140d0*/  FADD.FTZ R118, R42, R43 ;  /* 0x0000002b2a767221 */ /* 0x000fc20000010000 */
[----:B------:R-:W1:Y:S01]  /*140e0*/  MUFU.EX2 R100, R100 ;  /* 0x0000006400647308 */ /* 0x000e620000000800 */
[----:B--2---:R-:W-:-:S01]  /*140f0*/  FADD.FTZ R120, R84, R45 ;  /* 0x0000002d54787221 */ /* 0x004fc20000010000 */
[----:B------:R-:W-:Y:S01]  /*14100*/  FFMA.FTZ R43, R2, R26, -R92 ;  /* 0x0000001a022b7223 */ /* 0x000fe2000001085c */
[----:B------:R-:W-:-:S05]  /*14110*/  MOV R82, R87 ;  /* 0x0000005700527202 */ /* 0x000fca0000000f00 */
[----:B------:R-:W2:Y:S01]  /*14120*/  MUFU.EX2 R113, R113 ;  /* 0x0000007100717308 */ /* 0x000ea20000000800 */
[----:B0-----:R-:W-:-:S07]  /*14130*/  FADD.FTZ R45, R111, R120 ;  /* 0x000000786f2d7221 */ /* 0x001fce0000010000 */
[----:B------:R-:W0:Y:S01]  /*14140*/  MUFU.EX2 R15, R15 ;  /* 0x0000000f000f7308 */ /* 0x000e220000000800 */
[----:B-1----:R-:W-:-:S01]  /*14150*/  FADD.FTZ R120, R100, R45 ;  /* 0x0000002d64787221 */ /* 0x002fc20000010000 */
[----:B------:R-:W-:-:S04]  /*14160*/  FADD.FTZ R45, R117, R118 ;  /* 0x00000076752d7221 */ /* 0x000fc80000010000 */
[----:B------:R-:W-:Y:S01]  /*14170*/  FADD.FTZ R118, R44, R45 ;  /* 0x0000002d2c767221 */ /* 0x000fe20000010000 */
[----:B------:R-:W-:-:S01]  /*14180*/  FFMA.FTZ R45, R2, R27, -R92 ;  /* 0x0000001b022d7223 */ /* 0x000fc2000001085c */
[----:B------:R-:W1:Y:S01]  /*14190*/  MUFU.EX2 R86, R86 ;  /* 0x0000005600567308 */ /* 0x000e620000000800 */
[----:B--2---:R-:W-:-:S01]  /*141a0*/  FADD.FTZ R120, R113, R120 ;  /* 0x0000007871787221 */ /* 0x004fc20000010000 */
[----:B------:R-:W-:Y:S01]  /*141b0*/  FFMA.FTZ R92, R2, R171, -R92 ;  /* 0x000000ab025c7223 */ /* 0x000fe2000001085c */
[----:B------:R-:W-:Y:S01]  /*141c0*/  F2FP.SATFINITE.E4M3.F32.PACK_AB_MERGE_C R100, R113, R100, RZ ;  /* 0x000000647164723e */ /* 0x000fe200048070ff */
[----:B------:R-:W-:-:S03]  /*141d0*/  IMAD.MOV.U32 R44, RZ, RZ, R87 ;  /* 0x000000ffff2c7224 */ /* 0x000fc600078e0057 */
[----:B------:R-:W-:Y:S01]  /*141e0*/  F2FP.SATFINITE.E4M3.F32.PACK_AB_MERGE_C R223, R111, R84, R100 ;  /* 0x000000546fdf723e */ /* 0x000fe20004807064 */
[----:B------:R-:W2:Y:S01]  /*141f0*/  MUFU.EX2 R91, R91 ;  /* 0x0000005b005b7308 */ /* 0x000ea20000000800 */
[----:B0-----:R-:W-:-:S01]  /*14200*/  FADD.FTZ R27, R15, R120 ;  /* 0x000000780f1b7221 */ /* 0x001fc20000010000 */
[----:B------:R-:W-:-:S06]  /*14210*/  IMAD.MOV.U32 R84, RZ, RZ, R87 ;  /* 0x000000ffff547224 */ /* 0x000fcc00078e0057 */
[----:B------:R-:W0:Y:S08]  /*14220*/  MUFU.EX2 R104, R104 ;  /* 0x0000006800687308 */ /* 0x000e300000000800 */
[----:B------:R-:W3:Y:S08]  /*14230*/  MUFU.EX2 R88, R88 ;  /* 0x0000005800587308 */ /* 0x000ef00000000800 */
[----:B------:R4:W-:Y:S08]  /*14240*/  MUFU.EX2 R41, R69 ;  /* 0x0000004500297308 */ /* 0x0009f00000000800 */
[----:B------:R-:W3:Y:S01]  /*14250*/  MUFU.EX2 R89, R89 ;  /* 0x0000005900597308 */ /* 0x000ee20000000800 */
[----:B----4-:R-:W-:-:S01]  /*14260*/  FADD.FTZ R69, R105, R118 ;  /* 0x0000007669457221 */ /* 0x010fc20000010000 */
[----:B-1----:R-:W-:-:S03]  /*14270*/  FADD.FTZ R118, R86, R27 ;  /* 0x0000001b56767221 */ /* 0x002fc60000010000 */
[----:B------:R-:W-:Y:S01]  /*14280*/  FADD.FTZ R120, R46, R69 ;  /* 0x000000452e787221 */ /* 0x000fe20000010000 */
[----:B--2---:R-:W-:-:S01]  /*14290*/  FADD.FTZ R27, R91, R118 ;  /* 0x000000765b1b7221 */ /* 0x004fc20000010000 */
[C---:B0-----:R-:W-:Y:S01]  /*142a0*/  F2FP.SATFINITE.E4M3.F32.PACK_AB_MERGE_C R91, R104.reuse, R91, RZ ;  /* 0x0000005b685b723e */ /* 0x041fe200048070ff */
[----:B------:R-:W0:Y:S02]  /*142b0*/  MUFU.EX2 R95, R95 ;  /* 0x0000005f005f7308 */ /* 0x000e240000000800 */
[----:B------:R-:W-:-:S01]  /*142c0*/  FADD.FTZ R69, R104, R27 ;  /* 0x0000001b68457221 */ /* 0x000fc20000010000 */
[----:B------:R-:W-:Y:S01]  /*142d0*/  F2FP.SATFINITE.E4M3.F32.PACK_AB_MERGE_C R201, R86, R15, R91 ;  /* 0x0000000f56c9723e */ /* 0x000fe2000480705b */
[----:B------:R-:W-:-:S04]  /*142e0*/  IMAD.MOV.U32 R86, RZ, RZ, R87 ;  /* 0x000000ffff567224 */ /* 0x000fc800078e0057 */
[----:B------:R1:W-:Y:S08]  /*142f0*/  MUFU.EX2 R26, R61 ;  /* 0x0000003d001a7308 */ /* 0x0003f00000000800 */
[----:B------:R-:W2:Y:S01]  /*14300*/  MUFU.EX2 R106, R106 ;  /* 0x0000006a006a7308 */ /* 0x000ea20000000800 */
[----:B-1----:R-:W-:-:S01]  /*14310*/  FADD.FTZ R61, R93, R120 ;  /* 0x000000785d3d7221 */ /* 0x002fc20000010000 */
[----:B---3--:R-:W-:Y:S01]  /*14320*/  FADD.FTZ R120, R88, R69 ;  /* 0x0000004558787221 */ /* 0x008fe20000010000 */
[----:B------:R-:W-:-:S02]  /*14330*/  IMAD.MOV.U32 R69, RZ, RZ, R87 ;  /* 0x000000ffff457224 */ /* 0x000fc400078e0057 */
[----:B------:R-:W-:Y:S01]  /*14340*/  FADD.FTZ R118, R48, R61 ;  /* 0x0000003d30767221 */ /* 0x000fe20000010000 */
[----:B------:R-:W-:-:S01]  /*14350*/  FADD.FTZ R120, R89, R120 ;  /* 0x0000007859787221 */ /* 0x000fc20000010000 */
[----:B------:R-:W-:Y:S01]  /*14360*/  IMAD.MOV.U32 R48, RZ, RZ, R87 ;  /* 0x000000ffff307224 */ /* 0x000fe200078e0057 */
[----:B------:R-:W1:Y:S01]  /*14370*/  MUFU.EX2 R90, R90 ;  /* 0x0000005a005a7308 */ /* 0x000e620000000800 */
[----:B------:R-:W-:-:S04]  /*14380*/  FADD.FTZ R61, R147, R118 ;  /* 0x00000076933d7221 */ /* 0x000fc80000010000 */
[----:B------:R-:W-:Y:S01]  /*14390*/  FADD.FTZ R28, R50, R61 ;  /* 0x0000003d321c7221 */ /* 0x000fe20000010000 */
[----:B0-----:R-:W-:-:S01]  /*143a0*/  FADD.FTZ R61, R95, R120 ;  /* 0x000000785f3d7221 */ /* 0x001fc20000010000 */
[----:B------:R-:W-:Y:S01]  /*143b0*/  IMAD.MOV.U32 R50, RZ, RZ, R87 ;  /* 0x000000ffff327224 */ /* 0x000fe200078e0057 */
[----:B------:R-:W0:Y:S01]  /*143c0*/  MUFU.EX2 R75, R75 ;  /* 0x0000004b004b7308 */ /* 0x000e220000000800 */
[C---:B--2---:R-:W-:Y:S01]  /*143d0*/  F2FP.SATFINITE.E4M3.F32.PACK_AB_MERGE_C R95, R106.reuse, R95, RZ ;  /* 0x0000005f6a5f723e */ /* 0x044fe200048070ff */
[----:B------:R-:W-:-:S06]  /*143e0*/  FADD.FTZ R61, R106, R61 ;  /* 0x0000003d6a3d7221 */ /* 0x000fcc0000010000 */
[----:B------:R-:W2:Y:S01]  /*143f0*/  MUFU.EX2 R97, R97 ;  /* 0x0000006100617308 */ /* 0x000ea20000000800 */
[----:B-1----:R-:W-:-:S07]  /*14400*/  FADD.FTZ R42, R90, R61 ;  /* 0x0000003d5a2a7221 */ /* 0x002fce0000010000 */
[----:B------:R1:W-:Y:S01]  /*14410*/  MUFU.EX2 R27, R63 ;  /* 0x0000003f001b7308 */ /* 0x0003e20000000800 */
[----:B0-----:R-:W-:-:S07]  /*14420*/  FADD.FTZ R42, R75, R42 ;  /* 0x0000002a4b2a7221 */ /* 0x001fce0000010000 */
[----:B------:R-:W0:Y:S01]  /*14430*/  MUFU.EX2 R110, R110 ;  /* 0x0000006e006e7308 */ /* 0x000e220000000800 */
[----:B-1----:R-:W-:-:S04]  /*14440*/  FADD.FTZ R63, R101, R28 ;  /* 0x0000001c653f7221 */ /* 0x002fc80000010000 */
[----:B------:R-:W-:Y:S01]  /*14450*/  FADD.FTZ R36, R52, R63 ;  /* 0x0000003f34247221 */ /* 0x000fe20000010000 */
[----:B------:R-:W-:Y:S02]  /*14460*/  MOV R52, R87 ;  /* 0x0000005700347202 */ /* 0x000fe40000000f00 */
[----:B------:R-:W1:Y:S01]  /*14470*/  MUFU.EX2 R79, R79 ;  /* 0x0000004f004f7308 */ /* 0x000e620000000800 */
[----:B------:R-:W-:-:S01]  /*14480*/  FADD.FTZ R61, R73, R36 ;  /* 0x00000024493d7221 */ /* 0x000fc20000010000 */
[----:B------:R-:W-:-:S03]  /*14490*/  IMAD.MOV.U32 R73, RZ, RZ, R87 ;  /* 0x000000ffff497224 */ /* 0x000fc600078e0057 */
[----:B------:R-:W-:Y:S01]  /*144a0*/  FADD.FTZ R36, R54, R61 ;  /* 0x0000003d36247221 */ /* 0x000fe20000010000 */
[----:B--2---:R-:W-:-:S01]  /*144b0*/  FADD.FTZ R61, R97, R42 ;  /* 0x0000002a613d7221 */ /* 0x004fc20000010000 */
[----:B------:R-:W-:Y:S01]  /*144c0*/  IMAD.MOV.U32 R54, RZ, RZ, R87 ;  /* 0x000000ffff367224 */ /* 0x000fe200078e0057 */
[----:B------:R-:W2:Y:S01]  /*144d0*/  MUFU.EX2 R102, R102 ;  /* 0x0000006600667308 */ /* 0x000ea20000000800 */
[----:B------:R-:W-:-:S01]  /*144e0*/  FADD.FTZ R77, R77, R36 ;  /* 0x000000244d4d7221 */ /* 0x000fc20000010000 */
[C---:B0-----:R-:W-:Y:S01]  /*144f0*/  FADD.FTZ R42, R110.reuse, R61 ;  /* 0x0000003d6e2a7221 */ /* 0x041fe20000010000 */
[----:B------:R-:W-:Y:S02]  /*14500*/  F2FP.SATFINITE.E4M3.F32.PACK_AB_MERGE_C R97, R110, R97, RZ ;  /* 0x000000616e61723e */ /* 0x000fe400048070ff */
[----:B------:R-:W-:Y:S01]  /*14510*/  FADD.FTZ R46, R56, R77 ;  /* 0x0000004d382e7221 */ /* 0x000fe20000010000 */
[----:B------:R-:W-:Y:S02]  /*14520*/  IMAD.MOV.U32 R77, RZ, RZ, R87 ;  /* 0x000000ffff4d7224 */ /* 0x000fe400078e0057 */
[----:B------:R-:W-:Y:S01]  /*14530*/  MUFU.EX2 R57, R57 ;  /* 0x0000003900397308 */ /* 0x000fe20000000800 */
[----:B-1----:R-:W-:-:S01]  /*14540*/  FADD.FTZ R61, R79, R42 ;  /* 0x0000002a4f3d7221 */ /* 0x002fc20000010000 */
[----:B------:R-:W-:-:S04]  /*14550*/  FADD.FTZ R63, R81, R46 ;  /* 0x0000002e513f7221 */ /* 0x000fc80000010000 */
[----:B------:R-:W-:Y:S01]  /*14560*/  FADD.FTZ R46, R58, R63 ;  /* 0x0000003f3a2e7221 */ /* 0x000fe20000010000 */
[----:B------:R-:W-:Y:S01]  /*14570*/  IMAD.MOV.U32 R63, RZ, RZ, R87 ;  /* 0x000000ffff3f7224 */ /* 0x000fe200078e0057 */
[----:B------:R-:W0:Y:S01]  /*14580*/  MUFU.EX2 R85, R85 ;  /* 0x0000005500557308 */ /* 0x000e220000000800 */
[----:B--2---:R-:W-:-:S01]  /*14590*/  FADD.FTZ R42, R102, R61 ;  /* 0x0000003d662a7221 */ /* 0x004fc20000010000 */
[----:B------:R-:W-:-:S06]  /*145a0*/  IMAD.MOV.U32 R61, RZ, RZ, R87 ;  /* 0x000000ffff3d7224 */ /* 0x000fcc00078e0057 */
[----:B------:R-:W1:Y:S08]  /*145b0*/  MUFU.EX2 R112, R112 ;  /* 0x0000007000707308 */ /* 0x000e700000000800 */
[----:B------:R-:W2:Y:S01]  /*145c0*/  MUFU.EX2 R60, R191 ;  /* 0x000000bf003c7308 */ /* 0x000ea20000000800 */
[C---:B0-----:R-:W-:Y:S01]  /*145d0*/  F2FP.SATFINITE.E4M3.F32.PACK_AB_MERGE_C R206, R85.reuse, R58, RZ ;  /* 0x0000003a55ce723e */ /* 0x041fe200048070ff */
[----:B------:R-:W-:Y:S01]  /*145e0*/  FADD.FTZ R85, R85, R46 ;  /* 0x0000002e55557221 */ /* 0x000fe20000010000 */
[----:B------:R-:W-:-:S02]  /*145f0*/  MOV R58, R87 ;  /* 0x00000057003a7202 */ /* 0x000fc40000000f00 */
[----:B------:R-:W-:Y:S01]  /*14600*/  F2FP.SATFINITE.E4M3.F32.PACK_AB_MERGE_C R206, R81, R56, R206 ;  /* 0x0000003851ce723e */ /* 0x000fe200048070ce */
[--C-:B------:R-:W-:Y:S02]  /*14610*/  IMAD.MOV.U32 R81, RZ, RZ, R87.reuse ;  /* 0x000000ffff517224 */ /* 0x100fe400078e0057 */
[----:B------:R0:W-:Y:S01]  /*14620*/  MUFU.EX2 R3, R83 ;  /* 0x0000005300037308 */ /* 0x0001e20000000800 */
[----:B-1----:R-:W-:Y:S01]  /*14630*/  F2FP.SATFINITE.E4M3.F32.PACK_AB_MERGE_C R46, R112, R57, RZ ;  /* 0x00000039702e723e */ /* 0x002fe200048070ff */
[----:B------:R-:W-:-:S03]  /*14640*/  IMAD.MOV.U32 R56, RZ, RZ, R87 ;  /* 0x000000ffff387224 */ /* 0x000fc600078e0057 */
[----:B------:R-:W-:Y:S01]  /*14650*/  F2FP.SATFINITE.E4M3.F32.PACK_AB_MERGE_C R207, R102, R79, R46 ;  /* 0x0000004f66cf723e */ /* 0x000fe2000480702e */
[--C-:B------:R-:W-:Y:S01]  /*14660*/  IMAD.MOV.U32 R79, RZ, RZ, R87.reuse ;  /* 0x000000ffff4f7224 */ /* 0x100fe200078e0057 */
[----:B------:R-:W-:Y:S01]  /*14670*/  MOV R46, R87 ;  /* 0x00000057002e7202 */ /* 0x000fe20000000f00 */
[----:B------:R-:W1:Y:S01]  /*14680*/  MUFU.EX2 R151, R151 ;  /* 0x0000009700977308 */ /* 0x000e620000000800 */
[----:B0-----:R-:W-:-:S07]  /*14690*/  IMAD.MOV.U32 R83, RZ, RZ, R87 ;  /* 0x000000ffff537224 */ /* 0x001fce00078e0057 */
[----:B------:R-:W-:Y:S08]  /*146a0*/  MUFU.EX2 R108, R108 ;  /* 0x0000006c006c7308 */ /* 0x000ff00000000800 */
[----:B------:R-:W0:Y:S08]  /*146b0*/  MUFU.EX2 R62, R195 ;  /* 0x000000c3003e7308 */ /* 0x000e300000000800 */
[----:B------:R-:W3:Y:S08]  /*146c0*/  MUFU.EX2 R59, R59 ;  /* 0x0000003b003b7308 */ /* 0x000ef00000000800 */
[----:B------:R4:W-:Y:S08]  /*146d0*/  MUFU.EX2 R36, R53 ;  /* 0x0000003500247308 */ /* 0x0009f00000000800 */
[----:B------:R-:W3:Y:S01]  /*146e0*/  MUFU.EX2 R155, R155 ;  /* 0x0000009b009b7308 */ /* 0x000ee20000000800 */
[----:B----4-:R-:W-:-:S01]  /*146f0*/  FADD.FTZ R53, R57, R42 ;  /* 0x0000002a39357221 */ /* 0x010fc20000010000 */
[----:B--2---:R-:W-:Y:S01]  /*14700*/  FADD.FTZ R42, R60, R85 ;  /* 0x000000553c2a7221 */ /* 0x004fe20000010000 */
[----:B------:R-:W-:-:S02]  /*14710*/  IMAD.MOV.U32 R85, RZ, RZ, R87 ;  /* 0x000000ffff557224 */ /* 0x000fc400078e0057 */
[----:B------:R-:W-:Y:S01]  /*14720*/  FADD.FTZ R112, R112, R53 ;  /* 0x0000003570707221 */ /* 0x000fe20000010000 */
[----:B-1----:R-:W-:-:S01]  /*14730*/  FADD.FTZ R57, R151, R42 ;  /* 0x0000002a97397221 */ /* 0x002fc20000010000 */
[----:B------:R-:W-:Y:S01]  /*14740*/  IMAD.MOV.U32 R42, RZ, RZ, R87 ;  /* 0x000000ffff2a7224 */ /* 0x000fe200078e0057 */
[----:B------:R-:W1:Y:S01]  /*14750*/  MUFU.EX2 R116, R116 ;  /* 0x0000007400747308 */ /* 0x000e620000000800 */
[----:B------:R-:W-:-:S01]  /*14760*/  FADD.FTZ R53, R3, R112 ;  /* 0x0000007003357221 */ /* 0x000fc20000010000 */
[----:B0-----:R-:W-:-:S03]  /*14770*/  FADD.FTZ R32, R62, R57 ;  /* 0x000000393e207221 */ /* 0x001fc60000010000 */
[----:B------:R-:W-:-:S03]  /*14780*/  FADD.FTZ R24, R108, R53 ;  /* 0x000000356c187221 */ /* 0x000fc60000010000 */
[----:B------:R-:W0:Y:S01]  /*14790*/  MUFU.EX2 R64, R199 ;  /* 0x000000c700407308 */ /* 0x000e220000000800 */
[----:B---3--:R-:W-:-:S01]  /*147a0*/  FADD.FTZ R53, R59, R24 ;  /* 0x000000183b357221 */ /* 0x008fc20000010000 */
[C---:B------:R-:W-:Y:S01]  /*147b0*/  F2FP.SATFINITE.E4M3.F32.PACK_AB_MERGE_C R208, R155.reuse, R62, RZ ;  /* 0x0000003e9bd0723e */ /* 0x040fe200048070ff */
[----:B------:R-:W-:-:S01]  /*147c0*/  FADD.FTZ R155, R155, R32 ;  /* 0x000000209b9b7221 */ /* 0x000fc20000010000 */
[--C-:B------:R-:W-:Y:S02]  /*147d0*/  IMAD.MOV.U32 R62, RZ, RZ, R87.reuse ;  /* 0x000000ffff3e7224 */ /* 0x100fe400078e0057 */
[----:B------:R-:W-:Y:S01]  /*147e0*/  F2FP.SATFINITE.E4M3.F32.PACK_AB_MERGE_C R208, R151, R60, R208 ;  /* 0x0000003c97d0723e */ /* 0x000fe200048070d0 */
[----:B------:R-:W-:Y:S01]  /*147f0*/  IMAD.MOV.U32 R60, RZ, RZ, R87 ;  /* 0x000000ffff3c7224 */ /* 0x000fe200078e0057 */
[----:B------:R-:W2:Y:S01]  /*14800*/  MUFU.EX2 R157, R157 ;  /* 0x0000009d009d7308 */ /* 0x000ea20000000800 */
[C---:B-1----:R-:W-:Y:S01]  /*14810*/  F2FP.SATFINITE.E4M3.F32.PACK_AB_MERGE_C R59, R116.reuse, R59, RZ ;  /* 0x0000003b743b723e */ /* 0x042fe200048070ff */
[----:B------:R-:W-:-:S03]  /*14820*/  FADD.FTZ R116, R116, R53 ;  /* 0x0000003574747221 */ /* 0x000fc60000010000 */
[----:B------:R-:W-:Y:S01]  /*14830*/  F2FP.SATFINITE.E4M3.F32.PACK_AB_MERGE_C R209, R108, R3, R59 ;  /* 0x000000036cd1723e */ /* 0x000fe2000480703b */
[----:B------:R-:W-:-:S01]  /*14840*/  FADD.FTZ R53, R41, R116 ;  /* 0x0000007429357221 */ /* 0x000fc20000010000 */
[----:B------:R-:W-:Y:S01]  /*14850*/  IMAD.MOV.U32 R59, RZ, RZ, R87 ;  /* 0x000000ffff3b7224 */ /* 0x000fe200078e0057 */
[----:B------:R-:W1:Y:S01]  /*14860*/  MUFU.EX2 R114, R114 ;  /* 0x0000007200727308 */ /* 0x000e620000000800 */
[----:B0-----:R-:W-:-:S07]  /*14870*/  FADD.FTZ R24, R64, R155 ;  /* 0x0000009b40187221 */ /* 0x001fce0000010000 */
[----:B------:R0:W3:Y:S01]  /*14880*/  MUFU.EX2 R66, R203 ;  /* 0x000000cb00427308 */ /* 0x0000e20000000800 */
[----:B--2---:R-:W-:-:S07]  /*14890*/  FADD.FTZ R57, R157, R24 ;  /* 0x000000189d397221 */ /* 0x004fce0000010000 */
[----:B------:R2:W4:Y:S01]  /*148a0*/  MUFU.EX2 R31, R205 ;  /* 0x000000cd001f7308 */ /* 0x0005220000000800 */
[----:B-1----:R-:W-:-:S01]  /*148b0*/  FADD.FTZ R53, R114, R53 ;  /* 0x0000003572357221 */ /* 0x002fc20000010000 */
[----:B0-----:R-:W-:-:S03]  /*148c0*/  F2FP.SATFINITE.E4M3.F32.PACK_AB_MERGE_C R203, R89, R88, R95 ;  /* 0x0000005859cb723e */ /* 0x001fc6000480705f */
[----:B------:R-:W-:Y:S01]  /*148d0*/  FADD.FTZ R40, R26, R53 ;  /* 0x000000351a287221 */ /* 0x000fe20000010000 */
[----:B------:R-:W-:Y:S02]  /*148e0*/  IMAD.MOV.U32 R53, RZ, RZ, R87 ;  /* 0x000000ffff357224 */ /* 0x000fe400078e0057 */
[----:B------:R0:W1:Y:S01]  /*148f0*/  MUFU.EX2 R47, R71 ;  /* 0x00000047002f7308 */ /* 0x0000620000000800 */
[----:B---3--:R-:W-:-:S01]  /*14900*/  FADD.FTZ R32, R66, R57 ;  /* 0x0000003942207221 */ /* 0x008fc20000010000 */
[----:B--2---:R-:W-:Y:S01]  /*14910*/  F2FP.SATFINITE.E4M3.F32.PACK_AB_MERGE_C R205, R75, R90, R97 ;  /* 0x0000005a4bcd723e */ /* 0x004fe20004807061 */
[--C-:B------:R-:W-:Y:S02]  /*14920*/  IMAD.MOV.U32 R75, RZ, RZ, R87.reuse ;  /* 0x000000ffff4b7224 */ /* 0x100fe400078e0057 */
[----:B------:R-:W-:-:S03]  /*14930*/  IMAD.MOV.U32 R57, RZ, RZ, R87 ;  /* 0x000000ffff397224 */ /* 0x000fc600078e0057 */
[----:B------:R-:W2:Y:S01]  /*14940*/  MUFU.EX2 R34, R34 ;  /* 0x0000002200227308 */ /* 0x000ea20000000800 */
[C---:B----4-:R-:W-:Y:S01]  /*14950*/  F2FP.SATFINITE.E4M3.F32.PACK_AB_MERGE_C R210, R31.reuse, R66, RZ ;  /* 0x000000421fd2723e */ /* 0x050fe200048070ff */
[----:B------:R-:W-:Y:S01]  /*14960*/  FADD.FTZ R31, R31, R32 ;  /* 0x000000201f1f7221 */ /* 0x000fe20000010000 */
[--C-:B0-----:R-:W-:Y:S02]  /*14970*/  IMAD.MOV.U32 R71, RZ, RZ, R87.reuse ;  /* 0x000000ffff477224 */ /* 0x101fe400078e0057 */
[----:B------:R-:W-:Y:S01]  /*14980*/  F2FP.SATFINITE.E4M3.F32.PACK_AB_MERGE_C R210, R157, R64, R210 ;  /* 0x000000409dd2723e */ /* 0x000fe200048070d2 */
[----:B------:R-:W-:Y:S01]  /*14990*/  IMAD.MOV.U32 R66, RZ, RZ, R87 ;  /* 0x000000ffff427224 */ /* 0x000fe200078e0057 */
[----:B------:R-:W-:Y:S01]  /*149a0*/  MOV R64, R87 ;  /* 0x0000005700407202 */ /* 0x000fe20000000f00 */
[----:B------:R-:W-:Y:S01]  /*149b0*/  MUFU.EX2 R35, R35 ;  /* 0x0000002300237308 */ /* 0x000fe20000000800 */
[----:B-1----:R-:W-:-:S01]  /*149c0*/  FADD.FTZ R40, R47, R40 ;  /* 0x000000282f287221 */ /* 0x002fc20000010000 */
[----:B------:R-:W-:Y:S01]  /*149d0*/  F2FP.SATFINITE.E4M3.F32.PACK_AB_MERGE_C R32, R47, R26, RZ ;  /* 0x0000001a2f20723e */ /* 0x000fe200048070ff */
[----:B------:R-:W-:-:S03]  /*149e0*/  IMAD.MOV.U32 R47, RZ, RZ, R87 ;  /* 0x000000ffff2f7224 */ /* 0x000fc600078e0057 */
[----:B------:R-:W-:Y:S01]  /*149f0*/  F2FP.SATFINITE.E4M3.F32.PACK_AB_MERGE_C R211, R114, R41, R32 ;  /* 0x0000002972d3723e */ /* 0x000fe20004807020 */
[----:B------:R-:W-:Y:S01]  /*14a00*/  IMAD.MOV.U32 R41, RZ, RZ, R87 ;  /* 0x000000ffff297224 */ /* 0x000fe200078e0057 */
[----:B------:R0:W1:Y:S01]  /*14a10*/  MUFU.EX2 R20, R65 ;  /* 0x0000004100147308 */ /* 0x0000620000000800 */
[----:B--2---:R-:W-:-:S01]  /*14a20*/  FADD.FTZ R26, R34, R31 ;  /* 0x0000001f221a7221 */ /* 0x004fc20000010000 */
[----:B------:R-:W-:Y:S01]  /*14a30*/  FADD.FTZ R31, R27, R40 ;  /* 0x000000281b1f7221 */ /* 0x000fe20000010000 */
[----:B------:R-:W-:Y:S01]  /*14a40*/  MOV R40, R87 ;  /* 0x0000005700287202 */ /* 0x000fe20000000f00 */
[----:B------:R-:W-:-:S04]  /*14a50*/  IMAD.MOV.U32 R32, RZ, RZ, R87 ;  /* 0x000000ffff207224 */ /* 0x000fc800078e0057 */
[----:B------:R-:W-:Y:S01]  /*14a60*/  MUFU.EX2 R38, R38 ;  /* 0x0000002600267308 */ /* 0x000fe20000000800 */
[----:B0-----:R-:W-:-:S07]  /*14a70*/  IMAD.MOV.U32 R65, RZ, RZ, R87 ;  /* 0x000000ffff417224 */ /* 0x001fce00078e0057 */
[----:B------:R-:W0:Y:S01]  /*14a80*/  MUFU.EX2 R39, R39 ;  /* 0x0000002700277308 */ /* 0x000e220000000800 */
[----:B-1----:R-:W-:-:S07]  /*14a90*/  FADD.FTZ R31, R20, R31 ;  /* 0x0000001f141f7221 */ /* 0x002fce0000010000 */
[----:B------:R1:W-:Y:S08]  /*14aa0*/  MUFU.EX2 R28, R67 ;  /* 0x00000043001c7308 */ /* 0x0003f00000000800 */
[----:B------:R-:W-:Y:S01]  /*14ab0*/  MUFU.EX2 R49, R49 ;  /* 0x0000003100317308 */ /* 0x000fe20000000800 */
[----:B0-----:R-:W-:Y:S01]  /*14ac0*/  F2FP.SATFINITE.E4M3.F32.PACK_AB_MERGE_C R212, R39, R38, RZ ;  /* 0x0000002627d4723e */ /* 0x001fe200048070ff */
[----:B-1----:R-:W-:-:S03]  /*14ad0*/  IMAD.MOV.U32 R67, RZ, RZ, R87 ;  /* 0x000000ffff437224 */ /* 0x002fc600078e0057 */
[----:B------:R-:W-:-:S03]  /*14ae0*/  F2FP.SATFINITE.E4M3.F32.PACK_AB_MERGE_C R212, R35, R34, R212 ;  /* 0x0000002223d4723e */ /* 0x000fc600048070d4 */
[----:B------:R-:W-:Y:S08]  /*14af0*/  MUFU.EX2 R70, R70 ;  /* 0x0000004600467308 */ /* 0x000ff00000000800 */
[----:B------:R-:W0:Y:S08]  /*14b00*/  MUFU.EX2 R175, R175 ;  /* 0x000000af00af7308 */ /* 0x000e300000000800 */
[----:B------:R-:W-:Y:S08]  /*14b10*/  MUFU.EX2 R68, R68 ;  /* 0x0000004400447308 */ /* 0x000ff00000000800 */
[----:B------:R-:W1:Y:S01]  /*14b20*/  MUFU.EX2 R169, R169 ;  /* 0x000000a900a97308 */ /* 0x000e620000000800 */
[----:B0-----:R-:W-:-:S07]  /*14b30*/  F2FP.SATFINITE.E4M3.F32.PACK_AB_MERGE_C R214, R175, R70, RZ ;  /* 0x00000046afd6723e */ /* 0x001fce00048070ff */
[----:B------:R-:W0:Y:S08]  /*14b40*/  MUFU.EX2 R51, R51 ;  /* 0x0000003300337308 */ /* 0x000e300000000800 */
[----:B------:R2:W-:Y:S01]  /*14b50*/  MUFU.EX2 R24, R45 ;  /* 0x0000002d00187308 */ /* 0x0005e20000000800 */
[----:B-1----:R-:W-:-:S07]  /*14b60*/  F2FP.SATFINITE.E4M3.F32.PACK_AB_MERGE_C R214, R169, R68, R214 ;  /* 0x00000044a9d6723e */ /* 0x002fce00048070d6 */
[----:B------:R1:W3:Y:S01]  /*14b70*/  MUFU.EX2 R14, R225 ;  /* 0x000000e1000e7308 */ /* 0x0002e20000000800 */
[----:B--2---:R-:W-:-:S01]  /*14b80*/  FADD.FTZ R45, R35, R26 ;  /* 0x0000001a232d7221 */ /* 0x004fc20000010000 */
[----:B------:R-:W-:Y:S01]  /*14b90*/  FADD.FTZ R26, R28, R31 ;  /* 0x0000001f1c1a7221 */ /* 0x000fe20000010000 */
[----:B------:R-:W-:Y:S01]  /*14ba0*/  F2FP.SATFINITE.E4M3.F32.PACK_AB_MERGE_C R31, R49, R28, RZ ;  /* 0x0000001c311f723e */ /* 0x000fe200048070ff */
[----:B------:R-:W-:Y:S02]  /*14bb0*/  IMAD.MOV.U32 R35, RZ, RZ, R87 ;  /* 0x000000ffff237224 */ /* 0x000fe400078e0057 */
[----:B------:R-:W-:-:S01]  /*14bc0*/  FADD.FTZ R38, R38, R45 ;  /* 0x0000002d26267221 */ /* 0x000fc20000010000 */
[----:B------:R-:W-:Y:S01]  /*14bd0*/  FADD.FTZ R49, R49, R26 ;  /* 0x0000001a31317221 */ /* 0x000fe20000010000 */
[----:B------:R-:W-:Y:S01]  /*14be0*/  F2FP.SATFINITE.E4M3.F32.PACK_AB_MERGE_C R213, R20, R27, R31 ;  /* 0x0000001b14d5723e */ /* 0x000fe2000480701f */
[----:B------:R-:W2:Y:S01]  /*14bf0*/  MUFU.EX2 R55, R55 ;  /* 0x0000003700377308 */ /* 0x000ea20000000800 */
[----:B------:R-:W-:-:S01]  /*14c00*/  FADD.FTZ R39, R39, R38 ;  /* 0x0000002627277221 */ /* 0x000fc20000010000 */
[----:B------:R-:W-:Y:S01]  /*14c10*/  FADD.FTZ R28, R36, R49 ;  /* 0x00000031241c7221 */ /* 0x000fe20000010000 */
[----:B-1----:R-:W-:Y:S01]  /*14c20*/  F2FP.SATFINITE.E4M3.F32.PACK_AB_MERGE_C R225, R78, R21, R94 ;  /* 0x000000154ee1723e */ /* 0x002fe2000480705e */
[----:B------:R-:W-:-:S02]  /*14c30*/  IMAD.MOV.U32 R78, RZ, RZ, R87 ;  /* 0x000000ffff4e7224 */ /* 0x000fc400078e0057 */
[----:B------:R-:W-:-:S01]  /*14c40*/  FADD.FTZ R26, R68, R39 ;  /* 0x00000027441a7221 */ /* 0x000fc20000010000 */
[----:B0-----:R-:W-:Y:S01]  /*14c50*/  FADD.FTZ R21, R51, R28 ;  /* 0x0000001c33157221 */ /* 0x001fe20000010000 */
[----:B------:R-:W-:Y:S01]  /*14c60*/  IMAD.MOV.U32 R68, RZ, RZ, R87 ;  /* 0x000000ffff447224 */ /* 0x000fe200078e0057 */
[----:B------:R-:W-:Y:S01]  /*14c70*/  MUFU.EX2 R74, R74 ;  /* 0x0000004a004a7308 */ /* 0x000fe20000000800 */
[----:B------:R-:W-:-:S01]  /*14c80*/  FADD.FTZ R169, R169, R26 ;  /* 0x0000001aa9a97221 */ /* 0x000fc20000010000 */
[----:B---3--:R-:W-:Y:S01]  /*14c90*/  FADD.FTZ R28, R14, R21 ;  /* 0x000000150e1c7221 */ /* 0x008fe20000010000 */
[----:B------:R-:W-:Y:S02]  /*14ca0*/  IMAD.MOV.U32 R49, RZ, RZ, R87 ;  /* 0x000000ffff317224 */ /* 0x000fe400078e0057 */
[----:B------:R-:W-:Y:S01]  /*14cb0*/  FADD.FTZ R70, R70, R169 ;  /* 0x000000a946467221 */ /* 0x000fe20000010000 */
[----:B------:R-:W-:Y:S02]  /*14cc0*/  IMAD.MOV.U32 R45, RZ, RZ, R87 ;  /* 0x000000ffff2d7224 */ /* 0x000fe400078e0057 */
[----:B------:R-:W0:Y:S01]  /*14cd0*/  MUFU.EX2 R29, R29 ;  /* 0x0000001d001d7308 */ /* 0x000e220000000800 */
[----:B------:R-:W-:-:S01]  /*14ce0*/  FADD.FTZ R175, R175, R70 ;  /* 0x00000046afaf7221 */ /* 0x000fc20000010000 */
[C---:B--2---:R-:W-:Y:S01]  /*14cf0*/  FADD.FTZ R28, R55.reuse, R28 ;  /* 0x0000001c371c7221 */ /* 0x044fe20000010000 */
[----:B------:R-:W-:Y:S01]  /*14d00*/  F2FP.SATFINITE.E4M3.F32.PACK_AB_MERGE_C R21, R55, R14, RZ ;  /* 0x0000000e3715723e */ /* 0x000fe200048070ff */
[--C-:B------:R-:W-:Y:S01]  /*14d10*/  IMAD.MOV.U32 R55, RZ, RZ, R87.reuse ;  /* 0x000000ffff377224 */ /* 0x100fe200078e0057 */
[----:B------:R-:W-:Y:S01]  /*14d20*/  MOV R70, R87 ;  /* 0x0000005700467202 */ /* 0x000fe20000000f00 */
[----:B------:R-:W-:Y:S01]  /*14d30*/  IMAD.MOV.U32 R39, RZ, RZ, R87 ;  /* 0x000000ffff277224 */ /* 0x000fe200078e0057 */
[----:B------:R-:W-:Y:S01]  /*14d40*/  F2FP.SATFINITE.E4M3.F32.PACK_AB_MERGE_C R215, R51, R36, R21 ;  /* 0x0000002433d7723e */ /* 0x000fe20004807015 */
[----:B------:R-:W1:Y:S01]  /*14d50*/  MUFU.EX2 R72, R72 ;  /* 0x0000004800487308 */ /* 0x000e620000000800 */
[----:B------:R-:W-:-:S02]  /*14d60*/  IMAD.MOV.U32 R51, RZ, RZ, R87 ;  /* 0x000000ffff337224 */ /* 0x000fc400078e0057 */
[--C-:B------:R-:W-:Y:S02]  /*14d70*/  IMAD.MOV.U32 R38, RZ, RZ, R87.reuse ;  /* 0x000000ffff267224 */ /* 0x100fe400078e0057 */
[--C-:B------:R-:W-:Y:S02]  /*14d80*/  IMAD.MOV.U32 R36, RZ, RZ, R87.reuse ;  /* 0x000000ffff247224 */ /* 0x100fe400078e0057 */
[--C-:B------:R-:W-:Y:S01]  /*14d90*/  IMAD.MOV.U32 R31, RZ, RZ, R87.reuse ;  /* 0x000000ffff1f7224 */ /* 0x100fe200078e0057 */
[----:B------:R-:W2:Y:S01]  /*14da0*/  MUFU.EX2 R43, R43 ;  /* 0x0000002b002b7308 */ /* 0x000ea20000000800 */
[----:B0-----:R-:W-:Y:S01]  /*14db0*/  F2FP.SATFINITE.E4M3.F32.PACK_AB_MERGE_C R34, R29, R74, RZ ;  /* 0x0000004a1d22723e */ /* 0x001fe200048070ff */
[----:B------:R-:W-:-:S06]  /*14dc0*/  IMAD.MOV.U32 R27, RZ, RZ, R87 ;  /* 0x000000ffff1b7224 */ /* 0x000fcc00078e0057 */
[----:B------:R-:W0:Y:S01]  /*14dd0*/  MUFU.EX2 R25, R25 ;  /* 0x0000001900197308 */ /* 0x000e220000000800 */
[----:B-1----:R-:W-:-:S07]  /*14de0*/  FADD.FTZ R14, R72, R175 ;  /* 0x000000af480e7221 */ /* 0x002fce0000010000 */
[----:B------:R-:W1:Y:S01]  /*14df0*/  MUFU.EX2 R30, R30 ;  /* 0x0000001e001e7308 */ /* 0x000e620000000800 */
[----:B--2---:R-:W-:-:S01]  /*14e00*/  FADD.FTZ R15, R43, R28 ;  /* 0x0000001c2b0f7221 */ /* 0x004fc20000010000 */
[----:B------:R-:W-:-:S03]  /*14e10*/  MOV R28, R87 ;  /* 0x00000057001c7202 */ /* 0x000fc60000000f00 */
[----:B------:R-:W-:-:S03]  /*14e20*/  FADD.FTZ R15, R24, R15 ;  /* 0x0000000f180f7221 */ /* 0x000fc60000010000 */
[----:B------:R-:W2:Y:S01]  /*14e30*/  MUFU.EX2 R161, R161 ;  /* 0x000000a100a17308 */ /* 0x000ea20000000800 */
[C---:B0-----:R-:W-:Y:S01]  /*14e40*/  F2FP.SATFINITE.E4M3.F32.PACK_AB_MERGE_C R216, R25.reuse, R72, R34 ;  /* 0x0000004819d8723e */ /* 0x041fe20004807022 */
[----:B------:R-:W-:Y:S01]  /*14e50*/  FADD.FTZ R25, R25, R14 ;  /* 0x0000000e19197221 */ /* 0x000fe20000010000 */
[----:B------:R-:W-:Y:S01]  /*14e60*/  IMAD.MOV.U32 R72, RZ, RZ, R87 ;  /* 0x000000ffff487224 */ /* 0x000fe200078e0057 */
[----:B------:R-:W-:Y:S02]  /*14e70*/  MOV R34, R87 ;  /* 0x0000005700227202 */ /* 0x000fe40000000f00 */
[----:B------:R-:W-:-:S01]  /*14e80*/  FADD.FTZ R74, R74, R25 ;  /* 0x000000194a4a7221 */ /* 0x000fc20000010000 */
[----:B------:R-:W-:Y:S01]  /*14e90*/  IMAD.MOV.U32 R25, RZ, RZ, R87 ;  /* 0x000000ffff197224 */ /* 0x000fe200078e0057 */
[----:B------:R-:W0:Y:S01]  /*14ea0*/  MUFU.EX2 R76, R76 ;  /* 0x0000004c004c7308 */ /* 0x000e220000000800 */
[----:B-1----:R-:W-:-:S01]  /*14eb0*/  FADD.FTZ R14, R30, R15 ;  /* 0x0000000f1e0e7221 */ /* 0x002fc20000010000 */
[----:B------:R-:W-:Y:S01]  /*14ec0*/  FADD.FTZ R29, R29, R74 ;  /* 0x0000004a1d1d7221 */ /* 0x000fe20000010000 */
[----:B------:R-:W-:-:S05]  /*14ed0*/  IMAD.MOV.U32 R74, RZ, RZ, R87 ;  /* 0x000000ffff4a7224 */ /* 0x000fca00078e0057 */
[----:B------:R-:W1:Y:S01]  /*14ee0*/  MUFU.EX2 R163, R163 ;  /* 0x000000a300a37308 */ /* 0x000e620000000800 */
[----:B--2---:R-:W-:-:S01]  /*14ef0*/  FADD.FTZ R14, R161, R14 ;  /* 0x0000000ea10e7221 */ /* 0x004fc20000010000 */
[----:B------:R-:W-:-:S04]  /*14f00*/  F2FP.SATFINITE.E4M3.F32.PACK_AB_MERGE_C R30, R161, R30, RZ ;  /* 0x0000001ea11e723e */ /* 0x000fc800048070ff */
[----:B------:R-:W-:Y:S01]  /*14f10*/  F2FP.SATFINITE.E4M3.F32.PACK_AB_MERGE_C R217, R24, R43, R30 ;  /* 0x0000002b18d9723e */ /* 0x000fe2000480701e */
[----:B------:R-:W-:Y:S01]  /*14f20*/  IMAD.MOV.U32 R43, RZ, RZ, R87 ;  /* 0x000000ffff2b7224 */ /* 0x000fe200078e0057 */
[----:B------:R-:W-:Y:S01]  /*14f30*/  MUFU.EX2 R33, R33 ;  /* 0x0000002100217308 */ /* 0x000fe20000000800 */
[----:B0-----:R-:W-:-:S01]  /*14f40*/  FADD.FTZ R20, R76, R29 ;  /* 0x0000001d4c147221 */ /* 0x001fc20000010000 */
[--C-:B------:R-:W-:Y:S02]  /*14f50*/  IMAD.MOV.U32 R30, RZ, RZ, R87.reuse ;  /* 0x000000ffff1e7224 */ /* 0x100fe400078e0057 */
[--C-:B------:R-:W-:Y:S02]  /*14f60*/  IMAD.MOV.U32 R29, RZ, RZ, R87.reuse ;  /* 0x000000ffff1d7224 */ /* 0x100fe400078e0057 */
[----:B------:R-:W-:Y:S02]  /*14f70*/  IMAD.MOV.U32 R24, RZ, RZ, R87 ;  /* 0x000000ffff187224 */ /* 0x000fe400078e0057 */
[----:B------:R-:W0:Y:S01]  /*14f80*/  MUFU.EX2 R12, R12 ;  /* 0x0000000c000c7308 */ /* 0x000e220000000800 */
[----:B-1----:R-:W-:-:S07]  /*14f90*/  FADD.FTZ R3, R163, R14 ;  /* 0x0000000ea3037221 */ /* 0x002fce0000010000 */
[----:B------:R-:W1:Y:S08]  /*14fa0*/  MUFU.EX2 R177, R177 ;  /* 0x000000b100b17308 */ /* 0x000e700000000800 */
[----:B------:R-:W2:Y:S01]  /*14fb0*/  MUFU.EX2 R26, R165 ;  /* 0x000000a5001a7308 */ /* 0x000ea20000000800 */
[----:B0-----:R-:W-:-:S07]  /*14fc0*/  F2FP.SATFINITE.E4M3.F32.PACK_AB_MERGE_C R15, R12, R33, RZ ;  /* 0x000000210c0f723e */ /* 0x001fce00048070ff */
[----:B------:R-:W-:Y:S01]  /*14fd0*/  MUFU.EX2 R167, R167 ;  /* 0x000000a700a77308 */ /* 0x000fe20000000800 */
[----:B-1----:R-:W-:-:S01]  /*14fe0*/  FADD.FTZ R20, R177, R20 ;  /* 0x00000014b1147221 */ /* 0x002fc20000010000 */
[----:B------:R-:W-:Y:S02]  /*14ff0*/  F2FP.SATFINITE.E4M3.F32.PACK_AB_MERGE_C R218, R177, R76, R15 ;  /* 0x0000004cb1da723e */ /* 0x000fe4000480700f */
[----:B------:R-:W-:Y:S01]  /*15000*/  MOV R76, R87 ;  /* 0x00000057004c7202 */ /* 0x000fe20000000f00 */
[----:B------:R-:W-:Y:S01]  /*15010*/  FADD.FTZ R15, R33, R20 ;  /* 0x00000014210f7221 */ /* 0x000fe20000010000 */
[----:B------:R-:W-:Y:S02]  /*15020*/  IMAD.MOV.U32 R33, RZ, RZ, R87 ;  /* 0x000000ffff217224 */ /* 0x000fe400078e0057 */
[----:B------:R-:W0:Y:S01]  /*15030*/  MUFU.EX2 R92, R92 ;  /* 0x0000005c005c7308 */ /* 0x000e220000000800 */
[----:B--2---:R-:W-:-:S01]  /*15040*/  FADD.FTZ R14, R26, R3 ;  /* 0x000000031a0e7221 */ /* 0x004fc20000010000 */
[----:B------:R-:W-:Y:S01]  /*15050*/  FADD.FTZ R15, R12, R15 ;  /* 0x0000000f0c0f7221 */ /* 0x000fe20000010000 */
[----:B0-----:R-:W-:-:S02]  /*15060*/  F2FP.SATFINITE.E4M3.F32.PACK_AB_MERGE_C R3, R92, R167, RZ ;  /* 0x000000a75c03723e */ /* 0x001fc400048070ff */
[----:B------:R-:W-:Y:S02]  /*15070*/  FADD.FTZ R167, R167, R14 ;  /* 0x0000000ea7a77221 */ /* 0x000fe40000010000 */
[----:B------:R-:W-:Y:S02]  /*15080*/  F2FP.SATFINITE.E4M3.F32.PACK_AB_MERGE_C R219, R26, R163, R3 ;  /* 0x000000a31adb723e */ /* 0x000fe40004807003 */
[----:B------:R-:W-:Y:S01]  /*15090*/  FADD.FTZ R232, R92, R167 ;  /* 0x000000a75ce87221 */ /* 0x000fe20000010000 */
[----:B------:R-:W-:Y:S01]  /*150a0*/  IMAD.MOV.U32 R26, RZ, RZ, R87 ;  /* 0x000000ffff1a7224 */ /* 0x000fe200078e0057 */
[----:B------:R-:W-:Y:S06]  /*150b0*/  @!P1 BRA `(.L_x_465) ;  /* 0x0000004000b09947 */ /* 0x000fec0003800000 */
[----:B------:R-:W-:Y:S01]  /*150c0*/  VIADD R233, R233, 0xfffffffe ;  /* 0xfffffffee9e97836 */ /* 0x000fe20000000000 */
[----:B------:R-:W-:Y:S01]  /*150d0*/  MOV R14, R13 ;  /* 0x0000000d000e7202 */ /* 0x000fe20000000f00 */
[----:B------:R-:W-:Y:S01]  /*150e0*/  IMAD.MOV.U32 R3, RZ, RZ, R0 ;  /* 0x000000ffff037224 */ /* 0x000fe200078e0000 */
[----:B------:R-:W-:Y:S01]  /*150f0*/  CS2R R86, SRZ ;  /* 0x0000000000567805 */ /* 0x000fe2000001ff00 */
[----:B------:R-:W-:Y:S01]  /*15100*/  IMAD.MOV.U32 R12, RZ, RZ, R236 ;  /* 0x000000ffff0c7224 */ /* 0x000fe200078e00ec */
        /* <DEDUP_REMOVED lines=30> */
[----:B------:R-:W-:-:S07]  /*152f0*/  CS2R R24, SRZ ;  /* 0x0000000000187805 */ /* 0x000fce000001ff00 */
.L_x_476:
[----:B------:R-:W2:Y:S01]  /*15300*/  LDL R0, [R1+0x48] ;  /* 0x0000480001007983 */ /* 0x000ea20000100800 */
[----:B------:R-:W-:Y:S01]  /*15310*/  ISETP.NE.AND P1, PT, R234, 0x1, PT ;  /* 0x00000001ea00780c */ /* 0x000fe20003f25270 */
[----:B------:R-:W-:Y:S05]  /*15320*/  YIELD ;  /* 0x0000000000007946 */ /* 0x000fea0003800000 */
[----:B------:R-:W-:-:S04]  /*15330*/  SEL R13, RZ, 0x1, P1 ;  /* 0x00000001ff0d7807 */ /* 0x000fc80000800000 */
[----:B------:R-:W-:Y:S02]  /*15340*/  LOP3.LUT R236, R12, R13, RZ, 0x3c, !PT ;  /* 0x0000000d0cec7212 */ /* 0x000fe400078e3cff */
[----:B--2---:R-:W-:-:S13]  /*15350*/  ISETP.NE.AND P1, PT, R0, RZ, PT ;  /* 0x000000ff0000720c */ /* 0x004fda0003f25270 */
[----:B0-----:R-:W-:Y:S05]  /*15360*/  @P1 BRA `(.L_x_466) ;  /* 0x00000000003c1947 */ /* 0x001fea0003800000 */
[----:B------:R-:W-:Y:S05]  /*15370*/  @!P0 BRA `(.L_x_467) ;  /* 0x0000000000048947 */ /* 0x000fea0003800000 */
[----:B------:R-:W-:Y:S01]  /*15380*/  BPT.TRAP 0x1 ;  /* 0x000000040000795c */ /* 0x000fe20000300000 */
.L_x_467:
[----:B------:R-:W-:-:S05]  /*15390*/  VIADD R0, R234, 0x1 ;  /* 0x00000001ea007836 */ /* 0x000fca0000000000 */
[----:B------:R-:W-:-:S04]  /*153a0*/  ISETP.NE.AND P2, PT, R0, 0x2, PT ;  /* 0x000000020000780c */ /* 0x000fc80003f45270 */
[----:B------:R-:W-:Y:S02]  /*153b0*/  SEL R13, R0, RZ, P2 ;  /* 0x000000ff000d7207 */ /* 0x000fe40001000000 */
[----:B------:R-:W-:-:S03]  /*153c0*/  SHF.L.U32 R0, R236, 0x1f, RZ ;  /* 0x0000001fec007819 */ /* 0x000fc600000006ff */
[----:B------:R-:W-:-:S04]  /*153d0*/  IMAD R13, R13, 0x8, R16 ;  /* 0x000000080d0d7824 */ /* 0x000fc800078e0210 */
[----:B------:R0:W1:Y:S01]  /*153e0*/  SYNCS.PHASECHK.TRANS64.TRYWAIT P2, [R13+URZ+0x2e830], R0 ;  /* 0x02e830000d0075a7 */ /* 0x000062000804017f */
[----:B------:R-:W-:Y:S05]  /*153f0*/  @!P0 BRA `(.L_x_468) ;  /* 0x0000000000048947 */ /* 0x000fea0003800000 */
[----:B------:R-:W-:Y:S01]  /*15400*/  BPT.TRAP 0x1 ;  /* 0x000000040000795c */ /* 0x000fe20000300000 */
.L_x_468:
[----:B------:R-:W-:Y:S04]  /*15410*/  BSSY B0, `(.L_x_466) ;  /* 0x0000004000007945 */ /* 0x000fe80003800000 */
[----:B-1----:R-:W-:Y:S05]  /*15420*/  @P2 BRA `(.L_x_469) ;  /* 0x0000000000082947 */ /* 0x002fea0003800000 */
[----:B------:R-:W1:Y:S02]  /*15430*/  SYNCS.PHASECHK.TRANS64.TRYWAIT P2, [R13+URZ+0x2e830], R0 ;  /* 0x02e830000d0075a7 */ /* 0x000e64000804017f */
[----:B-1----:R-:W-:Y:S05]  /*15440*/  @!P2 BRA `(.L_x_470) ;  /* 0x000000e000a8a947 */ /* 0x002fea0003800000 */
.L_x_469:
[----:B------:R-:W-:Y:S05]  /*15450*/  BSYNC B0 ;  /* 0x0000000000007941 */ /* 0x000fea0003800000 */
.L_x_466:
[----:B01----:R-:W2:Y:S01]  /*15460*/  LDL R0, [R1+0x4c] ;  /* 0x00004c0001007983 */ /* 0x003ea20000100800 */
[----:B------:R-:W-:Y:S01]  /*15470*/  VIADD R235, R234, 0x1 ;  /* 0x00000001eaeb7836 */ /* 0x000fe20000000000 */
[----:B------:R-:W-:Y:S05]  /*15480*/  WARPSYNC.ALL ;  /* 0x0000000000007948 */ /* 0x000fea0003800000 */
[C---:B------:R-:W-:Y:S01]  /*15490*/  ISETP.NE.AND P2, PT, R235.reuse, 0x2, PT ;  /* 0x00000002eb00780c */ /* 0x040fe20003f45270 */
[----:B------:R-:W0:Y:S01]  /*154a0*/  S2R R13, SR_TID.X ;  /* 0x00000000000d7919 */ /* 0x000e220000002100 */
[----:B------:R-:W-:Y:S01]  /*154b0*/  IMAD.MOV.U32 R89, RZ, RZ, 0x40000040 ;  /* 0x40000040ff597424 */ /* 0x000fe200078e00ff */
[----:B------:R-:W-:Y:S01]  /*154c0*/  MOV R237, UR38 ;  /* 0x0000002600ed7c02 */ /* 0x000fe20008000f00 */
[----:B------:R-:W-:Y:S01]  /*154d0*/  IMAD.MOV.U32 R93, RZ, RZ, 0x40000040 ;  /* 0x40000040ff5d7424 */ /* 0x000fe200078e00ff */
[----:B------:R-:W-:Y:S01]  /*154e0*/  SEL R235, R235, RZ, P2 ;  /* 0x000000ffebeb7207 */ /* 0x000fe20001000000 */
[----:B------:R-:W-:Y:S01]  /*154f0*/  STL [R1+0xf4], R27 ;  /* 0x0000f41b01007387 */ /* 0x000fe20000100800 */
[----:B------:R-:W-:Y:S01]  /*15500*/  R2UR UR35, R89 ;  /* 0x00000000592372ca */ /* 0x000fe200000e0000 */
[----:B------:R-:W-:Y:S01]  /*15510*/  IMAD.MOV.U32 R21, RZ, RZ, 0x40000040 ;  /* 0x40000040ff157424 */ /* 0x000fe200078e00ff */
[----:B------:R-:W-:Y:S01]  /*15520*/  R2UR UR17, R93 ;  /* 0x000000005d1172ca */ /* 0x000fe200000e0000 */
[----:B------:R-:W-:Y:S01]  /*15530*/  STL [R1+0xf0], R26 ;  /* 0x0000f01a01007387 */ /* 0x000fe20000100800 */
[----:B------:R-:W-:Y:S01]  /*15540*/  IMAD.MOV.U32 R91, RZ, RZ, 0x40000040 ;  /* 0x40000040ff5b7424 */ /* 0x000fe200078e00ff */
[----:B------:R-:W-:-:S02]  /*15550*/  R2UR UR25, R89 ;  /* 0x00000000591972ca */ /* 0x000fc400000e0000 */
[----:B------:R-:W-:Y:S01]  /*15560*/  STL [R1+0xec], R25 ;  /* 0x0000ec1901007387 */ /* 0x000fe20000100800 */
[----:B------:R-:W-:Y:S01]  /*15570*/  R2UR UR19, R21 ;  /* 0x00000000151372ca */ /* 0x000fe200000e0000 */
[----:B------:R-:W-:Y:S01]  /*15580*/  IMAD.MOV.U32 R21, RZ, RZ, 0x40000040 ;  /* 0x40000040ff157424 */ /* 0x000fe200078e00ff */
[C---:B------:R-:W-:Y:S01]  /*15590*/  R2UR UR43, R91.reuse ;  /* 0x000000005b2b72ca */ /* 0x040fe200000e0000 */
[----:B------:R-:W-:Y:S01]  /*155a0*/  STL [R1+0xe8], R24 ;  /* 0x0000e81801007387 */ /* 0x000fe20000100800 */
[C---:B------:R-:W-:Y:S02]  /*155b0*/  R2UR UR5, R91.reuse ;  /* 0x000000005b0572ca */ /* 0x040fe400000e0000 */
[----:B------:R-:W-:Y:S01]  /*155c0*/  R2UR UR7, R91 ;  /* 0x000000005b0772ca */ /* 0x000fe200000e0000 */
[----:B------:R-:W-:Y:S01]  /*155d0*/  STL [R1+0xe4], R23 ;  /* 0x0000e41701007387 */ /* 0x000fe20000100800 */
[----:B------:R-:W-:Y:S02]  /*155e0*/  R2UR UR9, R93 ;  /* 0x000000005d0972ca */ /* 0x000fe400000e0000 */
[----:B------:R-:W-:Y:S01]  /*155f0*/  R2UR UR11, R89 ;  /* 0x00000000590b72ca */ /* 0x000fe200000e0000 */
[----:B------:R-:W-:Y:S01]  /*15600*/  STL [R1+0xe0], R22 ;  /* 0x0000e01601007387 */ /* 0x000fe20000100800 */
[----:B------:R-:W-:-:S02]  /*15610*/  R2UR UR59, R91 ;  /* 0x000000005b3b72ca */ /* 0x000fc400000e0000 */
[----:B------:R-:W-:Y:S01]  /*15620*/  R2UR UR29, R91 ;  /* 0x000000005b1d72ca */ /* 0x000fe200000e0000 */
[----:B------:R1:W-:Y:S01]  /*15630*/  STL [R1+0xdc], R19 ;  /* 0x0000dc1301007387 */ /* 0x0003e20000100800 */
[----:B------:R-:W-:Y:S02]  /*15640*/  R2UR UR13, R89 ;  /* 0x00000000590d72ca */ /* 0x000fe400000e0000 */
[----:B0-----:R-:W-:Y:S01]  /*15650*/  SHF.R.U32.HI R13, RZ, 0x7, R13 ;  /* 0x00000007ff0d7819 */ /* 0x001fe2000001160d */
[----:B------:R-:W-:Y:S01]  /*15660*/  STL [R1+0xd8], R18 ;  /* 0x0000d81201007387 */ /* 0x000fe20000100800 */
[----:B------:R-:W-:Y:S02]  /*15670*/  R2UR UR15, R93 ;  /* 0x000000005d0f72ca */ /* 0x000fe400000e0000 */
[----:B------:R-:W-:Y:S01]  /*15680*/  IADD3 R94, R13, 0x8, RZ ;  /* 0x000000080d5e7810 */ /* 0x000fe20007ffe0ff */
[----:B------:R0:W-:Y:S01]  /*15690*/  STL [R1+0xd4], R17 ;  /* 0x0000d41101007387 */ /* 0x0001e20000100800 */
[----:B------:R-:W-:-:S02]  /*156a0*/  R2UR UR31, R89 ;  /* 0x00000000591f72ca */ /* 0x000fc400000e0000 */
[----:B-1----:R-:W-:Y:S01]  /*156b0*/  MOV R19, UR43 ;  /* 0x0000002b00137c02 */ /* 0x002fe20008000f00 */
[----:B------:R1:W-:Y:S01]  /*156c0*/  BAR.SYNC.DEFER_BLOCKING R94, 0x100 ;  /* 0x0004005e0000751d */ /* 0x0003e20000010000 */
[C---:B------:R-:W-:Y:S02]  /*156d0*/  R2UR UR21, R91.reuse ;  /* 0x000000005b1572ca */ /* 0x040fe400000e0000 */
[----:B------:R-:W-:Y:S02]  /*156e0*/  R2UR UR23, R91 ;  /* 0x000000005b1772ca */ /* 0x000fe400000e0000 */
[----:B------:R-:W-:Y:S01]  /*156f0*/  R2UR UR27, R89 ;  /* 0x00000000591b72ca */ /* 0x000fe200000e0000 */
[----:B------:R-:W-:Y:S01]  /*15700*/  UMOV UR43, UR25 ;  /* 0x00000019002b7c82 */ /* 0x000fe20008000000 */
[----:B0-----:R-:W-:Y:S01]  /*15710*/  MOV R17, UR35 ;  /* 0x0000002300117c02 */ /* 0x001fe20008000f00 */
[----:B------:R-:W-:Y:S01]  /*15720*/  STL [R1+0xd0], R16 ;  /* 0x0000d01001007387 */ /* 0x000fe20000100800 */
[----:B------:R-:W-:Y:S01]  /*15730*/  UMOV UR35, UR17 ;  /* 0x0000001100237c82 */ /* 0x000fe20008000000 */
[----:B------:R-:W-:-:S02]  /*15740*/  R2UR UR17, R5 ;  /* 0x00000000051172ca */ /* 0x000fc400000e0000 */
[----:B------:R-:W-:Y:S01]  /*15750*/  MOV R96, UR43 ;  /* 0x0000002b00607c02 */ /* 0x000fe20008000f00 */
[----:B------:R-:W-:Y:S01]  /*15760*/  UMOV UR43, UR5 ;  /* 0x00000005002b7c82 */ /* 0x000fe20008000000 */
[C---:B------:R-:W-:Y:S01]  /*15770*/  R2UR UR5, R5.reuse ;  /* 0x00000000050572ca */ /* 0x040fe200000e0000 */
[----:B------:R0:W-:Y:S01]  /*15780*/  STL [R1+0xcc], R15 ;  /* 0x0000cc0f01007387 */ /* 0x0001e20000100800 */
[----:B------:R-:W-:Y:S01]  /*15790*/  MOV R27, UR35 ;  /* 0x00000023001b7c02 */ /* 0x000fe20008000f00 */
[----:B------:R-:W-:Y:S01]  /*157a0*/  UMOV UR35, UR9 ;  /* 0x0000000900237c82 */ /* 0x000fe20008000000 */
[C---:B------:R-:W-:Y:S01]  /*157b0*/  R2UR UR9, R5.reuse ;  /* 0x00000000050972ca */ /* 0x040fe200000e0000 */
[----:B------:R-:W-:Y:S01]  /*157c0*/  STL [R1+0xc8], R14 ;  /* 0x0000c80e01007387 */ /* 0x000fe20000100800 */
[----:B------:R-:W-:Y:S02]  /*157d0*/  R2UR UR25, R5 ;  /* 0x00000000051972ca */ /* 0x000fe400000e0000 */
[----:B------:R-:W-:Y:S01]  /*157e0*/  R2UR UR47, R89 ;  /* 0x00000000592f72ca */ /* 0x000fe200000e0000 */
[----:B------:R-:W-:Y:S01]  /*157f0*/  STL [R1+0xc4], R12 ;  /* 0x0000c40c01007387 */ /* 0x000fe20000100800 */
[----:B------:R-:W-:Y:S01]  /*15800*/  WARPGROUP.ARRIVE ;  /* 0x00000000000079c5 */ /* 0x000fe20000000000 */
[----:B0-----:R-:W-:Y:S01]  /*15810*/  MOV R15, UR59 ;  /* 0x0000003b000f7c02 */ /* 0x001fe20008000f00 */
[----:B------:R-:W-:Y:S01]  /*15820*/  UMOV UR59, UR29 ;  /* 0x0000001d003b7c82 */ /* 0x000fe20008000000 */
[----:B------:R-:W-:Y:S01]  /*15830*/  STL [R1+0xc0], R3 ;  /* 0x0000c00301007387 */ /* 0x000fe20000100800 */
[----:B------:R-:W-:Y:S01]  /*15840*/  MOV R25, UR59 ;  /* 0x0000003b00197c02 */ /* 0x000fe20008000f00 */
[----:B------:R-:W-:Y:S01]  /*15850*/  UMOV UR59, UR13 ;  /* 0x0000000d003b7c82 */ /* 0x000fe20008000000 */
[----:B------:R-:W-:Y:S01]  /*15860*/  R2UR UR13, R5 ;  /* 0x00000000050d72ca */ /* 0x000fe200000e0000 */
[----:B------:R0:W-:Y:S01]  /*15870*/  STL [R1+0xbc], R2 ;  /* 0x0000bc0201007387 */ /* 0x0001e20000100800 */
[----:B------:R-:W-:Y:S01]  /*15880*/  R2UR UR51, R91 ;  /* 0x000000005b3372ca */ /* 0x000fe200000e0000 */
[----:B------:R-:W-:Y:S01]  /*15890*/  IMAD.MOV.U32 R91, RZ, RZ, 0x40000040 ;  /* 0x40000040ff5b7424 */ /* 0x000fe200078e00ff */
[----:B------:R-:W-:Y:S01]  /*158a0*/  R2UR UR55, R89 ;  /* 0x00000000593772ca */ /* 0x000fe200000e0000 */
[----:B------:R-:W-:Y:S01]  /*158b0*/  IMAD.MOV.U32 R89, RZ, RZ, 0x40000040 ;  /* 0x40000040ff597424 */ /* 0x000fe200078e00ff */
[----:B------:R-:W-:-:S02]  /*158c0*/  R2UR UR40, R4 ;  /* 0x00000000042872ca */ /* 0x000fc400000e0000 */
[----:B------:R-:W-:Y:S02]  /*158d0*/  R2UR UR41, R5 ;  /* 0x00000000052972ca */ /* 0x000fe400000e0000 */
[C---:B------:R-:W-:Y:S02]  /*158e0*/  R2UR UR32, R10.reuse ;  /* 0x000000000a2072ca */ /* 0x040fe400000e0000 */
[----:B0-----:R-:W-:Y:S02]  /*158f0*/  MOV R2, UR39 ;  /* 0x0000002700027c02 */ /* 0x001fe40008000f00 */
[----:B------:R-:W-:Y:S02]  /*15900*/  R2UR UR39, R93 ;  /* 0x000000005d2772ca */ /* 0x000fe400000e0000 */
[----:B------:R-:W-:Y:S02]  /*15910*/  R2UR UR33, R11 ;  /* 0x000000000b2172ca */ /* 0x000fe400000e0000 */
[----:B------:R-:W-:-:S02]  /*15920*/  R2UR UR56, R10 ;  /* 0x000000000a3872ca */ /* 0x000fc400000e0000 */
[----:B------:R-:W-:Y:S02]  /*15930*/  R2UR UR57, R11 ;  /* 0x000000000b3972ca */ /* 0x000fe400000e0000 */
[----:B------:R-:W-:-:S05]  /*15940*/  MOV R13, UR37 ;  /* 0x00000025000d7c02 */ /* 0x000fca0008000f00 */
[----:B------:R-:W-:Y:S01]  /*15950*/  MOV R12, UR39 ;  /* 0x00000027000c7c02 */ /* 0x000fe20008000f00 */
[----:B------:R-:W-:Y:S01]  /*15960*/  UMOV UR39, UR31 ;  /* 0x0000001f00277c82 */ /* 0x000fe20008000000 */
[----:B------:R-:W-:Y:S02]  /*15970*/  R2UR UR31, R21 ;  /* 0x00000000151f72ca */ /* 0x000fe400000e0000 */
[----:B------:R-:W-:Y:S01]  /*15980*/  MOV R23, UR39 ;  /* 0x0000002700177c02 */ /* 0x000fe20008000f00 */
[----:B------:R-:W-:Y:S01]  /*15990*/  UMOV UR39, UR21 ;  /* 0x0000001500277c82 */ /* 0x000fe20008000000 */
[----:B------:R-:W-:Y:S01]  /*159a0*/  R2UR UR21, R5 ;  /* 0x00000000051572ca */ /* 0x000fe200000e0000 */
[----:B--2---:R-:W-:Y:S01]  /*159b0*/  IMAD R20, R235, 0x700, R0 ;  /* 0x00000700eb147824 */ /* 0x004fe200078e0200 */
[----:B------:R-:W-:-:S03]  /*159c0*/  MOV R0, UR36 ;  /* 0x0000002400007c02 */ /* 0x000fc60008000f00 */
[C---:B------:R-:W-:Y:S01]  /*159d0*/  VIADD R88, R20.reuse, 0x200 ;  /* 0x0000020014587836 */ /* 0x040fe20000000000 */
[C---:B------:R-:W-:Y:S01]  /*159e0*/  R2UR UR18, R20.reuse ;  /* 0x00000000141272ca */ /* 0x040fe200000e0000 */
[C---:B------:R-:W-:Y:S02]  /*159f0*/  VIADD R92, R20.reuse, 0x300 ;  /* 0x00000300145c7836 */ /* 0x040fe40000000000 */
[----:B------:R-:W-:Y:S01]  /*15a00*/  VIADD R90, R20, 0x100 ;  /* 0x00000100145a7836 */ /* 0x000fe20000000000 */
[----:B------:R-:W-:Y:S01]  /*15a10*/  R2UR UR10, R88 ;  /* 0x00000000580a72ca */ /* 0x000fe200000e0000 */
[----:B------:R-:W-:Y:S01]  /*15a20*/  VIADD R88, R20, 0x500 ;  /* 0x0000050014587836 */ /* 0x000fe20000000000 */
[----:B------:R-:W-:Y:S01]  /*15a30*/  R2UR UR14, R92 ;  /* 0x000000005c0e72ca */ /* 0x000fe200000e0000 */
[----:B------:R-:W-:Y:S01]  /*15a40*/  VIADD R92, R20, 0x2 ;  /* 0x00000002145c7836 */ /* 0x000fe20000000000 */
[----:B------:R-:W-:Y:S02]  /*15a50*/  R2UR UR6, R90 ;  /* 0x000000005a0672ca */ /* 0x000fe400000e0000 */
[----:B------:R-:W-:-:S02]  /*15a60*/  R2UR UR26, R88 ;  /* 0x00000000581a72ca */ /* 0x000fc400000e0000 */
[----:B------:R-:W-:Y:S02]  /*15a70*/  IADD3 R88, R20, 0x102, RZ ;  /* 0x0000010214587810 */ /* 0x000fe40007ffe0ff */
[----:B------:R-:W-:Y:S01]  /*15a80*/  R2UR UR8, R92 ;  /* 0x000000005c0872ca */ /* 0x000fe200000e0000 */
[----:B------:R-:W-:Y:S01]  /*15a90*/  VIADD R92, R20, 0x402 ;  /* 0x00000402145c7836 */ /* 0x000fe20000000000 */
[----:B------:R-:W-:Y:S01]  /*15aa0*/  R2UR UR12, R88 ;  /* 0x00000000580c72ca */ /* 0x000fe200000e0000 */
[C---:B------:R-:W-:Y:S01]  /*15ab0*/  VIADD R88, R20.reuse, 0x302 ;  /* 0x0000030214587836 */ /* 0x040fe20000000000 */
[----:B------:R-:W-:Y:S02]  /*15ac0*/  IADD3 R90, R20, 0x400, RZ ;  /* 0x00000400145a7810 */ /* 0x000fe40007ffe0ff */
[----:B------:R-:W-:Y:S02]  /*15ad0*/  R2UR UR16, R92 ;  /* 0x000000005c1072ca */ /* 0x000fe400000e0000 */
[----:B------:R-:W-:Y:S01]  /*15ae0*/  R2UR UR24, R88 ;  /* 0x00000000581872ca */ /* 0x000fe200000e0000 */
[----:B------:R-:W-:Y:S01]  /*15af0*/  VIADD R88, R20, 0x602 ;  /* 0x0000060214587836 */ /* 0x000fe20000000000 */
[----:B------:R-:W-:Y:S01]  /*15b00*/  R2UR UR22, R90 ;  /* 0x000000005a1672ca */ /* 0x000fe200000e0000 */
[C---:B------:R-:W-:Y:S01]  /*15b10*/  VIADD R90, R20.reuse, 0x600 ;  /* 0x00000600145a7836 */ /* 0x040fe20000000000 */
[----:B------:R-:W-:-:S02]  /*15b20*/  IADD3 R92, R20, 0x4, RZ ;  /* 0x00000004145c7810 */ /* 0x000fc40007ffe0ff */
[----:B------:R-:W-:Y:S01]  /*15b30*/  R2UR UR30, R88 ;  /* 0x00000000581e72ca */ /* 0x000fe200000e0000 */
[----:B------:R-:W-:Y:S01]  /*15b40*/  VIADD R88, R20, 0x204 ;  /* 0x0000020414587836 */ /* 0x000fe20000000000 */
[----:B------:R-:W-:Y:S01]  /*15b50*/  R2UR UR4, R90 ;  /* 0x000000005a0472ca */ /* 0x000fe200000e0000 */
[----:B------:R-:W-:Y:S01]  /*15b60*/  VIADD R90, R20, 0x202 ;  /* 0x00000202145a7836 */ /* 0x000fe20000000000 */
[----:B------:R-:W-:Y:S02]  /*15b70*/  R2UR UR38, R92 ;  /* 0x000000005c2672ca */ /* 0x000fe400000e0000 */
[----:B------:R-:W-:Y:S01]  /*15b80*/  R2UR UR34, R88 ;  /* 0x00000000582272ca */ /* 0x000fe200000e0000 */
[----:B------:R-:W-:Y:S01]  /*15b90*/  VIADD R88, R20, 0x404 ;  /* 0x0000040414587836 */ /* 0x000fe20000000000 */
[----:B------:R-:W-:Y:S01]  /*15ba0*/  R2UR UR20, R90 ;  /* 0x000000005a1472ca */ /* 0x000fe200000e0000 */
[----:B------:R-:W-:-:S03]  /*15bb0*/  VIADD R90, R20, 0x502 ;  /* 0x00000502145a7836 */ /* 0x000fc60000000000 */
[----:B------:R-:W-:Y:S02]  /*15bc0*/  R2UR UR46, R88 ;  /* 0x00000000582e72ca */ /* 0x000fe400000e0000 */
[----:B------:R-:W-:Y:S01]  /*15bd0*/  R2UR UR28, R90 ;  /* 0x000000005a1c72ca */ /* 0x000fe200000e0000 */
[C---:B------:R-:W-:Y:S01]  /*15be0*/  VIADD R90, R20.reuse, 0x104 ;  /* 0x00000104145a7836 */ /* 0x040fe20000000000 */
[----:B------:R-:W-:Y:S02]  /*15bf0*/  IADD3 R88, R20, 0x604, RZ ;  /* 0x0000060414587810 */ /* 0x000fe40007ffe0ff */
[----:B------:R-:W-:Y:S01]  /*15c00*/  MOV R3, UR38 ;  /* 0x0000002600037c02 */ /* 0x000fe20008000f00 */
[----:B------:R-:W-:Y:S01]  /*15c10*/  UMOV UR38, UR30 ;  /* 0x0000001e00267c82 */ /* 0x000fe20008000000 */
[----:B------:R-:W-:Y:S01]  /*15c20*/  MOV R16, UR34 ;  /* 0x0000002200107c02 */ /* 0x000fe20008000f00 */
[----:B------:R-:W-:Y:S01]  /*15c30*/  UMOV UR34, UR16 ;  /* 0x0000001000227c82 */ /* 0x000fe20008000000 */
[----:B------:R-:W-:-:S02]  /*15c40*/  R2UR UR16, R4 ;  /* 0x00000000041072ca */ /* 0x000fc400000e0000 */
[----:B------:R-:W-:Y:S01]  /*15c50*/  R2UR UR58, R90 ;  /* 0x000000005a3a72ca */ /* 0x000fe200000e0000 */
[----:B------:R-:W-:Y:S01]  /*15c60*/  VIADD R90, R20, 0x304 ;  /* 0x00000304145a7836 */ /* 0x000fe20000000000 */
[----:B------:R-:W-:Y:S01]  /*15c70*/  MOV R26, UR34 ;  /* 0x00000022001a7c02 */ /* 0x000fe20008000f00 */
[----:B------:R-:W-:Y:S01]  /*15c80*/  UMOV UR34, UR8 ;  /* 0x0000000800227c82 */ /* 0x000fe20008000000 */
[----:B------:R-:W-:Y:S02]  /*15c90*/  R2UR UR8, R4 ;  /* 0x00000000040872ca */ /* 0x000fe400000e0000 */
[----:B------:R-:W-:Y:S01]  /*15ca0*/  R2UR UR42, R90 ;  /* 0x000000005a2a72ca */ /* 0x000fe200000e0000 */
[----:B------:R-:W-:Y:S01]  /*15cb0*/  VIADD R90, R20, 0x504 ;  /* 0x00000504145a7836 */ /* 0x000fe20000000000 */
[----:B------:R-:W-:Y:S01]  /*15cc0*/  MOV R22, UR38 ;  /* 0x0000002600167c02 */ /* 0x000fe20008000f00 */
[----:B------:R-:W-:Y:S01]  /*15cd0*/  UMOV UR38, UR20 ;  /* 0x0000001400267c82 */ /* 0x000fe20008000000 */
[----:B------:R-:W-:Y:S01]  /*15ce0*/  R2UR UR20, R4 ;  /* 0x00000000041472ca */ /* 0x000fe200000e0000 */
[----:B------:R-:W-:Y:S01]  /*15cf0*/  QGMMA.64x32x32.F32.E4M3.E4M3 R184, gdesc[UR16], RZ, !UPT, gsb0 ;  /* 0x0060000010b879f3 */ /* 0x000fe2000c0008ff */
[----:B------:R-:W-:Y:S01]  /*15d00*/  R2UR UR50, R90 ;  /* 0x000000005a3272ca */ /* 0x000fe200000e0000 */
[----:B------:R-:W-:Y:S01]  /*15d10*/  VIADD R90, R20, 0x6 ;  /* 0x00000006145a7836 */ /* 0x000fe20000000000 */
[----:B------:R-:W-:Y:S01]  /*15d20*/  MOV R14, UR58 ;  /* 0x0000003a000e7c02 */ /* 0x000fe20008000f00 */
[----:B------:R-:W-:Y:S01]  /*15d30*/  UMOV UR58, UR28 ;  /* 0x0000001c003a7c82 */ /* 0x000fe20008000000 */
[----:B------:R-:W-:Y:S01]  /*15d40*/  R2UR UR54, R88 ;  /* 0x00000000583672ca */ /* 0x000fe200000e0000 */
[----:B------:R-:W-:Y:S01]  /*15d50*/  VIADD R88, R20, 0x106 ;  /* 0x0000010614587836 */ /* 0x000fe20000000000 */
[----:B------:R-:W-:Y:S01]  /*15d60*/  MOV R24, UR58 ;  /* 0x0000003a00187c02 */ /* 0x000fe20008000f00 */
[----:B------:R-:W-:Y:S01]  /*15d70*/  UMOV UR58, UR12 ;  /* 0x0000000c003a7c82 */ /* 0x000fe20008000000 */
[----:B------:R-:W-:Y:S01]  /*15d80*/  MOV R18, UR42 ;  /* 0x0000002a00127c02 */ /* 0x000fe20008000f00 */
[----:B------:R-:W-:Y:S01]  /*15d90*/  UMOV UR42, UR24 ;  /* 0x00000018002a7c82 */ /* 0x000fe20008000000 */
[----:B------:R-:W-:-:S02]  /*15da0*/  R2UR UR12, R4 ;  /* 0x00000000040c72ca */ /* 0x000fc400000e0000 */
[----:B------:R-:W-:Y:S01]  /*15db0*/  MOV R95, UR42 ;  /* 0x0000002a005f7c02 */ /* 0x000fe20008000f00 */
[----:B------:R-:W-:Y:S01]  /*15dc0*/  UMOV UR42, UR4 ;  /* 0x00000004002a7c82 */ /* 0x000fe20008000000 */
[C---:B------:R-:W-:Y:S02]  /*15dd0*/  R2UR UR4, R4.reuse ;  /* 0x00000000040472ca */ /* 0x040fe400000e0000 */
[----:B------:R-:W-:Y:S01]  /*15de0*/  R2UR UR24, R4 ;  /* 0x00000000041872ca */ /* 0x000fe200000e0000 */
[----:B------:R-:W-:Y:S01]  /*15df0*/  IMAD.MOV.U32 R21, RZ, RZ, R95 ;  /* 0x000000ffff157224 */ /* 0x000fe200078e005f */
[----:B------:R-:W-:Y:S02]  /*15e00*/  WARPGROUP.DEPBAR.LE gsb0, 0x0 ;  /* 0x00008000000079c5 */ /* 0x000fe40000010000 */
[----:B------:R-:W-:-:S07]  /*15e10*/  WARPGROUP.ARRIVE ;  /* 0x00000000000079c5 */ /* 0x000fce0000000000 */
[----:B------:R-:W-:Y:S01]  /*15e20*/  QGMMA.64x32x32.F32.E4M3.E4M3 R168, gdesc[UR4], RZ, !UPT, gsb0 ;  /* 0x0060000004a879f3 */ /* 0x000fe2000c0008ff */
[----:B------:R-:W-:Y:S01]  /*15e30*/  R2UR UR6, R90 ;  /* 0x000000005a0672ca */ /* 0x000fe200000e0000 */
[----:B------:R-:W-:Y:S01]  /*15e40*/  VIADD R90, R20, 0x206 ;  /* 0x00000206145a7836 */ /* 0x000fe20000000000 */
[----:B------:R-:W-:Y:S01]  /*15e50*/  R2UR UR7, R91 ;  /* 0x000000005b0772ca */ /* 0x000fe200000e0000 */
[----:B------:R-:W-:Y:S01]  /*15e60*/  IMAD.MOV.U32 R91, RZ, RZ, 0x40000040 ;  /* 0x40000040ff5b7424 */ /* 0x000fe200078e00ff */
[----:B------:R-:W-:Y:S02]  /*15e70*/  WARPGROUP.DEPBAR.LE gsb0, 0x0 ;  /* 0x00008000000079c5 */ /* 0x000fe40000010000 */
[----:B------:R-:W-:-:S06]  /*15e80*/  WARPGROUP.ARRIVE ;  /* 0x00000000000079c5 */ /* 0x000fcc0000000000 */
[----:B------:R-:W-:Y:S01]  /*15e90*/  QGMMA.64x32x32.F32.E4M3.E4M3 R152, gdesc[UR8], RZ, !UPT, gsb0 ;  /* 0x00600000089879f3 */ /* 0x000fe2000c0008ff */
[----:B------:R-:W-:Y:S02]  /*15ea0*/  R2UR UR10, R88 ;  /* 0x00000000580a72ca */ /* 0x000fe400000e0000 */
[----:B------:R-:W-:Y:S01]  /*15eb0*/  R2UR UR11, R89 ;  /* 0x00000000590b72ca */ /* 0x000fe200000e0000 */
[----:B------:R-:W-:Y:S01]  /*15ec0*/  IMAD.MOV.U32 R89, RZ, RZ, 0x40000040 ;  /* 0x40000040ff597424 */ /* 0x000fe200078e00ff */
[----:B------:R-:W-:-:S04]  /*15ed0*/  IADD3 R88, R20, 0x306, RZ ;  /* 0x0000030614587810 */ /* 0x000fc80007ffe0ff */
[----:B------:R-:W-:Y:S01]  /*15ee0*/  R2UR UR18, R88 ;  /* 0x00000000581272ca */ /* 0x000fe200000e0000 */
[----:B------:R-:W-:Y:S01]  /*15ef0*/  VIADD R88, R20, 0x506 ;  /* 0x0000050614587836 */ /* 0x000fe20000000000 */
[----:B------:R-:W-:Y:S02]  /*15f00*/  R2UR UR19, R89 ;  /* 0x00000000591372ca */ /* 0x000fe400000e0000 */
[----:B------:R-:W-:Y:S01]  /*15f10*/  MOV R89, 0x40000040 ;  /* 0x4000004000597802 */ /* 0x000fe20000000f00 */
[----:B------:R-:W-:Y:S02]  /*15f20*/  WARPGROUP.DEPBAR.LE gsb0, 0x0 ;  /* 0x00008000000079c5 */ /* 0x000fe40000010000 */
[----:B------:R-:W-:-:S06]  /*15f30*/  WARPGROUP.ARRIVE ;  /* 0x00000000000079c5 */ /* 0x000fcc0000000000 */
[----:B------:R-:W-:Y:S01]  /*15f40*/  QGMMA.64x32x32.F32.E4M3.E4M3 R136, gdesc[UR12], RZ, !UPT, gsb0 ;  /* 0x006000000c8879f3 */ /* 0x000fe2000c0008ff */
[----:B------:R-:W-:Y:S01]  /*15f50*/  R2UR UR14, R90 ;  /* 0x000000005a0e72ca */ /* 0x000fe200000e0000 */
[C---:B------:R-:W-:Y:S01]  /*15f60*/  VIADD R90, R20.reuse, 0x406 ;  /* 0x00000406145a7836 */ /* 0x040fe20000000000 */
[----:B------:R-:W-:Y:S01]  /*15f70*/  R2UR UR15, R91 ;  /* 0x000000005b0f72ca */ /* 0x000fe200000e0000 */
[----:B------:R-:W-:Y:S02]  /*15f80*/  VIADD R20, R20, 0x606 ;  /* 0x0000060614147836 */ /* 0x000fe40000000000 */
[----:B------:R-:W-:-:S03]  /*15f90*/  IMAD.MOV.U32 R91, RZ, RZ, 0x40000040 ;  /* 0x40000040ff5b7424 */ /* 0x000fc600078e00ff */
[----:B------:R-:W-:Y:S01]  /*15fa0*/  R2UR UR30, R20 ;  /* 0x00000000141e72ca */ /* 0x000fe200000e0000 */
[----:B------:R-:W-:Y:S01]  /*15fb0*/  IMAD.MOV.U32 R20, RZ, RZ, R96 ;  /* 0x000000ffff147224 */ /* 0x000fe200078e0060 */
        /* <DEDUP_REMOVED lines=11> */
[----:B-1----:R-:W-:-:S06]  /*16070*/  WARPGROUP.ARRIVE ;  /* 0x00000000000079c5 */ /* 0x002fcc0000000000 */
[----:B------:R-:W-:Y:S01]  /*16080*/  QGMMA.64x32x32.F32.E4M3.E4M3 R88, gdesc[UR40], RZ, !UPT, gsb0 ;  /* 0x00600000285879f3 */ /* 0x000fe2000c0008ff */
[----:B------:R-:W-:Y:S02]  /*16090*/  R2UR UR36, R10 ;  /* 0x000000000a2472ca */ /* 0x000fe400000e0000 */
[----:B------:R-:W-:Y:S02]  /*160a0*/  R2UR UR37, R11 ;  /* 0x000000000b2572ca */ /* 0x000fe400000e0000 */
[----:B------:R-:W-:Y:S02]  /*160b0*/  R2UR UR43, R20 ;  /* 0x00000000142b72ca */ /* 0x000fe400000e0000 */
[----:B------:R-:W-:Y:S01]  /*160c0*/  R2UR UR42, R21 ;  /* 0x00000000152a72ca */ /* 0x000fe200000e0000 */
[----:B------:R-:W-:Y:S02]  /*160d0*/  WARPGROUP.DEPBAR.LE gsb0, 0x0 ;  /* 0x00008000000079c5 */ /* 0x000fe40000010000 */
[----:B------:R-:W-:-:S06]  /*160e0*/  WARPGROUP.ARRIVE ;  /* 0x00000000000079c5 */ /* 0x000fcc0000000000 */
[----:B------:R-:W-:Y:S01]  /*160f0*/  QGMMA.64x32x32.F32.E4M3.E4M3 R184, gdesc[UR32], R184, gsb0 ;  /* 0x0060000020b879f3 */ /* 0x000fe200080008b8 */
[----:B------:R-:W-:Y:S02]  /*16100*/  R2UR UR40, R10 ;  /* 0x000000000a2872ca */ /* 0x000fe400000e0000 */
[----:B------:R-:W-:Y:S02]  /*16110*/  R2UR UR41, R11 ;  /* 0x000000000b2972ca */ /* 0x000fe400000e0000 */
[----:B------:R-:W-:Y:S02]  /*16120*/  R2UR UR35, R27 ;  /* 0x000000001b2372ca */ /* 0x000fe400000e0000 */
[----:B------:R-:W-:Y:S01]  /*16130*/  R2UR UR34, R26 ;  /* 0x000000001a2272ca */ /* 0x000fe200000e0000 */
[----:B------:R0:W5:Y:S01]  /*16140*/  LDL.LU R27, [R1+0xf4] ;  /* 0x0000f400011b7983 */ /* 0x0001620000300800 */
[----:B------:R-:W-:Y:S02]  /*16150*/  R2UR UR32, R10 ;  /* 0x000000000a2072ca */ /* 0x000fe400000e0000 */
[----:B------:R-:W-:Y:S01]  /*16160*/  R2UR UR33, R11 ;  /* 0x000000000b2172ca */ /* 0x000fe200000e0000 */
[----:B------:R0:W5:Y:S01]  /*16170*/  LDL.LU R26, [R1+0xf0] ;  /* 0x0000f000011a7983 */ /* 0x0001620000300800 */
[----:B------:R-:W-:-:S02]  /*16180*/  WARPGROUP.DEPBAR.LE gsb0, 0x0 ;  /* 0x00008000000079c5 */ /* 0x000fc40000010000 */
        /* <DEDUP_REMOVED lines=11> */
[----:B------:R-:W-:Y:S02]  /*16240*/  R2UR UR59, R25 ;  /* 0x00000000193b72ca */ /* 0x000fe400000e0000 */
[----:B------:R-:W-:Y:S01]  /*16250*/  R2UR UR58, R24 ;  /* 0x00000000183a72ca */ /* 0x000fe200000e0000 */
[----:B------:R0:W5:Y:S01]  /*16260*/  LDL.LU R25, [R1+0xec] ;  /* 0x0000ec0001197983 */ /* 0x0001620000300800 */
[----:B------:R-:W-:Y:S02]  /*16270*/  R2UR UR56, R10 ;  /* 0x000000000a3872ca */ /* 0x000fe400000e0000 */
[----:B------:R-:W-:Y:S01]  /*16280*/  R2UR UR57, R11 ;  /* 0x000000000b3972ca */ /* 0x000fe200000e0000 */
[----:B------:R0:W5:Y:S01]  /*16290*/  LDL.LU R24, [R1+0xe8] ;  /* 0x0000e80001187983 */ /* 0x0001620000300800 */
[----:B------:R-:W-:Y:S02]  /*162a0*/  WARPGROUP.DEPBAR.LE gsb0, 0x0 ;  /* 0x00008000000079c5 */ /* 0x000fe40000010000 */
[----:B------:R-:W-:-:S09]  /*162b0*/  WARPGROUP.ARRIVE ;  /* 0x00000000000079c5 */ /* 0x000fd20000000000 */
        /* <DEDUP_REMOVED lines=11> */
[----:B------:R-:W-:Y:S02]  /*16370*/  R2UR UR38, R3 ;  /* 0x00000000032672ca */ /* 0x000fe400000e0000 */
[----:B------:R-:W-:Y:S02]  /*16380*/  R2UR UR36, R8 ;  /* 0x00000000082472ca */ /* 0x000fe400000e0000 */
[----:B------:R-:W-:Y:S01]  /*16390*/  R2UR UR37, R9 ;  /* 0x00000000092572ca */ /* 0x000fe200000e0000 */
[----:B------:R-:W-:Y:S02]  /*163a0*/  WARPGROUP.DEPBAR.LE gsb0, 0x0 ;  /* 0x00008000000079c5 */ /* 0x000fe40000010000 */
[----:B------:R-:W-:-:S10]  /*163b0*/  WARPGROUP.ARRIVE ;  /* 0x00000000000079c5 */ /* 0x000fd40000000000 */
        /* <DEDUP_REMOVED lines=16> */
[----:B------:R-:W-:Y:S01]  /*164c0*/  R2UR UR42, R18 ;  /* 0x00000000122a72ca */ /* 0x000fe200000e0000 */
[----:B------:R0:W5:Y:S01]  /*164d0*/  LDL.LU R19, [R1+0xdc] ;  /* 0x0000dc0001137983 */ /* 0x0001620000300800 */
[C---:B------:R-:W-:Y:S02]  /*164e0*/  R2UR UR40, R8.reuse ;  /* 0x00000000082872ca */ /* 0x040fe400000e0000 */
[C---:B------:R-:W-:Y:S01]  /*164f0*/  R2UR UR41, R9.reuse ;  /* 0x00000000092972ca */ /* 0x040fe200000e0000 */
[----:B------:R0:W5:Y:S01]  /*16500*/  LDL.LU R18, [R1+0xd8] ;  /* 0x0000d80001127983 */ /* 0x0001620000300800 */
[C---:B------:R-:W-:Y:S02]  /*16510*/  R2UR UR44, R8.reuse ;  /* 0x00000000082c72ca */ /* 0x040fe400000e0000 */
[----:B------:R-:W-:Y:S01]  /*16520*/  R2UR UR45, R9 ;  /* 0x00000000092d72ca */ /* 0x000fe200000e0000 */
[----:B------:R0:W5:Y:S01]  /*16530*/  LDL.LU R17, [R1+0xd4] ;  /* 0x0000d40001117983 */ /* 0x0001620000300800 */
[----:B------:R-:W-:-:S02]  /*16540*/  R2UR UR48, R8 ;  /* 0x00000000083072ca */ /* 0x000fc400000e0000 */
[C---:B------:R-:W-:Y:S01]  /*16550*/  R2UR UR49, R9.reuse ;  /* 0x00000000093172ca */ /* 0x040fe200000e0000 */
[----:B------:R0:W5:Y:S01]  /*16560*/  LDL.LU R16, [R1+0xd0] ;  /* 0x0000d00001107983 */ /* 0x0001620000300800 */
[----:B------:R-:W-:Y:S02]  /*16570*/  R2UR UR52, R8 ;  /* 0x00000000083472ca */ /* 0x000fe400000e0000 */
[----:B------:R-:W-:Y:S01]  /*16580*/  R2UR UR53, R9 ;  /* 0x00000000093572ca */ /* 0x000fe200000e0000 */
        /* <DEDUP_REMOVED lines=29> */
[----:B------:R0:W5:Y:S01]  /*16760*/  LDL.LU R2, [R1+0xbc] ;  /* 0x0000bc0001027983 */ /* 0x0001620000300800 */
[----:B------:R-:W-:Y:S02]  /*16770*/  WARPGROUP.DEPBAR.LE gsb0, 0x0 ;  /* 0x00008000000079c5 */ /* 0x000fe40000010000 */
[----:B------:R-:W-:-:S06]  /*16780*/  WARPGROUP.ARRIVE ;  /* 0x00000000000079c5 */ /* 0x000fcc0000000000 */
[----:B------:R-:W-:Y:S01]  /*16790*/  QGMMA.64x32x32.F32.E4M3.E4M3 R152, gdesc[UR12], R152, gsb0 ;  /* 0x006000000c9879f3 */ /* 0x000fe20008000898 */
[----:B------:R-:W-:Y:S02]  /*167a0*/  R2UR UR16, R6 ;  /* 0x00000000061072ca */ /* 0x000fe400000e0000 */
[----:B------:R-:W-:Y:S01]  /*167b0*/  R2UR UR17, R7 ;  /* 0x00000000071172ca */ /* 0x000fe200000e0000 */
[----:B------:R-:W-:Y:S02]  /*167c0*/  WARPGROUP.DEPBAR.LE gsb0, 0x0 ;  /* 0x00008000000079c5 */ /* 0x000fe40000010000 */
[----:B------:R-:W-:-:S10]  /*167d0*/  WARPGROUP.ARRIVE ;  /* 0x00000000000079c5 */ /* 0x000fd40000000000 */
        /* <DEDUP_REMOVED lines=17> */
[----:B------:R-:W-:Y:S02]  /*168f0*/  R2UR UR37, R13 ;  /* 0x000000000d2572ca */ /* 0x000fe400000e0000 */
[----:B------:R-:W-:Y:S01]  /*16900*/  R2UR UR36, R0 ;  /* 0x00000000002472ca */ /* 0x000fe200000e0000 */
[----:B------:R-:W-:Y:S02]  /*16910*/  WARPGROUP.DEPBAR.LE gsb0, 0x0 ;  /* 0x00008000000079c5 */ /* 0x000fe40000010000 */
[----:B0-----:R-:W-:-:S12]  /*16920*/  @P1 BRA `(.L_x_471) ;  /* 0x0000000000281947 */ /* 0x001fd80003800000 */
[----:B------:R-:W-:Y:S05]  /*16930*/  @!P0 BRA `(.L_x_472) ;  /* 0x0000000000048947 */ /* 0x000fea0003800000 */
[----:B------:R-:W-:Y:S01]  /*16940*/  BPT.TRAP 0x1 ;  /* 0x000000040000795c */ /* 0x000fe20000300000 */
.L_x_472:
[----:B-----5:R-:W-:Y:S01]  /*16950*/  SHF.L.U32 R0, R12, 0x1f, RZ ;  /* 0x0000001f0c007819 */ /* 0x020fe200000006ff */
[----:B------:R-:W-:-:S04]  /*16960*/  IMAD R12, R234, 0x8, R16 ;  /* 0x00000008ea0c7824 */ /* 0x000fc800078e0210 */
[----:B------:R0:W1:Y:S01]  /*16970*/  SYNCS.PHASECHK.TRANS64.TRYWAIT P1, [R12+URZ+0x2e850], R0 ;  /* 0x02e850000c0075a7 */ /* 0x000062000802017f */
[----:B------:R-:W-:Y:S05]  /*16980*/  @!P0 BRA `(.L_x_473) ;  /* 0x0000000000048947 */ /* 0x000fea0003800000 */
[----:B------:R-:W-:Y:S01]  /*16990*/  BPT.TRAP 0x1 ;  /* 0x000000040000795c */ /* 0x000fe20000300000 */
.L_x_473:
[----:B-1----:R-:W-:Y:S05]  /*169a0*/  @P1 BRA `(.L_x_471) ;  /* 0x0000000000081947 */ /* 0x002fea0003800000 */
[----:B------:R-:W1:Y:S02]  /*169b0*/  SYNCS.PHASECHK.TRANS64.TRYWAIT P1, [R12+URZ+0x2e850], R0 ;  /* 0x02e850000c0075a7 */ /* 0x000e64000802017f */
[----:B-1----:R-:W-:Y:S05]  /*169c0*/  @!P1 BRA `(.L_x_474) ;  /* 0x000000cc005c9947 */ /* 0x002fea0003800000 */
.L_x_471:
[----:B01---5:R-:W-:Y:S01]  /*169d0*/  IADD3 R0, R16, 0x400, RZ ;  /* 0x0000040010007810 */ /* 0x023fe20007ffe0ff */
[----:B------:R-:W-:Y:S01]  /*169e0*/  IMAD.MOV.U32 R13, RZ, RZ, -0x3ffffff0 ;  /* 0xc0000010ff0d7424 */ /* 0x000fe200078e00ff */
[----:B------:R-:W-:Y:S05]  /*169f0*/  WARPSYNC.ALL ;  /* 0x0000000000007948 */ /* 0x000fea0003800000 */
[----:B------:R-:W-:Y:S01]  /*16a00*/  SHF.R.U32.HI R0, RZ, 0x4, R0 ;  /* 0x00000004ff007819 */ /* 0x000fe20000011600 */
[----:B------:R-:W-:Y:S01]  /*16a10*/  WARPGROUP.ARRIVE ;  /* 0x00000000000079c5 */ /* 0x000fe20000000000 */
[----:B------:R-:W-:Y:S01]  /*16a20*/  R2UR UR7, R13 ;  /* 0x000000000d0772ca */ /* 0x000fe200000e0000 */
[----:B------:R-:W-:Y:S01]  /*16a30*/  IMAD.MOV.U32 R21, RZ, RZ, -0x3ffffff0 ;  /* 0xc0000010ff157424 */ /* 0x000fe200078e00ff */
[----:B------:R-:W-:-:S02]  /*16a40*/  LOP3.LUT R0, R0, 0x3fff, RZ, 0xc0, !PT ;  /* 0x00003fff00007812 */ /* 0x000fc400078ec0ff */
[----:B------:R-:W-:Y:S02]  /*16a50*/  FMNMX.FTZ R13, R186, R14, !PT ;  /* 0x0000000eba0d7209 */ /* 0x000fe40007810000 */
[----:B------:R-:W-:Y:S02]  /*16a60*/  LOP3.LUT R0, R0, 0x10000, RZ, 0xfc, !PT ;  /* 0x0001000000007812 */ /* 0x000fe400078efcff */
[----:B------:R-:W-:-:S03]  /*16a70*/  FMNMX.FTZ R13, R187, R13, !PT ;  /* 0x0000000dbb0d7209 */ /* 0x000fc60007810000 */
[----:B------:R-:W-:Y:S01]  /*16a80*/  IMAD R12, R234, 0x700, R0 ;  /* 0x00000700ea0c7824 */ /* 0x000fe200078e0200 */
[----:B------:R-:W-:Y:S02]  /*16a90*/  FMNMX.FTZ R0, R184, R3, !PT ;  /* 0x00000003b8007209 */ /* 0x000fe40007810000 */
[----:B------:R-:W-:Y:S01]  /*16aa0*/  FMNMX.FTZ R13, R190, R13, !PT ;  /* 0x0000000dbe0d7209 */ /* 0x000fe20007810000 */
[C---:B------:R-:W-:Y:S01]  /*16ab0*/  VIADD R20, R12.reuse, 0x100 ;  /* 0x000001000c147836 */ /* 0x040fe20000000000 */
[----:B------:R-:W-:Y:S02]  /*16ac0*/  R2UR UR6, R12 ;  /* 0x000000000c0672ca */ /* 0x000fe400000e0000 */
[----:B------:R-:W-:Y:S02]  /*16ad0*/  FMNMX.FTZ R0, R185, R0, !PT ;  /* 0x00000000b9007209 */ /* 0x000fe40007810000 */
[----:B------:R-:W-:Y:S02]  /*16ae0*/  FMNMX.FTZ R13, R191, R13, !PT ;  /* 0x0000000dbf0d7209 */ /* 0x000fe40007810000 */
[----:B------:R-:W-:-:S02]  /*16af0*/  FMNMX.FTZ R0, R188, R0, !PT ;  /* 0x00000000bc007209 */ /* 0x000fc40007810000 */
[----:B------:R-:W-:Y:S02]  /*16b00*/  FMNMX.FTZ R13, R194, R13, !PT ;  /* 0x0000000dc20d7209 */ /* 0x000fe40007810000 */
[----:B------:R-:W-:Y:S02]  /*16b10*/  FMNMX.FTZ R0, R189, R0, !PT ;  /* 0x00000000bd007209 */ /* 0x000fe40007810000 */
[----:B------:R-:W-:Y:S01]  /*16b20*/  FMNMX.FTZ R13, R195, R13, !PT ;  /* 0x0000000dc30d7209 */ /* 0x000fe20007810000 */
[----:B------:R-:W-:Y:S01]  /*16b30*/  QGMMA.64x128x32.F32.E4M3.E4M3 R24, R224, gdesc[UR4], R24, gsb0 ;  /* 0x01e00004e0187df3 */ /* 0x000fe20008000818 */
[----:B------:R-:W-:Y:S01]  /*16b40*/  R2UR UR6, R20 ;  /* 0x00000000140672ca */ /* 0x000fe200000e0000 */
[----:B------:R-:W-:Y:S01]  /*16b50*/  VIADD R20, R12, 0x200 ;  /* 0x000002000c147836 */ /* 0x000fe20000000000 */
[----:B------:R-:W-:Y:S01]  /*16b60*/  R2UR UR7, R21 ;  /* 0x00000000150772ca */ /* 0x000fe200000e0000 */
[----:B------:R-:W-:Y:S01]  /*16b70*/  IMAD.MOV.U32 R21, RZ, RZ, -0x3ffffff0 ;  /* 0xc0000010ff157424 */ /* 0x000fe200078e00ff */
        /* <DEDUP_REMOVED lines=76> */
[----:B------:R-:W-:Y:S02]  /*17040*/  R2UR UR6, R20 ;  /* 0x00000000140672ca */ /* 0x000fe400000e0000 */
[----:B------:R-:W-:Y:S01]  /*17050*/  R2UR UR7, R21 ;  /* 0x00000000150772ca */ /* 0x000fe200000e0000 */
[----:B------:R-:W-:Y:S01]  /*17060*/  IMAD.MOV.U32 R21, RZ, RZ, -0x3ffffff0 ;  /* 0xc0000010ff157424 */ /* 0x000fe200078e00ff */
[----:B------:R-:W-:Y:S02]  /*17070*/  IADD3 R20, R12, 0x300, RZ ;  /* 0x000003000c147810 */ /* 0x000fe40007ffe0ff */
        /* <DEDUP_REMOVED lines=30> */
[----:B0-----:R-:W-:-:S04]  /*17260*/  LOP3.LUT R227, R227, 0x7f, RZ, 0xc0, !PT ;  /* 0x0000007fe3e37812 */ /* 0x001fc800078ec0ff */
[----:B------:R-:W-:Y:S02]  /*17270*/  ISETP.NE.AND P1, PT, R227, RZ, PT ;  /* 0x000000ffe300720c */ /* 0x000fe40003f25270 */
[----:B------:R-:W0:Y:S02]  /*17280*/  S2R R227, SR_TID.X ;  /* 0x0000000000e37919 */ /* 0x000e240000002100 */
[----:B0-----:R-:W-:Y:S01]  /*17290*/  SHF.R.U32.HI R227, RZ, 0x7, R227 ;  /* 0x00000007ffe37819 */ /* 0x001fe200000116e3 */
        /* <DEDUP_REMOVED lines=10> */
[----:B------:R-:W-:Y:S02]  /*17340*/  R2UR UR6, R20 ;  /* 0x00000000140672ca */ /* 0x000fe400000e0000 */
[----:B------:R-:W-:Y:S01]  /*17350*/  R2UR UR7, R21 ;  /* 0x00000000150772ca */ /* 0x000fe200000e0000 */
[----:B------:R-:W0:Y:S04]  /*17360*/  SHFL.BFLY PT, R20, R13, 0x2, 0x1f ;  /* 0x0c401f000d147f89 */ /* 0x000e2800000e0000 */
[----:B------:R-:W1:Y:S01]  /*17370*/  SHFL.BFLY PT, R21, R0, 0x2, 0x1f ;  /* 0x0c401f0000157f89 */ /* 0x000e6200000e0000 */
[----:B0-----:R-:W-:Y:S01]  /*17380*/  FMNMX.FTZ R13, R13, R20, !PT ;  /* 0x000000140d0d7209 */ /* 0x001fe20007810000 */
[----:B------:R-:W-:Y:S01]  /*17390*/  VIADD R20, R12, 0x500 ;  /* 0x000005000c147836 */ /* 0x000fe20000000000 */
[----:B-1----:R-:W-:-:S03]  /*173a0*/  FMNMX.FTZ R0, R0, R21, !PT ;  /* 0x0000001500007209 */ /* 0x002fc60007810000 */
[----:B------:R-:W0:Y:S01]  /*173b0*/  SHFL.BFLY PT, R200, R13, 0x1, 0x1f ;  /* 0x0c201f000dc87f89 */ /* 0x000e2200000e0000 */
[----:B------:R-:W-:-:S03]  /*173c0*/  IMAD.MOV.U32 R21, RZ, RZ, -0x3ffffff0 ;  /* 0xc0000010ff157424 */ /* 0x000fc600078e00ff */
[----:B------:R-:W1:Y:S01]  /*173d0*/  SHFL.BFLY PT, R201, R0, 0x1, 0x1f ;  /* 0x0c201f0000c97f89 */ /* 0x000e6200000e0000 */
[----:B0-----:R-:W-:Y:S02]  /*173e0*/  FMNMX.FTZ R13, R13, R200, !PT ;  /* 0x000000c80d0d7209 */ /* 0x001fe40007810000 */
[----:B-1----:R-:W-:-:S03]  /*173f0*/  FMNMX.FTZ R0, R0, R201, !PT ;  /* 0x000000c900007209 */ /* 0x002fc60007810000 */
[----:B------:R-:W-:Y:S02]  /*17400*/  FADD.FTZ R14, -R13, R14 ;  /* 0x0000000e0d0e7221 */ /* 0x000fe40000010100 */
[----:B------:R-:W-:-:S02]  /*17410*/  FADD.FTZ R3, -R0, R3 ;  /* 0x0000000300037221 */ /* 0x000fc40000010100 */
[C---:B------:R-:W-:Y:S02]  /*17420*/  FMUL.FTZ R14, R2.reuse, R14 ;  /* 0x0000000e020e7220 */ /* 0x040fe40000410000 */
[----:B------:R-:W-:-:S04]  /*17430*/  FMUL.FTZ R3, R2, R3 ;  /* 0x0000000302037220 */ /* 0x000fc80000410000 */
[----:B------:R-:W-:Y:S08]  /*17440*/  MUFU.EX2 R14, R14 ;  /* 0x0000000e000e7308 */ /* 0x000ff00000000800 */
[----:B------:R-:W-:Y:S01]  /*17450*/  MUFU.EX2 R3, R3 ;  /* 0x0000000300037308 */ /* 0x000fe20000000800 */
[----:B------:R-:W-:Y:S02]  /*17460*/  WARPGROUP.DEPBAR.LE gsb0, 0x0 ;  /* 0x00008000000079c5 */ /* 0x000fe40000010000 */
[----:B------:R-:W-:-:S06]  /*17470*/  WARPGROUP.ARRIVE ;  /* 0x00000000000079c5 */ /* 0x000fcc0000000000 */
[----:B------:R-:W-:Y:S01]  /*17480*/  QGMMA.64x128x32.F32.E4M3.E4M3 R24, R208, gdesc[UR4], R24, gsb0 ;  /* 0x01e00004d0187df3 */ /* 0x000fe20008000818 */
[----:B------:R-:W-:Y:S01]  /*17490*/  R2UR UR7, R21 ;  /* 0x00000000150772ca */ /* 0x000fe200000e0000 */
[----:B------:R-:W-:Y:S01]  /*174a0*/  FFMA.FTZ R21, R2, R0, -8 ;  /* 0xc100000002157423 */ /* 0x000fe20000010000 */
[----:B------:R-:W-:-:S03]  /*174b0*/  R2UR UR6, R20 ;  /* 0x00000000140672ca */ /* 0x000fc600000e0000 */
[C-C-:B------:R-:W-:Y:S01]  /*174c0*/  FFMA.FTZ R20, R2.reuse, R184, -R21.reuse ;  /* 0x000000b802147223 */ /* 0x140fe20000010815 */
[----:B------:R-:W-:-:S01]  /*174d0*/  FFMA.FTZ R184, R2, R185, -R21 ;  /* 0x000000b902b87223 */ /* 0x000fc20000010815 */
        /* <DEDUP_REMOVED lines=54> */
[----:B------:R-:W-:Y:S01]  /*17840*/  FFMA.FTZ R101, R2, R13, -8 ;  /* 0xc100000002657423 */ /* 0x000fe2000001000d */
[----:B------:R-:W0:Y:S01]  /*17850*/  MUFU.EX2 R20, R20 ;  /* 0x0000001400147308 */ /* 0x000e220000000800 */
[----:B------:R-:W-:Y:S01]  /*17860*/  IMAD.MOV.U32 R89, RZ, RZ, -0x3ffffff0 ;  /* 0xc0000010ff597424 */ /* 0x000fe200078e00ff */
[----:B------:R-:W-:Y:S01]  /*17870*/  IADD3 R88, R12, 0x600, RZ ;  /* 0x000006000c587810 */ /* 0x000fe20007ffe0ff */
[----:B------:R-:W-:-:S01]  /*17880*/  FFMA.FTZ R186, R2, R186, -R101 ;  /* 0x000000ba02ba7223 */ /* 0x000fc20000010865 */
[C-C-:B------:R-:W-:Y:S01]  /*17890*/  FFMA.FTZ R187, R2.reuse, R187, -R101.reuse ;  /* 0x000000bb02bb7223 */ /* 0x140fe20000010865 */
[----:B------:R-:W-:-:S01]  /*178a0*/  FFMA.FTZ R190, R2, R190, -R101 ;  /* 0x000000be02be7223 */ /* 0x000fc20000010865 */
[C-C-:B------:R-:W-:Y:S01]  /*178b0*/  FFMA.FTZ R191, R2.reuse, R191, -R101.reuse ;  /* 0x000000bf02bf7223 */ /* 0x140fe20000010865 */
[----:B------:R-:W-:-:S01]  /*178c0*/  FFMA.FTZ R194, R2, R194, -R101 ;  /* 0x000000c202c27223 */ /* 0x000fc20000010865 */
[----:B------:R-:W1:Y:S01]  /*178d0*/  MUFU.EX2 R184, R184 ;  /* 0x000000b800b87308 */ /* 0x000e620000000800 */
[----:B------:R-:W-:-:S01]  /*178e0*/  FFMA.FTZ R195, R2, R195, -R101 ;  /* 0x000000c302c37223 */ /* 0x000fc20000010865 */
[C-C-:B------:R-:W-:Y:S01]  /*178f0*/  FFMA.FTZ R198, R2.reuse, R198, -R101.reuse ;  /* 0x000000c602c67223 */ /* 0x140fe20000010865 */
[----:B------:R-:W-:-:S01]  /*17900*/  FFMA.FTZ R199, R2, R199, -R101 ;  /* 0x000000c702c77223 */ /* 0x000fc20000010865 */
[C-C-:B------:R-:W-:Y:S01]  /*17910*/  FFMA.FTZ R170, R2.reuse, R170, -R101.reuse ;  /* 0x000000aa02aa7223 */ /* 0x140fe20000010865 */
[----:B------:R-:W-:-:S01]  /*17920*/  FFMA.FTZ R171, R2, R171, -R101 ;  /* 0x000000ab02ab7223 */ /* 0x000fc20000010865 */
[C-C-:B------:R-:W-:Y:S01]  /*17930*/  FFMA.FTZ R174, R2.reuse, R174, -R101.reuse ;  /* 0x000000ae02ae7223 */ /* 0x140fe20000010865 */
[----:B------:R-:W-:-:S01]  /*17940*/  FFMA.FTZ R175, R2, R175, -R101 ;  /* 0x000000af02af7223 */ /* 0x000fc20000010865 */
[----:B------:R-:W2:Y:S01]  /*17950*/  MUFU.EX2 R186, R186 ;  /* 0x000000ba00ba7308 */ /* 0x000ea20000000800 */
[----:B0-----:R-:W-:-:S01]  /*17960*/  FFMA.FTZ R15, R3, R15, R20 ;  /* 0x0000000f030f7223 */ /* 0x001fc20000010014 */
        /* <DEDUP_REMOVED lines=8> */
[C-C-:B------:R-:W-:Y:S01]  /*179f0*/  FFMA.FTZ R158, R2.reuse, R158, -R101.reuse ;  /* 0x0000009e029e7223 */ /* 0x140fe20000010865 */
[----:B------:R-:W-:-:S01]  /*17a00*/  FFMA.FTZ R159, R2, R159, -R101 ;  /* 0x0000009f029f7223 */ /* 0x000fc20000010865 */
[C-C-:B------:R-:W-:Y:S01]  /*17a10*/  FFMA.FTZ R162, R2.reuse, R162, -R101.reuse ;  /* 0x000000a202a27223 */ /* 0x140fe20000010865 */
[----:B------:R-:W-:-:S01]  /*17a20*/  FFMA.FTZ R163, R2, R163, -R101 ;  /* 0x000000a302a37223 */ /* 0x000fc20000010865 */
[C-C-:B------:R-:W-:Y:S01]  /*17a30*/  FFMA.FTZ R166, R2.reuse, R166, -R101.reuse ;  /* 0x000000a602a67223 */ /* 0x140fe20000010865 */
[----:B------:R-:W-:-:S01]  /*17a40*/  FFMA.FTZ R167, R2, R167, -R101 ;  /* 0x000000a702a77223 */ /* 0x000fc20000010865 */
[----:B------:R-:W1:Y:S01]  /*17a50*/  MUFU.EX2 R185, R185 ;  /* 0x000000b900b97308 */ /* 0x000e620000000800 */
[----:B--2---:R-:W-:-:S01]  /*17a60*/  FFMA.FTZ R232, R14, R232, R186 ;  /* 0x000000e80ee87223 */ /* 0x004fc200000100ba */
[C-C-:B------:R-:W-:Y:S01]  /*17a70*/  FFMA.FTZ R138, R2.reuse, R138, -R101.reuse ;  /* 0x0000008a028a7223 */ /* 0x140fe20000010865 */
[----:B------:R-:W-:-:S01]  /*17a80*/  FFMA.FTZ R139, R2, R139, -R101 ;  /* 0x0000008b028b7223 */ /* 0x000fc20000010865 */
[C-C-:B------:R-:W-:Y:S01]  /*17a90*/  FFMA.FTZ R142, R2.reuse, R142, -R101.reuse ;  /* 0x0000008e028e7223 */ /* 0x140fe20000010865 */
[----:B------:R-:W-:-:S01]  /*17aa0*/  FFMA.FTZ R143, R2, R143, -R101 ;  /* 0x0000008f028f7223 */ /* 0x000fc20000010865 */
[C-C-:B------:R-:W-:Y:S01]  /*17ab0*/  FFMA.FTZ R146, R2.reuse, R146, -R101.reuse ;  /* 0x0000009202927223 */ /* 0x140fe20000010865 */
[----:B------:R-:W-:-:S01]  /*17ac0*/  FFMA.FTZ R147, R2, R147, -R101 ;  /* 0x0000009302937223 */ /* 0x000fc20000010865 */
[----:B------:R-:W2:Y:S01]  /*17ad0*/  MUFU.EX2 R190, R190 ;  /* 0x000000be00be7308 */ /* 0x000ea20000000800 */
        /* <DEDUP_REMOVED lines=16> */
[----:B--2---:R-:W-:-:S01]  /*17be0*/  FADD.FTZ R232, R190, R232 ;  /* 0x000000e8bee87221 */ /* 0x004fc20000010000 */
[C-C-:B------:R-:W-:Y:S01]  /*17bf0*/  FFMA.FTZ R110, R2.reuse, R110, -R101.reuse ;  /* 0x0000006e026e7223 */ /* 0x140fe20000010865 */
[----:B------:R-:W-:-:S01]  /*17c00*/  FFMA.FTZ R111, R2, R111, -R101 ;  /* 0x0000006f026f7223 */ /* 0x000fc20000010865 */
[C-C-:B------:R-:W-:Y:S01]  /*17c10*/  FFMA.FTZ R12, R2.reuse, R114, -R101.reuse ;  /* 0x00000072020c7223 */ /* 0x140fe20000010865 */
[----:B------:R-:W-:-:S01]  /*17c20*/  FFMA.FTZ R115, R2, R115, -R101 ;  /* 0x0000007302737223 */ /* 0x000fc20000010865 */
[----:B------:R-:W-:Y:S01]  /*17c30*/  FFMA.FTZ R119, R2, R119, -R101 ;  /* 0x0000007702777223 */ /* 0x000fe20000010865 */
[----:B------:R-:W-:Y:S01]  /*17c40*/  @!P1 IMAD R114, R235, 0x8, R16 ;  /* 0x00000008eb729824 */ /* 0x000fe200078e0210 */
[----:B------:R-:W2:Y:S01]  /*17c50*/  MUFU.EX2 R189, R189 ;  /* 0x000000bd00bd7308 */ /* 0x000ea20000000800 */
[----:B0-----:R-:W-:-:S02]  /*17c60*/  FADD.FTZ R15, R188, R15 ;  /* 0x0000000fbc0f7221 */ /* 0x001fc40000010000 */
[----:B------:R-:W-:-:S05]  /*17c70*/  @!P1 VIADD R114, R114, 0x2e840 ;  /* 0x0002e84072729836 */ /* 0x000fca0000000000 */
[----:B------:R-:W0:Y:S01]  /*17c80*/  MUFU.EX2 R194, R194 ;  /* 0x000000c200c27308 */ /* 0x000e220000000800 */
[----:B-1----:R-:W-:-:S01]  /*17c90*/  FADD.FTZ R232, R191, R232 ;  /* 0x000000e8bfe87221 */ /* 0x002fc20000010000 */
[----:B------:R-:W-:Y:S01]  /*17ca0*/  @!P1 PRMT R114, RZ, 0x654, R114 ;  /* 0x00000654ff729816 */ /* 0x000fe20000000072 */
[----:B------:R-:W-:-:S05]  /*17cb0*/  WARPGROUP.DEPBAR.LE gsb0, 0x0 ;  /* 0x00008000000079c5 */ /* 0x000fca0000010000 */
[----:B------:R-:W1:Y:S01]  /*17cc0*/  MUFU.EX2 R192, R192 ;  /* 0x000000c000c07308 */ /* 0x000e620000000800 */
[----:B------:R-:W-:Y:S01]  /*17cd0*/  WARPGROUP.ARRIVE ;  /* 0x00000000000079c5 */ /* 0x000fe20000000000 */
[----:B--2---:R-:W-:-:S05]  /*17ce0*/  FADD.FTZ R15, R189, R15 ;  /* 0x0000000fbd0f7221 */ /* 0x004fca0000010000 */
[----:B------:R-:W-:Y:S01]  /*17cf0*/  QGMMA.64x128x32.F32.E4M3.E4M3 R24, R212, gdesc[UR4], R24, gsb0 ;  /* 0x01e00004d4187df3 */ /* 0x000fe20008000818 */
[----:B------:R-:W2:Y:S01]  /*17d00*/  MUFU.EX2 R195, R195 ;  /* 0x000000c300c37308 */ /* 0x000ea20000000800 */
[----:B0-----:R-:W-:-:S01]  /*17d10*/  FADD.FTZ R232, R194, R232 ;  /* 0x000000e8c2e87221 */ /* 0x001fc20000010000 */
[----:B------:R-:W-:Y:S01]  /*17d20*/  R2UR UR6, R88 ;  /* 0x00000000580672ca */ /* 0x000fe200000e0000 */
[----:B------:R-:W-:-:S01]  /*17d30*/  FFMA.FTZ R88, R2, R118, -R101 ;  /* 0x0000007602587223 */ /* 0x000fc20000010865 */
[----:B------:R-:W-:Y:S01]  /*17d40*/  R2UR UR7, R89 ;  /* 0x00000000590772ca */ /* 0x000fe200000e0000 */
        /* <DEDUP_REMOVED lines=9> */
[----:B------:R-:W-:-:S02]  /*17de0*/  FFMA.FTZ R101, R2, R103, -R101 ;  /* 0x0000006702657223 */ /* 0x000fc40000010865 */
        /* <DEDUP_REMOVED lines=32> */
[----:B------:R-:W-:Y:S02]  /*17ff0*/  WARPGROUP.DEPBAR.LE gsb0, 0x0 ;  /* 0x00008000000079c5 */ /* 0x000fe40000010000 */
[----:B------:R-:W-:-:S04]  /*18000*/  WARPGROUP.ARRIVE ;  /* 0x00000000000079c5 */ /* 0x000fc80000000000 */
[----:B------:R-:W2:Y:S01]  /*18010*/  MUFU.EX2 R182, R182 ;  /* 0x000000b600b67308 */ /* 0x000ea20000000800 */
[----:B0-----:R-:W-:-:S01]  /*18020*/  FADD.FTZ R232, R179, R232 ;  /* 0x000000e8b3e87221 */ /* 0x001fc20000010000 */
[----:B------:R-:W-:Y:S06]  /*18030*/  QGMMA.64x128x32.F32.E4M3.E4M3 R24, R216, gdesc[UR4], R24, gsb0 ;  /* 0x01e00004d8187df3 */ /* 0x000fec0008000818 */
        /* <DEDUP_REMOVED lines=36> */
[----:B------:R-:W-:-:S06]  /*18280*/  WARPGROUP.DEPBAR.LE gsb0, 0x0 ;  /* 0x00008000000079c5 */ /* 0x000fcc0000010000 */
        /* <DEDUP_REMOVED lines=114> */
[----:B------:R2:W-:Y:S01]  /*189b0*/  @!P1 SYNCS.ARRIVE.TRANS64.RED.A1T0 RZ, [R114+URZ], RZ ;  /* 0x000000ff72ff99a7 */ /* 0x0005e2000810043f */
[----:B0-----:R-:W-:-:S05]  /*189c0*/  FADD.FTZ R102, R93, R102 ;  /* 0x000000665d667221 */ /* 0x001fca0000010000 */
[----:B------:R-:W0:Y:S08]  /*189d0*/  MUFU.EX2 R96, R96 ;  /* 0x0000006000607308 */ /* 0x000e300000000800 */
[----:B------:R-:W4:Y:S01]  /*189e0*/  MUFU.EX2 R95, R95 ;  /* 0x0000005f005f7308 */ /* 0x000f220000000800 */
[----:B---3--:R-:W-:-:S07]  /*189f0*/  FADD.FTZ R103, R94, R103 ;  /* 0x000000675e677221 */ /* 0x008fce0000010000 */
[----:B------:R-:W3:Y:S01]  /*18a00*/  MUFU.EX2 R97, R97 ;  /* 0x0000006100617308 */ /* 0x000ee20000000800 */
[----:B0-----:R-:W-:-:S07]  /*18a10*/  FADD.FTZ R102, R96, R102 ;  /* 0x0000006660667221 */ /* 0x001fce0000010000 */
[----:B------:R-:W0:Y:S01]  /*18a20*/  MUFU.EX2 R98, R98 ;  /* 0x0000006200627308 */ /* 0x000e220000000800 */
[----:B----4-:R-:W-:-:S07]  /*18a30*/  FADD.FTZ R103, R95, R103 ;  /* 0x000000675f677221 */ /* 0x010fce0000010000 */
[----:B------:R-:W4:Y:S01]  /*18a40*/  MUFU.EX2 R100, R100 ;  /* 0x0000006400647308 */ /* 0x000f220000000800 */
[----:B---3--:R-:W-:-:S07]  /*18a50*/  FADD.FTZ R102, R97, R102 ;  /* 0x0000006661667221 */ /* 0x008fce0000010000 */
[----:B------:R-:W3:Y:S01]  /*18a60*/  MUFU.EX2 R99, R99 ;  /* 0x0000006300637308 */ /* 0x000ee20000000800 */
[----:B0-----:R-:W-:-:S07]  /*18a70*/  FADD.FTZ R103, R98, R103 ;  /* 0x0000006762677221 */ /* 0x001fce0000010000 */
[----:B------:R-:W1:Y:S01]  /*18a80*/  MUFU.EX2 R21, R21 ;  /* 0x0000001500157308 */ /* 0x000e620000000800 */
[----:B----4-:R-:W-:-:S07]  /*18a90*/  FADD.FTZ R102, R100, R102 ;  /* 0x0000006664667221 */ /* 0x010fce0000010000 */
[----:B------:R-:W0:Y:S01]  /*18aa0*/  MUFU.EX2 R101, R101 ;  /* 0x0000006500657308 */ /* 0x000e220000000800 */
[----:B---3--:R-:W-:-:S01]  /*18ab0*/  FADD.FTZ R103, R99, R103 ;  /* 0x0000006763677221 */ /* 0x008fc20000010000 */
[----:B-1----:R-:W-:-:S03]  /*18ac0*/  FADD.FTZ R15, R21, R102 ;  /* 0x00000066150f7221 */ /* 0x002fc60000010000 */
[----:B0-----:R-:W-:Y:S01]  /*18ad0*/  FADD.FTZ R232, R101, R103 ;  /* 0x0000006765e87221 */ /* 0x001fe20000010000 */
[----:B--2---:R-:W-:Y:S06]  /*18ae0*/  @!P0 BRA `(.L_x_475) ;  /* 0x0000000000048947 */ /* 0x004fec0003800000 */
[----:B------:R-:W-:Y:S01]  /*18af0*/  BPT.TRAP 0x1 ;  /* 0x000000040000795c */ /* 0x000fe20000300000 */
.L_x_475:
[----:B------:R-:W2:Y:S01]  /*18b00*/  LDL R102, [R1+0x74] ;  /* 0x0000740001667983 */ /* 0x000ea20000100800 */
[----:B------:R-:W-:Y:S01]  /*18b10*/  ISETP.GT.AND P1, PT, R233, RZ, PT ;  /* 0x000000ffe900720c */ /* 0x000fe20003f24270 */
[-C--:B------:R-:W-:Y:S01]  /*18b20*/  FMUL.FTZ R24, R24, R3.reuse ;  /* 0x0000000318187220 */ /* 0x080fe20000410000 */
[----:B------:R-:W-:Y:S01]  /*18b30*/  F2FP.SATFINITE.E4M3.F32.PACK_AB_MERGE_C R156, R157, R156, RZ ;  /* 0x0000009c9d9c723e */ /* 0x000fe200048070ff */
[-C--:B------:R-:W-:Y:S01]  /*18b40*/  FMUL.FTZ R25, R25, R3.reuse ;  /* 0x0000000319197220 */ /* 0x080fe20000410000 */
[----:B------:R-:W-:Y:S01]  /*18b50*/  F2FP.SATFINITE.E4M3.F32.PACK_AB_MERGE_C R88, R119, R88, RZ ;  /* 0x000000587758723e */ /* 0x000fe200048070ff */
[-C--:B------:R-:W-:Y:S01]  /*18b60*/  FMUL.FTZ R28, R28, R3.reuse ;  /* 0x000000031c1c7220 */ /* 0x080fe20000410000 */
[----:B------:R-:W-:Y:S01]  /*18b70*/  F2FP.SATFINITE.E4M3.F32.PACK_AB_MERGE_C R92, R93, R92, RZ ;  /* 0x0000005c5d5c723e */ /* 0x000fe200048070ff */
[----:B------:R-:W-:Y:S01]  /*18b80*/  FMUL.FTZ R29, R29, R3 ;  /* 0x000000031d1d7220 */ /* 0x000fe20000410000 */
[----:B------:R-:W-:Y:S01]  /*18b90*/  F2FP.SATFINITE.E4M3.F32.PACK_AB_MERGE_C R185, R188, R185, RZ ;  /* 0x000000b9bcb9723e */ /* 0x000fe200048070ff */
[-C--:B------:R-:W-:Y:S01]  /*18ba0*/  FMUL.FTZ R32, R32, R3.reuse ;  /* 0x0000000320207220 */ /* 0x080fe20000410000 */
[----:B------:R-:W-:Y:S01]  /*18bb0*/  F2FP.SATFINITE.E4M3.F32.PACK_AB_MERGE_C R190, R191, R190, RZ ;  /* 0x000000bebfbe723e */ /* 0x000fe200048070ff */
[----:B------:R-:W-:Y:S01]  /*18bc0*/  FMUL.FTZ R33, R33, R3 ;  /* 0x0000000321217220 */ /* 0x000fe20000410000 */
        /* <DEDUP_REMOVED lines=46> */
[----:B------:R-:W-:Y:S01]  /*18eb0*/  F2FP.SATFINITE.E4M3.F32.PACK_AB_MERGE_C R156, R153, R152, R156 ;  /* 0x00000098999c723e */ /* 0x000fe2000480709c */
[-C--:B------:R-:W-:Y:S01]  /*18ec0*/  FMUL.FTZ R81, R81, R3.reuse ;  /* 0x0000000351517220 */ /* 0x080fe20000410000 */
[----:B------:R-:W-:Y:S01]  /*18ed0*/  F2FP.SATFINITE.E4M3.F32.PACK_AB_MERGE_C R215, R115, R12, R88 ;  /* 0x0000000c73d7723e */ /* 0x000fe20004807058 */
[----:B------:R-:W-:Y:S01]  /*18ee0*/  FMUL.FTZ R84, R84, R3 ;  /* 0x0000000354547220 */ /* 0x000fe20000410000 */
[----:B------:R-:W-:Y:S01]  /*18ef0*/  F2FP.SATFINITE.E4M3.F32.PACK_AB_MERGE_C R216, R200, R197, R92 ;  /* 0x000000c5c8d8723e */ /* 0x000fe2000480705c */
        /* <DEDUP_REMOVED lines=34> */
[----:B------:R-:W-:Y:S01]  /*19120*/  VIADD R233, R233, 0xffffffff ;  /* 0xffffffffe9e97836 */ /* 0x000fe20000000000 */
[----:B------:R-:W-:Y:S01]  /*19130*/  F2FP.SATFINITE.E4M3.F32.PACK_AB_MERGE_C R225, R187, R186, R190 ;  /* 0x000000babbe1723e */ /* 0x000fe200048070be */
[----:B------:R-:W-:Y:S01]  /*19140*/  IMAD.MOV.U32 R14, RZ, RZ, R13 ;  /* 0x000000ffff0e7224 */ /* 0x000fe200078e000d */
        /* <DEDUP_REMOVED lines=25> */
[----:B------:R-:W-:Y:S02]  /*192e0*/  MOV R200, R156 ;  /* 0x0000009c00c87202 */ /* 0x000fe40000000f00 */
[----:B--2---:R-:W-:Y:S01]  /*192f0*/  R2UR UR4, R102 ;  /* 0x00000000660472ca */ /* 0x004fe200000e0000 */
[----:B------:R-:W-:Y:S02]  /*19300*/  IMAD R102, R234, 0x8, R16 ;  /* 0x00000008ea667824 */ /* 0x000fe400078e0210 */
[----:B------:R-:W-:Y:S02]  /*19310*/  IMAD.MOV.U32 R234, RZ, RZ, R235 ;  /* 0x000000ffffea7224 */ /* 0x000fe400078e00eb */
[----:B------:R-:W-:-:S08]  /*19320*/  VIADD R102, R102, 0x2e860 ;  /* 0x0002e86066667836 */ /* 0x000fd00000000000 */
[----:B------:R-:W-:-:S04]  /*19330*/  MOV R103, UR4 ;  /* 0x0000000400677c02 */ /* 0x000fc80008000f00 */
[----:B------:R-:W-:-:S04]  /*19340*/  PRMT R102, R103, 0x654, R102 ;  /* 0x0000065467667816 */ /* 0x000fc80000000066 */
[----:B------:R0:W-:Y:S01]  /*19350*/  SYNCS.ARRIVE.TRANS64.RED.A1T0 RZ, [R102+URZ], RZ ;  /* 0x000000ff66ff79a7 */ /* 0x0001e2000810043f */
[----:B------:R-:W-:Y:S05]  /*19360*/  @P1 BRA `(.L_x_476) ;  /* 0xffffffbc00e41947 */ /* 0x000fea000383ffff */
[----:B------:R-:W-:-:S07]  /*19370*/  IMAD.MOV.U32 R234, RZ, RZ, R235 ;  /* 0x000000ffffea7224 */ /* 0x000fce00078e00eb */
.L_x_465:
[----:B------:R-:W-:Y:S05]  /*19380*/  WARPSYNC.ALL ;  /* 0x0000000000007948 */ /* 0x000fea0003800000 */
[----:B------:R-:W-:Y:S06]  /*19390*/  BAR.ARV 0x8, 0x180 ;  /* 0x0206000000007b1d */ /* 0x000fec0000002000 */
[----:B------:R-:W-:Y:S05]  /*193a0*/  @!P0 BRA `(.L_x_477) ;  /* 0x0000000000048947 */ /* 0x000fea0003800000 */
[----:B------:R-:W-:Y:S01]  /*193b0*/  BPT.TRAP 0x1 ;  /* 0x000000040000795c */ /* 0x000fe20000300000 */
.L_x_477:
[----:B------:R-:W-:Y:S01]  /*193c0*/  IMAD R12, R234, 0x8, R16 ;  /* 0x00000008ea0c7824 */ /* 0x000fe200078e0210 */
[----:B------:R-:W-:-:S04]  /*193d0*/  SHF.L.U32 R3, R236, 0x1f, RZ ;  /* 0x0000001fec037819 */ /* 0x000fc800000006ff */
[----:B------:R1:W2:Y:S01]  /*193e0*/  SYNCS.PHASECHK.TRANS64.TRYWAIT P1, [R12+URZ+0x2e850], R3 ;  /* 0x02e850030c0075a7 */ /* 0x0002a2000802017f */
[----:B------:R-:W-:Y:S05]  /*193f0*/  @!P0 BRA `(.L_x_478) ;  /* 0x0000000000048947 */ /* 0x000fea0003800000 */
[----:B------:R-:W-:Y:S01]  /*19400*/  BPT.TRAP 0x1 ;  /* 0x000000040000795c */ /* 0x000fe20000300000 */
.L_x_478:
[----:B------:R-:W-:-:S05]  /*19410*/  VIADD R16, R16, 0x400 ;  /* 0x0000040010107836 */ /* 0x000fca0000000000 */
[----:B------:R-:W-:-:S04]  /*19420*/  SHF.R.U32.HI R16, RZ, 0x4, R16 ;  /* 0x00000004ff107819 */ /* 0x000fc80000011610 */
[----:B------:R-:W-:-:S04]  /*19430*/  LOP3.LUT R16, R16, 0x3fff, RZ, 0xc0, !PT ;  /* 0x00003fff10107812 */ /* 0x000fc800078ec0ff */
[----:B------:R-:W-:Y:S01]  /*19440*/  LOP3.LUT R5, R16, 0x10000, RZ, 0xfc, !PT ;  /* 0x0001000010057812 */ /* 0x000fe200078efcff */
[----:B--2---:R-:W-:Y:S06]  /*19450*/  @P1 BRA `(.L_x_479) ;  /* 0x0000000000081947 */ /* 0x004fec0003800000 */
[----:B------:R-:W2:Y:S02]  /*19460*/  SYNCS.PHASECHK.TRANS64.TRYWAIT P1, [R12+URZ+0x2e850], R3 ;  /* 0x02e850030c0075a7 */ /* 0x000ea4000802017f */
[----:B--2---:R-:W-:Y:S05]  /*19470*/  @!P1 BRA `(.L_x_480) ;  /* 0x000000a000c49947 */ /* 0x004fea0003800000 */
.L_x_479:
[----:B------:R-:W-:Y:S01]  /*19480*/  IMAD R4, R234, 0x700, R5 ;  /* 0x00000700ea047824 */ /* 0x000fe200078e0205 */
[----:B------:R-:W3:Y:S01]  /*19490*/  LDL R20, [R1+0x8c] ;  /* 0x00008c0001147983 */ /* 0x000ee20000100800 */
[----:B------:R-:W-:Y:S01]  /*194a0*/  IMAD.MOV.U32 R5, RZ, RZ, -0x3ffffff0 ;  /* 0xc0000010ff057424 */ /* 0x000fe200078e00ff */
[----:B------:R-:W-:Y:S05]  /*194b0*/  WARPSYNC.ALL ;  /* 0x0000000000007948 */ /* 0x000fea0003800000 */
[C---:B------:R-:W-:Y:S01]  /*194c0*/  R2UR UR6, R4.reuse ;  /* 0x00000000040672ca */ /* 0x040fe200000e0000 */
[----:B------:R-:W-:Y:S01]  /*194d0*/  VIADD R6, R4, 0x100 ;  /* 0x0000010004067836 */ /* 0x000fe20000000000 */
[----:B------:R-:W-:Y:S01]  /*194e0*/  R2UR UR7, R5 ;  /* 0x00000000050772ca */ /* 0x000fe200000e0000 */
[----:B------:R-:W-:Y:S01]  /*194f0*/  WARPGROUP.ARRIVE ;  /* 0x00000000000079c5 */ /* 0x000fe20000000000 */
[----:B------:R-:W-:Y:S01]  /*19500*/  MOV R7, 0xc0000010 ;  /* 0xc000001000077802 */ /* 0x000fe20000000f00 */
[----:B------:R-:W1:Y:S01]  /*19510*/  LDL R16, [R1+0x78] ;  /* 0x0000780001107983 */ /* 0x000e620000100800 */
[----:B------:R-:W-:-:S03]  /*19520*/  ULDC.64 UR4, c[0x0][0x9a0] ;  /* 0x0002680000047ab9 */ /* 0x000fc60000000a00 */
[----:B------:R-:W4:Y:S01]  /*19530*/  LDL.LU R14, [R1+0x58] ;  /* 0x00005800010e7983 */ /* 0x000f220000300800 */
[----:B------:R-:W-:-:S04]  /*19540*/  ISETP.NE.U32.AND P1, PT, RZ, UR4, PT ;  /* 0x00000004ff007c0c */ /* 0x000fc8000bf25070 */
[----:B------:R-:W-:Y:S01]  /*19550*/  ISETP.NE.AND.EX P1, PT, RZ, UR5, PT, P1 ;  /* 0x00000005ff007c0c */ /* 0x000fe2000bf25310 */
[----:B------:R-:W-:Y:S01]  /*19560*/  QGMMA.64x128x32.F32.E4M3.E4M3 R24, R224, gdesc[UR4], R24, gsb0 ;  /* 0x01e00004e0187df3 */ /* 0x000fe20008000818 */
[----:B------:R-:W-:Y:S01]  /*19570*/  R2UR UR6, R6 ;  /* 0x00000000060672ca */ /* 0x000fe200000e0000 */
[----:B------:R-:W-:Y:S01]  /*19580*/  VIADD R6, R4, 0x200 ;  /* 0x0000020004067836 */ /* 0x000fe20000000000 */
[----:B------:R-:W-:Y:S01]  /*19590*/  R2UR UR7, R7 ;  /* 0x00000000070772ca */ /* 0x000fe200000e0000 */
[----:B------:R-:W-:-:S08]  /*195a0*/  IMAD.MOV.U32 R7, RZ, RZ, -0x3ffffff0 ;  /* 0xc0000010ff077424 */ /* 0x000fd000078e00ff */
[----:B------:R-:W3:Y:S08]  /*195b0*/  @P1 LDC.64 R8, c[0x0][0x9c8] ;  /* 0x00027200ff081b82 */ /* 0x000ef00000000a00 */
[----:B------:R-:W5:Y:S01]  /*195c0*/  @P1 LDC.64 R10, c[0x0][0x9d0] ;  /* 0x00027400ff0a1b82 */ /* 0x000f620000000a00 */
        /* <DEDUP_REMOVED lines=8> */
[----:B------:R-:W-:Y:S01]  /*19650*/  WARPGROUP.ARRIVE ;  /* 0x00000000000079c5 */ /* 0x000fe20000000000 */
[----:B----4-:R-:W-:-:S08]  /*19660*/  @P1 SHF.R.S32.HI R5, RZ, 0x1f, R14 ;  /* 0x0000001fff051819 */ /* 0x010fd0000001140e */
[----:B------:R-:W-:Y:S01]  /*19670*/  QGMMA.64x128x32.F32.E4M3.E4M3 R24, R200, gdesc[UR4], R24, gsb0 ;  /* 0x01e00004c8187df3 */ /* 0x000fe20008000818 */
[----:B------:R-:W-:Y:S01]  /*19680*/  R2UR UR6, R6 ;  /* 0x00000000060672ca */ /* 0x000fe200000e0000 */
[----:B---3--:R-:W-:Y:S01]  /*19690*/  @P1 IMAD R6, R20, R8, RZ ;  /* 0x0000000814061224 */ /* 0x008fe200078e02ff */
[----:B------:R-:W-:-:S03]  /*196a0*/  R2UR UR7, R7 ;  /* 0x00000000070772ca */ /* 0x000fc600000e0000 */
[C---:B-12---:R-:W-:Y:S02]  /*196b0*/  @P1 IMAD R3, R16.reuse, R9, R6 ;  /* 0x0000000910031224 */ /* 0x046fe400078e0206 */
[----:B------:R-:W-:-:S04]  /*196c0*/  @P1 IMAD.WIDE.U32 R6, R16, R8, RZ ;  /* 0x0000000810061225 */ /* 0x000fc800078e00ff */
[-C--:B-----5:R-:W-:Y:S02]  /*196d0*/  @P1 IMAD R8, R5, R10.reuse, RZ ;  /* 0x0000000a05081224 */ /* 0x0a0fe400078e02ff */
[----:B------:R-:W-:Y:S02]  /*196e0*/  @P1 IMAD.IADD R7, R7, 0x1, R3 ;  /* 0x0000000107071824 */ /* 0x000fe400078e0203 */
[C---:B------:R-:W-:Y:S02]  /*196f0*/  @P1 IMAD R3, R14.reuse, R11, R8 ;  /* 0x0000000b0e031224 */ /* 0x040fe400078e0208 */
[----:B------:R-:W-:-:S04]  /*19700*/  @P1 IMAD.WIDE.U32 R6, R14, R10, R6 ;  /* 0x0000000a0e061225 */ /* 0x000fc800078e0006 */
[----:B------:R-:W-:Y:S01]  /*19710*/  VIADD R10, R4, 0x400 ;  /* 0x00000400040a7836 */ /* 0x000fe20000000000 */
[----:B------:R-:W-:Y:S01]  /*19720*/  @P1 IADD3 R3, R7, R3, RZ ;  /* 0x0000000307031210 */ /* 0x000fe20007ffe0ff */
[----:B------:R-:W-:Y:S01]  /*19730*/  IMAD.MOV.U32 R11, RZ, RZ, -0x3ffffff0 ;  /* 0xc0000010ff0b7424 */ /* 0x000fe200078e00ff */
[----:B------:R-:W-:-:S04]  /*19740*/  @P1 LEA R8, P2, R6, UR4, 0x2 ;  /* 0x0000000406081c11 */ /* 0x000fc8000f8410ff */
[----:B------:R-:W-:Y:S01]  /*19750*/  @P1 LEA.HI.X R9, R6, UR5, R3, 0x2, P2 ;  /* 0x0000000506091c11 */ /* 0x000fe200090f1403 */
[----:B------:R-:W-:-:S06]  /*19760*/  IMAD.MOV.U32 R3, RZ, RZ, 0x3f800000 ;  /* 0x3f800000ff037424 */ /* 0x000fcc00078e00ff */
[----:B------:R1:W2:Y:S01]  /*19770*/  @P1 LDG.E R3, desc[UR60][R8.64] ;  /* 0x0000003c08031981 */ /* 0x0002a2000c1e1900 */
[----:B------:R-:W-:Y:S02]  /*19780*/  WARPGROUP.DEPBAR.LE gsb0, 0x0 ;  /* 0x00008000000079c5 */ /* 0x000fe40000010000 */
[----:B------:R-:W-:-:S06]  /*19790*/  WARPGROUP.ARRIVE ;  /* 0x00000000000079c5 */ /* 0x000fcc0000000000 */
[----:B------:R-:W-:Y:S01]  /*197a0*/  QGMMA.64x128x32.F32.E4M3.E4M3 R24, R204, gdesc[UR4], R24, gsb0 ;  /* 0x01e00004cc187df3 */ /* 0x000fe20008000818 */
[----:B------:R-:W-:Y:S02]  /*197b0*/  R2UR UR6, R10 ;  /* 0x000000000a0672ca */ /* 0x000fe400000e0000 */
[----:B------:R-:W-:Y:S01]  /*197c0*/  R2UR UR7, R11 ;  /* 0x000000000b0772ca */ /* 0x000fe200000e0000 */
[----:B------:R-:W-:Y:S02]  /*197d0*/  VIADD R6, R4, 0x500 ;  /* 0x0000050004067836 */ /* 0x000fe40000000000 */
[----:B------:R-:W-:Y:S01]  /*197e0*/  IMAD.MOV.U32 R7, RZ, RZ, -0x3ffffff0 ;  /* 0xc0000010ff077424 */ /* 0x000fe200078e00ff */
[----:B------:R-:W-:Y:S02]  /*197f0*/  WARPGROUP.DEPBAR.LE gsb0, 0x0 ;  /* 0x00008000000079c5 */ /* 0x000fe40000010000 */
[----:B------:R-:W-:-:S07]  /*19800*/  WARPGROUP.ARRIVE ;  /* 0x00000000000079c5 */ /* 0x000fce0000000000 */
[----:B------:R-:W-:Y:S01]  /*19810*/  QGMMA.64x128x32.F32.E4M3.E4M3 R24, R208, gdesc[UR4], R24, gsb0 ;  /* 0x01e00004d0187df3 */ /* 0x000fe20008000818 */
[----:B------:R-:W-:Y:S02]  /*19820*/  R2UR UR6, R6 ;  /* 0x00000000060672ca */ /* 0x000fe400000e0000 */
[----:B------:R-:W-:Y:S01]  /*19830*/  R2UR UR7, R7 ;  /* 0x00000000070772ca */ /* 0x000fe200000e0000 */
[----:B------:R-:W-:Y:S01]  /*19840*/  IMAD.MOV.U32 R5, RZ, RZ, -0x3ffffff0 ;  /* 0xc0000010ff057424 */ /* 0x000fe200078e00ff */
[----:B------:R-:W-:Y:S01]  /*19850*/  IADD3 R4, R4, 0x600, RZ ;  /* 0x0000060004047810 */ /* 0x000fe20007ffe0ff */
[----:B------:R-:W3:Y:S04]  /*19860*/  SHFL.BFLY PT, R6, R15, 0x2, 0x1f ;  /* 0x0c401f000f067f89 */ /* 0x000ee800000e0000 */
[----:B------:R-:W4:Y:S01]  /*19870*/  SHFL.BFLY PT, R7, R232, 0x2, 0x1f ;  /* 0x0c401f00e8077f89 */ /* 0x000f2200000e0000 */
[----:B------:R-:W-:-:S02]  /*19880*/  WARPGROUP.DEPBAR.LE gsb0, 0x0 ;  /* 0x00008000000079c5 */ /* 0x000fc40000010000 */
[----:B------:R-:W-:-:S06]  /*19890*/  WARPGROUP.ARRIVE ;  /* 0x00000000000079c5 */ /* 0x000fcc0000000000 */
[----:B------:R-:W-:Y:S01]  /*198a0*/  QGMMA.64x128x32.F32.E4M3.E4M3 R24, R212, gdesc[UR4], R24, gsb0 ;  /* 0x01e00004d4187df3 */ /* 0x000fe20008000818 */
[----:B------:R-:W-:Y:S02]  /*198b0*/  R2UR UR6, R4 ;  /* 0x00000000040672ca */ /* 0x000fe400000e0000 */
[----:B------:R-:W-:Y:S01]  /*198c0*/  R2UR UR7, R5 ;  /* 0x00000000050772ca */ /* 0x000fe200000e0000 */
[----:B---3--:R-:W-:-:S01]  /*198d0*/  FADD.FTZ R6, R6, R15 ;  /* 0x0000000f06067221 */ /* 0x008fc20000010000 */
[----:B----4-:R-:W-:-:S04]  /*198e0*/  FADD.FTZ R7, R7, R232 ;  /* 0x000000e807077221 */ /* 0x010fc80000010000 */
[----:B------:R-:W1:Y:S04]  /*198f0*/  SHFL.BFLY PT, R5, R6, 0x1, 0x1f ;  /* 0x0c201f0006057f89 */ /* 0x000e6800000e0000 */
[----:B------:R-:W3:Y:S01]  /*19900*/  SHFL.BFLY PT, R4, R7, 0x1, 0x1f ;  /* 0x0c201f0007047f89 */ /* 0x000ee200000e0000 */
[----:B-1----:R-:W-:-:S01]  /*19910*/  FADD.FTZ R9, R6, R5 ;  /* 0x0000000506097221 */ /* 0x002fc20000010000 */
[----:B---3--:R-:W-:-:S04]  /*19920*/  FADD.FTZ R10, R7, R4 ;  /* 0x00000004070a7221 */ /* 0x008fc80000010000 */
        /* <DEDUP_REMOVED lines=12> */
[----:B------:R-:W1:Y:S08]  /*199f0*/  @P3 MUFU.LG2 R7, R14 ;  /* 0x0000000e00073308 */ /* 0x000e700000000c00 */
[----:B------:R-:W3:Y:S08]  /*19a00*/  @P2 MUFU.LG2 R6, R11 ;  /* 0x0000000b00062308 */ /* 0x000ef00000000c00 */
[----:B------:R-:W4:Y:S01]  /*19a10*/  @P1 MUFU.RCP R8, R10 ;  /* 0x0000000a00081308 */ /* 0x000f220000001000 */
[C---:B------:R-:W-:Y:S01]  /*19a20*/  @P2 FMUL.FTZ R5, R2.reuse, 0.69314718246459960938 ;  /* 0x3f31721802052820 */ /* 0x040fe20000410000 */
[----:B------:R-:W-:Y:S01]  /*19a30*/  @P3 FMUL.FTZ R15, R2, 0.69314718246459960938 ;  /* 0x3f317218020f3820 */ /* 0x000fe20000410000 */
[----:B-1----:R-:W-:Y:S01]  /*19a40*/  @P3 FMUL.FTZ R2, R7, 0.69314718246459960938 ;  /* 0x3f31721807023820 */ /* 0x002fe20000410000 */
[----:B------:R-:W-:-:S02]  /*19a50*/  IMAD.MOV.U32 R89, RZ, RZ, -0x800000 ;  /* 0xff800000ff597424 */ /* 0x000fc400078e00ff */
[----:B--2---:R-:W-:Y:S01]  /*19a60*/  FMUL.FTZ R7, R4, R3 ;  /* 0x0000000304077220 */ /* 0x004fe20000410000 */
[----:B------:R-:W-:Y:S02]  /*19a70*/  IMAD.MOV.U32 R88, RZ, RZ, -0x800000 ;  /* 0xff800000ff587424 */ /* 0x000fe400078e00ff */
[----:B---3--:R-:W-:Y:S01]  /*19a80*/  @P2 FMUL.FTZ R6, R6, 0.69314718246459960938 ;  /* 0x3f31721806062820 */ /* 0x008fe20000410000 */
[----:B------:R-:W-:-:S03]  /*19a90*/  @P3 FFMA.FTZ R89, R15, R13, R2 ;  /* 0x0000000d0f593223 */ /* 0x000fc60000010002 */
[----:B------:R-:W-:Y:S01]  /*19aa0*/  @P2 FFMA.FTZ R88, R5, R0, R6 ;  /* 0x0000000005582223 */ /* 0x000fe20000010006 */
[----:B----4-:R-:W-:Y:S01]  /*19ab0*/  FMUL.FTZ R2, R8, R3 ;  /* 0x0000000308027220 */ /* 0x010fe20000410000 */
[----:B------:R-:W-:Y:S02]  /*19ac0*/  WARPGROUP.DEPBAR.LE gsb0, 0x0 ;  /* 0x00008000000079c5 */ /* 0x000fe40000010000 */
[----:B------:R-:W-:Y:S05]  /*19ad0*/  @!P0 BRA `(.L_x_481) ;  /* 0x0000000000048947 */ /* 0x000fea0003800000 */
[----:B------:R-:W-:Y:S01]  /*19ae0*/  BPT.TRAP 0x1 ;  /* 0x000000040000795c */ /* 0x000fe20000300000 */
.L_x_481:
[----:B------:R-:W2:Y:S04]  /*19af0*/  LDL R0, [R1+0x74] ;  /* 0x0000740001007983 */ /* 0x000ea80000100800 */
[----:B------:R-:W3:Y:S01]  /*19b00*/  LDL.LU R4, [R1+0x94] ;  /* 0x0000940001047983 */ /* 0x000ee20000300800 */
[----:B------:R-:W-:Y:S02]  /*19b10*/  VIADD R234, R234, 0x1 ;  /* 0x00000001eaea7836 */ /* 0x000fe40000000000 */
[-C--:B------:R-:W-:Y:S01]  /*19b20*/  FMUL.FTZ R103, R24, R7.reuse ;  /* 0x0000000718677220 */ /* 0x080fe20000410000 */
[-C--:B------:R-:W-:Y:S01]  /*19b30*/  FMUL.FTZ R98, R29, R7.reuse ;  /* 0x000000071d627220 */ /* 0x080fe20000410000 */
[-C--:B------:R-:W-:Y:S01]  /*19b40*/  FMUL.FTZ R99, R32, R7.reuse ;  /* 0x0000000720637220 */ /* 0x080fe20000410000 */
[-C--:B------:R-:W-:Y:S01]  /*19b50*/  FMUL.FTZ R97, R33, R7.reuse ;  /* 0x0000000721617220 */ /* 0x080fe20000410000 */
[----:B------:R-:W-:Y:S01]  /*19b60*/  ISETP.NE.AND P1, PT, R234, 0x2, PT ;  /* 0x00000002ea00780c */ /* 0x000fe20003f25270 */
        /* <DEDUP_REMOVED lines=57> */
[----:B------:R-:W-:Y:S01]  /*19f00*/  FMUL.FTZ R87, R87, R2 ;  /* 0x0000000257577220 */ /* 0x000fe20000410000 */
[----:B------:R-:W-:-:S02]  /*19f10*/  SEL R234, R234, RZ, P1 ;  /* 0x000000ffeaea7207 */ /* 0x000fc40000800000 */
[----:B--2---:R-:W-:Y:S02]  /*19f20*/  R2UR UR4, R0 ;  /* 0x00000000000472ca */ /* 0x004fe400000e0000 */
[----:B------:R-:W-:Y:S01]  /*19f30*/  IADD3 R0, R12, 0x2e860, RZ ;  /* 0x0002e8600c007810 */ /* 0x000fe20007ffe0ff */
[----:B------:R-:W-:-:S10]  /*19f40*/  FMUL.FTZ R12, R75, R2 ;  /* 0x000000024b0c7220 */ /* 0x000fd40000410000 */
[----:B------:R-:W-:Y:S01]  /*19f50*/  IMAD.U32 R3, RZ, RZ, UR4 ;  /* 0x00000004ff037e24 */ /* 0x000fe2000f8e00ff */
[----:B---3--:R-:W-:Y:S01]  /*19f60*/  R2UR UR4, R4 ;  /* 0x00000000040472ca */ /* 0x008fe200000e0000 */
[-C--:B------:R-:W-:Y:S01]  /*19f70*/  FMUL.FTZ R4, R84, R7.reuse ;  /* 0x0000000754047220 */ /* 0x080fe20000410000 */
[----:B------:R-:W-:Y:S02]  /*19f80*/  FMUL.FTZ R7, R85, R7 ;  /* 0x0000000755077220 */ /* 0x000fe40000410000 */
[----:B------:R-:W-:Y:S02]  /*19f90*/  PRMT R0, R3, 0x654, R0 ;  /* 0x0000065403007816 */ /* 0x000fe40000000000 */
[----:B------:R-:W-:Y:S02]  /*19fa0*/  SEL R3, RZ, 0x1, P1 ;  /* 0x00000001ff037807 */ /* 0x000fe40000800000 */
[----:B------:R1:W-:Y:S02]  /*19fb0*/  SYNCS.ARRIVE.TRANS64.RED.A1T0 RZ, [R0+URZ], RZ ;  /* 0x000000ff00ff79a7 */ /* 0x0003e4000810043f */
[----:B------:R-:W-:-:S03]  /*19fc0*/  LOP3.LUT R236, R236, R3, RZ, 0x3c, !PT ;  /* 0x00000003ecec7212 */ /* 0x000fc600078e3cff */
[----:B------:R-:W-:-:S06]  /*19fd0*/  UIADD3 UR4, UR4, 0x1, URZ ;  /* 0x0000000104047890 */ /* 0x000fcc000fffe03f */
[----:B-1----:R-:W-:-:S05]  /*19fe0*/  IMAD.U32 R0, RZ, RZ, UR4 ;  /* 0x00000004ff007e24 */ /* 0x002fca000f8e00ff */
[----:B------:R1:W-:Y:S02]  /*19ff0*/  STL [R1+0x94], R0 ;  /* 0x0000940001007387 */ /* 0x0003e40000100800 */
.L_x_429:
[----:B------:R-:W-:Y:S05]  /*1a000*/  WARPSYNC.ALL ;  /* 0x0000000000007948 */ /* 0x000fea0003800000 */
[----:B------:R-:W2:Y:S08]  /*1a010*/  S2UR UR5, SR_CgaCtaId ;  /* 0x00000000000579c3 */ /* 0x000eb00000008800 */
[----:B------:R-:W-:Y:S06]  /*1a020*/  BAR.SYNC.DEFER_BLOCKING 0x5, 0x180 ;  /* 0x0146000000007b1d */ /* 0x000fec0000010000 */
[----:B------:R-:W-:Y:S01]  /*1a030*/  UMOV UR4, 0x400 ;  /* 0x0000040000047882 */ /* 0x000fe20000000000 */
[----:B------:R-:W-:Y:S01]  /*1a040*/  BSSY B0, `(.L_x_482) ;  /* 0x00002a5000007945 */ /* 0x000fe20003800000 */
[----:B--2---:R-:W-:-:S02]  /*1a050*/  ULEA UR4, UR5, UR4, 0x18 ;  /* 0x0000000405047291 */ /* 0x004fc4000f8ec03f */
[----:B-1----:R-:W-:-:S04]  /*1a060*/  IMAD.U32 R0, RZ, RZ, UR5 ;  /* 0x00000005ff007e24 */ /* 0x002fc8000f8e00ff */
[----:B------:R-:W-:Y:S01]  /*1a070*/  IMAD.U32 R16, RZ, RZ, UR4 ;  /* 0x00000004ff107e24 */ /* 0x000fe2000f8e00ff */
[----:B------:R-:W-:Y:S04]  /*1a080*/  STL [R1+0x74], R0 ;  /* 0x0000740001007387 */ /* 0x000fe80000100800 */
[----:B------:R-:W1:Y:S04]  /*1a090*/  LDS.128 R76, [R16+0x2e8d0] ;  /* 0x02e8d000104c7984 */ /* 0x000e680000000c00 */
[----:B-1----:R1:W-:Y:S04]  /*1a0a0*/  STL.64 [R1+0x50], R76 ;  /* 0x0000504c01007387 */ /* 0x0023e80000100a00 */
[----:B------:R1:W-:Y:S01]  /*1a0b0*/  STL.64 [R1+0x58], R78 ;  /* 0x0000584e01007387 */ /* 0x0003e20000100a00 */
[----:B------:R-:W-:Y:S06]  /*1a0c0*/  BAR.ARV 0x4, 0x180 ;  /* 0x0106000000007b1d */ /* 0x000fec0000002000 */
[----:B------:R-:W-:Y:S05]  /*1a0d0*/  @P0 BRA `(.L_x_483) ;  /* 0x0000001c00240947 */ /* 0x000fea0003800000 */
[----:B------:R-:W2:Y:S01]  /*1a0e0*/  S2R R54, SR_TID.X ;  /* 0x0000000000367919 */ /* 0x000ea20000002100 */
[----:B------:R-:W-:Y:S01]  /*1a0f0*/  ULDC.64 UR4, c[0x4][0x38] ;  /* 0x01000e0000047ab9 */ /* 0x000fe20000000a00 */
[----:B------:R-:W3:Y:S01]  /*1a100*/  LDL R50, [R1+0xac] ;  /* 0x0000ac0001327983 */ /* 0x000ee20000100800 */
[----:B--2---:R-:W-:-:S04]  /*1a110*/  SHF.L.U32 R0, R54, 0x2, RZ ;  /* 0x0000000236007819 */ /* 0x004fc800000006ff */
[----:B------:R-:W-:-:S04]  /*1a120*/  LOP3.LUT R0, R0, 0xc, RZ, 0xc0, !PT ;  /* 0x0000000c00007812 */ /* 0x000fc800078ec0ff */
[----:B------:R-:W-:-:S05]  /*1a130*/  IADD3 R2, P0, R0, UR4, RZ ;  /* 0x0000000400027c10 */ /* 0x000fca000ff1e0ff */
[----:B------:R-:W-:-:S05]  /*1a140*/  IMAD.X R3, RZ, RZ, UR5, P0 ;  /* 0x00000005ff037e24 */ /* 0x000fca00080e06ff */
[----:B------:R2:W4:Y:S01]  /*1a150*/  LDG.E.CONSTANT R0, desc[UR60][R2.64] ;  /* 0x0000003c02007981 */ /* 0x000522000c1e9900 */
[----:B------:R-:W-:Y:S01]  /*1a160*/  F2FP.BF16.F32.PACK_AB R51, R57, R64 ;  /* 0x000000403933723e */ /* 0x000fe200000010ff */
[----:B------:R-:W-:Y:S01]  /*1a170*/  UMOV UR4, 0xffffffff ;  /* 0xffffffff00047882 */ /* 0x000fe20000000000 */
[----:B------:R-:W-:Y:S01]  /*1a180*/  F2FP.BF16.F32.PACK_AB R55, R49, R56 ;  /* 0x000000383137723e */ /* 0x000fe200000010ff */
[----:B------:R-:W0:Y:S01]  /*1a190*/  S2R R59, SR_SWINHI ;  /* 0x00000000003b7919 */ /* 0x000e220000002f00 */
[----:B------:R-:W-:Y:S02]  /*1a1a0*/  F2FP.BF16.F32.PACK_AB R46, R43, R46 ;  /* 0x0000002e2b2e723e */ /* 0x000fe400000010ff */
[----:B------:R-:W-:Y:S02]  /*1a1b0*/  F2FP.BF16.F32.PACK_AB R43, R4, R5 ;  /* 0x00000005042b723e */ /* 0x000fe400000010ff */
[----:B------:R-:W-:Y:S02]  /*1a1c0*/  F2FP.BF16.F32.PACK_AB R37, R36, R37 ;  /* 0x000000252425723e */ /* 0x000fe400000010ff */
[----:B-1----:R-:W-:-:S02]  /*1a1d0*/  F2FP.BF16.F32.PACK_AB R77, R8, R9 ;  /* 0x00000009084d723e */ /* 0x002fc400000010ff */
[----:B------:R-:W-:Y:S02]  /*1a1e0*/  F2FP.BF16.F32.PACK_AB R36, R7, R10 ;  /* 0x0000000a0724723e */ /* 0x000fe400000010ff */
[----:B------:R-:W-:Y:S02]  /*1a1f0*/  F2FP.BF16.F32.PACK_AB R68, R61, R68 ;  /* 0x000000443d44723e */ /* 0x000fe400000010ff */
[----:B------:R-:W-:Y:S02]  /*1a200*/  F2FP.BF16.F32.PACK_AB R61, R39, R42 ;  /* 0x0000002a273d723e */ /* 0x000fe400000010ff */
[----:B------:R-:W-:Y:S02]  /*1a210*/  F2FP.BF16.F32.PACK_AB R42, R87, R6 ;  /* 0x00000006572a723e */ /* 0x000fe400000010ff */
[----:B------:R-:W-:Y:S02]  /*1a220*/  F2FP.BF16.F32.PACK_AB R73, R15, R20 ;  /* 0x000000140f49723e */ /* 0x000fe400000010ff */
[----:B------:R-:W-:-:S02]  /*1a230*/  F2FP.BF16.F32.PACK_AB R38, R35, R38 ;  /* 0x000000262326723e */ /* 0x000fc400000010ff */
[----:B------:R-:W-:Y:S02]  /*1a240*/  F2FP.BF16.F32.PACK_AB R35, R28, R29 ;  /* 0x0000001d1c23723e */ /* 0x000fe400000010ff */
[----:B------:R-:W-:Y:S02]  /*1a250*/  F2FP.BF16.F32.PACK_AB R28, R13, R14 ;  /* 0x0000000e0d1c723e */ /* 0x000fe400000010ff */
[----:B------:R-:W-:Y:S02]  /*1a260*/  F2FP.BF16.F32.PACK_AB R67, R31, R34 ;  /* 0x000000221f43723e */ /* 0x000fe400000010ff */
[----:B------:R-:W-:Y:S02]  /*1a270*/  F2FP.BF16.F32.PACK_AB R30, R27, R30 ;  /* 0x0000001e1b1e723e */ /* 0x000fe400000010ff */
[----:B------:R-:W-:Y:S02]  /*1a280*/  F2FP.BF16.F32.PACK_AB R69, R25, R26 ;  /* 0x0000001a1945723e */ /* 0x000fe400000010ff */
[----:B------:R-:W-:-:S02]  /*1a290*/  F2FP.BF16.F32.PACK_AB R34, R11, R12 ;  /* 0x0000000c0b22723e */ /* 0x000fc400000010ff */
[----:B------:R-:W-:Y:S02]  /*1a2a0*/  MOV R56, R16 ;  /* 0x0000001000387202 */ /* 0x000fe40000000f00 */
[----:B0-----:R-:W-:Y:S02]  /*1a2b0*/  MOV R57, R59 ;  /* 0x0000003b00397202 */ /* 0x001fe40000000f00 */
[----:B------:R-:W-:Y:S02]  /*1a2c0*/  F2FP.BF16.F32.PACK_AB R39, R21, R24 ;  /* 0x000000181527723e */ /* 0x000fe400000010ff */
[----:B--2---:R-:W-:Y:S02]  /*1a2d0*/  LOP3.LUT P0, R2, R54, 0x3, RZ, 0xc0, !PT ;  /* 0x0000000336027812 */ /* 0x004fe4000780c0ff */
[----:B------:R-:W-:Y:S02]  /*1a2e0*/  F2FP.BF16.F32.PACK_AB R100, R100, R103 ;  /* 0x000000676464723e */ /* 0x000fe400000010ff */
[----:B------:R-:W-:-:S02]  /*1a2f0*/  F2FP.BF16.F32.PACK_AB R101, R98, R101 ;  /* 0x000000656265723e */ /* 0x000fc400000010ff */
[----:B------:R-:W-:Y:S02]  /*1a300*/  ISETP.EQ.OR P0, PT, R2, 0x3, !P0 ;  /* 0x000000030200780c */ /* 0x000fe40004702670 */
        /* <DEDUP_REMOVED lines=11> */
[----:B------:R-:W-:Y:S02]  /*1a3c0*/  SEL R13, R100, R101, P0 ;  /* 0x00000065640d7207 */ /* 0x000fe40000000000 */
[----:B------:R-:W-:Y:S01]  /*1a3d0*/  SEL R3, R101, R100, P0 ;  /* 0x0000006465037207 */ /* 0x000fe20000000000 */
[----:B---3--:R-:W-:-:S03]  /*1a3e0*/  IMAD.WIDE R4, R50, 0x2, R56 ;  /* 0x0000000232047825 */ /* 0x008fc600078e0238 */
[C---:B------:R-:W-:Y:S02]  /*1a3f0*/  IADD3 R7, P5, R4.reuse, 0x4060, RZ ;  /* 0x0000406004077810 */ /* 0x040fe40007fbe0ff */
[C---:B------:R-:W-:Y:S02]  /*1a400*/  IADD3 R9, P1, R4.reuse, 0x4040, RZ ;  /* 0x0000404004097810 */ /* 0x040fe40007f3e0ff */
[----:B------:R-:W-:Y:S02]  /*1a410*/  LOP3.LUT R6, R7, 0x380, RZ, 0xc0, !PT ;  /* 0x0000038007067812 */ /* 0x000fe400078ec0ff */
[----:B------:R-:W-:Y:S02]  /*1a420*/  LOP3.LUT R8, R9, 0x380, RZ, 0xc0, !PT ;  /* 0x0000038009087812 */ /* 0x000fe400078ec0ff */
[----:B------:R-:W-:Y:S02]  /*1a430*/  IADD3 R15, P3, R4, 0x4000, RZ ;  /* 0x00004000040f7810 */ /* 0x000fe40007f7e0ff */
[----:B------:R-:W-:-:S02]  /*1a440*/  SHF.R.U64 R6, R6, 0x3, RZ ;  /* 0x0000000306067819 */ /* 0x000fc400000012ff */
[----:B------:R-:W-:Y:S02]  /*1a450*/  SHF.R.U64 R8, R8, 0x3, RZ ;  /* 0x0000000308087819 */ /* 0x000fe400000012ff */
[----:B------:R-:W-:Y:S02]  /*1a460*/  LOP3.LUT R14, R15, 0x380, RZ, 0xc0, !PT ;  /* 0x000003800f0e7812 */ /* 0x000fe400078ec0ff */
[----:B------:R-:W-:Y:S01]  /*1a470*/  LOP3.LUT R6, R6, R7, RZ, 0x3c, !PT ;  /* 0x0000000706067212 */ /* 0x000fe200078e3cff */
[--C-:B------:R-:W-:Y:S01]  /*1a480*/  IMAD.X R7, RZ, RZ, R5.reuse, P5 ;  /* 0x000000ffff077224 */ /* 0x100fe200028e0605 */
[----:B------:R-:W-:Y:S01]  /*1a490*/  LOP3.LUT R8, R8, R9, RZ, 0x3c, !PT ;  /* 0x0000000908087212 */ /* 0x000fe200078e3cff */
[----:B------:R-:W-:Y:S01]  /*1a4a0*/  IMAD.X R9, RZ, RZ, R5, P1 ;  /* 0x000000ffff097224 */ /* 0x000fe200008e0605 */
[----:B------:R-:W-:Y:S02]  /*1a4b0*/  SHF.R.U64 R14, R14, 0x3, RZ ;  /* 0x000000030e0e7819 */ /* 0x000fe400000012ff */
[----:B------:R-:W-:-:S02]  /*1a4c0*/  IADD3 R11, P2, R4, 0x4020, RZ ;  /* 0x00004020040b7810 */ /* 0x000fc40007f5e0ff */
[C---:B------:R-:W-:Y:S02]  /*1a4d0*/  IADD3 R25, P5, R4.reuse, 0x40, RZ ;  /* 0x0000004004197810 */ /* 0x040fe40007fbe0ff */
[C---:B------:R-:W-:Y:S02]  /*1a4e0*/  IADD3 R27, P1, R4.reuse, 0x20, RZ ;  /* 0x00000020041b7810 */ /* 0x040fe40007f3e0ff */
[----:B------:R-:W-:Y:S02]  /*1a4f0*/  IADD3 R21, P4, R4, 0x60, RZ ;  /* 0x0000006004157810 */ /* 0x000fe40007f9e0ff */
[----:B------:R-:W-:Y:S02]  /*1a500*/  LOP3.LUT R14, R14, R15, RZ, 0x3c, !PT ;  /* 0x0000000f0e0e7212 */ /* 0x000fe400078e3cff */
[----:B------:R-:W-:Y:S02]  /*1a510*/  LOP3.LUT R10, R11, 0x380, RZ, 0xc0, !PT ;  /* 0x000003800b0a7812 */ /* 0x000fe400078ec0ff */
[----:B------:R-:W-:-:S02]  /*1a520*/  LOP3.LUT R24, R25, 0x380, RZ, 0xc0, !PT ;  /* 0x0000038019187812 */ /* 0x000fc400078ec0ff */
[----:B------:R-:W-:Y:S02]  /*1a530*/  LOP3.LUT R26, R27, 0x380, RZ, 0xc0, !PT ;  /* 0x000003801b1a7812 */ /* 0x000fe400078ec0ff */
[----:B------:R-:W-:Y:S02]  /*1a540*/  LOP3.LUT R15, R4, 0x380, RZ, 0xc0, !PT ;  /* 0x00000380040f7812 */ /* 0x000fe400078ec0ff */
[----:B------:R-:W-:Y:S02]  /*1a550*/  LOP3.LUT R20, R21, 0x380, RZ, 0xc0, !PT ;  /* 0x0000038015147812 */ /* 0x000fe400078ec0ff */
[----:B------:R-:W-:Y:S02]  /*1a560*/  SHF.R.U64 R10, R10, 0x3, RZ ;  /* 0x000000030a0a7819 */ /* 0x000fe400000012ff */
[----:B------:R-:W-:Y:S02]  /*1a570*/  SHF.R.U64 R24, R24, 0x3, RZ ;  /* 0x0000000318187819 */ /* 0x000fe400000012ff */
[----:B------:R-:W-:-:S02]  /*1a580*/  SHF.R.U64 R26, R26, 0x3, RZ ;  /* 0x000000031a1a7819 */ /* 0x000fc400000012ff */
[----:B------:R-:W-:Y:S02]  /*1a590*/  SHF.R.U64 R15, R15, 0x3, RZ ;  /* 0x000000030f0f7819 */ /* 0x000fe400000012ff */
[----:B------:R-:W-:Y:S02]  /*1a5a0*/  SHF.R.U64 R20, R20, 0x3, RZ ;  /* 0x0000000314147819 */ /* 0x000fe400000012ff */
[----:B------:R-:W-:Y:S01]  /*1a5b0*/  LOP3.LUT R10, R10, R11, RZ, 0x3c, !PT ;  /* 0x0000000b0a0a7212 */ /* 0x000fe200078e3cff */
[--C-:B------:R-:W-:Y:S01]  /*1a5c0*/  IMAD.X R11, RZ, RZ, R5.reuse, P2 ;  /* 0x000000ffff0b7224 */ /* 0x100fe200010e0605 */
[----:B------:R-:W-:Y:S01]  /*1a5d0*/  LOP3.LUT R24, R24, R25, RZ, 0x3c, !PT ;  /* 0x0000001918187212 */ /* 0x000fe200078e3cff */
[--C-:B------:R-:W-:Y:S01]  /*1a5e0*/  IMAD.X R25, RZ, RZ, R5.reuse, P5 ;  /* 0x000000ffff197224 */ /* 0x100fe200028e0605 */
[----:B------:R-:W-:Y:S01]  /*1a5f0*/  LOP3.LUT R26, R26, R27, RZ, 0x3c, !PT ;  /* 0x0000001b1a1a7212 */ /* 0x000fe200078e3cff */
[--C-:B------:R-:W-:Y:S01]  /*1a600*/  IMAD.X R27, RZ, RZ, R5.reuse, P1 ;  /* 0x000000ffff1b7224 */ /* 0x100fe200008e0605 */
[----:B------:R-:W-:Y:S01]  /*1a610*/  LOP3.LUT R4, R15, R4, RZ, 0x3c, !PT ;  /* 0x000000040f047212 */ /* 0x000fe200078e3cff */
[----:B------:R-:W-:Y:S01]  /*1a620*/  IMAD.X R15, RZ, RZ, R5, P3 ;  /* 0x000000ffff0f7224 */ /* 0x000fe200018e0605 */
[----:B------:R-:W-:-:S02]  /*1a630*/  LOP3.LUT R20, R20, R21, RZ, 0x3c, !PT ;  /* 0x0000001514147212 */ /* 0x000fc400078e3cff */
[-C--:B------:R-:W-:Y:S02]  /*1a640*/  IADD3.X R21, RZ, R5.reuse, RZ, P4, !PT ;  /* 0x00000005ff157210 */ /* 0x080fe400027fe4ff */
[----:B------:R-:W-:Y:S02]  /*1a650*/  MOV R78, R4 ;  /* 0x00000004004e7202 */ /* 0x000fe40000000f00 */
[----:B------:R-:W-:Y:S02]  /*1a660*/  MOV R62, R6 ;  /* 0x00000006003e7202 */ /* 0x000fe40000000f00 */
[----:B------:R-:W-:Y:S02]  /*1a670*/  MOV R64, R8 ;  /* 0x0000000800407202 */ /* 0x000fe40000000f00 */
[----:B------:R-:W-:Y:S02]  /*1a680*/  MOV R66, R10 ;  /* 0x0000000a00427202 */ /* 0x000fe40000000f00 */
[----:B------:R-:W-:-:S02]  /*1a690*/  MOV R70, R14 ;  /* 0x0000000e00467202 */ /* 0x000fc40000000f00 */
[----:B------:R-:W-:Y:S02]  /*1a6a0*/  MOV R72, R20 ;  /* 0x0000001400487202 */ /* 0x000fe40000000f00 */
[----:B------:R-:W-:Y:S02]  /*1a6b0*/  MOV R74, R24 ;  /* 0x00000018004a7202 */ /* 0x000fe40000000f00 */
[----:B------:R-:W-:Y:S02]  /*1a6c0*/  MOV R76, R26 ;  /* 0x0000001a004c7202 */ /* 0x000fe40000000f00 */
[----:B----4-:R-:W-:Y:S01]  /*1a6d0*/  LOP3.LUT R2, R0, 0x2, RZ, 0x3c, !PT ;  /* 0x0000000200027812 */ /* 0x010fe200078e3cff */
[----:B------:R-:W-:Y:S06]  /*1a6e0*/  BRA.DIV UR4, `(.L_x_484) ;  /* 0x00000092043c7947 */ /* 0x000fec000b800000 */
[----:B------:R-:W-:Y:S01]  /*1a6f0*/  SEL R29, R40, R37, P0 ;  /* 0x00000025281d7207 */ /* 0x000fe20000000000 */
[----:B------:R-:W-:Y:S01]  /*1a700*/  SHFL.IDX PT, R6, R13, R0, 0x1c1f ;  /* 0x001c1f000d067589 */ /* 0x000fe200000e0000 */
[----:B------:R-:W-:Y:S02]  /*1a710*/  SEL R31, R37, R40, P0 ;  /* 0x00000028251f7207 */ /* 0x000fe40000000000 */
[----:B------:R-:W-:Y:S01]  /*1a720*/  SEL R25, R48, R45, P0 ;  /* 0x0000002d30197207 */ /* 0x000fe20000000000 */
[----:B------:R-:W-:Y:S01]  /*1a730*/  SHFL.IDX PT, R3, R3, R2, 0x1c1f ;  /* 0x001c1f0203037589 */ /* 0x000fe200000e0000 */
[----:B------:R-:W-:Y:S02]  /*1a740*/  SEL R27, R45, R48, P0 ;  /* 0x000000302d1b7207 */ /* 0x000fe40000000000 */
[----:B------:R-:W-:Y:S01]  /*1a750*/  SEL R33, R32, R35, P0 ;  /* 0x0000002320217207 */ /* 0x000fe20000000000 */
[----:B------:R-:W-:Y:S01]  /*1a760*/  SHFL.IDX PT, R26, R25, R0, 0x1c1f ;  /* 0x001c1f00191a7589 */ /* 0x000fe200000e0000 */
[----:B------:R-:W-:-:S02]  /*1a770*/  SEL R37, R39, R28, P0 ;  /* 0x0000001c27257207 */ /* 0x000fc40000000000 */
        /* <DEDUP_REMOVED lines=13> */
[----:B------:R-:W0:Y:S01]  /*1a850*/  SHFL.IDX PT, R10, R5, R0, 0x1c1f ;  /* 0x001c1f00050a7589 */ /* 0x000e2200000e0000 */
[----:B------:R-:W-:Y:S02]  /*1a860*/  SEL R63, R38, R67, P0 ;  /* 0x00000043263f7207 */ /* 0x000fe40000000000 */
[----:B------:R-:W-:Y:S01]  /*1a870*/  SEL R65, R67, R38, P0 ;  /* 0x0000002643417207 */ /* 0x000fe20000000000 */
[----:B------:R-:W-:Y:S01]  /*1a880*/  SHFL.IDX PT, R39, R39, R2, 0x1c1f ;  /* 0x001c1f0227277589 */ /* 0x000fe200000e0000 */
[----:B------:R-:W-:-:S02]  /*1a890*/  SEL R21, R93, R92, P0 ;  /* 0x0000005c5d157207 */ /* 0x000fc40000000000 */
[----:B------:R-:W-:Y:S01]  /*1a8a0*/  SEL R49, R51, R60, P0 ;  /* 0x0000003c33317207 */ /* 0x000fe20000000000 */
[----:B------:R-:W1:Y:S01]  /*1a8b0*/  SHFL.IDX PT, R38, R37, R0, 0x1c1f ;  /* 0x001c1f0025267589 */ /* 0x000e6200000e0000 */
[----:B------:R-:W-:Y:S02]  /*1a8c0*/  SEL R53, R55, R52, P0 ;  /* 0x0000003437357207 */ /* 0x000fe40000000000 */
[----:B------:R-:W-:Y:S01]  /*1a8d0*/  SEL R59, R46, R61, P0 ;  /* 0x0000003d2e3b7207 */ /* 0x000fe20000000000 */
[----:B------:R-:W-:Y:S01]  /*1a8e0*/  SHFL.IDX PT, R9, R9, R0, 0x1c1f ;  /* 0x001c1f0009097589 */ /* 0x000fe200000e0000 */
[----:B------:R-:W-:Y:S02]  /*1a8f0*/  SEL R67, R30, R69, P0 ;  /* 0x000000451e437207 */ /* 0x000fe40000000000 */
[----:B------:R-:W-:Y:S01]  /*1a900*/  SEL R71, R73, R34, P0 ;  /* 0x0000002249477207 */ /* 0x000fe20000000000 */
[----:B------:R-:W2:Y:S01]  /*1a910*/  SHFL.IDX PT, R20, R21, R2, 0x1c1f ;  /* 0x001c1f0215147589 */ /* 0x000ea200000e0000 */
        /* <DEDUP_REMOVED lines=8> */
[----:B------:R-:W3:Y:S01]  /*1a9a0*/  SHFL.IDX PT, R30, R29, R0, 0x1c1f ;  /* 0x001c1f001d1e7589 */ /* 0x000ee200000e0000 */
[----:B------:R-:W-:-:S02]  /*1a9b0*/  SEL R77, R42, R77, P0 ;  /* 0x0000004d2a4d7207 */ /* 0x000fc40000000000 */
[----:B0-----:R-:W-:Y:S01]  /*1a9c0*/  SEL R8, R10, R7, P0 ;  /* 0x000000070a087207 */ /* 0x001fe20000000000 */
[----:B------:R-:W0:Y:S01]  /*1a9d0*/  SHFL.IDX PT, R34, R33, R0, 0x1c1f ;  /* 0x001c1f0021227589 */ /* 0x000e2200000e0000 */
[----:B------:R-:W-:Y:S02]  /*1a9e0*/  SEL R24, R26, R27, P0 ;  /* 0x0000001b1a187207 */ /* 0x000fe40000000000 */
[----:B-1----:R-:W-:Y:S01]  /*1a9f0*/  SEL R36, R38, R39, P0 ;  /* 0x0000002726247207 */ /* 0x002fe20000000000 */
[----:B------:R-:W1:Y:S01]  /*1aa00*/  SHFL.IDX PT, R42, R41, R0, 0x1c1f ;  /* 0x001c1f00292a7589 */ /* 0x000e6200000e0000 */
[----:B------:R-:W-:Y:S02]  /*1aa10*/  SEL R4, R6, R3, P0 ;  /* 0x0000000306047207 */ /* 0x000fe40000000000 */
[----:B------:R-:W-:Y:S01]  /*1aa20*/  SEL R10, R7, R10, P0 ;  /* 0x0000000a070a7207 */ /* 0x000fe20000000000 */
[----:B------:R-:W-:Y:S01]  /*1aa30*/  SHFL.IDX PT, R49, R49, R0, 0x1c1f ;  /* 0x001c1f0031317589 */ /* 0x000fe200000e0000 */
[----:B--2---:R-:W-:-:S02]  /*1aa40*/  SEL R12, R9, R20, P0 ;  /* 0x00000014090c7207 */ /* 0x004fc40000000000 */
[----:B------:R-:W-:Y:S01]  /*1aa50*/  SEL R14, R20, R9, P0 ;  /* 0x00000009140e7207 */ /* 0x000fe20000000000 */
[----:B------:R-:W-:Y:S01]  /*1aa60*/  SHFL.IDX PT, R53, R53, R0, 0x1c1f ;  /* 0x001c1f0035357589 */ /* 0x000fe200000e0000 */
[----:B------:R-:W-:Y:S02]  /*1aa70*/  SEL R26, R27, R26, P0 ;  /* 0x0000001a1b1a7207 */ /* 0x000fe40000000000 */
[----:B------:R-:W-:Y:S01]  /*1aa80*/  SEL R38, R39, R38, P0 ;  /* 0x0000002627267207 */ /* 0x000fe20000000000 */
[----:B------:R-:W-:Y:S01]  /*1aa90*/  SHFL.IDX PT, R59, R59, R0, 0x1c1f ;  /* 0x001c1f003b3b7589 */ /* 0x000fe200000e0000 */
[----:B------:R-:W-:-:S03]  /*1aaa0*/  SEL R6, R3, R6, P0 ;  /* 0x0000000603067207 */ /* 0x000fc60000000000 */
[----:B------:R-:W-:Y:S01]  /*1aab0*/  SHFL.IDX PT, R63, R63, R0, 0x1c1f ;  /* 0x001c1f003f3f7589 */ /* 0x000fe200000e0000 */
[----:B---3--:R-:W-:Y:S02]  /*1aac0*/  SEL R28, R30, R31, P0 ;  /* 0x0000001f1e1c7207 */ /* 0x008fe40000000000 */
[----:B------:R-:W-:Y:S01]  /*1aad0*/  SEL R30, R31, R30, P0 ;  /* 0x0000001e1f1e7207 */ /* 0x000fe20000000000 */
[----:B------:R-:W-:Y:S01]  /*1aae0*/  SHFL.IDX PT, R67, R67, R0, 0x1c1f ;  /* 0x001c1f0043437589 */ /* 0x000fe200000e0000 */
[----:B0-----:R-:W-:Y:S02]  /*1aaf0*/  SEL R32, R34, R35, P0 ;  /* 0x0000002322207207 */ /* 0x001fe40000000000 */
[----:B------:R-:W-:Y:S01]  /*1ab00*/  SEL R34, R35, R34, P0 ;  /* 0x0000002223227207 */ /* 0x000fe20000000000 */
[----:B------:R-:W-:Y:S01]  /*1ab10*/  SHFL.IDX PT, R71, R71, R0, 0x1c1f ;  /* 0x001c1f0047477589 */ /* 0x000fe200000e0000 */
[----:B-1----:R-:W-:Y:S02]  /*1ab20*/  SEL R40, R42, R43, P0 ;  /* 0x0000002b2a287207 */ /* 0x002fe40000000000 */
[----:B------:R-:W-:Y:S01]  /*1ab30*/  SEL R42, R43, R42, P0 ;  /* 0x0000002a2b2a7207 */ /* 0x000fe20000000000 */
[----:B------:R0:W1:Y:S04]  /*1ab40*/  SHFL.IDX PT, R44, R47, R2, 0x1c1f ;  /* 0x001c1f022f2c7589 */ /* 0x00006800000e0000 */
[----:B------:R-:W2:Y:S04]  /*1ab50*/  SHFL.IDX PT, R46, R51, R2, 0x1c1f ;  /* 0x001c1f02332e7589 */ /* 0x000ea800000e0000 */
[----:B------:R-:W3:Y:S01]  /*1ab60*/  SHFL.IDX PT, R48, R55, R2, 0x1c1f ;  /* 0x001c1f0237307589 */ /* 0x000ee200000e0000 */
[----:B0-----:R-:W-:-:S03]  /*1ab70*/  IMAD.MOV.U32 R47, RZ, RZ, RZ ;  /* 0x000000ffff2f7224 */ /* 0x001fc600078e00ff */
[----:B------:R-:W0:Y:S04]  /*1ab80*/  SHFL.IDX PT, R50, R61, R2, 0x1c1f ;  /* 0x001c1f023d327589 */ /* 0x000e2800000e0000 */
[----:B------:R-:W4:Y:S04]  /*1ab90*/  SHFL.IDX PT, R52, R65, R2, 0x1c1f ;  /* 0x001c1f0241347589 */ /* 0x000f2800000e0000 */
[----:B------:R-:W4:Y:S04]  /*1aba0*/  SHFL.IDX PT, R54, R69, R2, 0x1c1f ;  /* 0x001c1f0245367589 */ /* 0x000f2800000e0000 */
[----:B------:R-:W4:Y:S01]  /*1abb0*/  SHFL.IDX PT, R58, R73, R2, 0x1c1f ;  /* 0x001c1f02493a7589 */ /* 0x000f2200000e0000 */
[----:B-1----:R-:W-:-:S02]  /*1abc0*/  SEL R5, R45, R44, P0 ;  /* 0x0000002c2d057207 */ /* 0x002fc40000000000 */
[----:B------:R-:W-:Y:S01]  /*1abd0*/  SEL R7, R44, R45, P0 ;  /* 0x0000002d2c077207 */ /* 0x000fe20000000000 */
[----:B------:R1:W1:Y:S01]  /*1abe0*/  SHFL.IDX PT, R75, R75, R0, 0x1c1f ;  /* 0x001c1f004b4b7589 */ /* 0x00026200000e0000 */
[----:B--2---:R-:W-:Y:S02]  /*1abf0*/  SEL R9, R49, R46, P0 ;  /* 0x0000002e31097207 */ /* 0x004fe40000000000 */
[----:B------:R-:W-:Y:S01]  /*1ac00*/  SEL R11, R46, R49, P0 ;  /* 0x000000312e0b7207 */ /* 0x000fe20000000000 */
[----:B------:R2:W1:Y:S01]  /*1ac10*/  SHFL.IDX PT, R60, R77, R2, 0x1c1f ;  /* 0x001c1f024d3c7589 */ /* 0x00046200000e0000 */
[----:B---3--:R-:W-:Y:S02]  /*1ac20*/  SEL R13, R53, R48, P0 ;  /* 0x00000030350d7207 */ /* 0x008fe40000000000 */
[----:B------:R-:W-:Y:S02]  /*1ac30*/  SEL R15, R48, R53, P0 ;  /* 0x00000035300f7207 */ /* 0x000fe40000000000 */
[----:B0-----:R-:W-:-:S02]  /*1ac40*/  SEL R25, R59, R50, P0 ;  /* 0x000000323b197207 */ /* 0x001fc40000000000 */
[----:B------:R-:W-:Y:S02]  /*1ac50*/  SEL R27, R50, R59, P0 ;  /* 0x0000003b321b7207 */ /* 0x000fe40000000000 */
[----:B----4-:R-:W-:Y:S02]  /*1ac60*/  SEL R29, R63, R52, P0 ;  /* 0x000000343f1d7207 */ /* 0x010fe40000000000 */
[----:B------:R-:W-:Y:S02]  /*1ac70*/  SEL R31, R52, R63, P0 ;  /* 0x0000003f341f7207 */ /* 0x000fe40000000000 */
[----:B------:R-:W-:Y:S02]  /*1ac80*/  SEL R33, R67, R54, P0 ;  /* 0x0000003643217207 */ /* 0x000fe40000000000 */
[----:B------:R-:W-:Y:S02]  /*1ac90*/  SEL R35, R54, R67, P0 ;  /* 0x0000004336237207 */ /* 0x000fe40000000000 */
[----:B------:R-:W-:-:S02]  /*1aca0*/  SEL R37, R71, R58, P0 ;  /* 0x0000003a47257207 */ /* 0x000fc40000000000 */
[----:B--2---:R-:W-:-:S07]  /*1acb0*/  SEL R39, R58, R71, P0 ;  /* 0x000000473a277207 */ /* 0x004fce0000000000 */
.L_x_686:
[----:B------:R-:W2:Y:S01]  /*1acc0*/  LDL.LU R2, [R1+0x84] ;  /* 0x0000840001027983 */ /* 0x000ea20000300800 */
[----:B------:R-:W-:Y:S05]  /*1acd0*/  WARPSYNC.ALL ;  /* 0x0000000000007948 */ /* 0x000fea0003800000 */
[----:B-1----:R-:W3:Y:S01]  /*1ace0*/  LDL.LU R0, [R1+0x88] ;  /* 0x0000880001007983 */ /* 0x002ee20000300800 */
[----:B------:R-:W-:Y:S01]  /*1acf0*/  ULDC.64 UR4, c[0x0][0xc00] ;  /* 0x0003000000047ab9 */ /* 0x000fe20000000a00 */
[----:B------:R-:W-:Y:S01]  /*1ad00*/  SEL R41, R75, R60, P0 ;  /* 0x0000003c4b297207 */ /* 0x000fe20000000000 */
[----:B------:R-:W0:Y:S08]  /*1ad10*/  LDC R49, c[0x0][0xbe8] ;  /* 0x0002fa00ff317b82 */ /* 0x000e300000000800 */
[----:B------:R-:W-:Y:S01]  /*1ad20*/  BAR.SYNC.DEFER_BLOCKING 0x1, 0x100 ;  /* 0x0044000000007b1d */ /* 0x000fe20000010000 */
[----:B------:R-:W-:-:S02]  /*1ad30*/  ISETP.NE.U32.AND P1, PT, RZ, UR4, PT ;  /* 0x00000004ff007c0c */ /* 0x000fc4000bf25070 */
[----:B------:R-:W-:Y:S02]  /*1ad40*/  SEL R43, R60, R75, P0 ;  /* 0x0000004b3c2b7207 */ /* 0x000fe40000000000 */
[----:B------:R-:W-:Y:S01]  /*1ad50*/  ISETP.NE.AND.EX P1, PT, RZ, UR5, PT, P1 ;  /* 0x00000005ff007c0c */ /* 0x000fe2000bf25310 */
[----:B------:R-:W4:Y:S04]  /*1ad60*/  LDL R44, [R1+0xa8] ;  /* 0x0000a800012c7983 */ /* 0x000f280000100800 */
[----:B------:R-:W4:Y:S04]  /*1ad70*/  LDL R52, [R1+0x90] ;  /* 0x0000900001347983 */ /* 0x000f280000100800 */
[----:B------:R-:W-:Y:S04]  /*1ad80*/  STSM.16.M88.4 [R78], R4 ;  /* 0x000000044e007844 */ /* 0x000fe80000000200 */
[----:B------:R-:W-:Y:S04]  /*1ad90*/  STSM.16.M88.4 [R76], R8 ;  /* 0x000000084c007844 */ /* 0x000fe80000000200 */
[----:B------:R4:W-:Y:S04]  /*1ada0*/  STSM.16.M88.4 [R74], R12 ;  /* 0x0000000c4a007844 */ /* 0x0009e80000000200 */
[----:B------:R1:W-:Y:S04]  /*1adb0*/  STSM.16.M88.4 [R72], R24 ;  /* 0x0000001848007844 */ /* 0x0003e80000000200 */
[----:B------:R1:W-:Y:S04]  /*1adc0*/  STSM.16.M88.4 [R70], R28 ;  /* 0x0000001c46007844 */ /* 0x0003e80000000200 */
[----:B------:R1:W-:Y:S04]  /*1add0*/  STSM.16.M88.4 [R66], R32 ;  /* 0x0000002042007844 */ /* 0x0003e80000000200 */
[----:B------:R1:W-:Y:S04]  /*1ade0*/  STSM.16.M88.4 [R64], R36 ;  /* 0x0000002440007844 */ /* 0x0003e80000000200 */
[----:B------:R1:W-:Y:S01]  /*1adf0*/  STSM.16.M88.4 [R62], R40 ;  /* 0x000000283e007844 */ /* 0x0003e20000000200 */
[----:B------:R-:W-:Y:S01]  /*1ae00*/  BAR.SYNC.DEFER_BLOCKING 0x1, 0x100 ;  /* 0x0044000000007b1d */ /* 0x000fe20000010000 */
[----:B--2---:R-:W-:-:S04]  /*1ae10*/  IADD3 R20, P2, R2, UR4, RZ ;  /* 0x0000000402147c10 */ /* 0x004fc8000ff5e0ff */
[----:B---3--:R-:W-:Y:S01]  /*1ae20*/  IADD3.X R21, R0, UR5, RZ, P2, !PT ;  /* 0x0000000500157c10 */ /* 0x008fe200097fe4ff */
[----:B------:R-:W-:Y:S02]  /*1ae30*/  ULDC.64 UR4, c[0x0][0xc08] ;  /* 0x0003020000047ab9 */ /* 0x000fe40000000a00 */
[----:B------:R-:W-:Y:S02]  /*1ae40*/  ISETP.NE.U32.AND P0, PT, RZ, UR4, PT ;  /* 0x00000004ff007c0c */ /* 0x000fe4000bf05070 */
[----:B------:R1:W5:Y:S01]  /*1ae50*/  @P1 LDG.E R47, desc[UR60][R20.64] ;  /* 0x0000003c142f1981 */ /* 0x000362000c1e1900 */
[----:B0-----:R-:W-:Y:S02]  /*1ae60*/  ISETP.NE.AND P2, PT, R49, 0x1, PT ;  /* 0x000000013100780c */ /* 0x001fe40003f45270 */
[----:B------:R-:W-:Y:S01]  /*1ae70*/  ISETP.NE.AND.EX P0, PT, RZ, UR5, PT, P0 ;  /* 0x00000005ff007c0c */ /* 0x000fe2000bf05300 */
[----:B----4-:R-:W-:-:S10]  /*1ae80*/  IMAD R13, R52, 0x80, R44 ;  /* 0x00000080340d7824 */ /* 0x010fd400078e022c */
[----:B------:R-:W0:Y:S02]  /*1ae90*/  @P2 LDC R4, c[0x0][0xbec] ;  /* 0x0002fb00ff042b82 */ /* 0x000e240000000800 */
[----:B------:R-:W-:Y:S01]  /*1aea0*/  @P0 IADD3 R2, P3, R2, UR4, RZ ;  /* 0x0000000402020c10 */ /* 0x000fe2000ff7e0ff */
[----:B------:R-:W-:-:S03]  /*1aeb0*/  ULDC UR4, c[0x0][0xa88] ;  /* 0x0002a20000047ab9 */ /* 0x000fc60000000800 */
[----:B------:R-:W-:Y:S01]  /*1aec0*/  @P0 IADD3.X R3, R0, UR5, RZ, P3, !PT ;  /* 0x0000000500030c10 */ /* 0x000fe20009ffe4ff */
[----:B------:R-:W-:Y:S01]  /*1aed0*/  IMAD.U32 R0, RZ, RZ, UR4 ;  /* 0x00000004ff007e24 */ /* 0x000fe2000f8e00ff */
[----:B------:R-:W2:Y:S05]  /*1aee0*/  @P2 LDC R5, c[0x0][0xbf0] ;  /* 0x0002fc00ff052b82 */ /* 0x000eaa0000000800 */
[----:B------:R1:W5:Y:S01]  /*1aef0*/  @P0 LDG.E R0, desc[UR60][R2.64] ;  /* 0x0000003c02000981 */ /* 0x000362000c1e1900 */
[----:B------:R-:W-:Y:S05]  /*1af00*/  @P0 BRA `(.L_x_485) ;  /* 0x0000000000100947 */ /* 0x000fea0003800000 */
[----:B------:R-:W-:Y:S05]  /*1af10*/  @!P1 BRA `(.L_x_485) ;  /* 0x00000000000c9947 */ /* 0x000fea0003800000 */
[----:B-1----:R-:W3:Y:S04]  /*1af20*/  LDG.E R3, desc[UR60][R20.64] ;  /* 0x0000003c14037981 */ /* 0x002ee8000c1e1900 */
[----:B-----5:R-:W3:Y:S02]  /*1af30*/  LDG.E R0, desc[UR60][R20.64+0x4] ;  /* 0x0000043c14007981 */ /* 0x020ee4000c1e1900 */
[----:B---3--:R-:W-:-:S07]  /*1af40*/  IADD3 R0, -R3, R0, RZ ;  /* 0x0000000003007210 */ /* 0x008fce0007ffe1ff */
.L_x_485:
[----:B------:R-:W3:Y:S01]  /*1af50*/  LDL.LU R10, [R1+0x8c] ;  /* 0x00008c00010a7983 */ /* 0x000ee20000300800 */
[----:B------:R-:W4:Y:S01]  /*1af60*/  S2R R6, SR_TID.X ;  /* 0x0000000000067919 */ /* 0x000f220000002100 */
[----:B01----:R-:W-:Y:S01]  /*1af70*/  @P2 IMAD.HI.U32 R2, R13, R4, RZ ;  /* 0x000000040d022227 */ /* 0x003fe200078e00ff */
[----:B------:R-:W-:Y:S01]  /*1af80*/  ULDC.64 UR4, c[0x0][0xb90] ;  /* 0x0002e40000047ab9 */ /* 0x000fe20000000a00 */
[----:B-----5:R-:W-:Y:S01]  /*1af90*/  SHF.R.S32.HI R3, RZ, 0x1f, R47 ;  /* 0x0000001fff037819 */ /* 0x020fe2000001142f */
[----:B------:R-:W3:Y:S01]  /*1afa0*/  LDL.LU R8, [R1+0x78] ;  /* 0x0000780001087983 */ /* 0x000ee20000300800 */
[----:B------:R-:W0:Y:S01]  /*1afb0*/  S2R R14, SR_TID.X ;  /* 0x00000000000e7919 */ /* 0x000e220000002100 */
[----:B------:R-:W-:Y:S01]  /*1afc0*/  IMAD.MOV.U32 R7, RZ, RZ, R13 ;  /* 0x000000ffff077224 */ /* 0x000fe200078e000d */
[----:B------:R-:W1:Y:S01]  /*1afd0*/  @P2 LDC R55, c[0x0][0xbec] ;  /* 0x0002fb00ff372b82 */ /* 0x000e620000000800 */
[----:B------:R-:W3:Y:S04]  /*1afe0*/  LDL.LU R58, [R1+0x80] ;  /* 0x00008000013a7983 */ /* 0x000ee80000300800 */
[----:B------:R-:W3:Y:S01]  /*1aff0*/  LDL R50, [R1+0x64] ;  /* 0x0000640001327983 */ /* 0x000ee20000100800 */
[----:B--2---:R-:W-:Y:S01]  /*1b000*/  @P2 SHF.R.U32.HI R7, RZ, R5, R2 ;  /* 0x00000005ff072219 */ /* 0x004fe20000011602 */
[----:B------:R-:W-:-:S02]  /*1b010*/  IMAD.MOV.U32 R2, RZ, RZ, R47 ;  /* 0x000000ffff027224 */ /* 0x000fc400078e002f */
[----:B----4-:R-:W-:-:S05]  /*1b020*/  VIADD R60, R6, 0xffffff80 ;  /* 0xffffff80063c7836 */ /* 0x010fca0000000000 */
[----:B------:R-:W-:-:S04]  /*1b030*/  SHF.R.S32.HI R54, RZ, 0x1f, R60 ;  /* 0x0000001fff367819 */ /* 0x000fc8000001143c */
[----:B------:R-:W-:-:S04]  /*1b040*/  LEA.HI R54, R54, R60, RZ, 0x3 ;  /* 0x0000003c36367211 */ /* 0x000fc800078f18ff */
[----:B------:R-:W-:Y:S02]  /*1b050*/  SHF.R.S32.HI R54, RZ, 0x3, R54 ;  /* 0x00000003ff367819 */ /* 0x000fe40000011436 */
[----:B---3--:R-:W-:Y:S02]  /*1b060*/  SEL R46, R10, RZ, !P1 ;  /* 0x000000ff0a2e7207 */ /* 0x008fe40004800000 */
[----:B------:R-:W2:Y:S01]  /*1b070*/  LDL R10, [R1+0xa0] ;  /* 0x0000a000010a7983 */ /* 0x000ea20000100800 */
[----:B------:R-:W-:Y:S02]  /*1b080*/  SEL R51, R8, RZ, !P1 ;  /* 0x000000ff08337207 */ /* 0x000fe40004800000 */
[----:B------:R-:W-:Y:S01]  /*1b090*/  SHF.R.S32.HI R48, RZ, 0x1f, R58 ;  /* 0x0000001fff307819 */ /* 0x000fe2000001143a */
[----:B------:R-:W-:-:S04]  /*1b0a0*/  IMAD.WIDE.U32 R4, R58, UR4, R2 ;  /* 0x000000043a047c25 */ /* 0x000fc8000f8e0002 */
[----:B------:R-:W-:Y:S02]  /*1b0b0*/  IMAD R6, R48, UR4, RZ ;  /* 0x0000000430067c24 */ /* 0x000fe4000f8e02ff */
[----:B------:R-:W-:Y:S02]  /*1b0c0*/  IMAD.MOV R2, RZ, RZ, -R7 ;  /* 0x000000ffff027224 */ /* 0x000fe400078e0a07 */
[----:B------:R-:W-:Y:S01]  /*1b0d0*/  IMAD R9, R58, UR5, R6 ;  /* 0x000000053a097c24 */ /* 0x000fe2000f8e0206 */
[----:B------:R-:W-:Y:S01]  /*1b0e0*/  ULDC.64 UR4, c[0x0][0xb98] ;  /* 0x0002e60000047ab9 */ /* 0x000fe20000000a00 */
[----:B------:R-:W-:-:S03]  /*1b0f0*/  IMAD R11, R54, 0x40, R50 ;  /* 0x00000040360b7824 */ /* 0x000fc600078e0232 */
[----:B------:R-:W-:Y:S01]  /*1b100*/  IADD3 R5, R5, R9, RZ ;  /* 0x0000000905057210 */ /* 0x000fe20007ffe0ff */
[----:B------:R-:W-:Y:S02]  /*1b110*/  IMAD R9, R49, R2, R13 ;  /* 0x0000000231097224 */ /* 0x000fe400078e020d */
[----:B------:R-:W-:Y:S02]  /*1b120*/  IMAD R2, R46, UR4, RZ ;  /* 0x000000042e027c24 */ /* 0x000fe4000f8e02ff */
[----:B------:R-:W-:-:S04]  /*1b130*/  IMAD.WIDE.U32 R4, R51, UR4, R4 ;  /* 0x0000000433047c25 */ /* 0x000fc8000f8e0004 */
[----:B------:R-:W-:Y:S01]  /*1b140*/  IMAD.WIDE R56, R11, 0x2, R56 ;  /* 0x000000020b387825 */ /* 0x000fe200078e0238 */
[----:B------:R-:W-:Y:S02]  /*1b150*/  SHF.R.S32.HI R11, RZ, 0x1f, R7 ;  /* 0x0000001fff0b7819 */ /* 0x000fe40000011407 */
[----:B------:R-:W-:Y:S01]  /*1b160*/  IADD3 R4, P1, R7, R4, RZ ;  /* 0x0000000407047210 */ /* 0x000fe20007f3e0ff */
[----:B------:R-:W-:Y:S01]  /*1b170*/  IMAD R6, R51, UR5, R2 ;  /* 0x0000000533067c24 */ /* 0x000fe2000f8e0202 */
[----:B------:R-:W-:Y:S01]  /*1b180*/  SHF.R.S32.HI R2, RZ, 0x1f, R9 ;  /* 0x0000001fff027819 */ /* 0x000fe20000011409 */
[----:B------:R-:W-:-:S03]  /*1b190*/  ULDC.64 UR4, c[0x0][0xb88] ;  /* 0x0002e20000047ab9 */ /* 0x000fc60000000a00 */
[----:B------:R-:W-:Y:S01]  /*1b1a0*/  IADD3.X R5, R11, R5, R6, P1, !PT ;  /* 0x000000050b057210 */ /* 0x000fe20000ffe406 */
[----:B------:R-:W-:Y:S02]  /*1b1b0*/  IMAD R2, R2, UR4, RZ ;  /* 0x0000000402027c24 */ /* 0x000fe4000f8e02ff */
[----:B0-----:R-:W-:Y:S02]  /*1b1c0*/  VIADD R15, R14, 0xffffff80 ;  /* 0xffffff800e0f7836 */ /* 0x001fe40000000000 */
[C---:B------:R-:W-:Y:S02]  /*1b1d0*/  IMAD R11, R9.reuse, UR5, R2 ;  /* 0x00000005090b7c24 */ /* 0x040fe4000f8e0202 */
[----:B------:R-:W-:Y:S01]  /*1b1e0*/  IMAD.WIDE.U32 R4, R9, UR4, R4 ;  /* 0x0000000409047c25 */ /* 0x000fe2000f8e0004 */
[----:B------:R-:W-:Y:S01]  /*1b1f0*/  ULDC.64 UR4, c[0x0][0xb50] ;  /* 0x0002d40000047ab9 */ /* 0x000fe20000000a00 */
[----:B------:R-:W-:Y:S02]  /*1b200*/  SHF.R.S32.HI R14, RZ, 0x1f, R15 ;  /* 0x0000001fff0e7819 */ /* 0x000fe4000001140f */
[----:B------:R-:W-:Y:S01]  /*1b210*/  IMAD.IADD R5, R5, 0x1, R11 ;  /* 0x0000000105057824 */ /* 0x000fe200078e020b */
[----:B------:R-:W-:-:S02]  /*1b220*/  LEA R2, P1, R4, UR4, 0x2 ;  /* 0x0000000404027c11 */ /* 0x000fc4000f8210ff */
[----:B------:R-:W-:Y:S02]  /*1b230*/  LEA.HI R14, R14, R15, RZ, 0x7 ;  /* 0x0000000f0e0e7211 */ /* 0x000fe400078f38ff */
[----:B------:R-:W-:Y:S01]  /*1b240*/  LEA.HI.X R4, R4, UR5, R5, 0x2, P1 ;  /* 0x0000000504047c11 */ /* 0x000fe200088f1405 */
[----:B------:R-:W-:Y:S01]  /*1b250*/  SHFL.IDX PT, R20, R2, RZ, 0x1c1f ;  /* 0x001c1fff02147589 */ /* 0x000fe200000e0000 */
[----:B------:R-:W-:Y:S01]  /*1b260*/  IADD3 R25, P1, R56, 0x3000, RZ ;  /* 0x0000300038197810 */ /* 0x000fe20007f3e0ff */
[----:B------:R-:W-:Y:S01]  /*1b270*/  IMAD R53, R0, R49, RZ ;  /* 0x0000003100357224 */ /* 0x000fe200078e02ff */
[----:B------:R-:W-:Y:S01]  /*1b280*/  LOP3.LUT R14, R14, 0xffffff80, RZ, 0xc0, !PT ;  /* 0xffffff800e0e7812 */ /* 0x000fe200078ec0ff */
[----:B------:R-:W0:Y:S01]  /*1b290*/  SHFL.IDX PT, R21, R4, RZ, 0x1c1f ;  /* 0x001c1fff04157589 */ /* 0x000e2200000e0000 */
[----:B------:R-:W-:Y:S01]  /*1b2a0*/  IADD3 R7, P0, R56, 0x1000, RZ ;  /* 0x0000100038077810 */ /* 0x000fe20007f1e0ff */
[----:B------:R-:W-:Y:S01]  /*1b2b0*/  ULDC.64 UR4, c[0x0][0xaa0] ;  /* 0x0002a80000047ab9 */ /* 0x000fe20000000a00 */
[----:B------:R-:W-:Y:S01]  /*1b2c0*/  LOP3.LUT R24, R25, 0x380, RZ, 0xc0, !PT ;  /* 0x0000038019187812 */ /* 0x000fe200078ec0ff */
[----:B------:R-:W-:Y:S01]  /*1b2d0*/  SHFL.IDX PT, R44, R2, 0x1, 0x1c1f ;  /* 0x003c1f00022c7f89 */ /* 0x000fe200000e0000 */
[----:B------:R-:W-:-:S03]  /*1b2e0*/  IMAD.IADD R14, R15, 0x1, -R14 ;  /* 0x000000010f0e7824 */ /* 0x000fc600078e0a0e */
[----:B------:R-:W3:Y:S01]  /*1b2f0*/  SHFL.IDX PT, R45, R4, 0x1, 0x1c1f ;  /* 0x003c1f00042d7f89 */ /* 0x000ee200000e0000 */
[----:B------:R-:W-:Y:S01]  /*1b300*/  IADD3 R29, P3, R56, 0x4000, RZ ;  /* 0x00004000381d7810 */ /* 0x000fe20007f7e0ff */
[--C-:B------:R-:W-:Y:S01]  /*1b310*/  IMAD.X R9, RZ, RZ, R57.reuse, P0 ;  /* 0x000000ffff097224 */ /* 0x100fe200000e0639 */
[----:B------:R-:W-:Y:S02]  /*1b320*/  SHF.R.U64 R24, R24, 0x3, RZ ;  /* 0x0000000318187819 */ /* 0x000fe400000012ff */
[----:B------:R-:W-:Y:S02]  /*1b330*/  LOP3.LUT P0, RZ, R14, 0x3, RZ, 0xc0, !PT ;  /* 0x000000030eff7812 */ /* 0x000fe4000780c0ff */
[----:B------:R-:W-:Y:S02]  /*1b340*/  LOP3.LUT R28, R29, 0x380, RZ, 0xc0, !PT ;  /* 0x000003801d1c7812 */ /* 0x000fe400078ec0ff */
[----:B------:R-:W-:Y:S01]  /*1b350*/  LOP3.LUT R24, R24, R25, RZ, 0x3c, !PT ;  /* 0x0000001918187212 */ /* 0x000fe200078e3cff */
[----:B------:R-:W-:Y:S01]  /*1b360*/  IMAD.X R25, RZ, RZ, R57, P1 ;  /* 0x000000ffff197224 */ /* 0x000fe200008e0639 */
[----:B------:R-:W-:-:S04]  /*1b370*/  SHF.R.U64 R28, R28, 0x3, RZ ;  /* 0x000000031c1c7819 */ /* 0x000fc800000012ff */
[----:B------:R-:W-:Y:S01]  /*1b380*/  LOP3.LUT R28, R28, R29, RZ, 0x3c, !PT ;  /* 0x0000001d1c1c7212 */ /* 0x000fe200078e3cff */
[----:B------:R-:W-:Y:S01]  /*1b390*/  IMAD.X R29, RZ, RZ, R57, P3 ;  /* 0x000000ffff1d7224 */ /* 0x000fe200018e0639 */
[----:B------:R-:W-:Y:S02]  /*1b3a0*/  IADD3 R5, P3, R56, 0x7000, RZ ;  /* 0x0000700038057810 */ /* 0x000fe40007f7e0ff */
[----:B------:R-:W-:-:S04]  /*1b3b0*/  SHF.R.S32.HI R59, RZ, 0x1f, R60 ;  /* 0x0000001fff3b7819 */ /* 0x000fc8000001143c */
[----:B------:R-:W-:-:S04]  /*1b3c0*/  LEA.HI R59, R59, R60, RZ, 0x3 ;  /* 0x0000003c3b3b7211 */ /* 0x000fc800078f18ff */
[----:B------:R-:W-:-:S05]  /*1b3d0*/  LOP3.LUT R59, R59, 0xfffffff8, RZ, 0xc0, !PT ;  /* 0xfffffff83b3b7812 */ /* 0x000fca00078ec0ff */
[----:B------:R-:W-:Y:S02]  /*1b3e0*/  IMAD.IADD R59, R60, 0x1, -R59 ;  /* 0x000000013c3b7824 */ /* 0x000fe400078e0a3b */
[----:B--2---:R-:W-:-:S04]  /*1b3f0*/  IMAD R6, R52, 0x80, R10 ;  /* 0x0000008034067824 */ /* 0x004fc800078e020a */
[C---:B------:R-:W-:Y:S01]  /*1b400*/  VIADD R0, R6.reuse, 0x8 ;  /* 0x0000000806007836 */ /* 0x040fe20000000000 */
[----:B------:R-:W-:-:S04]  /*1b410*/  ISETP.GE.OR P1, PT, R6, R53, P0 ;  /* 0x000000350600720c */ /* 0x000fc80000726670 */
[----:B------:R-:W-:Y:S02]  /*1b420*/  ISETP.GE.OR P0, PT, R0, R53, P0 ;  /* 0x000000350000720c */ /* 0x000fe40000706670 */
[----:B------:R-:W-:-:S04]  /*1b430*/  LOP3.LUT R0, R5, 0x380, RZ, 0xc0, !PT ;  /* 0x0000038005007812 */ /* 0x000fc800078ec0ff */
[----:B------:R-:W-:-:S03]  /*1b440*/  SHF.R.U64 R0, R0, 0x3, RZ ;  /* 0x0000000300007819 */ /* 0x000fc600000012ff */
[----:B0-----:R-:W-:Y:S04]  /*1b450*/  @!P1 ST.E desc[UR60][R20.64], R88 ;  /* 0x0000005814009985 */ /* 0x001fe8000c10193c */
[----:B---3--:R0:W-:Y:S01]  /*1b460*/  @!P0 ST.E desc[UR60][R44.64], R89 ;  /* 0x000000592c008985 */ /* 0x0081e2000c10193c */
[----:B------:R-:W-:Y:S01]  /*1b470*/  LOP3.LUT R40, R0, R5, RZ, 0x3c, !PT ;  /* 0x0000000500287212 */ /* 0x000fe200078e3cff */
[----:B------:R-:W-:Y:S01]  /*1b480*/  IMAD R0, R3, UR4, RZ ;  /* 0x0000000403007c24 */ /* 0x000fe2000f8e02ff */
[----:B0-----:R-:W0:Y:S03]  /*1b490*/  @P2 LDC R45, c[0x0][0xbf0] ;  /* 0x0002fc00ff2d2b82 */ /* 0x001e260000000800 */
[C---:B------:R-:W-:Y:S01]  /*1b4a0*/  IMAD R21, R47.reuse, UR5, R0 ;  /* 0x000000052f157c24 */ /* 0x040fe2000f8e0200 */
[----:B------:R-:W-:Y:S01]  /*1b4b0*/  IADD3 R13, P4, R56, 0x2000, RZ ;  /* 0x00002000380d7810 */ /* 0x000fe20007f9e0ff */
[----:B------:R-:W-:Y:S01]  /*1b4c0*/  IMAD.WIDE.U32 R2, R47, UR4, RZ ;  /* 0x000000042f027c25 */ /* 0x000fe2000f8e00ff */
[----:B------:R-:W-:Y:S01]  /*1b4d0*/  ULDC.64 UR4, c[0x0][0xae8] ;  /* 0x0002ba0000047ab9 */ /* 0x000fe20000000a00 */
[----:B------:R-:W-:Y:S01]  /*1b4e0*/  LOP3.LUT R8, R7, 0x380, RZ, 0xc0, !PT ;  /* 0x0000038007087812 */ /* 0x000fe200078ec0ff */
[----:B------:R-:W5:Y:S01]  /*1b4f0*/  LD.E.128 R24, desc[UR60][R24.64] ;  /* 0x0000003c18187980 */ /* 0x000f62000c101d00 */
[----:B------:R-:W-:-:S02]  /*1b500*/  IMAD R0, R59, 0x20, R54 ;  /* 0x000000203b007824 */ /* 0x000fc400078e0236 */
[----:B------:R-:W-:Y:S01]  /*1b510*/  IMAD.IADD R3, R3, 0x1, R21 ;  /* 0x0000000103037824 */ /* 0x000fe200078e0215 */
[----:B------:R-:W-:Y:S01]  /*1b520*/  IADD3 R33, P5, R56, 0x5000, RZ ;  /* 0x0000500038217810 */ /* 0x000fe20007fbe0ff */
[----:B------:R-:W-:Y:S01]  /*1b530*/  IMAD R20, R48, UR4, RZ ;  /* 0x0000000430147c24 */ /* 0x000fe2000f8e02ff */
[----:B------:R-:W-:Y:S01]  /*1b540*/  IADD3.X R41, RZ, R57, RZ, P3, !PT ;  /* 0x00000039ff297210 */ /* 0x000fe20001ffe4ff */
[----:B------:R-:W-:Y:S01]  /*1b550*/  IMAD R44, R52, 0x80, R0 ;  /* 0x00000080342c7824 */ /* 0x000fe200078e0200 */
[----:B------:R2:W5:Y:S01]  /*1b560*/  LDL R48, [R1+0x7c] ;  /* 0x00007c0001307983 */ /* 0x0005620000100800 */
[C---:B------:R-:W-:Y:S02]  /*1b570*/  IMAD R21, R58.reuse, UR5, R20 ;  /* 0x000000053a157c24 */ /* 0x040fe4000f8e0214 */
[----:B------:R-:W-:Y:S01]  /*1b580*/  IMAD.WIDE.U32 R2, R58, UR4, R2 ;  /* 0x000000043a027c25 */ /* 0x000fe2000f8e0002 */
[----:B------:R-:W-:Y:S01]  /*1b590*/  ULDC.64 UR4, c[0x0][0xaf0] ;  /* 0x0002bc0000047ab9 */ /* 0x000fe20000000a00 */
[----:B------:R-:W-:Y:S01]  /*1b5a0*/  LOP3.LUT R12, R13, 0x380, RZ, 0xc0, !PT ;  /* 0x000003800d0c7812 */ /* 0x000fe200078ec0ff */
[----:B------:R-:W5:Y:S01]  /*1b5b0*/  LD.E.128 R28, desc[UR60][R28.64] ;  /* 0x0000003c1c1c7980 */ /* 0x000f62000c101d00 */
[----:B-1----:R-:W-:Y:S01]  /*1b5c0*/  @P2 IMAD.HI.U32 R0, R44, R55, RZ ;  /* 0x000000372c002227 */ /* 0x002fe200078e00ff */
[----:B------:R-:W-:-:S02]  /*1b5d0*/  SHF.R.U64 R8, R8, 0x3, RZ ;  /* 0x0000000308087819 */ /* 0x000fc400000012ff */
[----:B------:R-:W-:Y:S01]  /*1b5e0*/  LOP3.LUT R32, R33, 0x380, RZ, 0xc0, !PT ;  /* 0x0000038021207812 */ /* 0x000fe200078ec0ff */
[----:B------:R-:W-:Y:S01]  /*1b5f0*/  IMAD.IADD R3, R3, 0x1, R21 ;  /* 0x0000000103037824 */ /* 0x000fe200078e0215 */
[----:B------:R-:W-:Y:S01]  /*1b600*/  MOV R21, R44 ;  /* 0x0000002c00157202 */ /* 0x000fe20000000f00 */
[----:B------:R-:W-:Y:S01]  /*1b610*/  IMAD R20, R46, UR4, RZ ;  /* 0x000000042e147c24 */ /* 0x000fe2000f8e02ff */
[----:B0-----:R-:W-:Y:S01]  /*1b620*/  @P2 SHF.R.U32.HI R21, RZ, R45, R0 ;  /* 0x0000002dff152219 */ /* 0x001fe20000011600 */
[C---:B------:R-:W-:Y:S01]  /*1b630*/  IMAD.WIDE.U32 R2, R51.reuse, UR4, R2 ;  /* 0x0000000433027c25 */ /* 0x040fe2000f8e0002 */
[----:B------:R-:W5:Y:S03]  /*1b640*/  LD.E.128 R40, desc[UR60][R40.64] ;  /* 0x0000003c28287980 */ /* 0x000f66000c101d00 */
[----:B------:R-:W-:Y:S01]  /*1b650*/  IMAD R45, R51, UR5, R20 ;  /* 0x00000005332d7c24 */ /* 0x000fe2000f8e0214 */
[----:B------:R-:W-:Y:S01]  /*1b660*/  SHF.R.U64 R12, R12, 0x3, RZ ;  /* 0x000000030c0c7819 */ /* 0x000fe200000012ff */
[----:B------:R-:W-:Y:S01]  /*1b670*/  IMAD.MOV R20, RZ, RZ, -R21 ;  /* 0x000000ffff147224 */ /* 0x000fe200078e0a15 */
[----:B------:R2:W5:Y:S01]  /*1b680*/  LDL R51, [R1+0xb4] ;  /* 0x0000b40001337983 */ /* 0x0005620000100800 */
[----:B------:R-:W-:Y:S01]  /*1b690*/  IMAD.IADD R3, R3, 0x1, R45 ;  /* 0x0000000103037824 */ /* 0x000fe200078e022d */
[----:B------:R-:W-:Y:S01]  /*1b6a0*/  LOP3.LUT R8, R8, R7, RZ, 0x3c, !PT ;  /* 0x0000000708087212 */ /* 0x000fe200078e3cff */
[----:B------:R-:W-:Y:S01]  /*1b6b0*/  IMAD R45, R49, R20, R44 ;  /* 0x00000014312d7224 */ /* 0x000fe200078e022c */
[----:B------:R-:W-:Y:S01]  /*1b6c0*/  SHF.R.U64 R32, R32, 0x3, RZ ;  /* 0x0000000320207819 */ /* 0x000fe200000012ff */
[----:B------:R2:W5:Y:S01]  /*1b6d0*/  LDL R49, [R1+0xb0] ;  /* 0x0000b00001317983 */ /* 0x0005620000100800 */
[----:B------:R-:W-:Y:S01]  /*1b6e0*/  LOP3.LUT R12, R12, R13, RZ, 0x3c, !PT ;  /* 0x0000000d0c0c7212 */ /* 0x000fe200078e3cff */
[----:B------:R-:W-:Y:S01]  /*1b6f0*/  ULDC.64 UR4, c[0x0][0xae0] ;  /* 0x0002b80000047ab9 */ /* 0x000fe20000000a00 */
[----:B------:R-:W-:Y:S01]  /*1b700*/  IADD3.X R13, RZ, R57, RZ, P4, !PT ;  /* 0x00000039ff0d7210 */ /* 0x000fe200027fe4ff */
[----:B------:R-:W5:Y:S01]  /*1b710*/  LD.E.128 R8, desc[UR60][R8.64] ;  /* 0x0000003c08087980 */ /* 0x000f62000c101d00 */
[----:B------:R-:W-:-:S02]  /*1b720*/  IADD3 R37, P4, R56, 0x6000, RZ ;  /* 0x0000600038257810 */ /* 0x000fc40007f9e0ff */
[----:B------:R-:W-:Y:S02]  /*1b730*/  LOP3.LUT R7, R56, 0x380, RZ, 0xc0, !PT ;  /* 0x0000038038077812 */ /* 0x000fe400078ec0ff */
[----:B------:R-:W-:Y:S01]  /*1b740*/  LOP3.LUT R36, R37, 0x380, RZ, 0xc0, !PT ;  /* 0x0000038025247812 */ /* 0x000fe200078ec0ff */
[----:B------:R-:W5:Y:S01]  /*1b750*/  LD.E.128 R12, desc[UR60][R12.64] ;  /* 0x0000003c0c0c7980 */ /* 0x000f62000c101d00 */
[----:B------:R-:W-:Y:S02]  /*1b760*/  SHF.R.U64 R7, R7, 0x3, RZ ;  /* 0x0000000307077819 */ /* 0x000fe400000012ff */
[----:B------:R-:W-:Y:S02]  /*1b770*/  SHF.R.U64 R36, R36, 0x3, RZ ;  /* 0x0000000324247819 */ /* 0x000fe400000012ff */
[----:B------:R-:W-:Y:S01]  /*1b780*/  LOP3.LUT R32, R32, R33, RZ, 0x3c, !PT ;  /* 0x0000002120207212 */ /* 0x000fe200078e3cff */
[--C-:B------:R-:W-:Y:S01]  /*1b790*/  IMAD.X R33, RZ, RZ, R57.reuse, P5 ;  /* 0x000000ffff217224 */ /* 0x100fe200028e0639 */
[----:B------:R-:W-:Y:S01]  /*1b7a0*/  LOP3.LUT R36, R36, R37, RZ, 0x3c, !PT ;  /* 0x0000002524247212 */ /* 0x000fe200078e3cff */
[----:B------:R-:W-:Y:S01]  /*1b7b0*/  IMAD.X R37, RZ, RZ, R57, P4 ;  /* 0x000000ffff257224 */ /* 0x000fe200020e0639 */
[----:B------:R-:W-:-:S02]  /*1b7c0*/  SHF.R.S32.HI R0, RZ, 0x1f, R21 ;  /* 0x0000001fff007819 */ /* 0x000fc40000011415 */
[----:B------:R-:W-:Y:S01]  /*1b7d0*/  LOP3.LUT R56, R7, R56, RZ, 0x3c, !PT ;  /* 0x0000003807387212 */ /* 0x000fe200078e3cff */
[----:B------:R-:W5:Y:S02]  /*1b7e0*/  LD.E.128 R32, desc[UR60][R32.64] ;  /* 0x0000003c20207980 */ /* 0x000f64000c101d00 */
[----:B------:R-:W-:Y:S02]  /*1b7f0*/  IMAD R0, R0, UR4, RZ ;  /* 0x0000000400007c24 */ /* 0x000fe4000f8e02ff */
[----:B------:R2:W5:Y:S02]  /*1b800*/  LD.E.128 R4, desc[UR60][R56.64] ;  /* 0x0000003c38047980 */ /* 0x000564000c101d00 */
[C---:B------:R-:W-:Y:S02]  /*1b810*/  IMAD R47, R21.reuse, UR5, R0 ;  /* 0x00000005152f7c24 */ /* 0x040fe4000f8e0200 */
[----:B------:R-:W5:Y:S01]  /*1b820*/  LD.E.128 R36, desc[UR60][R36.64] ;  /* 0x0000003c24247980 */ /* 0x000f62000c101d00 */
[----:B------:R-:W-:Y:S01]  /*1b830*/  SHF.R.S32.HI R0, RZ, 0x1f, R45 ;  /* 0x0000001fff007819 */ /* 0x000fe2000001142d */
[----:B------:R-:W-:Y:S01]  /*1b840*/  @!PT LDS RZ, [RZ] ;  /* 0x00000000fffff984 */ /* 0x000fe20000000800 */
[----:B------:R-:W-:Y:S01]  /*1b850*/  @!PT LDS RZ, [RZ] ;  /* 0x00000000fffff984 */ /* 0x000fe20000000800 */
[----:B------:R-:W-:Y:S01]  /*1b860*/  @!PT LDS RZ, [RZ] ;  /* 0x00000000fffff984 */ /* 0x000fe20000000800 */
[----:B------:R-:W-:Y:S01]  /*1b870*/  @!PT LDS RZ, [RZ] ;  /* 0x00000000fffff984 */ /* 0x000fe20000000800 */
[----:B------:R0:W-:Y:S06]  /*1b880*/  MEMBAR.ALL.CTA ;  /* 0x0000000000007992 */ /* 0x0001ec0000008000 */
[----:B0-----:R-:W0:Y:S01]  /*1b890*/  FENCE.VIEW.ASYNC.S ;  /* 0x00000000000073c6 */ /* 0x001e220000000000 */
[----:B------:R-:W-:Y:S01]  /*1b8a0*/  IMAD.WIDE.U32 R2, R21, UR4, R2 ;  /* 0x0000000415027c25 */ /* 0x000fe2000f8e0002 */
[----:B------:R-:W-:-:S03]  /*1b8b0*/  ULDC.64 UR4, c[0x0][0xad8] ;  /* 0x0002b60000047ab9 */ /* 0x000fc60000000a00 */
[----:B------:R-:W-:Y:S02]  /*1b8c0*/  IMAD R46, R52, 0x80, R54 ;  /* 0x00000080342e7824 */ /* 0x000fe400078e0236 */
[----:B------:R-:W-:Y:S02]  /*1b8d0*/  IMAD.IADD R3, R3, 0x1, R47 ;  /* 0x0000000103037824 */ /* 0x000fe400078e022f */
[----:B------:R-:W-:Y:S02]  /*1b8e0*/  IMAD R20, R0, UR4, RZ ;  /* 0x0000000400147c24 */ /* 0x000fe4000f8e02ff */
[C---:B------:R-:W-:Y:S02]  /*1b8f0*/  VIADD R0, R46.reuse, 0x20 ;  /* 0x000000202e007836 */ /* 0x040fe40000000000 */
[C---:B------:R-:W-:Y:S02]  /*1b900*/  IMAD R21, R45.reuse, UR5, R20 ;  /* 0x000000052d157c24 */ /* 0x040fe4000f8e0214 */
[----:B------:R-:W-:Y:S01]  /*1b910*/  IMAD.WIDE.U32 R2, R45, UR4, R2 ;  /* 0x000000042d027c25 */ /* 0x000fe2000f8e0002 */
[-C--:B------:R-:W-:Y:S01]  /*1b920*/  ISETP.GE.AND P2, PT, R46, R53.reuse, PT ;  /* 0x000000352e00720c */ /* 0x080fe20003f46270 */
[----:B------:R-:W-:Y:S01]  /*1b930*/  ULDC.64 UR4, c[0x0][0xa80] ;  /* 0x0002a00000047ab9 */ /* 0x000fe20000000a00 */
[----:B------:R-:W-:Y:S01]  /*1b940*/  ISETP.GE.AND P0, PT, R0, R53, PT ;  /* 0x000000350000720c */ /* 0x000fe20003f06270 */
[----:B------:R-:W-:Y:S01]  /*1b950*/  IMAD.IADD R3, R3, 0x1, R21 ;  /* 0x0000000103037824 */ /* 0x000fe200078e0215 */
[----:B------:R-:W-:-:S02]  /*1b960*/  IADD3 R0, R16, 0x2e820, RZ ;  /* 0x0002e82010007810 */ /* 0x000fc40007ffe0ff */
[----:B------:R-:W-:Y:S01]  /*1b970*/  LEA R44, P3, R2, UR4, 0x1 ;  /* 0x00000004022c7c11 */ /* 0x000fe2000f8608ff */
[----:B------:R-:W-:Y:S01]  /*1b980*/  VIADD R20, R46, 0x40 ;  /* 0x000000402e147836 */ /* 0x000fe20000000000 */
[----:B------:R-:W-:Y:S02]  /*1b990*/  PRMT R0, RZ, 0x654, R0 ;  /* 0x00000654ff007816 */ /* 0x000fe40000000000 */
[----:B------:R-:W-:Y:S01]  /*1b9a0*/  LEA.HI.X R45, R2, UR5, R3, 0x1, P3 ;  /* 0x00000005022d7c11 */ /* 0x000fe200098f0c03 */
[----:B------:R-:W-:Y:S01]  /*1b9b0*/  BSSY B1, `(.L_x_486) ;  /* 0x000000f000017945 */ /* 0x000fe20003800000 */
[----:B------:R-:W-:Y:S01]  /*1b9c0*/  ISETP.GE.AND P1, PT, R20, R53, PT ;  /* 0x000000351400720c */ /* 0x000fe20003f26270 */
[----:B0-----:R0:W-:Y:S01]  /*1b9d0*/  SYNCS.ARRIVE.TRANS64.RED.A1T0 RZ, [R0+URZ], RZ ;  /* 0x000000ff00ff79a7 */ /* 0x0011e2000810043f */
[----:B------:R2:W1:Y:S04]  /*1b9e0*/  SHFL.IDX PT, R20, R44, RZ, 0x181f ;  /* 0x00181fff2c147589 */ /* 0x00046800000e0000 */
[----:B0-----:R2:W0:Y:S01]  /*1b9f0*/  SHFL.IDX PT, R0, R45, RZ, 0x181f ;  /* 0x00181fff2d007589 */ /* 0x00142200000e0000 */
[----:B------:R-:W-:Y:S06]  /*1ba00*/  @P2 BRA `(.L_x_487) ;  /* 0x0000000000242947 */ /* 0x000fec0003800000 */
[----:B------:R-:W-:Y:S02]  /*1ba10*/  ULDC UR4, c[0x0][0xac8] ;  /* 0x0002b20000047ab9 */ /* 0x000fe40000000800 */
[----:B------:R-:W-:Y:S02]  /*1ba20*/  ISETP.GE.AND P2, PT, R50, UR4, PT ;  /* 0x0000000432007c0c */ /* 0x000fe4000bf46270 */
[----:B-----5:R-:W-:-:S11]  /*1ba30*/  ISETP.GE.AND P3, PT, R48, UR4, PT ;  /* 0x0000000430007c0c */ /* 0x020fd6000bf66270 */
[-C--:B-1----:R-:W-:Y:S02]  /*1ba40*/  @!P2 LEA R2, P4, R50, R20.reuse, 0x1 ;  /* 0x000000143202a211 */ /* 0x082fe400078808ff */
[----:B------:R-:W-:Y:S02]  /*1ba50*/  @!P3 LEA R20, P5, R48, R20, 0x1 ;  /* 0x000000143014b211 */ /* 0x000fe400078a08ff */
[-C--:B0-----:R-:W-:Y:S02]  /*1ba60*/  @!P2 LEA.HI.X R3, R50, R0.reuse, R51, 0x1, P4 ;  /* 0x000000003203a211 */ /* 0x081fe400020f0c33 */
[----:B------:R-:W-:-:S03]  /*1ba70*/  @!P3 LEA.HI.X R21, R48, R0, R49, 0x1, P5 ;  /* 0x000000003015b211 */ /* 0x000fc600028f0c31 */
[----:B------:R3:W-:Y:S04]  /*1ba80*/  @!P2 ST.E.128 desc[UR60][R2.64], R4 ;  /* 0x000000040200a985 */ /* 0x0007e8000c101d3c */
[----:B------:R3:W-:Y:S02]  /*1ba90*/  @!P3 ST.E.128 desc[UR60][R20.64], R28 ;  /* 0x0000001c1400b985 */ /* 0x0007e4000c101d3c */
.L_x_487:
[----:B------:R-:W-:Y:S05]  /*1baa0*/  BSYNC B1 ;  /* 0x0000000000017941 */ /* 0x000fea0003800000 */
.L_x_486:
[----:B0-----:R0:W4:Y:S01]  /*1bab0*/  SHFL.IDX PT, R0, R45, 0x1, 0x181f ;  /* 0x00381f002d007f89 */ /* 0x00112200000e0000 */
[----:B------:R-:W-:Y:S03]  /*1bac0*/  BSSY B1, `(.L_x_488) ;  /* 0x000000c000017945 */ /* 0x000fe60003800000 */
[----:B---3-5:R0:W3:Y:S01]  /*1bad0*/  SHFL.IDX PT, R4, R44, 0x1, 0x181f ;  /* 0x00381f002c047f89 */ /* 0x0280e200000e0000 */
[----:B------:R-:W-:Y:S05]  /*1bae0*/  @P0 BRA `(.L_x_489) ;  /* 0x0000000000240947 */ /* 0x000fea0003800000 */
[----:B------:R-:W-:Y:S02]  /*1baf0*/  ULDC UR4, c[0x0][0xac8] ;  /* 0x0002b20000047ab9 */ /* 0x000fe40000000800 */
[----:B------:R-:W-:Y:S02]  /*1bb00*/  ISETP.GE.AND P3, PT, R50, UR4, PT ;  /* 0x0000000432007c0c */ /* 0x000fe4000bf66270 */
[----:B------:R-:W-:-:S11]  /*1bb10*/  ISETP.GE.AND P4, PT, R48, UR4, PT ;  /* 0x0000000430007c0c */ /* 0x000fd6000bf86270 */
[-C--:B---3--:R-:W-:Y:S02]  /*1bb20*/  @!P3 LEA R2, P0, R50, R4.reuse, 0x1 ;  /* 0x000000043202b211 */ /* 0x088fe400078008ff */
[----:B------:R-:W-:Y:S02]  /*1bb30*/  @!P4 LEA R4, P2, R48, R4, 0x1 ;  /* 0x000000043004c211 */ /* 0x000fe400078408ff */
[-C--:B----4-:R-:W-:Y:S02]  /*1bb40*/  @!P3 LEA.HI.X R3, R50, R0.reuse, R51, 0x1, P0 ;  /* 0x000000003203b211 */ /* 0x090fe400000f0c33 */
[----:B------:R-:W-:-:S03]  /*1bb50*/  @!P4 LEA.HI.X R5, R48, R0, R49, 0x1, P2 ;  /* 0x000000003005c211 */ /* 0x000fc600010f0c31 */
[----:B------:R3:W-:Y:S04]  /*1bb60*/  @!P3 ST.E.128 desc[UR60][R2.64], R8 ;  /* 0x000000080200b985 */ /* 0x0007e8000c101d3c */
[----:B------:R3:W-:Y:S02]  /*1bb70*/  @!P4 ST.E.128 desc[UR60][R4.64], R32 ;  /* 0x000000200400c985 */ /* 0x0007e4000c101d3c */
.L_x_489:
[----:B------:R-:W-:Y:S05]  /*1bb80*/  BSYNC B1 ;  /* 0x0000000000017941 */ /* 0x000fea0003800000 */
.L_x_488:
[----:B----4-:R4:W0:Y:S01]  /*1bb90*/  SHFL.IDX PT, R0, R45, 0x2, 0x181f ;  /* 0x00581f002d007f89 */ /* 0x01082200000e0000 */
[----:B------:R-:W-:Y:S03]  /*1bba0*/  BSSY B1, `(.L_x_490) ;  /* 0x000000c000017945 */ /* 0x000fe60003800000 */
[----:B---3--:R4:W3:Y:S01]  /*1bbb0*/  SHFL.IDX PT, R4, R44, 0x2, 0x181f ;  /* 0x00581f002c047f89 */ /* 0x0088e200000e0000 */
[----:B------:R-:W-:Y:S05]  /*1bbc0*/  @P1 BRA `(.L_x_491) ;  /* 0x0000000000241947 */ /* 0x000fea0003800000 */
[----:B------:R-:W-:Y:S02]  /*1bbd0*/  ULDC UR4, c[0x0][0xac8] ;  /* 0x0002b20000047ab9 */ /* 0x000fe40000000800 */
[----:B------:R-:W-:Y:S02]  /*1bbe0*/  ISETP.GE.AND P2, PT, R50, UR4, PT ;  /* 0x0000000432007c0c */ /* 0x000fe4000bf46270 */
[----:B------:R-:W-:-:S11]  /*1bbf0*/  ISETP.GE.AND P3, PT, R48, UR4, PT ;  /* 0x0000000430007c0c */ /* 0x000fd6000bf66270 */
[-C--:B---3--:R-:W-:Y:S02]  /*1bc00*/  @!P2 LEA R2, P0, R50, R4.reuse, 0x1 ;  /* 0x000000043202a211 */ /* 0x088fe400078008ff */
[----:B------:R-:W-:Y:S02]  /*1bc10*/  @!P3 LEA R4, P1, R48, R4, 0x1 ;  /* 0x000000043004b211 */ /* 0x000fe400078208ff */
[-C--:B0-----:R-:W-:Y:S02]  /*1bc20*/  @!P2 LEA.HI.X R3, R50, R0.reuse, R51, 0x1, P0 ;  /* 0x000000003203a211 */ /* 0x081fe400000f0c33 */
[----:B------:R-:W-:-:S03]  /*1bc30*/  @!P3 LEA.HI.X R5, R48, R0, R49, 0x1, P1 ;  /* 0x000000003005b211 */ /* 0x000fc600008f0c31 */
[----:B------:R0:W-:Y:S04]  /*1bc40*/  @!P2 ST.E.128 desc[UR60][R2.64], R12 ;  /* 0x0000000c0200a985 */ /* 0x0001e8000c101d3c */
[----:B------:R0:W-:Y:S02]  /*1bc50*/  @!P3 ST.E.128 desc[UR60][R4.64], R36 ;  /* 0x000000240400b985 */ /* 0x0001e4000c101d3c */
.L_x_491:
[----:B------:R-:W-:Y:S05]  /*1bc60*/  BSYNC B1 ;  /* 0x0000000000017941 */ /* 0x000fea0003800000 */
.L_x_490:
        /* <DEDUP_REMOVED lines=16> */
.L_x_483:
[----:B------:R-:W2:Y:S01]  /*1bd70*/  LDL.LU R4, [R1+0x84] ;  /* 0x0000840001047983 */ /* 0x000ea20000300800 */
[----:B------:R-:W-:Y:S01]  /*1bd80*/  ULDC.64 UR4, c[0x0][0xc00] ;  /* 0x0003000000047ab9 */ /* 0x000fe20000000a00 */
[----:B------:R-:W-:Y:S01]  /*1bd90*/  IMAD.MOV.U32 R0, RZ, RZ, RZ ;  /* 0x000000ffff007224 */ /* 0x000fe200078e00ff */
[----:B------:R-:W3:Y:S01]  /*1bda0*/  LDC R25, c[0x0][0xbe8] ;  /* 0x0002fa00ff197b82 */ /* 0x000ee20000000800 */
[----:B------:R-:W4:Y:S01]  /*1bdb0*/  LDL.LU R6, [R1+0x88] ;  /* 0x0000880001067983 */ /* 0x000f220000300800 */
[----:B------:R-:W-:-:S04]  /*1bdc0*/  ISETP.NE.U32.AND P0, PT, RZ, UR4, PT ;  /* 0x00000004ff007c0c */ /* 0x000fc8000bf05070 */
[----:B------:R-:W-:Y:S02]  /*1bdd0*/  ISETP.NE.AND.EX P0, PT, RZ, UR5, PT, P0 ;  /* 0x00000005ff007c0c */ /* 0x000fe4000bf05300 */
[----:B--2---:R-:W-:-:S04]  /*1bde0*/  IADD3 R2, P1, R4, UR4, RZ ;  /* 0x0000000404027c10 */ /* 0x004fc8000ff3e0ff */
[----:B----4-:R-:W-:Y:S01]  /*1bdf0*/  IADD3.X R3, R6, UR5, RZ, P1, !PT ;  /* 0x0000000506037c10 */ /* 0x010fe20008ffe4ff */
[----:B------:R-:W-:Y:S02]  /*1be00*/  ULDC.64 UR4, c[0x0][0xc08] ;  /* 0x0003020000047ab9 */ /* 0x000fe40000000a00 */
[----:B------:R-:W-:-:S04]  /*1be10*/  ISETP.NE.U32.AND P1, PT, RZ, UR4, PT ;  /* 0x00000004ff007c0c */ /* 0x000fc8000bf25070 */
[----:B------:R2:W5:Y:S01]  /*1be20*/  @P0 LDG.E R0, desc[UR60][R2.64] ;  /* 0x0000003c02000981 */ /* 0x000562000c1e1900 */
[----:B------:R-:W-:Y:S01]  /*1be30*/  ISETP.NE.AND.EX P1, PT, RZ, UR5, PT, P1 ;  /* 0x00000005ff007c0c */ /* 0x000fe2000bf25310 */
[----:B------:R-:W4:-:S12]  /*1be40*/  S2R R7, SR_TID.X ;  /* 0x0000000000077919 */ /* 0x000f180000002100 */
[----:B------:R-:W-:Y:S01]  /*1be50*/  @P1 IADD3 R4, P2, R4, UR4, RZ ;  /* 0x0000000404041c10 */ /* 0x000fe2000ff5e0ff */
[----:B------:R-:W-:-:S03]  /*1be60*/  ULDC UR4, c[0x0][0xa88] ;  /* 0x0002a20000047ab9 */ /* 0x000fc60000000800 */
[----:B------:R-:W-:Y:S01]  /*1be70*/  @P1 IADD3.X R5, R6, UR5, RZ, P2, !PT ;  /* 0x0000000506051c10 */ /* 0x000fe200097fe4ff */
[----:B------:R-:W-:-:S06]  /*1be80*/  IMAD.U32 R6, RZ, RZ, UR4 ;  /* 0x00000004ff067e24 */ /* 0x000fcc000f8e00ff */
[----:B------:R2:W5:Y:S01]  /*1be90*/  @P1 LDG.E R6, desc[UR60][R4.64] ;  /* 0x0000003c04061981 */ /* 0x000562000c1e1900 */
[----:B---3--:R-:W-:Y:S02]  /*1bea0*/  ISETP.NE.AND P2, PT, R25, 0x1, PT ;  /* 0x000000011900780c */ /* 0x008fe40003f45270 */
[----:B----4-:R-:W-:-:S11]  /*1beb0*/  IADD3 R26, R7, -0x80, RZ ;  /* 0xffffff80071a7810 */ /* 0x010fd60007ffe0ff */
[----:B------:R-:W3:Y:S01]  /*1bec0*/  @P2 LDC R14, c[0x0][0xbec] ;  /* 0x0002fb00ff0e2b82 */ /* 0x000ee20000000800 */
[----:B------:R-:W-:-:S07]  /*1bed0*/  ISETP.GE.AND P3, PT, R26, 0x80, PT ;  /* 0x000000801a00780c */ /* 0x000fce0003f66270 */
[----:B------:R-:W4:Y:S01]  /*1bee0*/  @P2 LDC R27, c[0x0][0xbf0] ;  /* 0x0002fc00ff1b2b82 */ /* 0x000f220000000800 */
[----:B--2---:R-:W-:Y:S05]  /*1bef0*/  @P1 BRA `(.L_x_493) ;  /* 0x0000000000101947 */ /* 0x004fea0003800000 */
[----:B------:R-:W-:Y:S05]  /*1bf00*/  @!P0 BRA `(.L_x_493) ;  /* 0x00000000000c8947 */ /* 0x000fea0003800000 */
[----:B------:R-:W2:Y:S04]  /*1bf10*/  LDG.E R5, desc[UR60][R2.64] ;  /* 0x0000003c02057981 */ /* 0x000ea8000c1e1900 */
[----:B-----5:R-:W2:Y:S02]  /*1bf20*/  LDG.E R6, desc[UR60][R2.64+0x4] ;  /* 0x0000043c02067981 */ /* 0x020ea4000c1e1900 */
[----:B--2---:R-:W-:-:S07]  /*1bf30*/  IMAD.IADD R6, R6, 0x1, -R5 ;  /* 0x0000000106067824 */ /* 0x004fce00078e0a05 */
.L_x_493:
[----:B------:R-:W2:Y:S04]  /*1bf40*/  LDL.LU R3, [R1+0x78] ;  /* 0x0000780001037983 */ /* 0x000ea80000300800 */
[----:B------:R-:W3:Y:S04]  /*1bf50*/  LDL.LU R2, [R1+0x8c] ;  /* 0x00008c0001027983 */ /* 0x000ee80000300800 */
[----:B------:R-:W4:Y:S04]  /*1bf60*/  LDL R24, [R1+0x80] ;  /* 0x0000800001187983 */ /* 0x000f280000100800 */
[----:B------:R0:W5:Y:S01]  /*1bf70*/  LDL R20, [R1+0x90] ;  /* 0x0000900001147983 */ /* 0x0001620000100800 */
[----:B------:R-:W-:Y:S01]  /*1bf80*/  BSSY B1, `(.L_x_494) ;  /* 0x000002d000017945 */ /* 0x000fe20003800000 */
[----:B-----5:R-:W-:-:S02]  /*1bf90*/  SHF.R.S32.HI R11, RZ, 0x1f, R0 ;  /* 0x0000001fff0b7819 */ /* 0x020fc40000011400 */
[----:B--2---:R-:W-:Y:S02]  /*1bfa0*/  SEL R13, R3, RZ, !P0 ;  /* 0x000000ff030d7207 */ /* 0x004fe40004000000 */
[----:B---3--:R-:W-:Y:S02]  /*1bfb0*/  SEL R12, R2, RZ, !P0 ;  /* 0x000000ff020c7207 */ /* 0x008fe40004000000 */
[----:B----4-:R-:W-:Y:S01]  /*1bfc0*/  SHF.R.S32.HI R10, RZ, 0x1f, R24 ;  /* 0x0000001fff0a7819 */ /* 0x010fe20000011418 */
[----:B0-----:R-:W-:Y:S06]  /*1bfd0*/  @P3 BRA `(.L_x_495) ;  /* 0x00000000009c3947 */ /* 0x001fec0003800000 */
[----:B------:R-:W0:Y:S01]  /*1bfe0*/  LDC R9, c[0x0][0xbe8] ;  /* 0x0002fa00ff097b82 */ /* 0x000e220000000800 */
[----:B------:R-:W-:-:S04]  /*1bff0*/  IMAD R2, R20, 0x80, R7 ;  /* 0x0000008014027824 */ /* 0x000fc800078e0207 */
[----:B------:R-:W-:Y:S02]  /*1c000*/  VIADD R8, R2, 0xffffff80 ;  /* 0xffffff8002087836 */ /* 0x000fe40000000000 */
[----:B0-----:R-:W-:-:S05]  /*1c010*/  IMAD R3, R6, R9, RZ ;  /* 0x0000000906037224 */ /* 0x001fca00078e02ff */
[----:B------:R-:W-:-:S13]  /*1c020*/  ISETP.GE.AND P0, PT, R8, R3, PT ;  /* 0x000000030800720c */ /* 0x000fda0003f06270 */
[----:B------:R-:W-:Y:S05]  /*1c030*/  @P0 BRA `(.L_x_495) ;  /* 0x0000000000840947 */ /* 0x000fea0003800000 */
[----:B------:R-:W-:Y:S01]  /*1c040*/  ISETP.NE.AND P0, PT, R9, 0x1, PT ;  /* 0x000000010900780c */ /* 0x000fe20003f05270 */
[----:B------:R-:W-:Y:S01]  /*1c050*/  ULDC.64 UR4, c[0x0][0xb90] ;  /* 0x0002e40000047ab9 */ /* 0x000fe20000000a00 */
[----:B------:R-:W-:Y:S01]  /*1c060*/  MOV R3, R11 ;  /* 0x0000000b00037202 */ /* 0x000fe20000000f00 */
[----:B------:R-:W-:Y:S02]  /*1c070*/  IMAD R7, R10, UR4, RZ ;  /* 0x000000040a077c24 */ /* 0x000fe4000f8e02ff */
[----:B------:R-:W-:Y:S02]  /*1c080*/  IMAD.MOV.U32 R2, RZ, RZ, R0 ;  /* 0x000000ffff027224 */ /* 0x000fe400078e0000 */
[----:B------:R-:W-:Y:S02]  /*1c090*/  IMAD.MOV.U32 R5, RZ, RZ, R8 ;  /* 0x000000ffff057224 */ /* 0x000fe400078e0008 */
[----:B------:R-:W-:-:S04]  /*1c0a0*/  IMAD.WIDE.U32 R2, R24, UR4, R2 ;  /* 0x0000000418027c25 */ /* 0x000fc8000f8e0002 */
[----:B------:R-:W0:Y:S01]  /*1c0b0*/  @P0 LDC R15, c[0x0][0xbec] ;  /* 0x0002fb00ff0f0b82 */ /* 0x000e220000000800 */
[----:B------:R-:W-:Y:S01]  /*1c0c0*/  IMAD R7, R24, UR5, R7 ;  /* 0x0000000518077c24 */ /* 0x000fe2000f8e0207 */
[----:B------:R-:W-:-:S03]  /*1c0d0*/  ULDC.64 UR4, c[0x0][0xb98] ;  /* 0x0002e60000047ab9 */ /* 0x000fc60000000a00 */
[----:B------:R-:W-:-:S03]  /*1c0e0*/  IMAD.IADD R3, R3, 0x1, R7 ;  /* 0x0000000103037824 */ /* 0x000fc600078e0207 */
[----:B------:R-:W2:Y:S01]  /*1c0f0*/  @P0 LDC R21, c[0x0][0xbf0] ;  /* 0x0002fc00ff150b82 */ /* 0x000ea20000000800 */
[----:B------:R-:W-:-:S04]  /*1c100*/  IMAD.WIDE.U32 R2, R13, UR4, R2 ;  /* 0x000000040d027c25 */ /* 0x000fc8000f8e0002 */
[----:B0-----:R-:W-:-:S05]  /*1c110*/  @P0 IMAD.HI.U32 R4, R8, R15, RZ ;  /* 0x0000000f08040227 */ /* 0x001fca00078e00ff */
[----:B--2---:R-:W-:Y:S01]  /*1c120*/  @P0 SHF.R.U32.HI R5, RZ, R21, R4 ;  /* 0x00000015ff050219 */ /* 0x004fe20000011604 */
[----:B------:R-:W-:-:S03]  /*1c130*/  IMAD R4, R12, UR4, RZ ;  /* 0x000000040c047c24 */ /* 0x000fc6000f8e02ff */
[----:B------:R-:W-:Y:S01]  /*1c140*/  IADD3 R2, P0, R5, R2, RZ ;  /* 0x0000000205027210 */ /* 0x000fe20007f1e0ff */
[----:B------:R-:W-:-:S04]  /*1c150*/  IMAD.MOV R7, RZ, RZ, -R5 ;  /* 0x000000ffff077224 */ /* 0x000fc800078e0a05 */
[----:B------:R-:W-:Y:S01]  /*1c160*/  IMAD R7, R9, R7, R8 ;  /* 0x0000000709077224 */ /* 0x000fe200078e0208 */
[----:B------:R-:W-:Y:S01]  /*1c170*/  SHF.R.S32.HI R9, RZ, 0x1f, R5 ;  /* 0x0000001fff097819 */ /* 0x000fe20000011405 */
[----:B------:R-:W-:Y:S01]  /*1c180*/  IMAD R8, R13, UR5, R4 ;  /* 0x000000050d087c24 */ /* 0x000fe2000f8e0204 */
[----:B------:R-:W-:Y:S02]  /*1c190*/  ULDC.64 UR4, c[0x0][0xb88] ;  /* 0x0002e20000047ab9 */ /* 0x000fe40000000a00 */
[----:B------:R-:W-:Y:S02]  /*1c1a0*/  SHF.R.S32.HI R4, RZ, 0x1f, R7 ;  /* 0x0000001fff047819 */ /* 0x000fe40000011407 */
[----:B------:R-:W-:-:S03]  /*1c1b0*/  IADD3.X R3, R9, R3, R8, P0, !PT ;  /* 0x0000000309037210 */ /* 0x000fc600007fe408 */
[----:B------:R-:W-:Y:S02]  /*1c1c0*/  IMAD R4, R4, UR4, RZ ;  /* 0x0000000404047c24 */ /* 0x000fe4000f8e02ff */
[----:B------:R-:W-:-:S04]  /*1c1d0*/  IMAD.WIDE.U32 R2, R7, UR4, R2 ;  /* 0x0000000407027c25 */ /* 0x000fc8000f8e0002 */
[----:B------:R-:W-:Y:S01]  /*1c1e0*/  IMAD R5, R7, UR5, R4 ;  /* 0x0000000507057c24 */ /* 0x000fe2000f8e0204 */
[----:B------:R-:W-:Y:S02]  /*1c1f0*/  ULDC.64 UR4, c[0x0][0xb50] ;  /* 0x0002d40000047ab9 */ /* 0x000fe40000000a00 */
[----:B------:R-:W-:Y:S01]  /*1c200*/  LEA R4, P0, R2, UR4, 0x2 ;  /* 0x0000000402047c11 */ /* 0x000fe2000f8010ff */
[----:B------:R-:W-:-:S05]  /*1c210*/  IMAD.IADD R3, R3, 0x1, R5 ;  /* 0x0000000103037824 */ /* 0x000fca00078e0205 */
[----:B------:R-:W-:Y:S01]  /*1c220*/  LEA.HI.X R5, R2, UR5, R3, 0x2, P0 ;  /* 0x0000000502057c11 */ /* 0x000fe200080f1403 */
[----:B------:R-:W-:-:S05]  /*1c230*/  IMAD.MOV.U32 R3, RZ, RZ, -0x800000 ;  /* 0xff800000ff037424 */ /* 0x000fca00078e00ff */
[----:B------:R0:W-:Y:S02]  /*1c240*/  STG.E desc[UR60][R4.64], R3 ;  /* 0x0000000304007986 */ /* 0x0001e4000c10193c */
.L_x_495:
[----:B------:R-:W-:Y:S05]  /*1c250*/  BSYNC B1 ;  /* 0x0000000000017941 */ /* 0x000fea0003800000 */
.L_x_494:
[--C-:B0-----:R-:W-:Y:S01]  /*1c260*/  SHF.R.S32.HI R4, RZ, 0x1f, R26.reuse ;  /* 0x0000001fff047819 */ /* 0x101fe2000001141a */
[----:B------:R-:W-:Y:S01]  /*1c270*/  ULDC.64 UR4, c[0x0][0xaa0] ;  /* 0x0002a80000047ab9 */ /* 0x000fe20000000a00 */
[----:B------:R-:W-:Y:S01]  /*1c280*/  SHF.R.S32.HI R8, RZ, 0x1f, R26 ;  /* 0x0000001fff087819 */ /* 0x000fe2000001141a */
[----:B------:R-:W-:Y:S01]  /*1c290*/  IMAD R3, R11, UR4, RZ ;  /* 0x000000040b037c24 */ /* 0x000fe2000f8e02ff */
[-C--:B------:R-:W-:Y:S02]  /*1c2a0*/  LEA.HI R4, R4, R26.reuse, RZ, 0x3 ;  /* 0x0000001a04047211 */ /* 0x080fe400078f18ff */
[----:B------:R-:W-:Y:S01]  /*1c2b0*/  LEA.HI R8, R8, R26, RZ, 0x3 ;  /* 0x0000001a08087211 */ /* 0x000fe200078f18ff */
[----:B------:R-:W-:Y:S01]  /*1c2c0*/  IMAD R5, R0, UR5, R3 ;  /* 0x0000000500057c24 */ /* 0x000fe2000f8e0203 */
[----:B------:R-:W-:Y:S01]  /*1c2d0*/  LOP3.LUT R4, R4, 0xfffffff8, RZ, 0xc0, !PT ;  /* 0xfffffff804047812 */ /* 0x000fe200078ec0ff */
[----:B------:R-:W-:Y:S01]  /*1c2e0*/  IMAD.WIDE.U32 R2, R0, UR4, RZ ;  /* 0x0000000400027c25 */ /* 0x000fe2000f8e00ff */
[----:B------:R-:W-:Y:S01]  /*1c2f0*/  SHF.R.S32.HI R8, RZ, 0x3, R8 ;  /* 0x00000003ff087819 */ /* 0x000fe20000011408 */
[----:B------:R-:W-:-:S02]  /*1c300*/  ULDC.64 UR4, c[0x0][0xae8] ;  /* 0x0002ba0000047ab9 */ /* 0x000fc40000000a00 */
[----:B------:R-:W-:Y:S02]  /*1c310*/  IMAD.IADD R4, R26, 0x1, -R4 ;  /* 0x000000011a047824 */ /* 0x000fe400078e0a04 */
[----:B------:R-:W-:-:S03]  /*1c320*/  IMAD.IADD R3, R3, 0x1, R5 ;  /* 0x0000000103037824 */ /* 0x000fc600078e0205 */
[----:B------:R-:W-:Y:S01]  /*1c330*/  LEA R0, R4, R8, 0x5 ;  /* 0x0000000804007211 */ /* 0x000fe200078e28ff */
[----:B------:R-:W-:Y:S02]  /*1c340*/  IMAD R4, R10, UR4, RZ ;  /* 0x000000040a047c24 */ /* 0x000fe4000f8e02ff */
[----:B------:R-:W-:-:S04]  /*1c350*/  IMAD.WIDE.U32 R2, R24, UR4, R2 ;  /* 0x0000000418027c25 */ /* 0x000fc8000f8e0002 */
[----:B------:R-:W-:Y:S02]  /*1c360*/  IMAD R9, R20, 0x80, R0 ;  /* 0x0000008014097824 */ /* 0x000fe400078e0200 */
[----:B------:R-:W-:Y:S01]  /*1c370*/  IMAD R7, R24, UR5, R4 ;  /* 0x0000000518077c24 */ /* 0x000fe2000f8e0204 */
[----:B------:R-:W-:Y:S01]  /*1c380*/  ULDC.64 UR4, c[0x0][0xaf0] ;  /* 0x0002bc0000047ab9 */ /* 0x000fe20000000a00 */
[----:B------:R-:W-:-:S04]  /*1c390*/  @P2 IMAD.HI.U32 R0, R9, R14, RZ ;  /* 0x0000000e09002227 */ /* 0x000fc800078e00ff */
[----:B------:R-:W-:Y:S01]  /*1c3a0*/  IMAD.MOV.U32 R5, RZ, RZ, R9 ;  /* 0x000000ffff057224 */ /* 0x000fe200078e0009 */
[----:B------:R-:W-:Y:S01]  /*1c3b0*/  @P2 SHF.R.U32.HI R5, RZ, R27, R0 ;  /* 0x0000001bff052219 */ /* 0x000fe20000011600 */
[----:B------:R-:W-:Y:S02]  /*1c3c0*/  IMAD R4, R12, UR4, RZ ;  /* 0x000000040c047c24 */ /* 0x000fe4000f8e02ff */
[----:B------:R-:W-:Y:S01]  /*1c3d0*/  IMAD.IADD R3, R3, 0x1, R7 ;  /* 0x0000000103037824 */ /* 0x000fe200078e0207 */
[----:B------:R-:W-:Y:S01]  /*1c3e0*/  SHF.R.S32.HI R0, RZ, 0x1f, R5 ;  /* 0x0000001fff007819 */ /* 0x000fe20000011405 */
[C---:B------:R-:W-:Y:S02]  /*1c3f0*/  IMAD R7, R13.reuse, UR5, R4 ;  /* 0x000000050d077c24 */ /* 0x040fe4000f8e0204 */
[----:B------:R-:W-:Y:S01]  /*1c400*/  IMAD.WIDE.U32 R2, R13, UR4, R2 ;  /* 0x000000040d027c25 */ /* 0x000fe2000f8e0002 */
[----:B------:R-:W-:-:S03]  /*1c410*/  ULDC.64 UR4, c[0x0][0xae0] ;  /* 0x0002b80000047ab9 */ /* 0x000fc60000000a00 */
[----:B------:R-:W-:Y:S01]  /*1c420*/  IMAD.MOV R4, RZ, RZ, -R5 ;  /* 0x000000ffff047224 */ /* 0x000fe200078e0a05 */
[----:B------:R-:W-:Y:S01]  /*1c430*/  IADD3 R3, R3, R7, RZ ;  /* 0x0000000703037210 */ /* 0x000fe20007ffe0ff */
[----:B------:R-:W-:Y:S02]  /*1c440*/  IMAD R0, R0, UR4, RZ ;  /* 0x0000000400007c24 */ /* 0x000fe4000f8e02ff */
[----:B------:R-:W-:Y:S02]  /*1c450*/  IMAD R7, R25, R4, R9 ;  /* 0x0000000419077224 */ /* 0x000fe400078e0209 */
[C---:B------:R-:W-:Y:S02]  /*1c460*/  IMAD R9, R5.reuse, UR5, R0 ;  /* 0x0000000505097c24 */ /* 0x040fe4000f8e0200 */
[----:B------:R-:W-:Y:S01]  /*1c470*/  IMAD.WIDE.U32 R2, R5, UR4, R2 ;  /* 0x0000000405027c25 */ /* 0x000fe2000f8e0002 */
[----:B------:R-:W-:Y:S01]  /*1c480*/  SHF.R.S32.HI R0, RZ, 0x1f, R7 ;  /* 0x0000001fff007819 */ /* 0x000fe20000011407 */
[----:B------:R-:W-:-:S02]  /*1c490*/  ULDC.64 UR4, c[0x0][0xad8] ;  /* 0x0002b60000047ab9 */ /* 0x000fc40000000a00 */
[----:B------:R-:W-:Y:S02]  /*1c4a0*/  IMAD.IADD R3, R3, 0x1, R9 ;  /* 0x0000000103037824 */ /* 0x000fe400078e0209 */
[----:B------:R-:W-:Y:S02]  /*1c4b0*/  IMAD R0, R0, UR4, RZ ;  /* 0x0000000400007c24 */ /* 0x000fe4000f8e02ff */
[----:B------:R-:W-:-:S04]  /*1c4c0*/  IMAD.WIDE.U32 R4, R7, UR4, R2 ;  /* 0x0000000407047c25 */ /* 0x000fc8000f8e0002 */
[----:B------:R-:W-:Y:S01]  /*1c4d0*/  IMAD R3, R7, UR5, R0 ;  /* 0x0000000507037c24 */ /* 0x000fe2000f8e0200 */
[----:B------:R-:W-:Y:S02]  /*1c4e0*/  ULDC.64 UR4, c[0x0][0xa80] ;  /* 0x0002a00000047ab9 */ /* 0x000fe40000000a00 */
[----:B------:R-:W-:Y:S01]  /*1c4f0*/  LEA R2, P0, R4, UR4, 0x1 ;  /* 0x0000000404027c11 */ /* 0x000fe2000f8008ff */
[----:B------:R-:W-:Y:S01]  /*1c500*/  IMAD.IADD R3, R5, 0x1, R3 ;  /* 0x0000000105037824 */ /* 0x000fe200078e0203 */
[----:B------:R-:W-:-:S04]  /*1c510*/  UMOV UR4, 0xffffffff ;  /* 0xffffffff00047882 */ /* 0x000fc80000000000 */
[----:B------:R-:W-:Y:S01]  /*1c520*/  LEA.HI.X R3, R4, UR5, R3, 0x1, P0 ;  /* 0x0000000504037c11 */ /* 0x000fe200080f0c03 */
[----:B------:R-:W-:Y:S06]  /*1c530*/  BRA.DIV UR4, `(.L_x_496) ;  /* 0x0000008204a47947 */ /* 0x000fec000b800000 */
[----:B------:R0:W2:Y:S04]  /*1c540*/  SHFL.IDX PT, R0, R3, RZ, 0x181f ;  /* 0x00181fff03007589 */ /* 0x0000a800000e0000 */
[----:B------:R0:W3:Y:S02]  /*1c550*/  SHFL.IDX PT, R14, R2, RZ, 0x181f ;  /* 0x00181fff020e7589 */ /* 0x0000e400000e0000 */
.L_x_689:
[----:B------:R-:W-:Y:S01]  /*1c560*/  IMAD R25, R6, R25, RZ ;  /* 0x0000001906197224 */ /* 0x000fe200078e02ff */
[----:B------:R-:W-:Y:S01]  /*1c570*/  BSSY B1, `(.L_x_497) ;  /* 0x0000011000017945 */ /* 0x000fe20003800000 */
[----:B------:R-:W-:-:S05]  /*1c580*/  IMAD R6, R20, 0x80, R8 ;  /* 0x0000008014067824 */ /* 0x000fca00078e0208 */
[----:B------:R-:W-:-:S13]  /*1c590*/  ISETP.GE.AND P0, PT, R6, R25, PT ;  /* 0x000000190600720c */ /* 0x000fda0003f06270 */
[----:B------:R-:W-:Y:S05]  /*1c5a0*/  @P0 BRA `(.L_x_498) ;  /* 0x0000000000340947 */ /* 0x000fea0003800000 */
[----:B------:R-:W4:Y:S01]  /*1c5b0*/  LDL R9, [R1+0x64] ;  /* 0x0000640001097983 */ /* 0x000f220000100800 */
[----:B------:R-:W-:-:S03]  /*1c5c0*/  ULDC UR4, c[0x0][0xac8] ;  /* 0x0002b20000047ab9 */ /* 0x000fc60000000800 */
[----:B------:R-:W5:Y:S04]  /*1c5d0*/  LDL R7, [R1+0x7c] ;  /* 0x00007c0001077983 */ /* 0x000f680000100800 */
[----:B------:R-:W2:Y:S04]  /*1c5e0*/  LDL R10, [R1+0xb4] ;  /* 0x0000b400010a7983 */ /* 0x000ea80000100800 */
[----:B------:R-:W2:Y:S01]  /*1c5f0*/  LDL R8, [R1+0xb0] ;  /* 0x0000b00001087983 */ /* 0x000ea20000100800 */
[----:B----4-:R-:W-:Y:S02]  /*1c600*/  ISETP.GE.AND P2, PT, R9, UR4, PT ;  /* 0x0000000409007c0c */ /* 0x010fe4000bf46270 */
[----:B-----5:R-:W-:-:S11]  /*1c610*/  ISETP.GE.AND P3, PT, R7, UR4, PT ;  /* 0x0000000407007c0c */ /* 0x020fd6000bf66270 */
[-C--:B---3--:R-:W-:Y:S02]  /*1c620*/  @!P2 LEA R4, P0, R9, R14.reuse, 0x1 ;  /* 0x0000000e0904a211 */ /* 0x088fe400078008ff */
[----:B------:R-:W-:Y:S02]  /*1c630*/  @!P3 LEA R14, P1, R7, R14, 0x1 ;  /* 0x0000000e070eb211 */ /* 0x000fe400078208ff */
[-C--:B--2---:R-:W-:Y:S02]  /*1c640*/  @!P2 LEA.HI.X R5, R9, R0.reuse, R10, 0x1, P0 ;  /* 0x000000000905a211 */ /* 0x084fe400000f0c0a */
[----:B------:R-:W-:-:S03]  /*1c650*/  @!P3 LEA.HI.X R15, R7, R0, R8, 0x1, P1 ;  /* 0x00000000070fb211 */ /* 0x000fc600008f0c08 */
[----:B------:R4:W-:Y:S04]  /*1c660*/  @!P2 ST.E.128 desc[UR60][R4.64], RZ ;  /* 0x000000ff0400a985 */ /* 0x0009e8000c101d3c */
[----:B------:R4:W-:Y:S02]  /*1c670*/  @!P3 ST.E.128 desc[UR60][R14.64], RZ ;  /* 0x000000ff0e00b985 */ /* 0x0009e4000c101d3c */
.L_x_498:
[----:B------:R-:W-:Y:S05]  /*1c680*/  BSYNC B1 ;  /* 0x0000000000017941 */ /* 0x000fea0003800000 */
.L_x_497:
[----:B------:R-:W-:-:S03]  /*1c690*/  UMOV UR4, 0xffffffff ;  /* 0xffffffff00047882 */ /* 0x000fc60000000000 */
[----:B------:R-:W-:Y:S05]  /*1c6a0*/  BRA.DIV UR4, `(.L_x_499) ;  /* 0x00000082047c7947 */ /* 0x000fea000b800000 */
[----:B--2---:R2:W0:Y:S04]  /*1c6b0*/  SHFL.IDX PT, R0, R3, 0x1, 0x181f ;  /* 0x00381f0003007f89 */ /* 0x00442800000e0000 */
[----:B---34-:R2:W3:Y:S02]  /*1c6c0*/  SHFL.IDX PT, R14, R2, 0x1, 0x181f ;  /* 0x00381f00020e7f89 */ /* 0x0184e400000e0000 */
.L_x_693:
[----:B------:R-:W-:Y:S01]  /*1c6d0*/  VIADD R4, R6, 0x20 ;  /* 0x0000002006047836 */ /* 0x000fe20000000000 */
[----:B------:R-:W-:Y:S04]  /*1c6e0*/  BSSY B1, `(.L_x_500) ;  /* 0x0000010000017945 */ /* 0x000fe80003800000 */
[----:B------:R-:W-:-:S13]  /*1c6f0*/  ISETP.GE.AND P0, PT, R4, R25, PT ;  /* 0x000000190400720c */ /* 0x000fda0003f06270 */
[----:B------:R-:W-:Y:S05]  /*1c700*/  @P0 BRA `(.L_x_501) ;  /* 0x0000000000340947 */ /* 0x000fea0003800000 */
[----:B------:R-:W4:Y:S01]  /*1c710*/  LDL R9, [R1+0x64] ;  /* 0x0000640001097983 */ /* 0x000f220000100800 */
[----:B------:R-:W-:-:S03]  /*1c720*/  ULDC UR4, c[0x0][0xac8] ;  /* 0x0002b20000047ab9 */ /* 0x000fc60000000800 */
[----:B------:R-:W5:Y:S04]  /*1c730*/  LDL R7, [R1+0x7c] ;  /* 0x00007c0001077983 */ /* 0x000f680000100800 */
[----:B------:R-:W0:Y:S04]  /*1c740*/  LDL R10, [R1+0xb4] ;  /* 0x0000b400010a7983 */ /* 0x000e280000100800 */
[----:B------:R-:W2:Y:S01]  /*1c750*/  LDL R8, [R1+0xb0] ;  /* 0x0000b00001087983 */ /* 0x000ea20000100800 */
[----:B----4-:R-:W-:Y:S02]  /*1c760*/  ISETP.GE.AND P2, PT, R9, UR4, PT ;  /* 0x0000000409007c0c */ /* 0x010fe4000bf46270 */
[----:B-----5:R-:W-:-:S11]  /*1c770*/  ISETP.GE.AND P3, PT, R7, UR4, PT ;  /* 0x0000000407007c0c */ /* 0x020fd6000bf66270 */
[-C--:B---3--:R-:W-:Y:S02]  /*1c780*/  @!P2 LEA R4, P0, R9, R14.reuse, 0x1 ;  /* 0x0000000e0904a211 */ /* 0x088fe400078008ff */
[----:B------:R-:W-:Y:S02]  /*1c790*/  @!P3 LEA R14, P1, R7, R14, 0x1 ;  /* 0x0000000e070eb211 */ /* 0x000fe400078208ff */
[-C--:B0-----:R-:W-:Y:S02]  /*1c7a0*/  @!P2 LEA.HI.X R5, R9, R0.reuse, R10, 0x1, P0 ;  /* 0x000000000905a211 */ /* 0x081fe400000f0c0a */
[----:B--2---:R-:W-:-:S03]  /*1c7b0*/  @!P3 LEA.HI.X R15, R7, R0, R8, 0x1, P1 ;  /* 0x00000000070fb211 */ /* 0x004fc600008f0c08 */
[----:B------:R4:W-:Y:S04]  /*1c7c0*/  @!P2 ST.E.128 desc[UR60][R4.64], RZ ;  /* 0x000000ff0400a985 */ /* 0x0009e8000c101d3c */
[----:B------:R4:W-:Y:S02]  /*1c7d0*/  @!P3 ST.E.128 desc[UR60][R14.64], RZ ;  /* 0x000000ff0e00b985 */ /* 0x0009e4000c101d3c */
.L_x_501:
[----:B------:R-:W-:Y:S05]  /*1c7e0*/  BSYNC B1 ;  /* 0x0000000000017941 */ /* 0x000fea0003800000 */
.L_x_500:
[----:B------:R-:W-:-:S03]  /*1c7f0*/  UMOV UR4, 0xffffffff ;  /* 0xffffffff00047882 */ /* 0x000fc60000000000 */
[----:B------:R-:W-:Y:S05]  /*1c800*/  BRA.DIV UR4, `(.L_x_502) ;  /* 0x00000082046c7947 */ /* 0x000fea000b800000 */
[----:B0-----:R0:W0:Y:S04]  /*1c810*/  SHFL.IDX PT, R0, R3, 0x2, 0x181f ;  /* 0x00581f0003007f89 */ /* 0x00102800000e0000 */
[----:B---34-:R3:W4:Y:S02]  /*1c820*/  SHFL.IDX PT, R14, R2, 0x2, 0x181f ;  /* 0x00581f00020e7f89 */ /* 0x01872400000e0000 */
.L_x_697:
[----:B------:R-:W-:Y:S01]  /*1c830*/  VIADD R4, R6, 0x40 ;  /* 0x0000004006047836 */ /* 0x000fe20000000000 */
[----:B------:R-:W-:Y:S04]  /*1c840*/  BSSY B1, `(.L_x_503) ;  /* 0x0000010000017945 */ /* 0x000fe80003800000 */
[----:B------:R-:W-:-:S13]  /*1c850*/  ISETP.GE.AND P0, PT, R4, R25, PT ;  /* 0x000000190400720c */ /* 0x000fda0003f06270 */
[----:B------:R-:W-:Y:S05]  /*1c860*/  @P0 BRA `(.L_x_504) ;  /* 0x0000000000340947 */ /* 0x000fea0003800000 */
[----:B------:R-:W5:Y:S01]  /*1c870*/  LDL R9, [R1+0x64] ;  /* 0x0000640001097983 */ /* 0x000f620000100800 */
[----:B------:R-:W-:-:S03]  /*1c880*/  ULDC UR4, c[0x0][0xac8] ;  /* 0x0002b20000047ab9 */ /* 0x000fc60000000800 */
[----:B------:R-:W2:Y:S04]  /*1c890*/  LDL R7, [R1+0x7c] ;  /* 0x00007c0001077983 */ /* 0x000ea80000100800 */
[----:B------:R-:W0:Y:S04]  /*1c8a0*/  LDL R10, [R1+0xb4] ;  /* 0x0000b400010a7983 */ /* 0x000e280000100800 */
[----:B------:R-:W3:Y:S01]  /*1c8b0*/  LDL R8, [R1+0xb0] ;  /* 0x0000b00001087983 */ /* 0x000ee20000100800 */
[----:B-----5:R-:W-:Y:S02]  /*1c8c0*/  ISETP.GE.AND P2, PT, R9, UR4, PT ;  /* 0x0000000409007c0c */ /* 0x020fe4000bf46270 */
[----:B--2---:R-:W-:-:S11]  /*1c8d0*/  ISETP.GE.AND P3, PT, R7, UR4, PT ;  /* 0x0000000407007c0c */ /* 0x004fd6000bf66270 */
[-C--:B----4-:R-:W-:Y:S02]  /*1c8e0*/  @!P2 LEA R4, P0, R9, R14.reuse, 0x1 ;  /* 0x0000000e0904a211 */ /* 0x090fe400078008ff */
[----:B------:R-:W-:Y:S02]  /*1c8f0*/  @!P3 LEA R14, P1, R7, R14, 0x1 ;  /* 0x0000000e070eb211 */ /* 0x000fe400078208ff */
[-C--:B0-----:R-:W-:Y:S02]  /*1c900*/  @!P2 LEA.HI.X R5, R9, R0.reuse, R10, 0x1, P0 ;  /* 0x000000000905a211 */ /* 0x081fe400000f0c0a */
[----:B---3--:R-:W-:-:S03]  /*1c910*/  @!P3 LEA.HI.X R15, R7, R0, R8, 0x1, P1 ;  /* 0x00000000070fb211 */ /* 0x008fc600008f0c08 */
[----:B------:R0:W-:Y:S04]  /*1c920*/  @!P2 ST.E.128 desc[UR60][R4.64], RZ ;  /* 0x000000ff0400a985 */ /* 0x0001e8000c101d3c */
[----:B------:R0:W-:Y:S02]  /*1c930*/  @!P3 ST.E.128 desc[UR60][R14.64], RZ ;  /* 0x000000ff0e00b985 */ /* 0x0001e4000c101d3c */
.L_x_504:
[----:B------:R-:W-:Y:S05]  /*1c940*/  BSYNC B1 ;  /* 0x0000000000017941 */ /* 0x000fea0003800000 */
.L_x_503:
[----:B------:R-:W-:-:S03]  /*1c950*/  UMOV UR4, 0xffffffff ;  /* 0xffffffff00047882 */ /* 0x000fc60000000000 */
[----:B------:R-:W-:Y:S05]  /*1c960*/  BRA.DIV UR4, `(.L_x_505) ;  /* 0x00000082045c7947 */ /* 0x000fea000b800000 */
[----:B0-----:R0:W0:Y:S04]  /*1c970*/  SHFL.IDX PT, R0, R3, 0x3, 0x181f ;  /* 0x00781f0003007f89 */ /* 0x00102800000e0000 */
[----:B----4-:R4:W0:Y:S02]  /*1c980*/  SHFL.IDX PT, R14, R2, 0x3, 0x181f ;  /* 0x00781f00020e7f89 */ /* 0x01082400000e0000 */
.L_x_701:
[----:B--234-:R-:W-:-:S04]  /*1c990*/  IADD3 R2, R6, 0x60, RZ ;  /* 0x0000006006027810 */ /* 0x01cfc80007ffe0ff */
[----:B------:R-:W-:-:S13]  /*1c9a0*/  ISETP.GE.AND P0, PT, R2, R25, PT ;  /* 0x000000190200720c */ /* 0x000fda0003f06270 */
[----:B------:R-:W-:Y:S05]  /*1c9b0*/  @P0 BRA `(.L_x_492) ;  /* 0x0000000000340947 */ /* 0x000fea0003800000 */
[----:B------:R-:W2:Y:S01]  /*1c9c0*/  LDL R7, [R1+0x64] ;  /* 0x0000640001077983 */ /* 0x000ea20000100800 */
[----:B------:R-:W-:-:S03]  /*1c9d0*/  ULDC UR4, c[0x0][0xac8] ;  /* 0x0002b20000047ab9 */ /* 0x000fc60000000800 */
[----:B------:R-:W3:Y:S04]  /*1c9e0*/  LDL R4, [R1+0x7c] ;  /* 0x00007c0001047983 */ /* 0x000ee80000100800 */
[----:B------:R-:W4:Y:S04]  /*1c9f0*/  LDL R8, [R1+0xb4] ;  /* 0x0000b40001087983 */ /* 0x000f280000100800 */
[----:B------:R-:W5:Y:S01]  /*1ca00*/  LDL R5, [R1+0xb0] ;  /* 0x0000b00001057983 */ /* 0x000f620000100800 */
[----:B--2---:R-:W-:Y:S02]  /*1ca10*/  ISETP.GE.AND P2, PT, R7, UR4, PT ;  /* 0x0000000407007c0c */ /* 0x004fe4000bf46270 */
[----:B---3--:R-:W-:-:S11]  /*1ca20*/  ISETP.GE.AND P3, PT, R4, UR4, PT ;  /* 0x0000000404007c0c */ /* 0x008fd6000bf66270 */
[CC--:B0-----:R-:W-:Y:S02]  /*1ca30*/  @!P2 LEA R2, P0, R7.reuse, R14.reuse, 0x1 ;  /* 0x0000000e0702a211 */ /* 0x0c1fe400078008ff */
[C---:B------:R-:W-:Y:S02]  /*1ca40*/  @!P3 LEA R14, P1, R4.reuse, R14, 0x1 ;  /* 0x0000000e040eb211 */ /* 0x040fe400078208ff */
[-C--:B----4-:R-:W-:Y:S02]  /*1ca50*/  @!P2 LEA.HI.X R3, R7, R0.reuse, R8, 0x1, P0 ;  /* 0x000000000703a211 */ /* 0x090fe400000f0c08 */
[----:B-----5:R-:W-:-:S03]  /*1ca60*/  @!P3 LEA.HI.X R15, R4, R0, R5, 0x1, P1 ;  /* 0x00000000040fb211 */ /* 0x020fc600008f0c05 */
[----:B------:R2:W-:Y:S04]  /*1ca70*/  @!P2 ST.E.128 desc[UR60][R2.64], RZ ;  /* 0x000000ff0200a985 */ /* 0x0005e8000c101d3c */
[----:B------:R2:W-:Y:S02]  /*1ca80*/  @!P3 ST.E.128 desc[UR60][R14.64], RZ ;  /* 0x000000ff0e00b985 */ /* 0x0005e4000c101d3c */
.L_x_492:
[----:B------:R-:W-:Y:S05]  /*1ca90*/  BSYNC B0 ;  /* 0x0000000000007941 */ /* 0x000fea0003800000 */
.L_x_482:
[----:B0-----:R-:W5:Y:S01]  /*1caa0*/  LDL R0, [R1+0x5c] ;  /* 0x00005c0001007983 */ /* 0x001f620000100800 */
[----:B------:R-:W-:Y:S02]  /*1cab0*/  ULDC UR4, c[0x0][0xc3c] ;  /* 0x00030f0000047ab9 */ /* 0x000fe40000000800 */
[----:B-----5:R-:W-:-:S13]  /*1cac0*/  ISETP.GE.AND P0, PT, R0, UR4, PT ;  /* 0x0000000400007c0c */ /* 0x020fda000bf06270 */
[----:B------:R-:W-:Y:S05]  /*1cad0*/  @!P0 BRA `(.L_x_506) ;  /* 0xfffffe4400f08947 */ /* 0x000fea000383ffff */
[----:B------:R-:W-:Y:S05]  /*1cae0*/  BRA `(.L_x_335) ;  /* 0x00000064004c7947 */ /* 0x000fea0003800000 */
.L_x_333:
[----:B------:R-:W-:-:S08]  /*1caf0*/  NOP ;  /* 0x0000000000007918 */ /* 0x000fd00000000000 */
[----:B0-----:R-:W0:-:S00]  /*1cb00*/  USETMAXREG.DEALLOC.CTAPOOL 0x18 ;  /* 0x00000018000079c8 */ /* 0x001e0000080e0500 */
        /* <DEDUP_REMOVED lines=13> */
[----:B------:R-:W1:Y:S01]  /*1cbe0*/  LDS.128 R16, [UR4+0x2e8d0] ;  /* 0x02e8d004ff107984 */ /* 0x000e620008000c00 */
[----:B------:R-:W-:Y:S06]  /*1cbf0*/  BAR.ARV 0x4, 0x180 ;  /* 0x0106000000007b1d */ /* 0x000fec0000002000 */
[----:B------:R-:W-:Y:S05]  /*1cc00*/  BRA `(.L_x_508) ;  /* 0x0000000400fc7947 */ /* 0x000fea0003800000 */
.L_x_507:
[----:B0-----:R-:W0:Y:S01]  /*1cc10*/  S2R R2, SR_TID.X ;  /* 0x0000000000027919 */ /* 0x001e220000002100 */
[----:B------:R-:W-:Y:S01]  /*1cc20*/  ULDC UR4, c[0x0][0xc3c] ;  /* 0x00030f0000047ab9 */ /* 0x000fe20000000800 */
[----:B------:R-:W1:Y:S01]  /*1cc30*/  S2UR UR6, SR_CTAID.X ;  /* 0x00000000000679c3 */ /* 0x000e620000002500 */
[----:B------:R-:W-:Y:S01]  /*1cc40*/  ULDC UR5, c[0x0][0xc38] ;  /* 0x00030e0000057ab9 */ /* 0x000fe20000000800 */
        /* <DEDUP_REMOVED lines=8> */
[C---:B------:R-:W-:Y:S01]  /*1ccd0*/  ISETP.GE.U32.AND P2, PT, R5.reuse, 0x2, PT ;  /* 0x000000020500780c */ /* 0x040fe20003f46070 */
[----:B------:R-:W-:Y:S01]  /*1cce0*/  IMAD.MOV.U32 R16, RZ, RZ, RZ ;  /* 0x000000ffff107224 */ /* 0x000fe200078e00ff */
        /* <DEDUP_REMOVED lines=16> */
[----:B0-----:R-:W-:-:S04]  /*1cdf0*/  SEL R7, R2, RZ, P5 ;  /* 0x000000ff02077207 */ /* 0x001fc80002800000 */
[----:B------:R-:W-:-:S05]  /*1ce00*/  IADD3 R2, R6, R7, RZ ;  /* 0x0000000706027210 */ /* 0x000fca0007ffe0ff */
[----:B------:R-:W0:Y:S02]  /*1ce10*/  SHFL.IDX PT, R4, R2, 0x1f, 0x1f ;  /* 0x03e01f0002047f89 */ /* 0x000e2400000e0000 */
[----:B0-----:R-:W-:-:S04]  /*1ce20*/  IMAD R4, R4, UR5, RZ ;  /* 0x0000000504047c24 */ /* 0x001fc8000f8e02ff */
[----:B------:R-:W-:Y:S01]  /*1ce30*/  IMAD.MOV.U32 R7, RZ, RZ, R4 ;  /* 0x000000ffff077224 */ /* 0x000fe200078e0004 */
[----:B-1----:R-:W-:-:S13]  /*1ce40*/  ISETP.GT.AND P6, PT, R4, UR6, PT ;  /* 0x0000000604007c0c */ /* 0x002fda000bfc4270 */
[----:B------:R-:W-:Y:S05]  /*1ce50*/  @P6 BRA `(.L_x_509) ;  /* 0x0000000000a06947 */ /* 0x000fea0003800000 */
[----:B------:R-:W0:Y:S01]  /*1ce60*/  LDC R6, c[0x0][0xc3c] ;  /* 0x00030f00ff067b82 */ /* 0x000e220000000800 */
[----:B------:R-:W-:Y:S01]  /*1ce70*/  IMAD.MOV.U32 R4, RZ, RZ, R7 ;  /* 0x000000ffff047224 */ /* 0x000fe200078e0007 */
[----:B------:R-:W-:Y:S01]  /*1ce80*/  UMOV UR4, URZ ;  /* 0x0000003f00047c82 */ /* 0x000fe20008000000 */
[----:B------:R-:W-:Y:S01]  /*1ce90*/  ULDC UR7, c[0x0][0xc3c] ;  /* 0x00030f0000077ab9 */ /* 0x000fe20000000800 */
[----:B------:R-:W-:-:S05]  /*1cea0*/  ULDC UR5, c[0x0][0xc38] ;  /* 0x00030e0000057ab9 */ /* 0x000fca0000000800 */
.L_x_513:
[----:B------:R-:W-:Y:S01]  /*1ceb0*/  UIADD3 UR4, UR4, 0x1f, URZ ;  /* 0x0000001f04047890 */ /* 0x000fe2000fffe03f */
[----:B------:R-:W-:-:S05]  /*1cec0*/  IMAD.U32 R19, RZ, RZ, UR7 ;  /* 0x00000007ff137e24 */ /* 0x000fca000f8e00ff */
[----:B0-----:R-:W-:-:S13]  /*1ced0*/  ISETP.LE.AND P6, PT, R6, UR4, PT ;  /* 0x0000000406007c0c */ /* 0x001fda000bfc3270 */
[----:B------:R-:W-:Y:S05]  /*1cee0*/  @P6 BRA `(.L_x_510) ;  /* 0x0000000400206947 */ /* 0x000fea0003800000 */
[----:B------:R-:W-:Y:S01]  /*1cef0*/  VIADD R7, R5, UR4 ;  /* 0x0000000405077c36 */ /* 0x000fe20008000000 */
[----:B------:R-:W-:Y:S01]  /*1cf00*/  BSSY B0, `(.L_x_511) ;  /* 0x0000007000007945 */ /* 0x000fe20003800000 */
[----:B------:R-:W-:-:S03]  /*1cf10*/  MOV R0, RZ ;  /* 0x000000ff00007202 */ /* 0x000fc60000000f00 */
[----:B------:R-:W-:-:S13]  /*1cf20*/  ISETP.GE.OR P6, PT, R7, R6, !P0 ;  /* 0x000000060700720c */ /* 0x000fda00047c6670 */
[----:B------:R-:W-:Y:S05]  /*1cf30*/  @P6 BRA `(.L_x_512) ;  /* 0x00000000000c6947 */ /* 0x000fea0003800000 */
[----:B------:R-:W0:Y:S02]  /*1cf40*/  LDC.64 R2, c[0x0][0xc80] ;  /* 0x00032000ff027b82 */ /* 0x000e240000000a00 */
[----:B0-----:R-:W-:-:S05]  /*1cf50*/  IMAD.WIDE R2, R7, 0x4, R2 ;  /* 0x0000000407027825 */ /* 0x001fca00078e0202 */
[----:B------:R0:W5:Y:S02]  /*1cf60*/  LDG.E R0, desc[UR60][R2.64] ;  /* 0x0000003c02007981 */ /* 0x000164000c1e1900 */
.L_x_512:
[----:B------:R-:W-:Y:S05]  /*1cf70*/  BSYNC B0 ;  /* 0x0000000000007941 */ /* 0x000fea0003800000 */
.L_x_511:
        /* <DEDUP_REMOVED lines=15> */
[----:B------:R-:W0:Y:S02]  /*1d070*/  SHFL.IDX PT, R3, R9, 0x1f, 0x1f ;  /* 0x03e01f0009037f89 */ /* 0x000e2400000e0000 */
[----:B0-----:R-:W-:-:S05]  /*1d080*/  IMAD R3, R3, UR5, RZ ;  /* 0x0000000503037c24 */ /* 0x001fca000f8e02ff */
[----:B------:R-:W-:-:S04]  /*1d090*/  IADD3 R4, R3, R4, RZ ;  /* 0x0000000403047210 */ /* 0x000fc80007ffe0ff */
[----:B------:R-:W-:-:S13]  /*1d0a0*/  ISETP.GT.AND P6, PT, R4, UR6, PT ;  /* 0x0000000604007c0c */ /* 0x000fda000bfc4270 */
[----:B------:R-:W-:Y:S05]  /*1d0b0*/  @!P6 BRA `(.L_x_513) ;  /* 0xfffffffc007ce947 */ /* 0x000fea000383ffff */
[----:B------:R-:W-:Y:S02]  /*1d0c0*/  IMAD.MOV.U32 R2, RZ, RZ, R9 ;  /* 0x000000ffff027224 */ /* 0x000fe400078e0009 */
[----:B------:R-:W-:-:S07]  /*1d0d0*/  IMAD.MOV.U32 R7, RZ, RZ, R3 ;  /* 0x000000ffff077224 */ /* 0x000fce00078e0003 */
.L_x_509:
[----:B------:R-:W-:-:S04]  /*1d0e0*/  IMAD.IADD R7, R4, 0x1, -R7 ;  /* 0x0000000104077824 */ /* 0x000fc800078e0a07 */
[----:B------:R-:W-:-:S05]  /*1d0f0*/  IMAD R3, R2, UR5, R7 ;  /* 0x0000000502037c24 */ /* 0x000fca000f8e0207 */
[----:B------:R-:W-:-:S13]  /*1d100*/  ISETP.GT.AND P0, PT, R3, UR6, PT ;  /* 0x0000000603007c0c */ /* 0x000fda000bf04270 */
[----:B------:R-:W-:-:S04]  /*1d110*/  VOTE.ANY R6, PT, !P0 ;  /* 0x0000000000067806 */ /* 0x000fc800040e0100 */
[----:B------:R-:W0:Y:S01]  /*1d120*/  POPC R19, R6 ;  /* 0x0000000600137309 */ /* 0x000e220000000000 */
[----:B------:R-:W-:Y:S01]  /*1d130*/  ISETP.NE.AND P0, PT, R6, RZ, PT ;  /* 0x000000ff0600720c */ /* 0x000fe20003f05270 */
[----:B0-----:R-:W0:Y:S02]  /*1d140*/  SHFL.IDX PT, R0, R0, R19, 0x1f ;  /* 0x00001f1300007589 */ /* 0x001e2400000e0000 */
[----:B0-----:R-:W-:-:S04]  /*1d150*/  IABS R4, R0 ;  /* 0x0000000000047213 */ /* 0x001fc80000000000 */
[----:B------:R-:W0:Y:S08]  /*1d160*/  I2F.RP R8, R4 ;  /* 0x0000000400087306 */ /* 0x000e300000209400 */
[----:B0-----:R-:W0:Y:S02]  /*1d170*/  MUFU.RCP R8, R8 ;  /* 0x0000000800087308 */ /* 0x001e240000001000 */
[----:B0-----:R-:W-:-:S06]  /*1d180*/  VIADD R3, R8, 0xffffffe ;  /* 0x0ffffffe08037836 */ /* 0x001fcc0000000000 */
[----:B------:R-:W0:Y:S02]  /*1d190*/  F2I.FTZ.U32.TRUNC.NTZ R3, R3 ;  /* 0x0000000300037305 */ /* 0x000e24000021f000 */
[----:B0-----:R-:W-:Y:S01]  /*1d1a0*/  IMAD.MOV R11, RZ, RZ, -R3 ;  /* 0x000000ffff0b7224 */ /* 0x001fe200078e0a03 */
[----:B------:R-:W-:Y:S06]  /*1d1b0*/  @!P0 BRA `(.L_x_514) ;  /* 0x0000000000088947 */ /* 0x000fec0003800000 */
[----:B------:R-:W-:-:S05]  /*1d1c0*/  IADD3 R9, R19, -0x1, RZ ;  /* 0xffffffff13097810 */ /* 0x000fca0007ffe0ff */
[----:B------:R0:W1:Y:S02]  /*1d1d0*/  SHFL.IDX PT, R16, R2, R9, 0x1f ;  /* 0x00001f0902107589 */ /* 0x00006400000e0000 */
.L_x_514:
[----:B-1----:R-:W-:Y:S01]  /*1d1e0*/  IMAD R16, R16, UR5, R7 ;  /* 0x0000000510107c24 */ /* 0x002fe2000f8e0207 */
[----:B------:R-:W-:Y:S01]  /*1d1f0*/  IABS R6, R0 ;  /* 0x0000000000067213 */ /* 0x000fe20000000000 */
[----:B------:R-:W-:Y:S02]  /*1d200*/  IMAD R7, R11, R4, RZ ;  /* 0x000000040b077224 */ /* 0x000fe400078e02ff */
[----:B0-----:R-:W-:Y:S01]  /*1d210*/  IMAD.MOV.U32 R2, RZ, RZ, RZ ;  /* 0x000000ffff027224 */ /* 0x001fe200078e00ff */
[----:B------:R-:W-:Y:S01]  /*1d220*/  IADD3 R17, -R16, UR6, RZ ;  /* 0x0000000610117c10 */ /* 0x000fe2000fffe1ff */
[----:B------:R-:W-:Y:S02]  /*1d230*/  IMAD.MOV R6, RZ, RZ, -R6 ;  /* 0x000000ffff067224 */ /* 0x000fe400078e0a06 */
[----:B------:R-:W-:Y:S01]  /*1d240*/  IMAD.HI.U32 R2, R3, R7, R2 ;  /* 0x0000000703027227 */ /* 0x000fe200078e0002 */
[----:B------:R-:W-:-:S03]  /*1d250*/  IABS R3, R17 ;  /* 0x0000001100037213 */ /* 0x000fc60000000000 */
[----:B------:R-:W-:Y:S02]  /*1d260*/  VIADD R19, R19, UR4 ;  /* 0x0000000413137c36 */ /* 0x000fe40008000000 */
[----:B------:R-:W-:-:S04]  /*1d270*/  IMAD.HI.U32 R2, R2, R3, RZ ;  /* 0x0000000302027227 */ /* 0x000fc800078e00ff */
[----:B------:R-:W-:-:S05]  /*1d280*/  IMAD R3, R2, R6, R3 ;  /* 0x0000000602037224 */ /* 0x000fca00078e0203 */
[----:B------:R-:W-:-:S13]  /*1d290*/  ISETP.GT.U32.AND P1, PT, R4, R3, PT ;  /* 0x000000030400720c */ /* 0x000fda0003f24070 */
[----:B------:R-:W-:Y:S02]  /*1d2a0*/  @!P1 IMAD.IADD R3, R3, 0x1, -R4 ;  /* 0x0000000103039824 */ /* 0x000fe400078e0a04 */
[----:B------:R-:W-:Y:S01]  /*1d2b0*/  @!P1 VIADD R2, R2, 0x1 ;  /* 0x0000000102029836 */ /* 0x000fe20000000000 */
[----:B------:R-:W-:Y:S02]  /*1d2c0*/  ISETP.NE.AND P1, PT, R0, RZ, PT ;  /* 0x000000ff0000720c */ /* 0x000fe40003f25270 */
[----:B------:R-:W-:Y:S02]  /*1d2d0*/  ISETP.GE.U32.AND P0, PT, R3, R4, PT ;  /* 0x000000040300720c */ /* 0x000fe40003f06070 */
[----:B------:R-:W-:-:S04]  /*1d2e0*/  LOP3.LUT R3, R17, R0, RZ, 0x3c, !PT ;  /* 0x0000000011037212 */ /* 0x000fc800078e3cff */
[----:B------:R-:W-:-:S07]  /*1d2f0*/  ISETP.GE.AND P2, PT, R3, RZ, PT ;  /* 0x000000ff0300720c */ /* 0x000fce0003f46270 */
[----:B------:R-:W-:-:S06]  /*1d300*/  @P0 VIADD R2, R2, 0x1 ;  /* 0x0000000102020836 */ /* 0x000fcc0000000000 */
[----:B------:R-:W-:Y:S02]  /*1d310*/  @!P2 IADD3 R2, -R2, RZ, RZ ;  /* 0x000000ff0202a210 */ /* 0x000fe40007ffe1ff */
[----:B------:R-:W-:-:S05]  /*1d320*/  @!P1 LOP3.LUT R2, RZ, R0, RZ, 0x33, !PT ;  /* 0x00000000ff029212 */ /* 0x000fca00078e33ff */
[--C-:B------:R-:W-:Y:S02]  /*1d330*/  IMAD.MOV R3, RZ, RZ, -R2.reuse ;  /* 0x000000ffff037224 */ /* 0x100fe400078e0a02 */
[----:B------:R-:W-:Y:S02]  /*1d340*/  IMAD.MOV.U32 R18, RZ, RZ, R2 ;  /* 0x000000ffff127224 */ /* 0x000fe400078e0002 */
[----:B------:R-:W-:Y:S01]  /*1d350*/  IMAD R17, R0, R3, R17 ;  /* 0x0000000300117224 */ /* 0x000fe200078e0211 */
[----:B------:R-:W-:Y:S06]  /*1d360*/  BRA `(.L_x_515) ;  /* 0x00000000000c7947 */ /* 0x000fec0003800000 */
.L_x_510:
[----:B------:R-:W-:Y:S01]  /*1d370*/  IMAD.MOV.U32 R17, RZ, RZ, RZ ;  /* 0x000000ffff117224 */ /* 0x000fe200078e00ff */
[----:B------:R-:W-:Y:S01]  /*1d380*/  MOV R18, RZ ;  /* 0x000000ff00127202 */ /* 0x000fe20000000f00 */
[----:B------:R-:W-:-:S07]  /*1d390*/  IMAD.U32 R16, RZ, RZ, UR6 ;  /* 0x00000006ff107e24 */ /* 0x000fce000f8e00ff */
.L_x_515:
[----:B------:R-:W-:-:S13]  /*1d3a0*/  ISETP.NE.AND P0, PT, R5, RZ, PT ;  /* 0x000000ff0500720c */ /* 0x000fda0003f05270 */
[----:B------:R-:W0:Y:S01]  /*1d3b0*/  @!P0 S2R R3, SR_CgaCtaId ;  /* 0x0000000000038919 */ /* 0x000e220000008800 */
[----:B------:R-:W-:-:S04]  /*1d3c0*/  @!P0 MOV R0, 0x400 ;  /* 0x0000040000008802 */ /* 0x000fc80000000f00 */
[----:B0-----:R-:W-:-:S05]  /*1d3d0*/  @!P0 LEA R0, R3, R0, 0x18 ;  /* 0x0000000003008211 */ /* 0x001fca00078ec0ff */
[----:B------:R2:W-:Y:S01]  /*1d3e0*/  @!P0 STS.128 [R0+0x2e8d0], R16 ;  /* 0x02e8d01000008388 */ /* 0x0005e20000000c00 */
[----:B------:R-:W-:Y:S06]  /*1d3f0*/  BAR.ARV 0x5, 0x180 ;  /* 0x0146000000007b1d */ /* 0x000fec0000002000 */
.L_x_508:
[----:B--2---:R-:W-:Y:S01]  /*1d400*/  IMAD.MOV.U32 R0, RZ, RZ, 0x1 ;  /* 0x00000001ff007424 */ /* 0x004fe200078e00ff */
[----:B------:R2:W-:Y:S01]  /*1d410*/  STL [R1+0x8], RZ ;  /* 0x000008ff01007387 */ /* 0x0005e20000100800 */
[----:B------:R-:W-:Y:S02]  /*1d420*/  ULDC UR4, c[0x0][0xc3c] ;  /* 0x00030f0000047ab9 */ /* 0x000fe40000000800 */
[----:B-1----:R-:W-:Y:S01]  /*1d430*/  ISETP.GE.AND P0, PT, R19, UR4, PT ;  /* 0x0000000413007c0c */ /* 0x002fe2000bf06270 */
[----:B------:R2:W-:Y:S04]  /*1d440*/  STL [R1+0x10], R0 ;  /* 0x0000100001007387 */ /* 0x0005e80000100800 */
[----:B------:R2:W-:Y:S08]  /*1d450*/  STL [R1+0x60], RZ ;  /* 0x000060ff01007387 */ /* 0x0005f00000100800 */
[----:B--2---:R-:W-:Y:S05]  /*1d460*/  @P0 BRA `(.L_x_516) ;  /* 0x0000005400e00947 */ /* 0x004fea0003800000 */
[----:B------:R-:W2:Y:S01]  /*1d470*/  LDL R0, [R1+0xb8] ;  /* 0x0000b80001007983 */ /* 0x000ea20000100800 */
[----:B------:R-:W1:Y:S01]  /*1d480*/  S2UR UR5, SR_CgaCtaId ;  /* 0x00000000000579c3 */ /* 0x000e620000008800 */
[----:B------:R-:W-:Y:S01]  /*1d490*/  UMOV UR4, 0x400 ;  /* 0x0000040000047882 */ /* 0x000fe20000000000 */
[----:B------:R-:W-:Y:S01]  /*1d4a0*/  BSSY B7, `(.L_x_516) ;  /* 0x0000574000077945 */ /* 0x000fe20003800000 */
[----:B------:R-:W0:Y:S01]  /*1d4b0*/  S2R R9, SR_TID.X ;  /* 0x0000000000097919 */ /* 0x000e220000002100 */
[----:B------:R-:W-:Y:S01]  /*1d4c0*/  ULDC.64 UR36, c[0x0][0x198] ;  /* 0x0000660000247ab9 */ /* 0x000fe20000000a00 */
[----:B------:R-:W-:Y:S01]  /*1d4d0*/  ULDC UR40, c[0x0][0xc] ;  /* 0x0000030000287ab9 */ /* 0x000fe20000000800 */
[----:B-1----:R-:W-:Y:S01]  /*1d4e0*/  ULEA UR4, UR5, UR4, 0x18 ;  /* 0x0000000405047291 */ /* 0x002fe2000f8ec03f */
[C---:B0-----:R-:W-:Y:S01]  /*1d4f0*/  IMAD.SHL.U32 R2, R9.reuse, 0x10, RZ ;  /* 0x0000001009027824 */ /* 0x041fe200078e00ff */
[C---:B------:R-:W-:Y:S01]  /*1d500*/  LOP3.LUT R8, R9.reuse, 0x7f, RZ, 0xc0, !PT ;  /* 0x0000007f09087812 */ /* 0x040fe200078ec0ff */
[C---:B------:R-:W-:Y:S01]  /*1d510*/  IMAD.SHL.U32 R3, R9.reuse, 0x2, RZ ;  /* 0x0000000209037824 */ /* 0x040fe200078e00ff */
[----:B------:R-:W-:Y:S01]  /*1d520*/  SHF.R.U32.HI R6, RZ, 0x1, R9 ;  /* 0x00000001ff067819 */ /* 0x000fe20000011609 */
[C---:B------:R-:W-:Y:S01]  /*1d530*/  IMAD.SHL.U32 R5, R9.reuse, 0x20, RZ ;  /* 0x0000002009057824 */ /* 0x040fe200078e00ff */
[----:B------:R-:W-:-:S04]  /*1d540*/  LOP3.LUT P0, RZ, R9, 0x4, RZ, 0xc0, !PT ;  /* 0x0000000409ff7812 */ /* 0x000fc8000780c0ff */
[----:B------:R-:W-:-:S04]  /*1d550*/  LOP3.LUT R7, R5, 0x80, RZ, 0xc0, !PT ;  /* 0x0000008005077812 */ /* 0x000fc800078ec0ff */
[----:B------:R-:W-:Y:S02]  /*1d560*/  LOP3.LUT R7, R7, 0x10, R9, 0xf8, !PT ;  /* 0x0000001007077812 */ /* 0x000fe400078ef809 */
[----:B--2---:R-:W-:Y:S02]  /*1d570*/  R2UR UR6, R0 ;  /* 0x00000000000672ca */ /* 0x004fe400000e0000 */
[----:B------:R-:W-:-:S04]  /*1d580*/  LOP3.LUT R0, R2, 0x3f0, RZ, 0xc0, !PT ;  /* 0x000003f002007812 */ /* 0x000fc800078ec0ff */
[----:B------:R-:W-:Y:S01]  /*1d590*/  LOP3.LUT R0, R0, 0x70, R3, 0x78, !PT ;  /* 0x0000007000007812 */ /* 0x000fe200078e7803 */
[----:B------:R-:W-:-:S05]  /*1d5a0*/  IMAD.SHL.U32 R3, R8, 0x10, RZ ;  /* 0x0000001008037824 */ /* 0x000fca00078e00ff */
[----:B------:R-:W-:Y:S01]  /*1d5b0*/  LOP3.LUT R4, R3, 0x600, RZ, 0xc0, !PT ;  /* 0x0000060003047812 */ /* 0x000fe200078ec0ff */
[----:B------:R-:W-:Y:S01]  /*1d5c0*/  ULOP3.LUT UR38, UR6, 0x1, URZ, 0xfc, !UPT ;  /* 0x0000000106267892 */ /* 0x000fe2000f8efc3f */
[----:B------:R-:W-:Y:S01]  /*1d5d0*/  LOP3.LUT R0, R0, 0x400, R3, 0xf8, !PT ;  /* 0x0000040000007812 */ /* 0x000fe200078ef803 */
[----:B------:R-:W-:Y:S01]  /*1d5e0*/  ULOP3.LUT UR39, UR6, 0x2, URZ, 0xfc, !UPT ;  /* 0x0000000206277892 */ /* 0x000fe2000f8efc3f */
[--C-:B------:R-:W-:Y:S02]  /*1d5f0*/  LOP3.LUT R4, R4, 0x60, R5.reuse, 0xf8, !PT ;  /* 0x0000006004047812 */ /* 0x100fe400078ef805 */
[----:B------:R-:W-:Y:S02]  /*1d600*/  SHF.L.U32 R3, R9, 0x7, RZ ;  /* 0x0000000709037819 */ /* 0x000fe400000006ff */
[----:B------:R-:W-:Y:S02]  /*1d610*/  LOP3.LUT R4, R4, 0x100, R5, 0xf8, !PT ;  /* 0x0000010004047812 */ /* 0x000fe400078ef805 */
[----:B------:R-:W-:-:S04]  /*1d620*/  LOP3.LUT R5, R3, 0x380, RZ, 0xc0, !PT ;  /* 0x0000038003057812 */ /* 0x000fc800078ec0ff */
[----:B------:R-:W-:Y:S01]  /*1d630*/  LOP3.LUT R5, R5, 0x30, R6, 0xf8, !PT ;  /* 0x0000003005057812 */ /* 0x000fe200078ef806 */
[----:B------:R-:W-:-:S05]  /*1d640*/  IMAD.SHL.U32 R6, R9, 0x4, RZ ;  /* 0x0000000409067824 */ /* 0x000fca00078e00ff */
[----:B------:R-:W-:Y:S02]  /*1d650*/  LOP3.LUT R7, R7, 0x10, R6, 0x78, !PT ;  /* 0x0000001007077812 */ /* 0x000fe400078e7806 */
[----:B------:R-:W-:Y:S02]  /*1d660*/  LOP3.LUT R6, R5, 0x70, R2, 0x78, !PT ;  /* 0x0000007005067812 */ /* 0x000fe400078e7802 */
[----:B------:R-:W-:Y:S02]  /*1d670*/  LOP3.LUT R4, R4, R7, RZ, 0xfc, !PT ;  /* 0x0000000704047212 */ /* 0x000fe400078efcff */
[----:B------:R-:W-:-:S03]  /*1d680*/  LOP3.LUT R3, R6, 0xc00, R3, 0xf8, !PT ;  /* 0x00000c0006037812 */ /* 0x000fc600078ef803 */
[----:B------:R0:W-:Y:S04]  /*1d690*/  STL [R1+0x28], R4 ;  /* 0x0000280401007387 */ /* 0x0001e80000100800 */
[----:B------:R1:W-:Y:S01]  /*1d6a0*/  STL [R1+0x2c], R3 ;  /* 0x00002c0301007387 */ /* 0x0003e20000100800 */
[----:B0-----:R-:W-:Y:S01]  /*1d6b0*/  SHF.R.U32.HI R4, RZ, 0x3, R8 ;  /* 0x00000003ff047819 */ /* 0x001fe20000011608 */
[----:B-1----:R-:W-:-:S03]  /*1d6c0*/  IMAD.MOV.U32 R3, RZ, RZ, 0x40 ;  /* 0x00000040ff037424 */ /* 0x002fc600078e00ff */
[----:B------:R-:W-:Y:S02]  /*1d6d0*/  LOP3.LUT R4, R4, 0x70, R2, 0xf8, !PT ;  /* 0x0000007004047812 */ /* 0x000fe400078ef802 */
[----:B------:R-:W-:Y:S01]  /*1d6e0*/  SEL R5, R3, 0xffffffc0, !P0 ;  /* 0xffffffc003057807 */ /* 0x000fe20004000000 */
[----:B------:R-:W-:-:S04]  /*1d6f0*/  IMAD.U32 R3, RZ, RZ, UR4 ;  /* 0x00000004ff037e24 */ /* 0x000fc8000f8e00ff */
[----:B------:R-:W-:Y:S01]  /*1d700*/  IMAD.IADD R2, R3, 0x1, R0 ;  /* 0x0000000103027824 */ /* 0x000fe200078e0200 */
[----:B------:R0:W-:Y:S01]  /*1d710*/  STL [R1+0x30], R5 ;  /* 0x0000300501007387 */ /* 0x0001e20000100800 */
[----:B------:R-:W-:-:S03]  /*1d720*/  IMAD.MOV.U32 R0, RZ, RZ, 0x1 ;  /* 0x00000001ff007424 */ /* 0x000fc600078e00ff */
[----:B------:R0:W-:Y:S04]  /*1d730*/  STL [R1+0x4], R3 ;  /* 0x0000040301007387 */ /* 0x0001e80000100800 */
[----:B------:R0:W-:Y:S04]  /*1d740*/  STL [R1+0x3c], R2 ;  /* 0x00003c0201007387 */ /* 0x0001e80000100800 */
[----:B------:R0:W-:Y:S04]  /*1d750*/  STL [R1+0x60], RZ ;  /* 0x000060ff01007387 */ /* 0x0001e80000100800 */
[----:B------:R0:W-:Y:S04]  /*1d760*/  STL [R1+0x14], R0 ;  /* 0x0000140001007387 */ /* 0x0001e80000100800 */
[----:B------:R0:W-:Y:S04]  /*1d770*/  STL [R1+0xc], RZ ;  /* 0x00000cff01007387 */ /* 0x0001e80000100800 */
[----:B------:R0:W-:Y:S04]  /*1d780*/  STL [R1+0x8], RZ ;  /* 0x000008ff01007387 */ /* 0x0001e80000100800 */
[----:B------:R0:W-:Y:S02]  /*1d790*/  STL [R1+0x10], R0 ;  /* 0x0000100001007387 */ /* 0x0001e40000100800 */
.L_x_618:
[----:B0--3--:R-:W0:Y:S02]  /*1d7a0*/  LDC.64 R2, c[0x0][0xc88] ;  /* 0x00032200ff027b82 */ /* 0x009e240000000a00 */
[----:B0-----:R-:W-:-:S05]  /*1d7b0*/  IMAD.WIDE R2, R19, 0x4, R2 ;  /* 0x0000000413027825 */ /* 0x001fca00078e0202 */
[----:B------:R-:W2:Y:S01]  /*1d7c0*/  LDG.E R15, desc[UR60][R2.64] ;  /* 0x0000003c020f7981 */ /* 0x000ea2000c1e1900 */
[----:B------:R-:W-:Y:S05]  /*1d7d0*/  YIELD ;  /* 0x0000000000007946 */ /* 0x000fea0003800000 */
[----:B------:R-:W-:Y:S01]  /*1d7e0*/  ULDC.64 UR4, c[0x0][0xa28] ;  /* 0x00028a0000047ab9 */ /* 0x000fe20000000a00 */
[----:B-1----:R-:W-:Y:S01]  /*1d7f0*/  MOV R0, RZ ;  /* 0x000000ff00007202 */ /* 0x002fe20000000f00 */
[----:B------:R-:W-:Y:S01]  /*1d800*/  ULDC.64 UR10, c[0x0][0xa18] ;  /* 0x00028600000a7ab9 */ /* 0x000fe20000000a00 */
[----:B------:R-:W-:Y:S01]  /*1d810*/  ISETP.NE.U32.AND P0, PT, RZ, UR4, PT ;  /* 0x00000004ff007c0c */ /* 0x000fe2000bf05070 */
[----:B------:R-:W-:Y:S01]  /*1d820*/  ULDC.64 UR8, c[0x0][0xa10] ;  /* 0x0002840000087ab9 */ /* 0x000fe20000000a00 */
[----:B------:R-:W-:-:S02]  /*1d830*/  ULDC.64 UR6, c[0x0][0xa08] ;  /* 0x0002820000067ab9 */ /* 0x000fc40000000a00 */
[----:B------:R-:W-:Y:S02]  /*1d840*/  ISETP.NE.AND.EX P0, PT, RZ, UR5, PT, P0 ;  /* 0x00000005ff007c0c */ /* 0x000fe4000bf05300 */
[----:B--2---:R-:W-:Y:S01]  /*1d850*/  SHF.R.S32.HI R4, RZ, 0x1f, R15 ;  /* 0x0000001fff047819 */ /* 0x004fe2000001140f */
[----:B------:R-:W-:-:S10]  /*1d860*/  IMAD.SHL.U32 R14, R15, 0x4, RZ ;  /* 0x000000040f0e7824 */ /* 0x000fd400078e00ff */
[C---:B------:R-:W-:Y:S01]  /*1d870*/  @P0 LEA R2, P1, R15.reuse, UR4, 0x2 ;  /* 0x000000040f020c11 */ /* 0x040fe2000f8210ff */
[----:B------:R-:W-:Y:S03]  /*1d880*/  STL [R1+0x34], R15 ;  /* 0x0000340f01007387 */ /* 0x000fe60000100800 */
[C-C-:B------:R-:W-:Y:S01]  /*1d890*/  @P0 LEA.HI.X R3, R15.reuse, UR5, R4.reuse, 0x2, P1 ;  /* 0x000000050f030c11 */ /* 0x140fe200088f1404 */
[----:B------:R-:W-:Y:S01]  /*1d8a0*/  ULDC.64 UR4, c[0x0][0xa00] ;  /* 0x0002800000047ab9 */ /* 0x000fe20000000a00 */
[----:B------:R0:W-:Y:S01]  /*1d8b0*/  STL [R1+0x40], R4 ;  /* 0x0000400401007387 */ /* 0x0001e20000100800 */
[----:B------:R-:W-:Y:S02]  /*1d8c0*/  ISETP.NE.U32.AND P2, PT, RZ, UR4, PT ;  /* 0x00000004ff007c0c */ /* 0x000fe4000bf45070 */
[----:B------:R-:W-:Y:S01]  /*1d8d0*/  SHF.L.U64.HI R13, R15, 0x2, R4 ;  /* 0x000000020f0d7819 */ /* 0x000fe20000010204 */
[----:B------:R1:W5:Y:S01]  /*1d8e0*/  @P0 LDG.E R0, desc[UR60][R2.64] ;  /* 0x0000003c02000981 */ /* 0x000362000c1e1900 */
[----:B------:R-:W-:Y:S01]  /*1d8f0*/  ISETP.NE.AND.EX P2, PT, RZ, UR5, PT, P2 ;  /* 0x00000005ff007c0c */ /* 0x000fe2000bf45320 */
[----:B------:R-:W-:Y:S01]  /*1d900*/  IMAD.MOV.U32 R12, RZ, RZ, RZ ;  /* 0x000000ffff0c7224 */ /* 0x000fe200078e00ff */
[----:B------:R-:W-:Y:S01]  /*1d910*/  ISETP.NE.U32.AND P3, PT, RZ, UR10, PT ;  /* 0x0000000aff007c0c */ /* 0x000fe2000bf65070 */
[----:B------:R-:W-:Y:S01]  /*1d920*/  STL [R1], R14 ;  /* 0x0000000e01007387 */ /* 0x000fe20000100800 */
[----:B------:R-:W-:-:S02]  /*1d930*/  ISETP.NE.U32.AND P0, PT, RZ, UR6, PT ;  /* 0x00000006ff007c0c */ /* 0x000fc4000bf05070 */
[C---:B0-----:R-:W-:Y:S01]  /*1d940*/  IADD3 R4, P4, R14.reuse, UR4, RZ ;  /* 0x000000040e047c10 */ /* 0x041fe2000ff9e0ff */
[----:B------:R-:W-:Y:S01]  /*1d950*/  STL [R1+0x20], R13 ;  /* 0x0000200d01007387 */ /* 0x000fe20000100800 */
[----:B------:R-:W-:Y:S02]  /*1d960*/  ISETP.NE.AND.EX P3, PT, RZ, UR11, PT, P3 ;  /* 0x0000000bff007c0c */ /* 0x000fe4000bf65330 */
[----:B-1----:R-:W-:Y:S02]  /*1d970*/  CS2R R2, SRZ ;  /* 0x0000000000027805 */ /* 0x002fe4000001ff00 */
[C---:B------:R-:W-:Y:S02]  /*1d980*/  IADD3.X R5, R13.reuse, UR5, RZ, P4, !PT ;  /* 0x000000050d057c10 */ /* 0x040fe4000a7fe4ff */
[----:B------:R-:W-:Y:S02]  /*1d990*/  IADD3 R6, P4, R14, UR8, RZ ;  /* 0x000000080e067c10 */ /* 0x000fe4000ff9e0ff */
[----:B------:R-:W-:Y:S01]  /*1d9a0*/  ISETP.NE.U32.AND P1, PT, RZ, UR8, PT ;  /* 0x00000008ff007c0c */ /* 0x000fe2000bf25070 */
[----:B------:R-:W2:Y:S01]  /*1d9b0*/  @P2 LDG.E R2, desc[UR60][R4.64] ;  /* 0x0000003c04022981 */ /* 0x000ea2000c1e1900 */
[----:B------:R-:W-:Y:S01]  /*1d9c0*/  IADD3.X R7, R13, UR9, RZ, P4, !PT ;  /* 0x000000090d077c10 */ /* 0x000fe2000a7fe4ff */
[----:B------:R-:W-:Y:S01]  /*1d9d0*/  ULDC UR4, c[0x0][0x288] ;  /* 0x0000a20000047ab9 */ /* 0x000fe20000000800 */
[----:B------:R-:W-:-:S02]  /*1d9e0*/  ISETP.NE.AND.EX P0, PT, RZ, UR7, PT, P0 ;  /* 0x00000007ff007c0c */ /* 0x000fc4000bf05300 */
[----:B------:R-:W-:Y:S02]  /*1d9f0*/  ISETP.NE.AND.EX P1, PT, RZ, UR9, PT, P1 ;  /* 0x00000009ff007c0c */ /* 0x000fe4000bf25310 */
[C---:B------:R-:W-:Y:S02]  /*1da00*/  @P3 IADD3 R10, P4, R14.reuse, UR10, RZ ;  /* 0x0000000a0e0a3c10 */ /* 0x040fe4000ff9e0ff */
[----:B------:R-:W-:Y:S02]  /*1da10*/  IADD3 R8, P5, R14, UR6, RZ ;  /* 0x000000060e087c10 */ /* 0x000fe4000ffbe0ff */
[C---:B------:R-:W-:Y:S02]  /*1da20*/  @P3 IADD3.X R11, R13.reuse, UR11, RZ, P4, !PT ;  /* 0x0000000b0d0b3c10 */ /* 0x040fe4000a7fe4ff */
[----:B------:R-:W-:-:S05]  /*1da30*/  IADD3.X R9, R13, UR7, RZ, P5, !PT ;  /* 0x000000070d097c10 */ /* 0x000fca000affe4ff */
[----:B------:R-:W5:Y:S04]  /*1da40*/  @P0 LDG.E R12, desc[UR60][R8.64] ;  /* 0x0000003c080c0981 */ /* 0x000f68000c1e1900 */
[----:B------:R-:W5:Y:S04]  /*1da50*/  @P1 LDG.E R3, desc[UR60][R6.64] ;  /* 0x0000003c06031981 */ /* 0x000f68000c1e1900 */
[----:B--2---:R0:W-:Y:S02]  /*1da60*/  STL [R1+0x38], R2 ;  /* 0x0000380201007387 */ /* 0x0041e40000100800 */
[----:B0-----:R-:W-:Y:S01]  /*1da70*/  IMAD.U32 R2, RZ, RZ, UR4 ;  /* 0x00000004ff027e24 */ /* 0x001fe2000f8e00ff */
[----:B------:R-:W-:-:S05]  /*1da80*/  ULDC.64 UR4, c[0x0][0x418] ;  /* 0x0001060000047ab9 */ /* 0x000fca0000000a00 */
[----:B------:R0:W2:Y:S01]  /*1da90*/  @P3 LDG.E R2, desc[UR60][R10.64] ;  /* 0x0000003c0a023981 */ /* 0x0000a2000c1e1900 */
[----:B------:R-:W-:-:S03]  /*1daa0*/  UISETP.NE.U32.AND UP0, UPT, UR4, URZ, UPT ;  /* 0x0000003f0400728c */ /* 0x000fc6000bf05070 */
[----:B------:R-:W-:Y:S01]  /*1dab0*/  ULDC UR4, c[0x0][0x424] ;  /* 0x0001090000047ab9 */ /* 0x000fe20000000800 */
[----:B------:R-:W-:-:S03]  /*1dac0*/  UISETP.NE.AND.EX UP0, UPT, UR5, URZ, UPT, UP0 ;  /* 0x0000003f0500728c */ /* 0x000fc6000bf05300 */
[----:B------:R-:W-:Y:S01]  /*1dad0*/  ULDC UR5, c[0x0][0x2f0] ;  /* 0x0000bc0000057ab9 */ /* 0x000fe20000000800 */
[----:B------:R-:W-:-:S04]  /*1dae0*/  USEL UR4, UR4, 0x1, UP0 ;  /* 0x0000000104047887 */ /* 0x000fc80008000000 */
[----:B------:R-:W-:-:S03]  /*1daf0*/  UIMAD UR4, UR4, UR5, URZ ;  /* 0x00000005040472a4 */ /* 0x000fc6000f8e023f */
[----:B------:R-:W-:Y:S02]  /*1db00*/  ULDC UR5, c[0x0][0x348] ;  /* 0x0000d20000057ab9 */ /* 0x000fe40000000800 */
[----:B0-----:R-:W-:Y:S01]  /*1db10*/  IMAD.U32 R10, RZ, RZ, UR5 ;  /* 0x00000005ff0a7e24 */ /* 0x001fe2000f8e00ff */
[----:B--2---:R0:W-:Y:S02]  /*1db20*/  STL [R1+0x54], R2 ;  /* 0x0000540201007387 */ /* 0x0041e40000100800 */
[----:B0-----:R-:W-:Y:S01]  /*1db30*/  IMAD.U32 R2, RZ, RZ, UR4 ;  /* 0x00000004ff027e24 */ /* 0x001fe2000f8e00ff */
[----:B------:R-:W-:Y:S06]  /*1db40*/  @P3 BRA `(.L_x_517) ;  /* 0x0000000000143947 */ /* 0x000fec0003800000 */
[----:B------:R-:W-:Y:S05]  /*1db50*/  @!P2 BRA `(.L_x_517) ;  /* 0x000000000010a947 */ /* 0x000fea0003800000 */
[----:B------:R-:W2:Y:S04]  /*1db60*/  LDG.E R11, desc[UR60][R4.64] ;  /* 0x0000003c040b7981 */ /* 0x000ea8000c1e1900 */
[----:B------:R-:W2:Y:S02]  /*1db70*/  LDG.E R4, desc[UR60][R4.64+0x4] ;  /* 0x0000043c04047981 */ /* 0x000ea4000c1e1900 */
[----:B--2---:R-:W-:-:S05]  /*1db80*/  IADD3 R4, -R11, R4, RZ ;  /* 0x000000040b047210 */ /* 0x004fca0007ffe1ff */
[----:B------:R0:W-:Y:S02]  /*1db90*/  STL [R1+0x54], R4 ;  /* 0x0000540401007387 */ /* 0x0001e40000100800 */
.L_x_517:
[----:B------:R-:W-:Y:S01]  /*1dba0*/  IMAD.MOV.U32 R11, RZ, RZ, R15 ;  /* 0x000000ffff0b7224 */ /* 0x000fe200078e000f */
[----:B------:R-:W-:Y:S01]  /*1dbb0*/  ULDC.64 UR4, c[0x0][0xa20] ;  /* 0x0002880000047ab9 */ /* 0x000fe20000000a00 */
[----:B0----5:R-:W-:Y:S01]  /*1dbc0*/  IMAD.IADD R4, R12, 0x1, R0 ;  /* 0x000000010c047824 */ /* 0x021fe200078e0200 */
[----:B------:R-:W-:Y:S02]  /*1dbd0*/  ISETP.NE.U32.AND P2, PT, RZ, UR4, PT ;  /* 0x00000004ff007c0c */ /* 0x000fe4000bf45070 */
[----:B------:R0:W-:Y:S02]  /*1dbe0*/  STL [R1+0x18], R11 ;  /* 0x0000180b01007387 */ /* 0x0001e40000100800 */
[----:B------:R-:W-:Y:S02]  /*1dbf0*/  ISETP.NE.AND.EX P2, PT, RZ, UR5, PT, P2 ;  /* 0x00000005ff007c0c */ /* 0x000fe4000bf45320 */
[----:B------:R0:W-:Y:S11]  /*1dc00*/  STL [R1+0x24], R4 ;  /* 0x0000240401007387 */ /* 0x0001f60000100800 */
[----:B0-----:R-:W-:Y:S05]  /*1dc10*/  @!P2 BRA `(.L_x_518) ;  /* 0x000000000010a947 */ /* 0x001fea0003800000 */
[----:B------:R-:W-:-:S04]  /*1dc20*/  IADD3 R4, P0, R14, UR4, RZ ;  /* 0x000000040e047c10 */ /* 0x000fc8000ff1e0ff */
[----:B------:R-:W-:-:S05]  /*1dc30*/  IADD3.X R5, R13, UR5, RZ, P0, !PT ;  /* 0x000000050d057c10 */ /* 0x000fca00087fe4ff */
[----:B------:R0:W5:Y:S01]  /*1dc40*/  LDG.E R2, desc[UR60][R4.64] ;  /* 0x0000003c04027981 */ /* 0x000162000c1e1900 */
[----:B------:R-:W-:Y:S05]  /*1dc50*/  BRA `(.L_x_519) ;  /* 0x0000000000107947 */ /* 0x000fea0003800000 */
.L_x_518:
[----:B------:R-:W-:Y:S05]  /*1dc60*/  @!P0 BRA `(.L_x_519) ;  /* 0x00000000000c8947 */ /* 0x000fea0003800000 */
[----:B------:R-:W2:Y:S04]  /*1dc70*/  LDG.E R4, desc[UR60][R8.64] ;  /* 0x0000003c08047981 */ /* 0x000ea8000c1e1900 */
[----:B------:R-:W2:Y:S02]  /*1dc80*/  LDG.E R2, desc[UR60][R8.64+0x4] ;  /* 0x0000043c08027981 */ /* 0x000ea4000c1e1900 */
[----:B--2---:R-:W-:-:S07]  /*1dc90*/  IMAD.IADD R2, R2, 0x1, -R4 ;  /* 0x0000000102027824 */ /* 0x004fce00078e0a04 */
.L_x_519:
[----:B-----5:R-:W-:Y:S02]  /*1dca0*/  IMAD.IADD R0, R2, 0x1, -R0 ;  /* 0x0000000102007824 */ /* 0x020fe400078e0a00 */
[----:B------:R-:W2:Y:S04]  /*1dcb0*/  @P1 LDG.E R2, desc[UR60][R6.64] ;  /* 0x0000003c06021981 */ /* 0x000ea8000c1e1900 */
[----:B------:R-:W2:Y:S01]  /*1dcc0*/  @P1 LDG.E R6, desc[UR60][R6.64+0x4] ;  /* 0x0000043c06061981 */ /* 0x000ea2000c1e1900 */
[----:B0-----:R-:W-:Y:S01]  /*1dcd0*/  IMAD.MOV.U32 R4, RZ, RZ, RZ ;  /* 0x000000ffff047224 */ /* 0x001fe200078e00ff */
[----:B------:R-:W-:Y:S01]  /*1dce0*/  BSSY B0, `(.L_x_520) ;  /* 0x00000f2000007945 */ /* 0x000fe20003800000 */
[----:B--2---:R-:W-:-:S05]  /*1dcf0*/  @P1 IMAD.IADD R10, R6, 0x1, -R2 ;  /* 0x00000001060a1824 */ /* 0x004fca00078e0a02 */
[----:B------:R-:W-:-:S05]  /*1dd00*/  IADD3 R5, R0, R10, RZ ;  /* 0x0000000a00057210 */ /* 0x000fca0007ffe0ff */
[----:B------:R0:W-:Y:S02]  /*1dd10*/  STL [R1+0x44], R5 ;  /* 0x0000440501007387 */ /* 0x0001e40000100800 */
[----:B0-----:R-:W-:-:S04]  /*1dd20*/  VIADD R5, R5, 0xdf ;  /* 0x000000df05057836 */ /* 0x001fc80000000000 */
[----:B------:R-:W-:-:S05]  /*1dd30*/  IMAD.HI R4, R5, -0x6db6db6d, R4 ;  /* 0x9249249305047827 */ /* 0x000fca00078e0204 */
[----:B------:R-:W-:-:S04]  /*1dd40*/  SHF.R.U32.HI R2, RZ, 0x1f, R4 ;  /* 0x0000001fff027819 */ /* 0x000fc80000011604 */
[----:B------:R-:W-:-:S05]  /*1dd50*/  LEA.HI.SX32 R6, R4, R2, 0x19 ;  /* 0x0000000204067211 */ /* 0x000fca00078fcaff */
[--C-:B------:R-:W-:Y:S01]  /*1dd60*/  IMAD R4, R6, 0xe0, -R0.reuse ;  /* 0x000000e006047824 */ /* 0x100fe200078e0a00 */
[----:B------:R0:W-:Y:S01]  /*1dd70*/  STL [R1+0x50], R6 ;  /* 0x0000500601007387 */ /* 0x0001e20000100800 */
[----:B------:R-:W-:-:S03]  /*1dd80*/  IMAD.MOV R0, RZ, RZ, -R0 ;  /* 0x000000ffff007224 */ /* 0x000fc600078e0a00 */
[----:B------:R-:W-:Y:S02]  /*1dd90*/  VIMNMX R4, R4, R10, PT ;  /* 0x0000000a04047248 */ /* 0x000fe40003fe0100 */
[----:B------:R-:W-:-:S04]  /*1dda0*/  VIMNMX R0, RZ, R0, !PT ;  /* 0x00000000ff007248 */ /* 0x000fc80007fe0100 */
[----:B------:R-:W-:Y:S02]  /*1ddb0*/  ISETP.GT.AND P0, PT, R4, R0, PT ;  /* 0x000000000400720c */ /* 0x000fe40003f04270 */
[----:B0-----:R-:W-:-:S05]  /*1ddc0*/  SHF.R.U32.HI R6, RZ, 0x5, R0 ;  /* 0x00000005ff067819 */ /* 0x001fca0000011600 */
[----:B------:R-:W-:-:S04]  /*1ddd0*/  IMAD.WIDE.U32 R6, R6, 0x24924925, RZ ;  /* 0x2492492506067825 */ /* 0x000fc800078e00ff */
[----:B------:R-:W-:Y:S02]  /*1dde0*/  IMAD.MOV.U32 R2, RZ, RZ, R7 ;  /* 0x000000ffff027224 */ /* 0x000fe400078e0007 */
[----:B------:R-:W-:Y:S01]  /*1ddf0*/  @P0 VIADD R5, R4, 0xdf ;  /* 0x000000df04050836 */ /* 0x000fe20000000000 */
[----:B------:R-:W-:Y:S01]  /*1de00*/  @P0 MOV R4, RZ ;  /* 0x000000ff00040202 */ /* 0x000fe20000000f00 */
[----:B------:R-:W-:-:S04]  /*1de10*/  IMAD.MOV.U32 R8, RZ, RZ, R2 ;  /* 0x000000ffff087224 */ /* 0x000fc800078e0002 */
[----:B------:R-:W-:-:S05]  /*1de20*/  @P0 IMAD.HI R4, R5, -0x6db6db6d, R4 ;  /* 0x9249249305040827 */ /* 0x000fca00078e0204 */
[----:B------:R-:W-:-:S04]  /*1de30*/  @P0 SHF.R.U32.HI R0, RZ, 0x1f, R4 ;  /* 0x0000001fff000819 */ /* 0x000fc80000011604 */
[----:B------:R-:W-:Y:S02]  /*1de40*/  @P0 LEA.HI.SX32 R8, R4, R0, 0x19 ;  /* 0x0000000004080211 */ /* 0x000fe400078fcaff */
[----:B------:R-:W-:Y:S02]  /*1de50*/  PLOP3.LUT P0, PT, PT, PT, PT, 0x80, 0x0 ;  /* 0x000000000000781c */ /* 0x000fe40003f0f070 */
[----:B------:R-:W-:-:S13]  /*1de60*/  ISETP.GT.AND P2, PT, R8, R2, PT ;  /* 0x000000020800720c */ /* 0x000fda0003f44270 */
[----:B------:R-:W-:Y:S05]  /*1de70*/  @!P2 BRA `(.L_x_521) ;  /* 0x0000000c0060a947 */ /* 0x000fea0003800000 */
[----:B------:R-:W-:Y:S01]  /*1de80*/  UMOV UR4, 0xffffffff ;  /* 0xffffffff00047882 */ /* 0x000fe20000000000 */
[----:B------:R-:W-:Y:S02]  /*1de90*/  SEL R0, R11, RZ, !P1 ;  /* 0x000000ff0b007207 */ /* 0x000fe40004800000 */
[----:B------:R-:W-:Y:S05]  /*1dea0*/  BRA.DIV UR4, `(.L_x_522) ;  /* 0x0000006e04547947 */ /* 0x000fea000b800000 */
[----:B------:R-:W0:Y:S02]  /*1deb0*/  S2R R4, SR_TID.X ;  /* 0x0000000000047919 */ /* 0x000e240000002100 */
[----:B0-----:R-:W-:-:S04]  /*1dec0*/  SHF.R.U32.HI R4, RZ, 0x5, R4 ;  /* 0x00000005ff047819 */ /* 0x001fc80000011604 */
[----:B------:R-:W-:-:S05]  /*1ded0*/  LOP3.LUT R4, R4, 0x3, RZ, 0xc0, !PT ;  /* 0x0000000304047812 */ /* 0x000fca00078ec0ff */
[----:B------:R0:W1:Y:S02]  /*1dee0*/  SHFL.IDX PT, R14, R4, RZ, 0x1f ;  /* 0x00001fff040e7589 */ /* 0x00006400000e0000 */
.L_x_704:
[----:B-1----:R-:W-:Y:S02]  /*1def0*/  ISETP.NE.AND P0, PT, R14, RZ, PT ;  /* 0x000000ff0e00720c */ /* 0x002fe40003f05270 */
[----:B------:R-:W-:-:S11]  /*1df00*/  PLOP3.LUT P6, PT, PT, PT, PT, 0x8, 0x0 ;  /* 0x000000000000781c */ /* 0x000fd60003fce170 */
[----:B------:R-:W-:Y:S05]  /*1df10*/  @P0 BRA `(.L_x_523) ;  /* 0x00000000000c0947 */ /* 0x000fea0003800000 */
[----:B------:R-:W-:-:S03]  /*1df20*/  UMOV UR4, 0xffffffff ;  /* 0xffffffff00047882 */ /* 0x000fc60000000000 */
[----:B------:R-:W-:Y:S05]  /*1df30*/  BRA.DIV UR4, `(.L_x_524) ;  /* 0x0000006e04647947 */ /* 0x000fea000b800000 */
[----:B------:R-:W-:-:S13]  /*1df40*/  ELECT P6, URZ, PT ;  /* 0x00000000003f782f */ /* 0x000fda00038c0000 */
.L_x_523:
[----:B0-----:R-:W2:Y:S04]  /*1df50*/  LDL R4, [R1+0x60] ;  /* 0x0000600001047983 */ /* 0x001ea80000100800 */
[----:B------:R-:W3:Y:S01]  /*1df60*/  LDL R6, [R1+0x4] ;  /* 0x0000040001067983 */ /* 0x000ee20000100800 */
[----:B------:R-:W-:Y:S01]  /*1df70*/  BSSY B1, `(.L_x_525) ;  /* 0x0000008000017945 */ /* 0x000fe20003800000 */
[----:B--2---:R-:W-:-:S05]  /*1df80*/  VIADD R4, R4, 0x1 ;  /* 0x0000000104047836 */ /* 0x004fca0000000000 */
[----:B------:R-:W-:-:S04]  /*1df90*/  LEA.HI R5, R4, R4, RZ, 0x1 ;  /* 0x0000000404057211 */ /* 0x000fc800078f08ff */
[----:B------:R-:W-:-:S05]  /*1dfa0*/  LOP3.LUT R5, R5, 0xfffffffe, RZ, 0xc0, !PT ;  /* 0xfffffffe05057812 */ /* 0x000fca00078ec0ff */
[----:B------:R-:W-:-:S05]  /*1dfb0*/  IMAD.IADD R4, R4, 0x1, -R5 ;  /* 0x0000000104047824 */ /* 0x000fca00078e0a05 */
[----:B------:R-:W-:-:S04]  /*1dfc0*/  SHF.L.U32 R4, R4, 0x1f, RZ ;  /* 0x0000001f04047819 */ /* 0x000fc800000006ff */
[----:B---3--:R-:W0:Y:S02]  /*1dfd0*/  SYNCS.PHASECHK.TRANS64.TRYWAIT P0, [R6+URZ+0x2e820], R4 ;  /* 0x02e82004060075a7 */ /* 0x008e24000800017f */
[----:B0-----:R-:W-:Y:S05]  /*1dfe0*/  @!P0 BRA `(.L_x_526) ;  /* 0x0000006c00588947 */ /* 0x001fea0003800000 */
.L_x_707:
[----:B------:R-:W-:Y:S05]  /*1dff0*/  BSYNC B1 ;  /* 0x0000000000017941 */ /* 0x000fea0003800000 */
.L_x_525:
[----:B------:R-:W-:Y:S04]  /*1e000*/  BSSY B1, `(.L_x_527) ;  /* 0x0000053000017945 */ /* 0x000fe80003800000 */
[----:B------:R-:W-:Y:S05]  /*1e010*/  @!P6 BRA `(.L_x_528) ;  /* 0x000000040044e947 */ /* 0x000fea0003800000 */
[----:B------:R-:W2:Y:S04]  /*1e020*/  LDL R6, [R1+0x4] ;  /* 0x0000040001067983 */ /* 0x000ea80000100800 */
[----:B------:R-:W3:Y:S01]  /*1e030*/  LDL R7, [R1+0xc] ;  /* 0x00000c0001077983 */ /* 0x000ee20000100800 */
[----:B0-----:R-:W0:Y:S01]  /*1e040*/  S2R R5, SR_TID.X ;  /* 0x0000000000057919 */ /* 0x001e220000002100 */
[----:B--2---:R-:W-:Y:S02]  /*1e050*/  IMAD.MOV.U32 R9, RZ, RZ, R6 ;  /* 0x000000ffff097224 */ /* 0x004fe400078e0006 */
[----:B------:R-:W2:Y:S02]  /*1e060*/  LDL R6, [R1+0x14] ;  /* 0x0000140001067983 */ /* 0x000ea40000100800 */
[----:B---3--:R-:W-:Y:S01]  /*1e070*/  IMAD R7, R7, 0x8, R9 ;  /* 0x0000000807077824 */ /* 0x008fe200078e0209 */
[----:B0-----:R-:W-:Y:S01]  /*1e080*/  LOP3.LUT R5, R5, 0x7f, RZ, 0xc0, !PT ;  /* 0x0000007f05057812 */ /* 0x001fe200078ec0ff */
[----:B------:R-:W-:Y:S03]  /*1e090*/  BSSY B2, `(.L_x_529) ;  /* 0x0000005000027945 */ /* 0x000fe60003800000 */
[----:B------:R-:W-:-:S02]  /*1e0a0*/  ISETP.NE.AND P1, PT, R5, RZ, PT ;  /* 0x000000ff0500720c */ /* 0x000fc40003f25270 */
[----:B--2---:R-:W-:-:S04]  /*1e0b0*/  SHF.L.U32 R9, R6, 0x1f, RZ ;  /* 0x0000001f06097819 */ /* 0x004fc800000006ff */
[----:B------:R-:W0:Y:S02]  /*1e0c0*/  SYNCS.PHASECHK.TRANS64.TRYWAIT P0, [R7+URZ+0x2e8a0], R9 ;  /* 0x02e8a009070075a7 */ /* 0x000e24000800017f */
[----:B0-----:R-:W-:Y:S05]  /*1e0d0*/  @!P0 BRA `(.L_x_530) ;  /* 0x0000006c00348947 */ /* 0x001fea0003800000 */
.L_x_708:
[----:B------:R-:W-:Y:S05]  /*1e0e0*/  BSYNC B2 ;  /* 0x0000000000027941 */ /* 0x000fea0003800000 */
.L_x_529:
[----:B------:R-:W-:Y:S04]  /*1e0f0*/  BSSY B2, `(.L_x_531) ;  /* 0x0000009000027945 */ /* 0x000fe80003800000 */
[----:B------:R-:W-:Y:S05]  /*1e100*/  @P1 BRA `(.L_x_532) ;  /* 0x00000000001c1947 */ /* 0x000fea0003800000 */
[----:B------:R-:W1:Y:S02]  /*1e110*/  S2R R4, SR_TID.X ;  /* 0x0000000000047919 */ /* 0x000e640000002100 */
[----:B-1----:R-:W-:Y:S02]  /*1e120*/  LOP3.LUT R5, R4, 0x1f, RZ, 0xc0, !PT ;  /* 0x0000001f04057812 */ /* 0x002fe400078ec0ff */
[----:B------:R-:W-:Y:S02]  /*1e130*/  MOV R4, 0x7000 ;  /* 0x0000700000047802 */ /* 0x000fe40000000f00 */
[----:B------:R-:W-:Y:S02]  /*1e140*/  ISETP.NE.AND P0, PT, R5, RZ, PT ;  /* 0x000000ff0500720c */ /* 0x000fe40003f05270 */
[----:B------:R1:W-:Y:S11]  /*1e150*/  SYNCS.ARRIVE.TRANS64 RZ, [R7+URZ+0x2e890], R4 ;  /* 0x02e8900407ff79a7 */ /* 0x0003f6000800003f */
[----:B-1----:R-:W-:Y:S05]  /*1e160*/  @!P0 BRA `(.L_x_532) ;  /* 0x0000000000048947 */ /* 0x002fea0003800000 */
[----:B------:R-:W-:Y:S01]  /*1e170*/  BPT.TRAP 0x1 ;  /* 0x000000040000795c */ /* 0x000fe20000300000 */
.L_x_532:
[----:B------:R-:W-:Y:S05]  /*1e180*/  BSYNC B2 ;  /* 0x0000000000027941 */ /* 0x000fea0003800000 */
.L_x_531:
[----:B------:R-:W2:Y:S04]  /*1e190*/  LDL R6, [R1+0x4] ;  /* 0x0000040001067983 */ /* 0x000ea80000100800 */
[----:B------:R-:W2:Y:S01]  /*1e1a0*/  LDL R5, [R1+0xc] ;  /* 0x00000c0001057983 */ /* 0x000ea20000100800 */
[----:B------:R-:W-:Y:S01]  /*1e1b0*/  IMAD.MOV.U32 R11, RZ, RZ, RZ ;  /* 0x000000ffff0b7224 */ /* 0x000fe200078e00ff */
[----:B------:R-:W-:Y:S01]  /*1e1c0*/  UIADD3 UR4, UP0, UR36, 0x570, URZ ;  /* 0x0000057024047890 */ /* 0x000fe2000ff1e03f */
[----:B------:R-:W-:Y:S01]  /*1e1d0*/  IMAD R4, R8, 0xe0, R3 ;  /* 0x000000e008047824 */ /* 0x000fe200078e0203 */
[----:B------:R-:W-:Y:S01]  /*1e1e0*/  PLOP3.LUT P0, PT, PT, PT, PT, 0x80, 0x0 ;  /* 0x000000000000781c */ /* 0x000fe20003f0f070 */
[----:B------:R-:W-:Y:S01]  /*1e1f0*/  UMOV UR6, 0x0 ;  /* 0x0000000000067882 */ /* 0x000fe20000000000 */
[----:B------:R-:W-:Y:S01]  /*1e200*/  R2UR UR10, R11 ;  /* 0x000000000b0a72ca */ /* 0x000fe200000e0000 */
[----:B------:R-:W-:Y:S01]  /*1e210*/  VIADD R4, R4, 0xffffff20 ;  /* 0xffffff2004047836 */ /* 0x000fe20000000000 */
[----:B------:R-:W-:Y:S01]  /*1e220*/  UIADD3.X UR5, URZ, UR37, URZ, UP0, !UPT ;  /* 0x000000253f057290 */ /* 0x000fe200087fe43f */
[----:B------:R-:W-:Y:S01]  /*1e230*/  UMOV UR7, 0x12f00000 ;  /* 0x12f0000000077882 */ /* 0x000fe20000000000 */
[----:B--2---:R-:W-:-:S02]  /*1e240*/  IMAD R10, R5, 0x7000, R6 ;  /* 0x00007000050a7824 */ /* 0x004fc400078e0206 */
[----:B------:R-:W-:Y:S02]  /*1e250*/  VIADD R5, R7, 0x2e890 ;  /* 0x0002e89007057836 */ /* 0x000fe40000000000 */
[----:B------:R-:W-:-:S07]  /*1e260*/  VIADD R6, R10, 0x20400 ;  /* 0x000204000a067836 */ /* 0x000fce0000000000 */
.L_x_533:
[----:B------:R-:W-:-:S13]  /*1e270*/  @P0 ELECT P2, URZ, PT ;  /* 0x00000000003f082f */ /* 0x000fda0003840000 */
[----:B------:R-:W-:Y:S02]  /*1e280*/  @P2 R2UR UR13, R0 ;  /* 0x00000000000d22ca */ /* 0x000fe400000e0000 */
[----:B------:R-:W-:Y:S02]  /*1e290*/  @P2 R2UR UR12, R18 ;  /* 0x00000000120c22ca */ /* 0x000fe400000e0000 */
[----:B------:R-:W-:Y:S02]  /*1e2a0*/  @P2 R2UR UR11, R4 ;  /* 0x00000000040b22ca */ /* 0x000fe400000e0000 */
[----:B------:R-:W-:Y:S02]  /*1e2b0*/  @P2 R2UR UR9, R5 ;  /* 0x00000000050922ca */ /* 0x000fe400000e0000 */
[----:B------:R-:W-:Y:S02]  /*1e2c0*/  @P2 R2UR UR8, R6 ;  /* 0x00000000060822ca */ /* 0x000fe400000e0000 */
[----:B------:R-:W-:-:S02]  /*1e2d0*/  @P2 PLOP3.LUT P0, PT, P2, PT, PT, 0x8, 0x0 ;  /* 0x000000000000281c */ /* 0x000fc4000170e170 */
[----:B------:R-:W-:-:S09]  /*1e2e0*/  PLOP3.LUT P2, PT, PT, PT, PT, 0x8, 0x0 ;  /* 0x000000000000781c */ /* 0x000fd20003f4e170 */
[----:B------:R1:W-:Y:S02]  /*1e2f0*/  UTMALDG.4D [UR8], [UR4], desc[UR6] ;  /* 0x00000608040075b4 */ /* 0x0003e40008019000 */
[----:B-1----:R-:W-:Y:S05]  /*1e300*/  @P0 BRA.U.ANY `(.L_x_533) ;  /* 0xfffffffd00d80947 */ /* 0x002fea000393ffff */
[----:B------:R-:W1:Y:S01]  /*1e310*/  SYNCS.PHASECHK.TRANS64.TRYWAIT P0, [R7+URZ+0x2e8c0], R9 ;  /* 0x02e8c009070075a7 */ /* 0x000e62000800017f */
[----:B------:R-:W-:Y:S04]  /*1e320*/  BSSY B2, `(.L_x_534) ;  /* 0x0000002000027945 */ /* 0x000fe80003800000 */
[----:B-1----:R-:W-:Y:S05]  /*1e330*/  @!P0 BRA `(.L_x_535) ;  /* 0x0000006800b08947 */ /* 0x002fea0003800000 */
.L_x_709:
[----:B------:R-:W-:Y:S05]  /*1e340*/  BSYNC B2 ;  /* 0x0000000000027941 */ /* 0x000fea0003800000 */
.L_x_534:
[----:B------:R-:W-:Y:S01]  /*1e350*/  BSSY B2, `(.L_x_536) ;  /* 0x000000b000027945 */ /* 0x000fe20003800000 */
[----:B------:R-:W-:Y:S01]  /*1e360*/  IMAD.MOV.U32 R12, RZ, RZ, 0x0 ;  /* 0x00000000ff0c7424 */ /* 0x000fe200078e00ff */
[----:B------:R-:W-:Y:S02]  /*1e370*/  MOV R13, 0x12f00000 ;  /* 0x12f00000000d7802 */ /* 0x000fe40000000f00 */
        /* <DEDUP_REMOVED lines=8> */
.L_x_537:
[----:B------:R-:W-:Y:S05]  /*1e400*/  BSYNC B2 ;  /* 0x0000000000027941 */ /* 0x000fea0003800000 */
.L_x_536:
        /* <DEDUP_REMOVED lines=8> */
.L_x_538:
        /* <DEDUP_REMOVED lines=10> */
.L_x_528:
[----:B------:R-:W-:Y:S05]  /*1e530*/  BSYNC B1 ;  /* 0x0000000000017941 */ /* 0x000fea0003800000 */
.L_x_527:
[----:B------:R-:W2:Y:S04]  /*1e540*/  LDL.LU R6, [R1+0xc] ;  /* 0x00000c0001067983 */ /* 0x000ea80000300800 */
[----:B------:R-:W3:Y:S01]  /*1e550*/  LDL.LU R9, [R1+0x14] ;  /* 0x0000140001097983 */ /* 0x000ee20000300800 */
[----:B0-----:R-:W-:Y:S01]  /*1e560*/  VIADD R4, R8, 0xfffffffe ;  /* 0xfffffffe08047836 */ /* 0x001fe20000000000 */
[----:B------:R-:W-:-:S04]  /*1e570*/  PLOP3.LUT P0, PT, PT, PT, PT, 0x8, 0x0 ;  /* 0x000000000000781c */ /* 0x000fc80003f0e170 */
[----:B------:R-:W-:Y:S01]  /*1e580*/  ISETP.GE.AND P2, PT, R4, R2, PT ;  /* 0x000000020400720c */ /* 0x000fe20003f46270 */
[----:B--2---:R-:W-:-:S05]  /*1e590*/  VIADD R5, R6, 0x1 ;  /* 0x0000000106057836 */ /* 0x004fca0000000000 */
[----:B------:R-:W-:-:S04]  /*1e5a0*/  ISETP.NE.AND P1, PT, R5, 0x2, PT ;  /* 0x000000020500780c */ /* 0x000fc80003f25270 */
[----:B------:R-:W-:Y:S02]  /*1e5b0*/  SEL R6, RZ, 0x1, P1 ;  /* 0x00000001ff067807 */ /* 0x000fe40000800000 */
[----:B------:R-:W-:Y:S02]  /*1e5c0*/  SEL R5, R5, RZ, P1 ;  /* 0x000000ff05057207 */ /* 0x000fe40000800000 */
[----:B---3--:R-:W-:-:S03]  /*1e5d0*/  LOP3.LUT R9, R9, R6, RZ, 0x3c, !PT ;  /* 0x0000000609097212 */ /* 0x008fc600078e3cff */
[----:B------:R0:W-:Y:S04]  /*1e5e0*/  STL [R1+0xc], R5 ;  /* 0x00000c0501007387 */ /* 0x0001e80000100800 */
[----:B------:R0:W-:Y:S01]  /*1e5f0*/  STL [R1+0x14], R9 ;  /* 0x0000140901007387 */ /* 0x0001e20000100800 */
[----:B------:R-:W-:Y:S05]  /*1e600*/  @!P2 BRA `(.L_x_521) ;  /* 0x00000004007ca947 */ /* 0x000fea0003800000 */
.L_x_551:
[----:B------:R-:W-:Y:S05]  /*1e610*/  YIELD ;  /* 0x0000000000007946 */ /* 0x000fea0003800000 */
[----:B------:R-:W-:Y:S04]  /*1e620*/  BSSY B1, `(.L_x_539) ;  /* 0x0000051000017945 */ /* 0x000fe80003800000 */
[----:B-1----:R-:W-:Y:S05]  /*1e630*/  @!P6 BRA `(.L_x_540) ;  /* 0x00000004003ce947 */ /* 0x002fea0003800000 */
[----:B------:R-:W2:Y:S04]  /*1e640*/  LDL R8, [R1+0x4] ;  /* 0x0000040001087983 */ /* 0x000ea80000100800 */
[----:B0-----:R-:W2:Y:S04]  /*1e650*/  LDL R5, [R1+0xc] ;  /* 0x00000c0001057983 */ /* 0x001ea80000100800 */
[----:B------:R-:W3:Y:S01]  /*1e660*/  LDL R6, [R1+0x14] ;  /* 0x0000140001067983 */ /* 0x000ee20000100800 */
[----:B------:R-:W0:Y:S01]  /*1e670*/  S2R R7, SR_TID.X ;  /* 0x0000000000077919 */ /* 0x000e220000002100 */
[----:B------:R-:W-:Y:S01]  /*1e680*/  BSSY B2, `(.L_x_541) ;  /* 0x0000007000027945 */ /* 0x000fe20003800000 */
[----:B0-----:R-:W-:-:S04]  /*1e690*/  LOP3.LUT R7, R7, 0x7f, RZ, 0xc0, !PT ;  /* 0x0000007f07077812 */ /* 0x001fc800078ec0ff */
[----:B------:R-:W-:Y:S02]  /*1e6a0*/  ISETP.NE.AND P2, PT, R7, RZ, PT ;  /* 0x000000ff0700720c */ /* 0x000fe40003f45270 */
[----:B--2---:R-:W-:Y:S02]  /*1e6b0*/  LEA R5, R5, R8, 0x3 ;  /* 0x0000000805057211 */ /* 0x004fe400078e18ff */
[----:B---3--:R-:W-:-:S04]  /*1e6c0*/  SHF.L.U32 R6, R6, 0x1f, RZ ;  /* 0x0000001f06067819 */ /* 0x008fc800000006ff */
[----:B------:R-:W0:Y:S02]  /*1e6d0*/  SYNCS.PHASECHK.TRANS64.TRYWAIT P1, [R5+URZ+0x2e8a0], R6 ;  /* 0x02e8a006050075a7 */ /* 0x000e24000802017f */
[----:B0-----:R-:W-:Y:S05]  /*1e6e0*/  @!P1 BRA `(.L_x_542) ;  /* 0x0000006400d89947 */ /* 0x001fea0003800000 */
.L_x_710:
[----:B------:R-:W-:Y:S05]  /*1e6f0*/  BSYNC B2 ;  /* 0x0000000000027941 */ /* 0x000fea0003800000 */
.L_x_541:
        /* <DEDUP_REMOVED lines=9> */
.L_x_544:
[----:B------:R-:W-:Y:S05]  /*1e790*/  BSYNC B2 ;  /* 0x0000000000027941 */ /* 0x000fea0003800000 */
.L_x_543:
[----:B------:R-:W2:Y:S04]  /*1e7a0*/  LDL R8, [R1+0x4] ;  /* 0x0000040001087983 */ /* 0x000ea80000100800 */
[----:B------:R-:W2:Y:S01]  /*1e7b0*/  LDL R7, [R1+0xc] ;  /* 0x00000c0001077983 */ /* 0x000ea20000100800 */
[----:B------:R-:W-:Y:S01]  /*1e7c0*/  IMAD.MOV.U32 R11, RZ, RZ, RZ ;  /* 0x000000ffff0b7224 */ /* 0x000fe200078e00ff */
[----:B------:R-:W-:Y:S01]  /*1e7d0*/  UIADD3 UR4, UP0, UR36, 0x570, URZ ;  /* 0x0000057024047890 */ /* 0x000fe2000ff1e03f */
[----:B------:R-:W-:Y:S01]  /*1e7e0*/  PLOP3.LUT P1, PT, PT, PT, PT, 0x80, 0x0 ;  /* 0x000000000000781c */ /* 0x000fe20003f2f070 */
[----:B------:R-:W-:Y:S01]  /*1e7f0*/  VIADD R9, R5, 0x2e890 ;  /* 0x0002e89005097836 */ /* 0x000fe20000000000 */
[----:B------:R-:W-:Y:S01]  /*1e800*/  UMOV UR6, 0x0 ;  /* 0x0000000000067882 */ /* 0x000fe20000000000 */
[----:B------:R-:W-:Y:S01]  /*1e810*/  R2UR UR10, R11 ;  /* 0x000000000b0a72ca */ /* 0x000fe200000e0000 */
[----:B------:R-:W-:Y:S01]  /*1e820*/  UIADD3.X UR5, URZ, UR37, URZ, UP0, !UPT ;  /* 0x000000253f057290 */ /* 0x000fe200087fe43f */
[----:B------:R-:W-:Y:S01]  /*1e830*/  UMOV UR7, 0x12f00000 ;  /* 0x12f0000000077882 */ /* 0x000fe20000000000 */
[----:B--2---:R-:W-:-:S02]  /*1e840*/  IMAD R7, R7, 0x7000, R8 ;  /* 0x0000700007077824 */ /* 0x004fc400078e0208 */
[----:B------:R-:W-:Y:S02]  /*1e850*/  IMAD R8, R4, 0xe0, R3 ;  /* 0x000000e004087824 */ /* 0x000fe400078e0203 */
[----:B------:R-:W-:-:S08]  /*1e860*/  VIADD R10, R7, 0x20400 ;  /* 0x00020400070a7836 */ /* 0x000fd00000000000 */
.L_x_545:
        /* <DEDUP_REMOVED lines=13> */
.L_x_711:
[----:B------:R-:W-:Y:S05]  /*1e940*/  BSYNC B2 ;  /* 0x0000000000027941 */ /* 0x000fea0003800000 */
.L_x_546:
[----:B------:R-:W-:Y:S01]  /*1e950*/  BSSY B2, `(.L_x_548) ;  /* 0x000000b000027945 */ /* 0x000fe20003800000 */
[----:B------:R-:W-:Y:S01]  /*1e960*/  IMAD.MOV.U32 R12, RZ, RZ, 0x0 ;  /* 0x00000000ff0c7424 */ /* 0x000fe200078e00ff */
[----:B------:R-:W-:Y:S02]  /*1e970*/  MOV R13, 0x12f00000 ;  /* 0x12f00000000d7802 */ /* 0x000fe40000000f00 */
[----:B------:R-:W-:Y:S05]  /*1e980*/  @P2 BRA `(.L_x_549) ;  /* 0x00000000001c2947 */ /* 0x000fea0003800000 */
[----:B------:R-:W2:Y:S01]  /*1e990*/  S2R R9, SR_TID.X ;  /* 0x0000000000097919 */ /* 0x000ea20000002100 */
[----:B01----:R-:W-:-:S04]  /*1e9a0*/  IMAD.MOV.U32 R6, RZ, RZ, 0x7000 ;  /* 0x00007000ff067424 */ /* 0x003fc800078e00ff */
[----:B------:R3:W-:Y:S01]  /*1e9b0*/  SYNCS.ARRIVE.TRANS64 RZ, [R5+URZ+0x2e8b0], R6 ;  /* 0x02e8b00605ff79a7 */ /* 0x0007e2000800003f */
[----:B--2---:R-:W-:-:S04]  /*1e9c0*/  LOP3.LUT R9, R9, 0x1f, RZ, 0xc0, !PT ;  /* 0x0000001f09097812 */ /* 0x004fc800078ec0ff */
[----:B------:R-:W-:-:S13]  /*1e9d0*/  ISETP.NE.AND P1, PT, R9, RZ, PT ;  /* 0x000000ff0900720c */ /* 0x000fda0003f25270 */
[----:B---3--:R-:W-:Y:S05]  /*1e9e0*/  @!P1 BRA `(.L_x_549) ;  /* 0x0000000000049947 */ /* 0x008fea0003800000 */
[----:B------:R-:W-:Y:S01]  /*1e9f0*/  BPT.TRAP 0x1 ;  /* 0x000000040000795c */ /* 0x000fe20000300000 */
.L_x_549:
[----:B------:R-:W-:Y:S05]  /*1ea00*/  BSYNC B2 ;  /* 0x0000000000027941 */ /* 0x000fea0003800000 */
.L_x_548:
        /* <DEDUP_REMOVED lines=8> */
.L_x_550:
        /* <DEDUP_REMOVED lines=10> */
.L_x_540:
[----:B------:R-:W-:Y:S05]  /*1eb30*/  BSYNC B1 ;  /* 0x0000000000017941 */ /* 0x000fea0003800000 */
.L_x_539:
[----:B------:R-:W2:Y:S04]  /*1eb40*/  LDL.LU R6, [R1+0xc] ;  /* 0x00000c0001067983 */ /* 0x000ea80000300800 */
[----:B0-----:R-:W3:Y:S01]  /*1eb50*/  LDL.LU R9, [R1+0x14] ;  /* 0x0000140001097983 */ /* 0x001ee20000300800 */
[C---:B------:R-:W-:Y:S01]  /*1eb60*/  ISETP.GT.AND P2, PT, R4.reuse, R2, PT ;  /* 0x000000020400720c */ /* 0x040fe20003f44270 */
[----:B------:R-:W-:Y:S02]  /*1eb70*/  VIADD R4, R4, 0xffffffff ;  /* 0xffffffff04047836 */ /* 0x000fe40000000000 */
[----:B--2---:R-:W-:-:S05]  /*1eb80*/  VIADD R5, R6, 0x1 ;  /* 0x0000000106057836 */ /* 0x004fca0000000000 */
[----:B------:R-:W-:-:S04]  /*1eb90*/  ISETP.NE.AND P1, PT, R5, 0x2, PT ;  /* 0x000000020500780c */ /* 0x000fc80003f25270 */
[----:B------:R-:W-:Y:S02]  /*1eba0*/  SEL R6, RZ, 0x1, P1 ;  /* 0x00000001ff067807 */ /* 0x000fe40000800000 */
[----:B------:R-:W-:Y:S02]  /*1ebb0*/  SEL R5, R5, RZ, P1 ;  /* 0x000000ff05057207 */ /* 0x000fe40000800000 */
[----:B---3--:R-:W-:-:S05]  /*1ebc0*/  LOP3.LUT R9, R9, R6, RZ, 0x3c, !PT ;  /* 0x0000000609097212 */ /* 0x008fca00078e3cff */
[----:B------:R1:W-:Y:S04]  /*1ebd0*/  STL [R1+0x14], R9 ;  /* 0x0000140901007387 */ /* 0x0003e80000100800 */
[----:B------:R1:W-:Y:S01]  /*1ebe0*/  STL [R1+0xc], R5 ;  /* 0x00000c0501007387 */ /* 0x0003e20000100800 */
[----:B------:R-:W-:Y:S05]  /*1ebf0*/  @P2 BRA `(.L_x_551) ;  /* 0xfffffff800842947 */ /* 0x000fea000383ffff */
.L_x_521:
[----:B------:R-:W-:Y:S05]  /*1ec00*/  BSYNC B0 ;  /* 0x0000000000007941 */ /* 0x000fea0003800000 */
.L_x_520:
[----:B01----:R-:W2:Y:S01]  /*1ec10*/  LDL R5, [R1+0x44] ;  /* 0x0000440001057983 */ /* 0x003ea20000100800 */
[----:B------:R-:W-:Y:S05]  /*1ec20*/  @!P0 WARPSYNC.ALL ;  /* 0x0000000000008948 */ /* 0x000fea0003800000 */
[----:B------:R-:W-:Y:S01]  /*1ec30*/  @!P0 BAR.SYNC.DEFER_BLOCKING 0xc, 0x180 ;  /* 0x0306000000008b1d */ /* 0x000fe20000010000 */
[----:B--2---:R-:W-:-:S13]  /*1ec40*/  ISETP.GT.AND P0, PT, R5, RZ, PT ;  /* 0x000000ff0500720c */ /* 0x004fda0003f04270 */
[----:B------:R-:W-:Y:S05]  /*1ec50*/  @P0 BRA `(.L_x_552) ;  /* 0x0000000000440947 */ /* 0x000fea0003800000 */
[----:B------:R-:W0:Y:S02]  /*1ec60*/  S2R R5, SR_TID.X ;  /* 0x0000000000057919 */ /* 0x000e240000002100 */
[----:B0-----:R-:W-:-:S04]  /*1ec70*/  LOP3.LUT R5, R5, 0x7f, RZ, 0xc0, !PT ;  /* 0x0000007f05057812 */ /* 0x001fc800078ec0ff */
[----:B------:R-:W-:-:S13]  /*1ec80*/  ISETP.NE.AND P0, PT, R5, RZ, PT ;  /* 0x000000ff0500720c */ /* 0x000fda0003f05270 */
[----:B------:R-:W-:Y:S05]  /*1ec90*/  @P0 BRA `(.L_x_553) ;  /* 0x0000003400480947 */ /* 0x000fea0003800000 */
[----:B------:R-:W0:Y:S01]  /*1eca0*/  S2R R3, SR_LANEID ;  /* 0x0000000000037919 */ /* 0x000e220000000000 */
[----:B------:R-:W-:Y:S01]  /*1ecb0*/  VOTEU.ANY UR4, UPT, PT ;  /* 0x0000000000047886 */ /* 0x000fe200038e0100 */
[----:B------:R-:W1:Y:S01]  /*1ecc0*/  LDC.64 R4, c[0x0][0xc60] ;  /* 0x00031800ff047b82 */ /* 0x000e620000000a00 */
[----:B------:R-:W0:Y:S08]  /*1ecd0*/  FLO.U32 R0, UR4 ;  /* 0x0000000400007d00 */ /* 0x000e3000080e0000 */
[----:B------:R-:W1:Y:S01]  /*1ece0*/  POPC R2, UR4 ;  /* 0x0000000400027d09 */ /* 0x000e620008000000 */
[----:B0-----:R-:W-:-:S13]  /*1ecf0*/  ISETP.EQ.U32.AND P0, PT, R0, R3, PT ;  /* 0x000000030000720c */ /* 0x001fda0003f02070 */
[----:B-1----:R-:W2:Y:S01]  /*1ed00*/  @P0 ATOMG.E.ADD.STRONG.GPU PT, R5, desc[UR60][R4.64], R2 ;  /* 0x00000002040509a8 */ /* 0x002ea200081ee1fc */
[----:B------:R-:W0:Y:S02]  /*1ed10*/  S2R R3, SR_LTMASK ;  /* 0x0000000000037919 */ /* 0x000e240000003900 */
[----:B0-----:R-:W-:-:S06]  /*1ed20*/  LOP3.LUT R3, R3, UR4, RZ, 0xc0, !PT ;  /* 0x0000000403037c12 */ /* 0x001fcc000f8ec0ff */
[----:B------:R-:W0:Y:S01]  /*1ed30*/  POPC R3, R3 ;  /* 0x0000000300037309 */ /* 0x000e220000000000 */
[----:B--2---:R-:W0:Y:S02]  /*1ed40*/  SHFL.IDX PT, R0, R5, R0, 0x1f ;  /* 0x00001f0005007589 */ /* 0x004e2400000e0000 */
[----:B0-----:R-:W-:Y:S01]  /*1ed50*/  IADD3 R16, R0, UR40, R3 ;  /* 0x0000002800107c10 */ /* 0x001fe2000fffe003 */
[----:B------:R-:W-:Y:S06]  /*1ed60*/  BRA `(.L_x_553) ;  /* 0x0000003400147947 */ /* 0x000fec0003800000 */
.L_x_552:
[----:B------:R-:W2:Y:S01]  /*1ed70*/  LDL R0, [R1+0x4] ;  /* 0x0000040001007983 */ /* 0x000ea20000100800 */
[----:B------:R-:W-:Y:S01]  /*1ed80*/  BSSY B6, `(.L_x_554) ;  /* 0x0000014000067945 */ /* 0x000fe20003800000 */
[----:B--2---:R-:W-:-:S04]  /*1ed90*/  IADD3 R0, R0, 0x20400, RZ ;  /* 0x0002040000007810 */ /* 0x004fc80007ffe0ff */
[----:B------:R-:W-:-:S13]  /*1eda0*/  LOP3.LUT P0, RZ, R0, 0x3ff, RZ, 0xc0, !PT ;  /* 0x000003ff00ff7812 */ /* 0x000fda000780c0ff */
[----:B------:R-:W-:Y:S05]  /*1edb0*/  @!P0 BRA `(.L_x_555) ;  /* 0x0000000000408947 */ /* 0x000fea0003800000 */
[----:B------:R-:W-:Y:S01]  /*1edc0*/  MOV R2, 0x0 ;  /* 0x0000000000027802 */ /* 0x000fe20000000f00 */
[----:B------:R-:W-:Y:S01]  /*1edd0*/  ULDC.64 UR6, c[0x4][0x98] ;  /* 0x0100260000067ab9 */ /* 0x000fe20000000a00 */
[----:B------:R-:W-:Y:S01]  /*1ede0*/  ULDC.64 UR8, c[0x4][0xa0] ;  /* 0x0100280000087ab9 */ /* 0x000fe20000000a00 */
[----:B------:R-:W-:Y:S01]  /*1edf0*/  ULDC.64 UR4, c[0x4][0x8] ;  /* 0x0100020000047ab9 */ /* 0x000fe20000000a00 */
[----:B------:R-:W-:Y:S01]  /*1ee00*/  IMAD.U32 R4, RZ, RZ, UR6 ;  /* 0x00000006ff047e24 */ /* 0x000fe2000f8e00ff */
[----:B------:R-:W-:Y:S01]  /*1ee10*/  MOV R11, UR5 ;  /* 0x00000005000b7c02 */ /* 0x000fe20008000f00 */
[----:B------:R-:W0:Y:S01]  /*1ee20*/  LDC.64 R2, c[0x4][R2] ;  /* 0x0100000002027b82 */ /* 0x000e220000000a00 */
[----:B------:R-:W-:Y:S02]  /*1ee30*/  IMAD.U32 R5, RZ, RZ, UR7 ;  /* 0x00000007ff057e24 */ /* 0x000fe4000f8e00ff */
[----:B------:R-:W-:Y:S02]  /*1ee40*/  IMAD.U32 R6, RZ, RZ, UR8 ;  /* 0x00000008ff067e24 */ /* 0x000fe4000f8e00ff */
[----:B------:R-:W-:-:S02]  /*1ee50*/  IMAD.U32 R7, RZ, RZ, UR9 ;  /* 0x00000009ff077e24 */ /* 0x000fc4000f8e00ff */
[----:B------:R-:W-:Y:S02]  /*1ee60*/  IMAD.U32 R10, RZ, RZ, UR4 ;  /* 0x00000004ff0a7e24 */ /* 0x000fe4000f8e00ff */
[----:B------:R-:W-:Y:S02]  /*1ee70*/  IMAD.MOV.U32 R8, RZ, RZ, 0x70 ;  /* 0x00000070ff087424 */ /* 0x000fe400078e00ff */
[----:B------:R-:W-:Y:S02]  /*1ee80*/  IMAD.MOV.U32 R12, RZ, RZ, 0x1 ;  /* 0x00000001ff0c7424 */ /* 0x000fe400078e00ff */
[----:B------:R-:W-:-:S07]  /*1ee90*/  IMAD.MOV.U32 R13, RZ, RZ, RZ ;  /* 0x000000ffff0d7224 */ /* 0x000fce00078e00ff */
[----:B------:R-:W-:-:S07]  /*1eea0*/  LEPC R20, `(.L_x_555) ;  /* 0x000000001014794e */ /* 0x000fce0000000000 */
[----:B0-----:R-:W-:Y:S05]  /*1eeb0*/  CALL.ABS.NOINC R2 ;  /* 0x0000000002007343 */ /* 0x001fea0003c00000 */
.L_x_555:
[----:B------:R-:W-:Y:S05]  /*1eec0*/  BSYNC B6 ;  /* 0x0000000000067941 */ /* 0x000fea0003800000 */
.L_x_554:
[----:B------:R-:W2:Y:S04]  /*1eed0*/  LDL R0, [R1+0x4] ;  /* 0x0000040001007983 */ /* 0x000ea80000100800 */
[----:B------:R-:W3:Y:S01]  /*1eee0*/  LDL.LU R2, [R1+0x1c] ;  /* 0x00001c0001027983 */ /* 0x000ee20000300800 */
[----:B------:R-:W-:Y:S01]  /*1eef0*/  BSSY B6, `(.L_x_556) ;  /* 0x0000017000067945 */ /* 0x000fe20003800000 */
[----:B--2---:R-:W-:Y:S01]  /*1ef00*/  VIADD R0, R0, 0xe400 ;  /* 0x0000e40000007836 */ /* 0x004fe20000000000 */
[----:B---3--:R-:W-:-:S04]  /*1ef10*/  LOP3.LUT R2, R2, 0xfffffffe, RZ, 0xc0, !PT ;  /* 0xfffffffe02027812 */ /* 0x008fc800078ec0ff */
[----:B------:R-:W-:-:S13]  /*1ef20*/  LOP3.LUT P0, RZ, R0, 0x3ff, RZ, 0xc0, !PT ;  /* 0x000003ff00ff7812 */ /* 0x000fda000780c0ff */
[----:B------:R-:W-:-:S05]  /*1ef30*/  @P0 LOP3.LUT R2, R2, 0x1, RZ, 0xfc, !PT ;  /* 0x0000000102020812 */ /* 0x000fca00078efcff */
[----:B------:R0:W-:Y:S01]  /*1ef40*/  STL [R1+0x1c], R2 ;  /* 0x00001c0201007387 */ /* 0x0001e20000100800 */
[----:B------:R-:W-:Y:S05]  /*1ef50*/  @!P0 BRA `(.L_x_557) ;  /* 0x0000000000408947 */ /* 0x000fea0003800000 */
[----:B0-----:R-:W-:Y:S01]  /*1ef60*/  MOV R2, 0x0 ;  /* 0x0000000000027802 */ /* 0x001fe20000000f00 */
[----:B------:R-:W-:Y:S01]  /*1ef70*/  ULDC.64 UR6, c[0x4][0x98] ;  /* 0x0100260000067ab9 */ /* 0x000fe20000000a00 */
[----:B------:R-:W-:Y:S01]  /*1ef80*/  ULDC.64 UR8, c[0x4][0xa0] ;  /* 0x0100280000087ab9 */ /* 0x000fe20000000a00 */
[----:B------:R-:W-:Y:S01]  /*1ef90*/  ULDC.64 UR4, c[0x4][0x10] ;  /* 0x0100040000047ab9 */ /* 0x000fe20000000a00 */
[----:B------:R-:W-:Y:S01]  /*1efa0*/  IMAD.U32 R4, RZ, RZ, UR6 ;  /* 0x00000006ff047e24 */ /* 0x000fe2000f8e00ff */
[----:B------:R-:W-:Y:S01]  /*1efb0*/  MOV R5, UR7 ;  /* 0x0000000700057c02 */ /* 0x000fe20008000f00 */
[----:B------:R-:W0:Y:S01]  /*1efc0*/  LDC.64 R2, c[0x4][R2] ;  /* 0x0100000002027b82 */ /* 0x000e220000000a00 */
[----:B------:R-:W-:Y:S01]  /*1efd0*/  IMAD.U32 R6, RZ, RZ, UR8 ;  /* 0x00000008ff067e24 */ /* 0x000fe2000f8e00ff */
[----:B------:R-:W-:Y:S01]  /*1efe0*/  MOV R12, 0x1 ;  /* 0x00000001000c7802 */ /* 0x000fe20000000f00 */
[----:B------:R-:W-:Y:S02]  /*1eff0*/  IMAD.U32 R7, RZ, RZ, UR9 ;  /* 0x00000009ff077e24 */ /* 0x000fe4000f8e00ff */
[----:B------:R-:W-:-:S02]  /*1f000*/  IMAD.U32 R10, RZ, RZ, UR4 ;  /* 0x00000004ff0a7e24 */ /* 0x000fc4000f8e00ff */
[----:B------:R-:W-:Y:S02]  /*1f010*/  IMAD.U32 R11, RZ, RZ, UR5 ;  /* 0x00000005ff0b7e24 */ /* 0x000fe4000f8e00ff */
[----:B------:R-:W-:Y:S02]  /*1f020*/  IMAD.MOV.U32 R8, RZ, RZ, 0x70 ;  /* 0x00000070ff087424 */ /* 0x000fe400078e00ff */
[----:B------:R-:W-:-:S07]  /*1f030*/  IMAD.MOV.U32 R13, RZ, RZ, RZ ;  /* 0x000000ffff0d7224 */ /* 0x000fce00078e00ff */
[----:B------:R-:W-:-:S07]  /*1f040*/  LEPC R20, `(.L_x_557) ;  /* 0x000000001014794e */ /* 0x000fce0000000000 */
[----:B0-----:R-:W-:Y:S05]  /*1f050*/  CALL.ABS.NOINC R2 ;  /* 0x0000000002007343 */ /* 0x001fea0003c00000 */
.L_x_557:
[----:B------:R-:W-:Y:S05]  /*1f060*/  BSYNC B6 ;  /* 0x0000000000067941 */ /* 0x000fea0003800000 */
.L_x_556:
[----:B0-----:R-:W2:Y:S01]  /*1f070*/  LDL R2, [R1+0x4] ;  /* 0x0000040001027983 */ /* 0x001ea20000100800 */
[----:B------:R-:W-:Y:S01]  /*1f080*/  BSSY B6, `(.L_x_558) ;  /* 0x0000014000067945 */ /* 0x000fe20003800000 */
[----:B--2---:R-:W-:-:S05]  /*1f090*/  VIADD R0, R2, 0x400 ;  /* 0x0000040002007836 */ /* 0x004fca0000000000 */
        /* <DEDUP_REMOVED lines=18> */
.L_x_559:
[----:B------:R-:W-:Y:S05]  /*1f1c0*/  BSYNC B6 ;  /* 0x0000000000067941 */ /* 0x000fea0003800000 */
.L_x_558:
[----:B------:R-:W2:Y:S01]  /*1f1d0*/  LDL R2, [R1+0x1c] ;  /* 0x00001c0001027983 */ /* 0x000ea20000100800 */
[----:B------:R-:W-:Y:S01]  /*1f1e0*/  BSSY B6, `(.L_x_560) ;  /* 0x0000013000067945 */ /* 0x000fe20003800000 */
[----:B--2---:R-:W-:-:S13]  /*1f1f0*/  LOP3.LUT P6, RZ, R2, 0x1, RZ, 0xc0, !PT ;  /* 0x0000000102ff7812 */ /* 0x004fda00078cc0ff */
[----:B------:R-:W-:Y:S05]  /*1f200*/  @!P6 BRA `(.L_x_561) ;  /* 0x000000000040e947 */ /* 0x000fea0003800000 */
[----:B------:R-:W-:Y:S01]  /*1f210*/  MOV R2, 0x0 ;  /* 0x0000000000027802 */ /* 0x000fe20000000f00 */
[----:B------:R-:W-:Y:S01]  /*1f220*/  ULDC.64 UR4, c[0x4][0x98] ;  /* 0x0100260000047ab9 */ /* 0x000fe20000000a00 */
[----:B------:R-:W-:Y:S01]  /*1f230*/  ULDC.64 UR6, c[0x4][0xa0] ;  /* 0x0100280000067ab9 */ /* 0x000fe20000000a00 */
[----:B------:R-:W-:Y:S01]  /*1f240*/  ULDC.64 UR8, c[0x4][0x20] ;  /* 0x0100080000087ab9 */ /* 0x000fe20000000a00 */
[----:B------:R-:W-:Y:S01]  /*1f250*/  MOV R4, UR4 ;  /* 0x0000000400047c02 */ /* 0x000fe20008000f00 */
[----:B------:R-:W-:Y:S01]  /*1f260*/  IMAD.U32 R5, RZ, RZ, UR5 ;  /* 0x00000005ff057e24 */ /* 0x000fe2000f8e00ff */
        /* <DEDUP_REMOVED lines=10> */
.L_x_561:
[----:B------:R-:W-:Y:S05]  /*1f310*/  BSYNC B6 ;  /* 0x0000000000067941 */ /* 0x000fea0003800000 */
.L_x_560:
[----:B------:R-:W2:Y:S01]  /*1f320*/  LDL.LU R2, [R1] ;  /* 0x0000000001027983 */ /* 0x000ea20000300800 */
[----:B------:R-:W-:-:S03]  /*1f330*/  ULDC.64 UR4, c[0x0][0x9f8] ;  /* 0x00027e0000047ab9 */ /* 0x000fc60000000a00 */
[----:B------:R-:W3:Y:S04]  /*1f340*/  LDL.LU R0, [R1+0x20] ;  /* 0x0000200001007983 */ /* 0x000ee80000300800 */
[----:B------:R-:W4:Y:S01]  /*1f350*/  LDL R8, [R1+0x18] ;  /* 0x0000180001087983 */ /* 0x000f220000100800 */
[----:B------:R-:W-:-:S04]  /*1f360*/  ISETP.NE.U32.AND P0, PT, RZ, UR4, PT ;  /* 0x00000004ff007c0c */ /* 0x000fc8000bf05070 */
[----:B------:R-:W-:-:S13]  /*1f370*/  ISETP.NE.AND.EX P0, PT, RZ, UR5, PT, P0 ;  /* 0x00000005ff007c0c */ /* 0x000fda000bf05300 */
[----:B--2---:R-:W-:-:S04]  /*1f380*/  @P0 IADD3 R2, P1, R2, UR4, RZ ;  /* 0x0000000402020c10 */ /* 0x004fc8000ff3e0ff */
[----:B---3--:R-:W-:Y:S01]  /*1f390*/  @P0 IADD3.X R3, R0, UR5, RZ, P1, !PT ;  /* 0x0000000500030c10 */ /* 0x008fe20008ffe4ff */
[----:B------:R-:W-:-:S04]  /*1f3a0*/  ULDC.64 UR4, c[0x0][0xa08] ;  /* 0x0002820000047ab9 */ /* 0x000fc80000000a00 */
[----:B----4-:R0:W2:Y:S02]  /*1f3b0*/  @P0 LDG.E R8, desc[UR60][R2.64] ;  /* 0x0000003c02080981 */ /* 0x0100a4000c1e1900 */
[----:B0-----:R-:W0:Y:S01]  /*1f3c0*/  LDC.64 R2, c[0x0][0x418] ;  /* 0x00010600ff027b82 */ /* 0x001e220000000a00 */
[----:B--2---:R-:W-:Y:S01]  /*1f3d0*/  SHF.R.S32.HI R9, RZ, 0x1f, R8 ;  /* 0x0000001fff097819 */ /* 0x004fe20000011408 */
[----:B------:R1:W-:Y:S01]  /*1f3e0*/  @P0 STL [R1+0x18], R8 ;  /* 0x0000180801000387 */ /* 0x0003e20000100800 */
[----:B0-----:R-:W-:Y:S01]  /*1f3f0*/  LOP3.LUT P0, RZ, R2, UR4, RZ, 0xfc, !PT ;  /* 0x0000000402ff7c12 */ /* 0x001fe2000f80fcff */
[----:B------:R-:W-:Y:S02]  /*1f400*/  UMOV UR4, 0xffffffff ;  /* 0xffffffff00047882 */ /* 0x000fe40000000000 */
[----:B------:R1:W-:Y:S01]  /*1f410*/  STL [R1+0x20], R9 ;  /* 0x0000200901007387 */ /* 0x0003e20000100800 */
[----:B------:R-:W-:-:S04]  /*1f420*/  LOP3.LUT P0, RZ, R3, UR5, RZ, 0xfc, P0 ;  /* 0x0000000503ff7c12 */ /* 0x000fc8000800fcff */
[----:B------:R-:W-:Y:S01]  /*1f430*/  SEL R0, R8, RZ, !P0 ;  /* 0x000000ff08007207 */ /* 0x000fe20004000000 */
[----:B------:R-:W-:Y:S08]  /*1f440*/  BRA.DIV UR4, `(.L_x_562) ;  /* 0x0000005a04a87947 */ /* 0x000ff0000b800000 */
[----:B------:R-:W0:Y:S02]  /*1f450*/  S2R R4, SR_TID.X ;  /* 0x0000000000047919 */ /* 0x000e240000002100 */
[----:B0-----:R-:W-:-:S04]  /*1f460*/  SHF.R.U32.HI R4, RZ, 0x5, R4 ;  /* 0x00000005ff047819 */ /* 0x001fc80000011604 */
[----:B------:R-:W-:-:S05]  /*1f470*/  LOP3.LUT R4, R4, 0x3, RZ, 0xc0, !PT ;  /* 0x0000000304047812 */ /* 0x000fca00078ec0ff */
[----:B------:R0:W2:Y:S02]  /*1f480*/  SHFL.IDX PT, R14, R4, RZ, 0x1f ;  /* 0x00001fff040e7589 */ /* 0x0000a400000e0000 */
.L_x_714:
[----:B0-----:R-:W3:Y:S01]  /*1f490*/  LDL.LU R4, [R1+0x1c] ;  /* 0x00001c0001047983 */ /* 0x001ee20000300800 */
[----:B------:R-:W-:Y:S02]  /*1f4a0*/  PLOP3.LUT P1, PT, PT, PT, PT, 0x8, 0x0 ;  /* 0x000000000000781c */ /* 0x000fe40003f2e170 */
[----:B--2---:R-:W-:Y:S01]  /*1f4b0*/  ISETP.NE.AND P0, PT, R14, RZ, PT ;  /* 0x000000ff0e00720c */ /* 0x004fe20003f05270 */
[----:B------:R0:W-:Y:S01]  /*1f4c0*/  STL [R1], R0 ;  /* 0x0000000001007387 */ /* 0x0001e20000100800 */
[----:B---3--:R-:W-:-:S09]  /*1f4d0*/  LOP3.LUT R4, R4, 0xfffffffe, RZ, 0xc0, !PT ;  /* 0xfffffffe04047812 */ /* 0x008fd200078ec0ff */
[----:B------:R-:W-:-:S05]  /*1f4e0*/  @P1 LOP3.LUT R4, R4, 0x1, RZ, 0xfc, !PT ;  /* 0x0000000104041812 */ /* 0x000fca00078efcff */
[----:B------:R0:W-:Y:S01]  /*1f4f0*/  STL [R1+0x1c], R4 ;  /* 0x00001c0401007387 */ /* 0x0001e20000100800 */
[----:B------:R-:W-:Y:S05]  /*1f500*/  @P0 BRA `(.L_x_563) ;  /* 0x0000000400780947 */ /* 0x000fea0003800000 */
[----:B------:R-:W-:-:S03]  /*1f510*/  UMOV UR4, 0xffffffff ;  /* 0xffffffff00047882 */ /* 0x000fc60000000000 */
[----:B------:R-:W-:Y:S05]  /*1f520*/  BRA.DIV UR4, `(.L_x_564) ;  /* 0x0000005a04a47947 */ /* 0x000fea000b800000 */
[----:B------:R-:W-:-:S13]  /*1f530*/  ELECT P6, URZ, PT ;  /* 0x00000000003f782f */ /* 0x000fda00038c0000 */
.L_x_717:
[----:B------:R-:W-:Y:S05]  /*1f540*/  @!P6 BRA `(.L_x_563) ;  /* 0x000000040068e947 */ /* 0x000fea0003800000 */
[----:B0-----:R-:W2:Y:S01]  /*1f550*/  LDL R0, [R1+0x50] ;  /* 0x0000500001007983 */ /* 0x001ea20000100800 */
[----:B------:R-:W-:-:S04]  /*1f560*/  ISETP.NE.U32.AND P0, PT, R2, RZ, PT ;  /* 0x000000ff0200720c */ /* 0x000fc80003f05070 */
[----:B------:R-:W-:Y:S01]  /*1f570*/  ISETP.NE.AND.EX P0, PT, R3, RZ, PT, P0 ;  /* 0x000000ff0300720c */ /* 0x000fe20003f05300 */
[----:B--2---:R-:W-:-:S12]  /*1f580*/  VIADD R0, R0, 0xffffffff ;  /* 0xffffffff00007836 */ /* 0x004fd80000000000 */
        /* <DEDUP_REMOVED lines=13> */
[----:B------:R-:W-:-:S03]  /*1f660*/  IMAD.WIDE.U32 R4, R8, UR4, R4 ;  /* 0x0000000408047c25 */ /* 0x000fc6000f8e0004 */
[----:B------:R-:W-:Y:S02]  /*1f670*/  LEA R2, P0, R4, R2, 0x2 ;  /* 0x0000000204027211 */ /* 0x000fe400078010ff */
[----:B------:R-:W-:-:S04]  /*1f680*/  IADD3 R5, R5, R6, RZ ;  /* 0x0000000605057210 */ /* 0x000fc80007ffe0ff */
[----:B------:R-:W-:-:S05]  /*1f690*/  LEA.HI.X R3, R4, R3, R5, 0x2, P0 ;  /* 0x0000000304037211 */ /* 0x000fca00000f1405 */
[----:B------:R-:W2:Y:S04]  /*1f6a0*/  LDG.E R2, desc[UR60][R2.64] ;  /* 0x0000003c02027981 */ /* 0x000ea8000c1e1900 */
[----:B--2---:R0:W-:Y:S02]  /*1f6b0*/  STL [R1], R2 ;  /* 0x0000000201007387 */ /* 0x0041e40000100800 */
.L_x_565:
[----:B-1----:R-:W2:Y:S04]  /*1f6c0*/  LDL R9, [R1+0x4] ;  /* 0x0000040001097983 */ /* 0x002ea80000100800 */
[----:B0-----:R-:W2:Y:S04]  /*1f6d0*/  LDL R2, [R1+0x8] ;  /* 0x0000080001027983 */ /* 0x001ea80000100800 */
[----:B------:R-:W3:Y:S01]  /*1f6e0*/  LDL R3, [R1+0x10] ;  /* 0x0000100001037983 */ /* 0x000ee20000100800 */
[----:B------:R-:W0:Y:S02]  /*1f6f0*/  S2R R8, SR_TID.X ;  /* 0x0000000000087919 */ /* 0x000e240000002100 */
[----:B0-----:R-:W-:-:S04]  /*1f700*/  LOP3.LUT R8, R8, 0x7f, RZ, 0xc0, !PT ;  /* 0x0000007f08087812 */ /* 0x001fc800078ec0ff */
[----:B------:R-:W-:Y:S01]  /*1f710*/  ISETP.NE.AND P1, PT, R8, RZ, PT ;  /* 0x000000ff0800720c */ /* 0x000fe20003f25270 */
[----:B--2---:R-:W-:Y:S01]  /*1f720*/  IMAD R2, R2, 0x8, R9 ;  /* 0x0000000802027824 */ /* 0x004fe200078e0209 */
[----:B---3--:R-:W-:-:S04]  /*1f730*/  SHF.L.U32 R4, R3, 0x1f, RZ ;  /* 0x0000001f03047819 */ /* 0x008fc800000006ff */
[----:B------:R-:W0:Y:S02]  /*1f740*/  SYNCS.PHASECHK.TRANS64.TRYWAIT P0, [R2+URZ+0x2e880], R4 ;  /* 0x02e88004020075a7 */ /* 0x000e24000800017f */
[----:B0-----:R-:W-:Y:S05]  /*1f750*/  @!P0 BRA `(.L_x_566) ;  /* 0x0000005800388947 */ /* 0x001fea0003800000 */
.L_x_718:
        /* <DEDUP_REMOVED lines=8> */
.L_x_567:
[----:B------:R-:W2:Y:S04]  /*1f7e0*/  LDL R7, [R1+0x4] ;  /* 0x0000040001077983 */ /* 0x000ea80000100800 */
[----:B------:R-:W2:Y:S04]  /*1f7f0*/  LDL R3, [R1+0x8] ;  /* 0x0000080001037983 */ /* 0x000ea80000100800 */
[----:B------:R-:W3:Y:S04]  /*1f800*/  LDL R6, [R1+0x24] ;  /* 0x0000240001067983 */ /* 0x000ee80000100800 */
[----:B------:R-:W4:Y:S01]  /*1f810*/  LDL R5, [R1] ;  /* 0x0000000001057983 */ /* 0x000f220000100800 */
[----:B------:R-:W-:Y:S01]  /*1f820*/  R2UR UR9, R2 ;  /* 0x00000000020972ca */ /* 0x000fe200000e0000 */
[----:B------:R-:W-:Y:S01]  /*1f830*/  UIADD3 UR4, UP0, UR36, 0x470, URZ ;  /* 0x0000047024047890 */ /* 0x000fe2000ff1e03f */
[----:B------:R-:W-:Y:S01]  /*1f840*/  R2UR UR12, R18 ;  /* 0x00000000120c72ca */ /* 0x000fe200000e0000 */
[----:B------:R-:W-:Y:S01]  /*1f850*/  UMOV UR6, 0x0 ;  /* 0x0000000000067882 */ /* 0x000fe20000000000 */
[----:B------:R-:W-:Y:S01]  /*1f860*/  UMOV UR7, 0x14f00000 ;  /* 0x14f0000000077882 */ /* 0x000fe20000000000 */
[----:B------:R-:W-:Y:S01]  /*1f870*/  UIADD3.X UR5, URZ, UR37, URZ, UP0, !UPT ;  /* 0x000000253f057290 */ /* 0x000fe200087fe43f */
[----:B------:R-:W-:-:S07]  /*1f880*/  UMOV UR10, URZ ;  /* 0x0000003f000a7c82 */ /* 0x000fce0008000000 */
[----:B------:R-:W-:Y:S01]  /*1f890*/  UIADD3 UR9, UR9, 0x2e870, URZ ;  /* 0x0002e87009097890 */ /* 0x000fe2000fffe03f */
[----:B--2---:R-:W-:Y:S02]  /*1f8a0*/  IMAD R3, R3, 0x7000, R7 ;  /* 0x0000700003037824 */ /* 0x004fe400078e0207 */
[----:B---3--:R-:W-:-:S03]  /*1f8b0*/  IMAD R0, R0, 0xe0, R6 ;  /* 0x000000e000007824 */ /* 0x008fc600078e0206 */
[----:B------:R-:W-:Y:S02]  /*1f8c0*/  R2UR UR8, R3 ;  /* 0x00000000030872ca */ /* 0x000fe400000e0000 */
[----:B----4-:R-:W-:Y:S02]  /*1f8d0*/  R2UR UR13, R5 ;  /* 0x00000000050d72ca */ /* 0x010fe400000e0000 */
[----:B------:R-:W-:-:S09]  /*1f8e0*/  R2UR UR11, R0 ;  /* 0x00000000000b72ca */ /* 0x000fd200000e0000 */
[----:B------:R-:W-:-:S09]  /*1f8f0*/  UIADD3 UR8, UR8, 0xe400, URZ ;  /* 0x0000e40008087890 */ /* 0x000fd2000fffe03f */
[----:B------:R1:W-:Y:S01]  /*1f900*/  UTMALDG.4D [UR8], [UR4], desc[UR6] ;  /* 0x00000608040075b4 */ /* 0x0003e20008019000 */
[----:B------:R-:W2:Y:S02]  /*1f910*/  SYNCS.PHASECHK.TRANS64.TRYWAIT P0, [R2+URZ+0x2e840], R4 ;  /* 0x02e84004020075a7 */ /* 0x000ea4000800017f */
[----:B-12---:R-:W-:Y:S05]  /*1f920*/  @!P0 BRA `(.L_x_568) ;  /* 0x0000005400d88947 */ /* 0x006fea0003800000 */
.L_x_719:
        /* <DEDUP_REMOVED lines=8> */
.L_x_569:
[----:B------:R-:W2:Y:S04]  /*1f9b0*/  LDL R5, [R1] ;  /* 0x0000000001057983 */ /* 0x000ea80000100800 */
        /* <DEDUP_REMOVED lines=10> */
[----:B------:R-:W-:-:S04]  /*1fa60*/  UMOV UR10, URZ ;  /* 0x0000003f000a7c82 */ /* 0x000fc80008000000 */
[----:B------:R-:W-:Y:S02]  /*1fa70*/  UIADD3 UR8, UR8, 0x20400, URZ ;  /* 0x0002040008087890 */ /* 0x000fe4000fffe03f */
[----:B------:R-:W-:Y:S01]  /*1fa80*/  UIADD3 UR9, UR9, 0x2e830, URZ ;  /* 0x0002e83009097890 */ /* 0x000fe2000fffe03f */
[----:B--2---:R-:W-:Y:S02]  /*1fa90*/  R2UR UR13, R5 ;  /* 0x00000000050d72ca */ /* 0x004fe400000e0000 */
[----:B---3--:R-:W-:-:S04]  /*1faa0*/  LOP3.LUT R4, R4, 0xfffffffe, RZ, 0xc0, !PT ;  /* 0xfffffffe04047812 */ /* 0x008fc800078ec0ff */
[----:B------:R-:W-:-:S07]  /*1fab0*/  @P0 LOP3.LUT R4, R4, 0x1, RZ, 0xfc, !PT ;  /* 0x0000000104040812 */ /* 0x000fce00078efcff */
[----:B------:R2:W-:Y:S01]  /*1fac0*/  UTMALDG.4D [UR8], [UR4], desc[UR6] ;  /* 0x00000608040075b4 */ /* 0x0005e20008019000 */
[----:B------:R2:W-:Y:S01]  /*1fad0*/  STL [R1+0x1c], R4 ;  /* 0x00001c0401007387 */ /* 0x0005e20000100800 */
[----:B------:R-:W-:Y:S01]  /*1fae0*/  NOP ;  /* 0x0000000000007918 */ /* 0x000fe20000000000 */
.L_x_563:
[----:B------:R-:W3:Y:S04]  /*1faf0*/  LDL R2, [R1+0x4] ;  /* 0x0000040001027983 */ /* 0x000ee80000100800 */
[----:B------:R-:W4:Y:S04]  /*1fb00*/  LDL.LU R3, [R1+0x38] ;  /* 0x0000380001037983 */ /* 0x000f280000300800 */
[----:B------:R-:W5:Y:S04]  /*1fb10*/  LDL.LU R5, [R1+0x34] ;  /* 0x0000340001057983 */ /* 0x000f680000300800 */
[----:B0-2---:R-:W2:Y:S01]  /*1fb20*/  LDL.LU R4, [R1+0x40] ;  /* 0x0000400001047983 */ /* 0x005ea20000300800 */
[----:B------:R-:W-:Y:S05]  /*1fb30*/  WARPSYNC.ALL ;  /* 0x0000000000007948 */ /* 0x000fea0003800000 */
[----:B------:R-:W-:Y:S01]  /*1fb40*/  ULDC.64 UR4, c[0x0][0x298] ;  /* 0x0000a60000047ab9 */ /* 0x000fe20000000a00 */
[----:B------:R-:W-:Y:S01]  /*1fb50*/  ULDC.64 UR6, c[0x0][0xa00] ;  /* 0x0002800000067ab9 */ /* 0x000fe20000000a00 */
[----:B------:R-:W-:Y:S01]  /*1fb60*/  BSSY B6, `(.L_x_570) ;  /* 0x0000024000067945 */ /* 0x000fe20003800000 */
[----:B------:R-:W-:Y:S01]  /*1fb70*/  BAR.SYNC.DEFER_BLOCKING 0x8, 0x180 ;  /* 0x0206000000007b1d */ /* 0x000fe20000010000 */
[----:B------:R-:W-:-:S04]  /*1fb80*/  ISETP.NE.U32.AND P0, PT, RZ, UR6, PT ;  /* 0x00000006ff007c0c */ /* 0x000fc8000bf05070 */
[----:B------:R-:W-:Y:S01]  /*1fb90*/  ISETP.NE.AND.EX P0, PT, RZ, UR7, PT, P0 ;  /* 0x00000007ff007c0c */ /* 0x000fe2000bf05300 */
[----:B---3--:R-:W-:Y:S01]  /*1fba0*/  VIADD R2, R2, 0x1c400 ;  /* 0x0001c40002027836 */ /* 0x008fe20000000000 */
[----:B----4-:R-:W-:-:S04]  /*1fbb0*/  SHF.R.S32.HI R0, RZ, 0x1f, R3 ;  /* 0x0000001fff007819 */ /* 0x010fc80000011403 */
[----:B------:R-:W-:Y:S02]  /*1fbc0*/  LOP3.LUT P1, RZ, R2, 0x3ff, RZ, 0xc0, !PT ;  /* 0x000003ff02ff7812 */ /* 0x000fe4000782c0ff */
[----:B-----5:R-:W-:Y:S01]  /*1fbd0*/  SEL R5, R5, RZ, !P0 ;  /* 0x000000ff05057207 */ /* 0x020fe20004000000 */
[----:B------:R-:W-:Y:S01]  /*1fbe0*/  IMAD R0, R0, UR4, RZ ;  /* 0x0000000400007c24 */ /* 0x000fe2000f8e02ff */
[----:B--2---:R-:W-:-:S03]  /*1fbf0*/  SEL R4, R4, RZ, !P0 ;  /* 0x000000ff04047207 */ /* 0x004fc60004000000 */
[C---:B------:R-:W-:Y:S02]  /*1fc00*/  IMAD R0, R3.reuse, UR5, R0 ;  /* 0x0000000503007c24 */ /* 0x040fe4000f8e0200 */
[----:B------:R-:W-:-:S05]  /*1fc10*/  IMAD.WIDE.U32 R2, R3, UR4, RZ ;  /* 0x0000000403027c25 */ /* 0x000fca000f8e00ff */
[----:B------:R0:W-:Y:S04]  /*1fc20*/  STL.64 [R1+0x48], R2 ;  /* 0x0000480201007387 */ /* 0x0001e80000100a00 */
[----:B------:R2:W-:Y:S04]  /*1fc30*/  STL [R1+0x34], R5 ;  /* 0x0000340501007387 */ /* 0x0005e80000100800 */
[----:B------:R2:W-:Y:S01]  /*1fc40*/  STL [R1+0x5c], R4 ;  /* 0x00005c0401007387 */ /* 0x0005e20000100800 */
[----:B0-----:R-:W-:Y:S01]  /*1fc50*/  IMAD.IADD R2, R3, 0x1, R0 ;  /* 0x0000000103027824 */ /* 0x001fe200078e0200 */
[----:B------:R-:W-:-:S05]  /*1fc60*/  SHF.R.S32.HI R0, RZ, 0x1f, R18 ;  /* 0x0000001fff007819 */ /* 0x000fca0000011412 */
[----:B------:R2:W-:Y:S04]  /*1fc70*/  STL [R1+0x40], R0 ;  /* 0x0000400001007387 */ /* 0x0005e80000100800 */
[----:B------:R2:W-:Y:S01]  /*1fc80*/  STL [R1+0x38], R2 ;  /* 0x0000380201007387 */ /* 0x0005e20000100800 */
[----:B------:R-:W-:Y:S05]  /*1fc90*/  @!P1 BRA `(.L_x_571) ;  /* 0x0000000000409947 */ /* 0x000fea0003800000 */
[----:B--2---:R-:W-:Y:S01]  /*1fca0*/  MOV R2, 0x0 ;  /* 0x0000000000027802 */ /* 0x004fe20000000f00 */
[----:B------:R-:W-:Y:S01]  /*1fcb0*/  ULDC.64 UR4, c[0x4][0x98] ;  /* 0x0100260000047ab9 */ /* 0x000fe20000000a00 */
[----:B------:R-:W-:Y:S01]  /*1fcc0*/  ULDC.64 UR6, c[0x4][0xa0] ;  /* 0x0100280000067ab9 */ /* 0x000fe20000000a00 */
[----:B------:R-:W-:Y:S01]  /*1fcd0*/  ULDC.64 UR8, c[0x4][0x28] ;  /* 0x01000a0000087ab9 */ /* 0x000fe20000000a00 */
[----:B------:R-:W-:Y:S01]  /*1fce0*/  MOV R4, UR4 ;  /* 0x0000000400047c02 */ /* 0x000fe20008000f00 */
[----:B------:R-:W-:Y:S01]  /*1fcf0*/  IMAD.U32 R5, RZ, RZ, UR5 ;  /* 0x00000005ff057e24 */ /* 0x000fe2000f8e00ff */
[----:B------:R-:W0:Y:S01]  /*1fd00*/  LDC.64 R2, c[0x4][R2] ;  /* 0x0100000002027b82 */ /* 0x000e220000000a00 */
[----:B------:R-:W-:Y:S01]  /*1fd10*/  IMAD.U32 R6, RZ, RZ, UR6 ;  /* 0x00000006ff067e24 */ /* 0x000fe2000f8e00ff */
[----:B-1----:R-:W-:Y:S01]  /*1fd20*/  MOV R8, 0x70 ;  /* 0x0000007000087802 */ /* 0x002fe20000000f00 */
[----:B------:R-:W-:Y:S02]  /*1fd30*/  IMAD.U32 R7, RZ, RZ, UR7 ;  /* 0x00000007ff077e24 */ /* 0x000fe4000f8e00ff */
[----:B------:R-:W-:-:S02]  /*1fd40*/  IMAD.U32 R10, RZ, RZ, UR8 ;  /* 0x00000008ff0a7e24 */ /* 0x000fc4000f8e00ff */
[----:B------:R-:W-:Y:S02]  /*1fd50*/  IMAD.U32 R11, RZ, RZ, UR9 ;  /* 0x00000009ff0b7e24 */ /* 0x000fe4000f8e00ff */
[----:B------:R-:W-:Y:S02]  /*1fd60*/  IMAD.MOV.U32 R12, RZ, RZ, 0x1 ;  /* 0x00000001ff0c7424 */ /* 0x000fe400078e00ff */
[----:B------:R-:W-:-:S07]  /*1fd70*/  IMAD.MOV.U32 R13, RZ, RZ, RZ ;  /* 0x000000ffff0d7224 */ /* 0x000fce00078e00ff */
[----:B------:R-:W-:-:S07]  /*1fd80*/  LEPC R20, `(.L_x_571) ;  /* 0x000000001014794e */ /* 0x000fce0000000000 */
[----:B0-----:R-:W-:Y:S05]  /*1fd90*/  CALL.ABS.NOINC R2 ;  /* 0x0000000002007343 */ /* 0x001fea0003c00000 */
.L_x_571:
[----:B------:R-:W-:Y:S05]  /*1fda0*/  BSYNC B6 ;  /* 0x0000000000067941 */ /* 0x000fea0003800000 */
.L_x_570:
[----:B--2---:R-:W2:Y:S01]  /*1fdb0*/  LDL.LU R4, [R1+0x38] ;  /* 0x0000380001047983 */ /* 0x004ea20000300800 */
[----:B------:R-:W0:Y:S01]  /*1fdc0*/  LDC R7, c[0x0][0x448] ;  /* 0x00011200ff077b82 */ /* 0x000e220000000800 */
[----:B------:R-:W-:Y:S01]  /*1fdd0*/  ULDC.64 UR4, c[0x0][0x2d8] ;  /* 0x0000b60000047ab9 */ /* 0x000fe20000000a00 */
[----:B------:R-:W-:Y:S01]  /*1fde0*/  IMAD.SHL.U32 R17, R17, 0x80, RZ ;  /* 0x0000008011117824 */ /* 0x000fe200078e00ff */
[----:B------:R-:W2:Y:S01]  /*1fdf0*/  LDL.LU.64 R2, [R1+0x48] ;  /* 0x0000480001027983 */ /* 0x000ea20000300a00 */
[----:B------:R-:W-:-:S03]  /*1fe00*/  ULDC UR6, c[0x0][0x2b8] ;  /* 0x0000ae0000067ab9 */ /* 0x000fc60000000800 */
[----:B------:R-:W3:Y:S04]  /*1fe10*/  LDL.LU R0, [R1+0x40] ;  /* 0x0000400001007983 */ /* 0x000ee80000300800 */
[----:B------:R-:W4:Y:S04]  /*1fe20*/  LDL.LU R6, [R1+0x5c] ;  /* 0x00005c0001067983 */ /* 0x000f280000300800 */
[----:B------:R-:W4:Y:S04]  /*1fe30*/  LDL.LU R5, [R1+0x34] ;  /* 0x0000340001057983 */ /* 0x000f280000300800 */
[----:B------:R0:W5:Y:S02]  /*1fe40*/  LDL R10, [R1+0x3c] ;  /* 0x00003c00010a7983 */ /* 0x0001640000100800 */
[----:B0-----:R-:W-:Y:S01]  /*1fe50*/  ISETP.NE.AND P0, PT, R7, 0x1, PT ;  /* 0x000000010700780c */ /* 0x001fe20003f05270 */
[----:B-1----:R-:W0:Y:S02]  /*1fe60*/  S2R R8, SR_TID.X ;  /* 0x0000000000087919 */ /* 0x002e240000002100 */
[----:B0-----:R-:W-:-:S05]  /*1fe70*/  IMAD.SHL.U32 R9, R8, 0x10, RZ ;  /* 0x0000001008097824 */ /* 0x001fca00078e00ff */
[----:B------:R-:W-:Y:S01]  /*1fe80*/  LOP3.LUT R9, R9, 0x70, RZ, 0xc0, !PT ;  /* 0x0000007009097812 */ /* 0x000fe200078ec0ff */
[----:B--2---:R-:W-:Y:S02]  /*1fe90*/  IMAD.MOV.U32 R3, RZ, RZ, R4 ;  /* 0x000000ffff037224 */ /* 0x004fe400078e0004 */
[----:B------:R-:W0:Y:S01]  /*1fea0*/  S2R R4, SR_TID.X ;  /* 0x0000000000047919 */ /* 0x000e220000002100 */
[----:B---3--:R-:W-:Y:S02]  /*1feb0*/  IMAD R0, R0, UR4, RZ ;  /* 0x0000000400007c24 */ /* 0x008fe4000f8e02ff */
[----:B------:R-:W-:-:S04]  /*1fec0*/  IMAD.WIDE.U32 R2, R18, UR4, R2 ;  /* 0x0000000412027c25 */ /* 0x000fc8000f8e0002 */
[----:B------:R-:W-:Y:S01]  /*1fed0*/  IMAD R0, R18, UR5, R0 ;  /* 0x0000000512007c24 */ /* 0x000fe2000f8e0200 */
[----:B------:R-:W-:-:S03]  /*1fee0*/  ULDC.64 UR4, c[0x0][0x2e0] ;  /* 0x0000b80000047ab9 */ /* 0x000fc60000000a00 */
[----:B------:R-:W-:Y:S02]  /*1fef0*/  IMAD.IADD R3, R3, 0x1, R0 ;  /* 0x0000000103037824 */ /* 0x000fe400078e0200 */
[----:B----4-:R-:W-:Y:S02]  /*1ff00*/  IMAD R0, R6, UR4, RZ ;  /* 0x0000000406007c24 */ /* 0x010fe4000f8e02ff */
[C---:B------:R-:W-:Y:S01]  /*1ff10*/  IMAD.WIDE.U32 R2, R5.reuse, UR4, R2 ;  /* 0x0000000405027c25 */ /* 0x040fe2000f8e0002 */
[----:B------:R-:W1:Y:S03]  /*1ff20*/  @P0 LDC R6, c[0x0][0x450] ;  /* 0x00011400ff060b82 */ /* 0x000e660000000800 */
[----:B------:R-:W-:Y:S01]  /*1ff30*/  IMAD R0, R5, UR5, R0 ;  /* 0x0000000505007c24 */ /* 0x000fe2000f8e0200 */
[----:B------:R-:W-:-:S03]  /*1ff40*/  ULDC.64 UR4, c[0x0][0x2d0] ;  /* 0x0000b40000047ab9 */ /* 0x000fc60000000a00 */
[----:B------:R-:W-:Y:S01]  /*1ff50*/  IMAD.IADD R3, R3, 0x1, R0 ;  /* 0x0000000103037824 */ /* 0x000fe200078e0200 */
[C---:B0-----:R-:W-:Y:S02]  /*1ff60*/  LOP3.LUT R5, R4.reuse, 0x7f, RZ, 0xc0, !PT ;  /* 0x0000007f04057812 */ /* 0x041fe400078ec0ff */
[----:B------:R-:W-:Y:S02]  /*1ff70*/  SHF.L.U32 R4, R4, 0x4, RZ ;  /* 0x0000000404047819 */ /* 0x000fe400000006ff */
[----:B------:R-:W-:-:S04]  /*1ff80*/  SHF.R.U32.HI R5, RZ, 0x3, R5 ;  /* 0x00000003ff057819 */ /* 0x000fc80000011605 */
[----:B------:R-:W-:Y:S02]  /*1ff90*/  LOP3.LUT R4, R5, 0x70, R4, 0xf8, !PT ;  /* 0x0000007005047812 */ /* 0x000fe400078ef804 */
[----:B------:R-:W0:Y:S02]  /*1ffa0*/  @P0 LDC R5, c[0x0][0x44c] ;  /* 0x00011300ff050b82 */ /* 0x000e240000000800 */
[----:B------:R-:W-:-:S05]  /*1ffb0*/  LOP3.LUT R0, R4, R17, RZ, 0xfc, !PT ;  /* 0x0000001104007212 */ /* 0x000fca00078efcff */
[----:B------:R-:W-:Y:S02]  /*1ffc0*/  IMAD.MOV.U32 R4, RZ, RZ, R0 ;  /* 0x000000ffff047224 */ /* 0x000fe400078e0000 */
[----:B0-----:R-:W-:-:S05]  /*1ffd0*/  @P0 IMAD.HI.U32 R5, R0, R5, RZ ;  /* 0x0000000500050227 */ /* 0x001fca00078e00ff */
[----:B-1----:R-:W-:-:S05]  /*1ffe0*/  @P0 SHF.R.U32.HI R4, RZ, R6, R5 ;  /* 0x00000006ff040219 */ /* 0x002fca0000011605 */
[----:B------:R-:W-:-:S04]  /*1fff0*/  IMAD.MOV R5, RZ, RZ, -R4 ;  /* 0x000000ffff057224 */ /* 0x000fc800078e0a04 */
[----:B------:R-:W-:Y:S01]  /*20000*/  IMAD R0, R7, R5, R0 ;  /* 0x0000000507007224 */ /* 0x000fe200078e0200 */
[----:B------:R-:W-:Y:S01]  /*20010*/  SHF.R.S32.HI R5, RZ, 0x1f, R4 ;  /* 0x0000001fff057819 */ /* 0x000fe20000011404 */
[----:B------:R-:W-:-:S04]  /*20020*/  IMAD.WIDE.U32 R2, R4, UR4, R2 ;  /* 0x0000000404027c25 */ /* 0x000fc8000f8e0002 */
[----:B------:R-:W-:-:S04]  /*20030*/  IMAD R5, R5, UR4, RZ ;  /* 0x0000000405057c24 */ /* 0x000fc8000f8e02ff */
[----:B------:R-:W-:Y:S01]  /*20040*/  IMAD R4, R4, UR5, R5 ;  /* 0x0000000504047c24 */ /* 0x000fe2000f8e0205 */
[----:B------:R-:W-:-:S03]  /*20050*/  ULDC.64 UR4, c[0x0][0x2c8] ;  /* 0x0000b20000047ab9 */ /* 0x000fc60000000a00 */
[----:B------:R-:W-:Y:S01]  /*20060*/  IMAD.IADD R3, R3, 0x1, R4 ;  /* 0x0000000103037824 */ /* 0x000fe200078e0204 */
[----:B------:R-:W-:Y:S01]  /*20070*/  SHF.R.S32.HI R4, RZ, 0x1f, R0 ;  /* 0x0000001fff047819 */ /* 0x000fe20000011400 */
[----:B------:R-:W-:-:S04]  /*20080*/  IMAD.WIDE.U32 R2, R0, UR4, R2 ;  /* 0x0000000400027c25 */ /* 0x000fc8000f8e0002 */
[----:B------:R-:W-:-:S04]  /*20090*/  IMAD R4, R4, UR4, RZ ;  /* 0x0000000404047c24 */ /* 0x000fc8000f8e02ff */
[----:B------:R-:W-:Y:S01]  /*200a0*/  IMAD R0, R0, UR5, R4 ;  /* 0x0000000500007c24 */ /* 0x000fe2000f8e0204 */
[----:B------:R-:W-:Y:S02]  /*200b0*/  ULDC.64 UR4, c[0x0][0x280] ;  /* 0x0000a00000047ab9 */ /* 0x000fe40000000a00 */
[----:B------:R-:W-:Y:S01]  /*200c0*/  IADD3 R4, P1, R2, UR4, RZ ;  /* 0x0000000402047c10 */ /* 0x000fe2000ff3e0ff */
[----:B------:R-:W-:Y:S01]  /*200d0*/  UMOV UR4, 0xffffffff ;  /* 0xffffffff00047882 */ /* 0x000fe20000000000 */
[----:B------:R-:W-:Y:S02]  /*200e0*/  ISETP.GE.AND P0, PT, R9, UR6, PT ;  /* 0x0000000609007c0c */ /* 0x000fe4000bf06270 */
[----:B------:R-:W-:Y:S01]  /*200f0*/  IADD3.X R0, R3, UR5, R0, P1, !PT ;  /* 0x0000000503007c10 */ /* 0x000fe20008ffe400 */
[----:B------:R-:W-:Y:S10]  /*20100*/  BRA.DIV UR4, `(.L_x_572) ;  /* 0x0000004e04f47947 */ /* 0x000ff4000b800000 */
[----:B------:R-:W2:Y:S01]  /*20110*/  LDL.LU R6, [R1+0x54] ;  /* 0x0000540001067983 */ /* 0x000ea20000300800 */
[----:B------:R-:W0:Y:S02]  /*20120*/  S2R R5, SR_TID.X ;  /* 0x0000000000057919 */ /* 0x000e240000002100 */
[----:B0-----:R-:W-:-:S04]  /*20130*/  LOP3.LUT R5, R5, 0x7f, RZ, 0xc0, !PT ;  /* 0x0000007f05057812 */ /* 0x001fc800078ec0ff */
[----:B------:R-:W-:-:S04]  /*20140*/  SHF.R.U32.HI R5, RZ, 0x3, R5 ;  /* 0x00000003ff057819 */ /* 0x000fc80000011605 */
[----:B------:R-:W-:-:S05]  /*20150*/  IADD3 R2, R5, R17, RZ ;  /* 0x0000001105027210 */ /* 0x000fca0007ffe0ff */
[----:B------:R-:W-:Y:S02]  /*20160*/  VIADD R5, R2, 0x10 ;  /* 0x0000001002057836 */ /* 0x000fe40000000000 */
[----:B--2---:R-:W-:Y:S02]  /*20170*/  IMAD R3, R6, R7, RZ ;  /* 0x0000000706037224 */ /* 0x004fe400078e02ff */
[----:B------:R-:W0:Y:S04]  /*20180*/  SHFL.IDX PT, R7, R4, RZ, 0x181f ;  /* 0x00181fff04077589 */ /* 0x000e2800000e0000 */
[----:B------:R-:W1:Y:S01]  /*20190*/  SHFL.IDX PT, R6, R0, RZ, 0x181f ;  /* 0x00181fff00067589 */ /* 0x000e6200000e0000 */
[----:B------:R-:W-:-:S13]  /*201a0*/  ISETP.GE.AND P1, PT, R2, R3, PT ;  /* 0x000000030200720c */ /* 0x000fda0003f26270 */
[----:B0-----:R-:W-:-:S05]  /*201b0*/  @!P1 IADD3 R7, P2, R9, R7, RZ ;  /* 0x0000000709079210 */ /* 0x001fca0007f5e0ff */
[----:B-1----:R-:W-:-:S05]  /*201c0*/  @!P1 IMAD.X R6, RZ, RZ, R6, P2 ;  /* 0x000000ffff069224 */ /* 0x002fca00010e0606 */
[----:B------:R-:W-:-:S04]  /*201d0*/  @!P1 LOP3.LUT R7, R7, R6, RZ, 0x3c, !PT ;  /* 0x0000000607079212 */ /* 0x000fc800078e3cff */
[----:B------:R-:W-:-:S04]  /*201e0*/  @!P1 LOP3.LUT R6, R7, R6, RZ, 0x3c, !PT ;  /* 0x0000000607069212 */ /* 0x000fc800078e3cff */
[----:B------:R-:W-:-:S05]  /*201f0*/  @!P1 LOP3.LUT R7, R7, R6, RZ, 0x3c, !PT ;  /* 0x0000000607079212 */ /* 0x000fca00078e3cff */
[----:B------:R-:W-:Y:S01]  /*20200*/  @!PT LDS RZ, [RZ] ;  /* 0x00000000fffff984 */ /* 0x000fe20000000800 */
[----:B-----5:R0:W-:Y:S01]  /*20210*/  @!P1 LDGSTS.E.BYPASS.LTC128B.128 [R10+0x1c400], desc[UR60][R6.64], !P0 ;  /* 0x1c400000060a9fae */ /* 0x0201e2000c101d7c */
[----:B------:R-:W-:-:S03]  /*20220*/  ISETP.GE.AND P1, PT, R5, R3, PT ;  /* 0x000000030500720c */ /* 0x000fc60003f26270 */
[----:B------:R-:W1:Y:S04]  /*20230*/  SHFL.IDX PT, R5, R4, 0x1, 0x181f ;  /* 0x00381f0004057f89 */ /* 0x000e6800000e0000 */
[----:B0-----:R-:W0:Y:S06]  /*20240*/  SHFL.IDX PT, R6, R0, 0x1, 0x181f ;  /* 0x00381f0000067f89 */ /* 0x001e2c00000e0000 */
[----:B-1----:R-:W-:-:S05]  /*20250*/  @!P1 IADD3 R5, P2, R9, R5, RZ ;  /* 0x0000000509059210 */ /* 0x002fca0007f5e0ff */
[----:B0-----:R-:W-:-:S04]  /*20260*/  @!P1 IMAD.X R6, RZ, RZ, R6, P2 ;  /* 0x000000ffff069224 */ /* 0x001fc800010e0606 */
[----:B------:R-:W-:Y:S02]  /*20270*/  @!P1 IMAD.MOV.U32 R7, RZ, RZ, R6 ;  /* 0x000000ffff079224 */ /* 0x000fe400078e0006 */
[----:B------:R-:W-:Y:S01]  /*20280*/  @!P1 IMAD.MOV.U32 R6, RZ, RZ, R5 ;  /* 0x000000ffff069224 */ /* 0x000fe200078e0005 */
[----:B------:R-:W-:-:S04]  /*20290*/  IADD3 R5, R2, 0x20, RZ ;  /* 0x0000002002057810 */ /* 0x000fc80007ffe0ff */
[----:B------:R0:W-:Y:S01]  /*202a0*/  @!P1 LDGSTS.E.BYPASS.LTC128B.128 [R10+0x1cc00], desc[UR60][R6.64], !P0 ;  /* 0x1cc00000060a9fae */ /* 0x0001e2000c101d7c */
[----:B------:R-:W-:-:S03]  /*202b0*/  ISETP.GE.AND P1, PT, R5, R3, PT ;  /* 0x000000030500720c */ /* 0x000fc60003f26270 */
[----:B------:R-:W1:Y:S04]  /*202c0*/  SHFL.IDX PT, R5, R4, 0x2, 0x181f ;  /* 0x00581f0004057f89 */ /* 0x000e6800000e0000 */
[----:B0-----:R-:W0:Y:S06]  /*202d0*/  SHFL.IDX PT, R6, R0, 0x2, 0x181f ;  /* 0x00581f0000067f89 */ /* 0x001e2c00000e0000 */
[----:B-1----:R-:W-:-:S05]  /*202e0*/  @!P1 IADD3 R5, P2, R9, R5, RZ ;  /* 0x0000000509059210 */ /* 0x002fca0007f5e0ff */
[----:B0-----:R-:W-:-:S04]  /*202f0*/  @!P1 IMAD.X R6, RZ, RZ, R6, P2 ;  /* 0x000000ffff069224 */ /* 0x001fc800010e0606 */
[----:B------:R-:W-:Y:S02]  /*20300*/  @!P1 IMAD.MOV.U32 R7, RZ, RZ, R6 ;  /* 0x000000ffff079224 */ /* 0x000fe400078e0006 */
[----:B------:R-:W-:Y:S02]  /*20310*/  @!P1 IMAD.MOV.U32 R6, RZ, RZ, R5 ;  /* 0x000000ffff069224 */ /* 0x000fe400078e0005 */
[----:B------:R-:W-:-:S03]  /*20320*/  VIADD R5, R2, 0x30 ;  /* 0x0000003002057836 */ /* 0x000fc60000000000 */
[----:B------:R0:W-:Y:S02]  /*20330*/  @!P1 LDGSTS.E.BYPASS.LTC128B.128 [R10+0x1d400], desc[UR60][R6.64], !P0 ;  /* 0x1d400000060a9fae */ /* 0x0001e4000c101d7c */
[----:B------:R-:W-:Y:S02]  /*20340*/  ISETP.GE.AND P1, PT, R5, R3, PT ;  /* 0x000000030500720c */ /* 0x000fe40003f26270 */
[----:B------:R-:W1:Y:S04]  /*20350*/  SHFL.IDX PT, R5, R4, 0x3, 0x181f ;  /* 0x00781f0004057f89 */ /* 0x000e6800000e0000 */
[----:B0-----:R-:W0:Y:S07]  /*20360*/  SHFL.IDX PT, R6, R0, 0x3, 0x181f ;  /* 0x00781f0000067f89 */ /* 0x001e2e00000e0000 */
[----:B-1----:R-:W-:-:S05]  /*20370*/  @!P1 IADD3 R5, P2, R9, R5, RZ ;  /* 0x0000000509059210 */ /* 0x002fca0007f5e0ff */
[----:B0-----:R-:W-:-:S05]  /*20380*/  @!P1 IMAD.X R6, RZ, RZ, R6, P2 ;  /* 0x000000ffff069224 */ /* 0x001fca00010e0606 */
[----:B------:R-:W-:Y:S01]  /*20390*/  @!P1 MOV R7, R6 ;  /* 0x0000000600079202 */ /* 0x000fe20000000f00 */
[----:B------:R-:W-:Y:S02]  /*203a0*/  @!P1 IMAD.MOV.U32 R6, RZ, RZ, R5 ;  /* 0x000000ffff069224 */ /* 0x000fe400078e0005 */
[----:B------:R-:W-:-:S03]  /*203b0*/  VIADD R5, R2, 0x40 ;  /* 0x0000004002057836 */ /* 0x000fc60000000000 */
[----:B------:R0:W-:Y:S02]  /*203c0*/  @!P1 LDGSTS.E.BYPASS.LTC128B.128 [R10+0x1dc00], desc[UR60][R6.64], !P0 ;  /* 0x1dc00000060a9fae */ /* 0x0001e4000c101d7c */
[----:B------:R-:W-:Y:S02]  /*203d0*/  ISETP.GE.AND P1, PT, R5, R3, PT ;  /* 0x000000030500720c */ /* 0x000fe40003f26270 */
[----:B------:R-:W1:Y:S04]  /*203e0*/  SHFL.IDX PT, R5, R4, 0x4, 0x181f ;  /* 0x00981f0004057f89 */ /* 0x000e6800000e0000 */
[----:B0-----:R-:W0:Y:S07]  /*203f0*/  SHFL.IDX PT, R6, R0, 0x4, 0x181f ;  /* 0x00981f0000067f89 */ /* 0x001e2e00000e0000 */
        /* <DEDUP_REMOVED lines=21> */
[----:B------:R-:W-:Y:S01]  /*20550*/  @!P1 IMAD.MOV.U32 R6, RZ, RZ, R5 ;  /* 0x000000ffff069224 */ /* 0x000fe200078e0005 */
[----:B------:R-:W0:Y:S04]  /*20560*/  SHFL.IDX PT, R0, R0, 0x7, 0x181f ;  /* 0x00f81f0000007f89 */ /* 0x000e2800000e0000 */
[----:B------:R1:W-:Y:S04]  /*20570*/  @!P1 LDGSTS.E.BYPASS.LTC128B.128 [R10+0x1f400], desc[UR60][R6.64], !P0 ;  /* 0x1f400000060a9fae */ /* 0x0003e8000c101d7c */
[----:B------:R-:W2:Y:S02]  /*20580*/  SHFL.IDX PT, R4, R4, 0x7, 0x181f ;  /* 0x00f81f0004047f89 */ /* 0x000ea400000e0000 */
.L_x_736:
[----:B------:R3:W5:Y:S01]  /*20590*/  LDL R9, [R1+0x4] ;  /* 0x0000040001097983 */ /* 0x0007620000100800 */
[----:B------:R-:W4:Y:S01]  /*205a0*/  S2R R5, SR_TID.X ;  /* 0x0000000000057919 */ /* 0x000f220000002100 */
[----:B------:R-:W-:-:S05]  /*205b0*/  VIADD R2, R2, 0x70 ;  /* 0x0000007002027836 */ /* 0x000fca0000000000 */
[----:B------:R-:W-:Y:S01]  /*205c0*/  ISETP.GE.AND P1, PT, R2, R3, PT ;  /* 0x000000030200720c */ /* 0x000fe20003f26270 */
[----:B----4-:R-:W-:-:S05]  /*205d0*/  IMAD.SHL.U32 R5, R5, 0x10, RZ ;  /* 0x0000001005057824 */ /* 0x010fca00078e00ff */
[----:B------:R-:W-:-:S07]  /*205e0*/  LOP3.LUT R5, R5, 0x70, RZ, 0xc0, !PT ;  /* 0x0000007005057812 */ /* 0x000fce00078ec0ff */
[----:B--2---:R-:W-:-:S05]  /*205f0*/  @!P1 IADD3 R2, P2, R5, R4, RZ ;  /* 0x0000000405029210 */ /* 0x004fca0007f5e0ff */
[----:B0-----:R-:W-:-:S05]  /*20600*/  @!P1 IMAD.X R3, RZ, RZ, R0, P2 ;  /* 0x000000ffff039224 */ /* 0x001fca00010e0600 */
[----:B------:R-:W-:Y:S01]  /*20610*/  @!PT LDS RZ, [RZ] ;  /* 0x00000000fffff984 */ /* 0x000fe20000000800 */
[----:B------:R-:W-:Y:S01]  /*20620*/  @!PT LDS RZ, [RZ] ;  /* 0x00000000fffff984 */ /* 0x000fe20000000800 */
[----:B------:R-:W-:Y:S01]  /*20630*/  @!PT LDS RZ, [RZ] ;  /* 0x00000000fffff984 */ /* 0x000fe20000000800 */
[----:B------:R3:W-:Y:S01]  /*20640*/  @!P1 LDGSTS.E.BYPASS.LTC128B.128 [R10+0x1fc00], desc[UR60][R2.64], !P0 ;  /* 0x1fc00000020a9fae */ /* 0x0007e2000c101d7c */
[----:B------:R-:W-:Y:S01]  /*20650*/  PLOP3.LUT P0, PT, PT, PT, PT, 0x80, 0x0 ;  /* 0x000000000000781c */ /* 0x000fe20003f0f070 */
[----:B------:R-:W-:-:S12]  /*20660*/  NOP ;  /* 0x0000000000007918 */ /* 0x000fd80000000000 */
.L_x_573:
[----:B---3--:R-:W2:Y:S01]  /*20670*/  LDL R2, [R1+0x4] ;  /* 0x0000040001027983 */ /* 0x008ea20000100800 */
[----:B------:R-:W-:Y:S02]  /*20680*/  PLOP3.LUT P1, PT, P1, P0, PT, 0xa2, 0x0 ;  /* 0x000000000000781c */ /* 0x000fe40000f21472 */
[----:B--2---:R-:W-:-:S08]  /*20690*/  @P0 R2UR P1, UR4, R2 ;  /* 0x00000000020402ca */ /* 0x004fd00000020000 */
[----:B------:R-:W-:-:S05]  /*206a0*/  @P0 PLOP3.LUT P0, PT, P1, PT, PT, 0x80, 0x0 ;  /* 0x000000000000081c */ /* 0x000fca0000f0f070 */
[----:B------:R-:W-:Y:S01]  /*206b0*/  @!P1 SYNCS.ARRIVE.TRANS64.RED.A0T1 RZ, [UR4+0x2e800], RZ ;  /* 0x02e800ffffff99a7 */ /* 0x000fe20008200404 */
[----:B------:R-:W-:Y:S07]  /*206c0*/  @!P1 ARRIVES.LDGSTSBAR.64.TRANSCNT [UR4+0x2e800] ;  /* 0x02e80000ff0099b0 */ /* 0x000fee0008000a84 */
[----:B------:R-:W-:Y:S05]  /*206d0*/  @P0 BRA.U.ANY `(.L_x_573) ;  /* 0xfffffffd00e40947 */ /* 0x000fea000393ffff */
[----:B------:R-:W2:Y:S02]  /*206e0*/  LDL.LU R3, [R1+0x60] ;  /* 0x0000600001037983 */ /* 0x000ea40000300800 */
[----:B--2---:R-:W-:-:S05]  /*206f0*/  VIADD R3, R3, 0x1 ;  /* 0x0000000103037836 */ /* 0x004fca0000000000 */
[----:B------:R0:W-:Y:S01]  /*20700*/  STL [R1+0x60], R3 ;  /* 0x0000600301007387 */ /* 0x0001e20000100800 */
[----:B------:R-:W-:-:S04]  /*20710*/  LEA.HI R0, R3, R3, RZ, 0x1 ;  /* 0x0000000303007211 */ /* 0x000fc800078f08ff */
[----:B------:R-:W-:-:S04]  /*20720*/  LOP3.LUT R0, R0, 0xfffffffe, RZ, 0xc0, !PT ;  /* 0xfffffffe00007812 */ /* 0x000fc800078ec0ff */
[----:B------:R-:W-:-:S04]  /*20730*/  IADD3 R0, R3, -R0, RZ ;  /* 0x8000000003007210 */ /* 0x000fc80007ffe0ff */
[----:B------:R-:W-:Y:S01]  /*20740*/  SHF.L.U32 R0, R0, 0x1f, RZ ;  /* 0x0000001f00007819 */ /* 0x000fe200000006ff */
[----:B------:R-:W-:Y:S01]  /*20750*/  NOP ;  /* 0x0000000000007918 */ /* 0x000fe20000000000 */
[----:B------:R0:W-:Y:S01]  /*20760*/  SYNCS.ARRIVE.TRANS64.A1T0 RZ, [R2+URZ+0x2e800], RZ ;  /* 0x02e800ff02ff79a7 */ /* 0x0001e2000810003f */
[----:B------:R-:W-:Y:S01]  /*20770*/  BSSY B0, `(.L_x_574) ;  /* 0x0000003000007945 */ /* 0x000fe20003800000 */
[----:B------:R-:W2:Y:S03]  /*20780*/  SYNCS.PHASECHK.TRANS64.TRYWAIT P0, [R2+URZ+0x2e820], R0 ;  /* 0x02e82000020075a7 */ /* 0x000ea6000800017f */
[----:B0-2---:R-:W-:Y:S05]  /*20790*/  @!P0 BRA `(.L_x_575) ;  /* 0x0000005000e88947 */ /* 0x005fea0003800000 */
.L_x_737:
[----:B------:R-:W-:Y:S05]  /*207a0*/  BSYNC B0 ;  /* 0x0000000000007941 */ /* 0x000fea0003800000 */
.L_x_574:
[----:B0-----:R-:W2:Y:S02]  /*207b0*/  LDL.LU R2, [R1+0x44] ;  /* 0x0000440001027983 */ /* 0x001ea40000300800 */
[----:B--2---:R-:W-:-:S13]  /*207c0*/  ISETP.GE.AND P0, PT, R2, 0xe1, PT ;  /* 0x000000e10200780c */ /* 0x004fda0003f06270 */
[----:B------:R-:W-:Y:S05]  /*207d0*/  @!P0 BRA `(.L_x_576) ;  /* 0x0000001000048947 */ /* 0x000fea0003800000 */
[----:B------:R-:W2:Y:S04]  /*207e0*/  LDL.LU R2, [R1+0x50] ;  /* 0x0000500001027983 */ /* 0x000ea80000300800 */
[----:B------:R0:W5:Y:S01]  /*207f0*/  LDL.LU R0, [R1+0x8] ;  /* 0x0000080001007983 */ /* 0x0001620000300800 */
[----:B--2---:R-:W-:-:S03]  /*20800*/  VIADD R3, R2, 0xfffffffe ;  /* 0xfffffffe02037836 */ /* 0x004fc60000000000 */
[----:B------:R0:W5:Y:S04]  /*20810*/  LDL.LU R2, [R1+0x10] ;  /* 0x0000100001027983 */ /* 0x0001680000300800 */
.L_x_596:
[----:B--2---:R-:W2:Y:S01]  /*20820*/  LDL R4, [R1+0x1c] ;  /* 0x00001c0001047983 */ /* 0x004ea20000100800 */
[----:B-----5:R-:W-:Y:S01]  /*20830*/  VIADD R5, R0, 0x1 ;  /* 0x0000000100057836 */ /* 0x020fe20000000000 */
[----:B------:R-:W-:Y:S05]  /*20840*/  YIELD ;  /* 0x0000000000007946 */ /* 0x000fea0003800000 */
[C---:B------:R-:W-:Y:S01]  /*20850*/  ISETP.NE.AND P0, PT, R5.reuse, 0x2, PT ;  /* 0x000000020500780c */ /* 0x040fe20003f05270 */
[----:B------:R-:W-:Y:S03]  /*20860*/  BSSY B0, `(.L_x_577) ;  /* 0x0000071000007945 */ /* 0x000fe60003800000 */
[----:B-1----:R-:W-:-:S02]  /*20870*/  SEL R10, R5, RZ, P0 ;  /* 0x000000ff050a7207 */ /* 0x002fc40000000000 */
[----:B--2---:R-:W-:Y:S02]  /*20880*/  LOP3.LUT P1, RZ, R4, 0x1, RZ, 0xc0, !PT ;  /* 0x0000000104ff7812 */ /* 0x004fe4000782c0ff */
[----:B------:R-:W-:-:S04]  /*20890*/  SEL R4, RZ, 0x1, P0 ;  /* 0x00000001ff047807 */ /* 0x000fc80000000000 */
[----:B------:R-:W-:-:S05]  /*208a0*/  LOP3.LUT R9, R2, R4, RZ, 0x3c, !PT ;  /* 0x0000000402097212 */ /* 0x000fca00078e3cff */
[----:B------:R1:W-:Y:S04]  /*208b0*/  STL [R1+0x10], R9 ;  /* 0x0000100901007387 */ /* 0x0003e80000100800 */
[----:B------:R1:W-:Y:S01]  /*208c0*/  STL [R1+0x8], R10 ;  /* 0x0000080a01007387 */ /* 0x0003e20000100800 */
[----:B------:R-:W-:Y:S05]  /*208d0*/  @!P1 BRA `(.L_x_578) ;  /* 0x0000000400a49947 */ /* 0x000fea0003800000 */
[----:B------:R-:W-:Y:S01]  /*208e0*/  ULDC.64 UR4, c[0x0][0x418] ;  /* 0x0001060000047ab9 */ /* 0x000fe20000000a00 */
[----:B------:R-:W-:Y:S01]  /*208f0*/  IMAD.MOV.U32 R8, RZ, RZ, R3 ;  /* 0x000000ffff087224 */ /* 0x000fe200078e0003 */
[----:B------:R-:W-:-:S04]  /*20900*/  ISETP.NE.U32.AND P0, PT, RZ, UR4, PT ;  /* 0x00000004ff007c0c */ /* 0x000fc8000bf05070 */
[----:B------:R-:W-:-:S13]  /*20910*/  ISETP.NE.AND.EX P0, PT, RZ, UR5, PT, P0 ;  /* 0x00000005ff007c0c */ /* 0x000fda000bf05300 */
[----:B------:R-:W-:Y:S05]  /*20920*/  @!P0 BRA `(.L_x_579) ;  /* 0x0000000000508947 */ /* 0x000fea0003800000 */
[----:B------:R-:W2:Y:S01]  /*20930*/  LDL R12, [R1+0x20] ;  /* 0x00002000010c7983 */ /* 0x000ea20000100800 */
[----:B------:R-:W3:Y:S01]  /*20940*/  LDC R7, c[0x0][0x43c] ;  /* 0x00010f00ff077b82 */ /* 0x000ee20000000800 */
[----:B------:R-:W-:Y:S02]  /*20950*/  ULDC.64 UR6, c[0x0][0x428] ;  /* 0x00010a0000067ab9 */ /* 0x000fe40000000a00 */
[----:B------:R-:W4:Y:S01]  /*20960*/  LDL R11, [R1+0x18] ;  /* 0x00001800010b7983 */ /* 0x000f220000100800 */
[----:B---3--:R-:W-:-:S13]  /*20970*/  ISETP.NE.AND P0, PT, R7, 0x1, PT ;  /* 0x000000010700780c */ /* 0x008fda0003f05270 */
[----:B------:R-:W3:Y:S02]  /*20980*/  @P0 LDC.64 R4, c[0x0][0x440] ;  /* 0x00011000ff040b82 */ /* 0x000ee40000000a00 */
[----:B---3--:R-:W-:-:S04]  /*20990*/  @P0 IMAD.HI.U32 R6, R3, R4, RZ ;  /* 0x0000000403060227 */ /* 0x008fc800078e00ff */
[----:B------:R-:W-:Y:S01]  /*209a0*/  IMAD.MOV.U32 R4, RZ, RZ, R3 ;  /* 0x000000ffff047224 */ /* 0x000fe200078e0003 */
[----:B------:R-:W-:-:S04]  /*209b0*/  @P0 SHF.R.U32.HI R4, RZ, R5, R6 ;  /* 0x00000005ff040219 */ /* 0x000fc80000011606 */
[--C-:B------:R-:W-:Y:S01]  /*209c0*/  SHF.R.S32.HI R5, RZ, 0x1f, R4.reuse ;  /* 0x0000001fff057819 */ /* 0x100fe20000011404 */
[----:B------:R-:W-:-:S04]  /*209d0*/  IMAD.MOV R8, RZ, RZ, -R4 ;  /* 0x000000ffff087224 */ /* 0x000fc800078e0a04 */
[----:B------:R-:W-:Y:S02]  /*209e0*/  IMAD R8, R7, R8, R3 ;  /* 0x0000000807087224 */ /* 0x000fe400078e0203 */
[----:B--2---:R-:W-:-:S04]  /*209f0*/  IMAD R6, R12, UR6, RZ ;  /* 0x000000060c067c24 */ /* 0x004fc8000f8e02ff */
[C---:B----4-:R-:W-:Y:S02]  /*20a00*/  IMAD R6, R11.reuse, UR7, R6 ;  /* 0x000000070b067c24 */ /* 0x050fe4000f8e0206 */
[----:B------:R-:W-:-:S05]  /*20a10*/  IMAD.WIDE.U32 R4, R11, UR6, R4 ;  /* 0x000000060b047c25 */ /* 0x000fca000f8e0004 */
[----:B------:R-:W-:Y:S02]  /*20a20*/  IADD3 R5, R6, R5, RZ ;  /* 0x0000000506057210 */ /* 0x000fe40007ffe0ff */
[----:B------:R-:W-:-:S04]  /*20a30*/  LEA R6, P0, R4, UR4, 0x2 ;  /* 0x0000000404067c11 */ /* 0x000fc8000f8010ff */
[----:B------:R-:W-:-:S05]  /*20a40*/  LEA.HI.X R7, R4, UR5, R5, 0x2, P0 ;  /* 0x0000000504077c11 */ /* 0x000fca00080f1405 */
[----:B------:R-:W2:Y:S04]  /*20a50*/  LDG.E R4, desc[UR60][R6.64] ;  /* 0x0000003c06047981 */ /* 0x000ea8000c1e1900 */
[----:B--2---:R2:W-:Y:S02]  /*20a60*/  STL [R1], R4 ;  /* 0x0000000401007387 */ /* 0x0045e40000100800 */
.L_x_579:
[----:B------:R-:W3:Y:S01]  /*20a70*/  LDL R5, [R1+0x4] ;  /* 0x0000040001057983 */ /* 0x000ee20000100800 */
[----:B--2---:R-:W2:Y:S01]  /*20a80*/  S2R R4, SR_TID.X ;  /* 0x0000000000047919 */ /* 0x004ea20000002100 */
[----:B------:R-:W-:Y:S01]  /*20a90*/  BSSY B1, `(.L_x_580) ;  /* 0x0000007000017945 */ /* 0x000fe20003800000 */
[----:B--2---:R-:W-:-:S04]  /*20aa0*/  LOP3.LUT R4, R4, 0x7f, RZ, 0xc0, !PT ;  /* 0x0000007f04047812 */ /* 0x004fc800078ec0ff */
[----:B------:R-:W-:Y:S01]  /*20ab0*/  ISETP.NE.AND P1, PT, R4, RZ, PT ;  /* 0x000000ff0400720c */ /* 0x000fe20003f25270 */
[----:B---3--:R-:W-:Y:S01]  /*20ac0*/  IMAD R6, R10, 0x8, R5 ;  /* 0x000000080a067824 */ /* 0x008fe200078e0205 */
[----:B------:R-:W-:-:S04]  /*20ad0*/  SHF.L.U32 R5, R9, 0x1f, RZ ;  /* 0x0000001f09057819 */ /* 0x000fc800000006ff */
[----:B------:R-:W2:Y:S02]  /*20ae0*/  SYNCS.PHASECHK.TRANS64.TRYWAIT P0, [R6+URZ+0x2e880], R5 ;  /* 0x02e88005060075a7 */ /* 0x000ea4000800017f */
[----:B--2---:R-:W-:Y:S05]  /*20af0*/  @!P0 BRA `(.L_x_581) ;  /* 0x0000005000288947 */ /* 0x004fea0003800000 */
.L_x_738:
[----:B------:R-:W-:Y:S05]  /*20b00*/  BSYNC B1 ;  /* 0x0000000000017941 */ /* 0x000fea0003800000 */
.L_x_580:
[----:B------:R-:W-:Y:S04]  /*20b10*/  BSSY B1, `(.L_x_582) ;  /* 0x0000009000017945 */ /* 0x000fe80003800000 */
        /* <DEDUP_REMOVED lines=8> */
.L_x_583:
[----:B------:R-:W-:Y:S05]  /*20ba0*/  BSYNC B1 ;  /* 0x0000000000017941 */ /* 0x000fea0003800000 */
.L_x_582:
[----:B-1----:R-:W3:Y:S04]  /*20bb0*/  LDL R9, [R1+0x4] ;  /* 0x0000040001097983 */ /* 0x002ee80000100800 */
[----:B------:R-:W3:Y:S04]  /*20bc0*/  LDL R4, [R1+0x8] ;  /* 0x0000080001047983 */ /* 0x000ee80000100800 */
[----:B------:R-:W4:Y:S01]  /*20bd0*/  LDL R7, [R1+0x24] ;  /* 0x0000240001077983 */ /* 0x000f220000100800 */
[----:B------:R-:W-:Y:S01]  /*20be0*/  IMAD.MOV.U32 R10, RZ, RZ, RZ ;  /* 0x000000ffff0a7224 */ /* 0x000fe200078e00ff */
[----:B------:R-:W-:Y:S01]  /*20bf0*/  UIADD3 UR4, UP0, UR36, 0x470, URZ ;  /* 0x0000047024047890 */ /* 0x000fe2000ff1e03f */
[----:B------:R-:W-:Y:S01]  /*20c00*/  PLOP3.LUT P0, PT, PT, PT, PT, 0x80, 0x0 ;  /* 0x000000000000781c */ /* 0x000fe20003f0f070 */
[----:B------:R-:W-:Y:S01]  /*20c10*/  UMOV UR6, 0x0 ;  /* 0x0000000000067882 */ /* 0x000fe20000000000 */
[----:B------:R-:W-:Y:S01]  /*20c20*/  UMOV UR7, 0x14f00000 ;  /* 0x14f0000000077882 */ /* 0x000fe20000000000 */
[----:B------:R-:W-:Y:S01]  /*20c30*/  R2UR UR10, R10 ;  /* 0x000000000a0a72ca */ /* 0x000fe200000e0000 */
[----:B------:R-:W-:Y:S01]  /*20c40*/  UIADD3.X UR5, URZ, UR37, URZ, UP0, !UPT ;  /* 0x000000253f057290 */ /* 0x000fe200087fe43f */
[----:B---3--:R-:W-:-:S02]  /*20c50*/  IMAD R4, R4, 0x7000, R9 ;  /* 0x0000700004047824 */ /* 0x008fc400078e0209 */
[----:B----4-:R-:W-:Y:S02]  /*20c60*/  IMAD R7, R8, 0xe0, R7 ;  /* 0x000000e008077824 */ /* 0x010fe400078e0207 */
[----:B------:R-:W-:Y:S02]  /*20c70*/  VIADD R8, R6, 0x2e870 ;  /* 0x0002e87006087836 */ /* 0x000fe40000000000 */
[----:B------:R-:W-:-:S07]  /*20c80*/  VIADD R9, R4, 0xe400 ;  /* 0x0000e40004097836 */ /* 0x000fce0000000000 */
.L_x_584:
[----:B------:R-:W3:Y:S01]  /*20c90*/  LDL R11, [R1] ;  /* 0x00000000010b7983 */ /* 0x000ee20000100800 */
[----:B------:R-:W-:-:S13]  /*20ca0*/  @P0 ELECT P2, URZ, PT ;  /* 0x00000000003f082f */ /* 0x000fda0003840000 */
[----:B------:R-:W-:Y:S02]  /*20cb0*/  @P2 R2UR UR12, R18 ;  /* 0x00000000120c22ca */ /* 0x000fe400000e0000 */
[----:B------:R-:W-:Y:S02]  /*20cc0*/  @P2 R2UR UR11, R7 ;  /* 0x00000000070b22ca */ /* 0x000fe400000e0000 */
[----:B------:R-:W-:Y:S02]  /*20cd0*/  @P2 R2UR UR9, R8 ;  /* 0x00000000080922ca */ /* 0x000fe400000e0000 */
[----:B------:R-:W-:Y:S02]  /*20ce0*/  @P2 R2UR UR8, R9 ;  /* 0x00000000090822ca */ /* 0x000fe400000e0000 */
[----:B------:R-:W-:Y:S02]  /*20cf0*/  @P2 PLOP3.LUT P0, PT, P2, PT, PT, 0x8, 0x0 ;  /* 0x000000000000281c */ /* 0x000fe4000170e170 */
[----:B---3--:R-:W-:-:S02]  /*20d00*/  @P2 R2UR UR13, R11 ;  /* 0x000000000b0d22ca */ /* 0x008fc400000e0000 */
[----:B------:R-:W-:-:S11]  /*20d10*/  PLOP3.LUT P2, PT, PT, PT, PT, 0x8, 0x0 ;  /* 0x000000000000781c */ /* 0x000fd60003f4e170 */
[----:B------:R1:W-:Y:S02]  /*20d20*/  UTMALDG.4D [UR8], [UR4], desc[UR6] ;  /* 0x00000608040075b4 */ /* 0x0003e40008019000 */
[----:B-1----:R-:W-:Y:S05]  /*20d30*/  @P0 BRA.U.ANY `(.L_x_584) ;  /* 0xfffffffd00d40947 */ /* 0x002fea000393ffff */
[----:B------:R-:W1:Y:S01]  /*20d40*/  SYNCS.PHASECHK.TRANS64.TRYWAIT P0, [R6+URZ+0x2e840], R5 ;  /* 0x02e84005060075a7 */ /* 0x000e62000800017f */
[----:B------:R-:W-:Y:S04]  /*20d50*/  BSSY B1, `(.L_x_585) ;  /* 0x0000002000017945 */ /* 0x000fe80003800000 */
[----:B-1----:R-:W-:Y:S05]  /*20d60*/  @!P0 BRA `(.L_x_586) ;  /* 0x0000004c00a08947 */ /* 0x002fea0003800000 */
.L_x_739:
[----:B------:R-:W-:Y:S05]  /*20d70*/  BSYNC B1 ;  /* 0x0000000000017941 */ /* 0x000fea0003800000 */
.L_x_585:
[----:B------:R-:W-:Y:S01]  /*20d80*/  BSSY B1, `(.L_x_587) ;  /* 0x000000b000017945 */ /* 0x000fe20003800000 */
[----:B------:R-:W-:Y:S01]  /*20d90*/  MOV R8, 0x0 ;  /* 0x0000000000087802 */ /* 0x000fe20000000f00 */
[----:B------:R-:W-:Y:S02]  /*20da0*/  IMAD.MOV.U32 R9, RZ, RZ, 0x14f00000 ;  /* 0x14f00000ff097424 */ /* 0x000fe400078e00ff */
[----:B------:R-:W-:Y:S05]  /*20db0*/  @P1 BRA `(.L_x_588) ;  /* 0x00000000001c1947 */ /* 0x000fea0003800000 */
[----:B------:R-:W3:Y:S01]  /*20dc0*/  S2R R11, SR_TID.X ;  /* 0x00000000000b7919 */ /* 0x000ee20000002100 */
[----:B-12---:R-:W-:-:S04]  /*20dd0*/  IMAD.MOV.U32 R5, RZ, RZ, 0x7000 ;  /* 0x00007000ff057424 */ /* 0x006fc800078e00ff */
[----:B------:R4:W-:Y:S01]  /*20de0*/  SYNCS.ARRIVE.TRANS64 RZ, [R6+URZ+0x2e830], R5 ;  /* 0x02e8300506ff79a7 */ /* 0x0009e2000800003f */
[----:B---3--:R-:W-:-:S04]  /*20df0*/  LOP3.LUT R11, R11, 0x1f, RZ, 0xc0, !PT ;  /* 0x0000001f0b0b7812 */ /* 0x008fc800078ec0ff */
[----:B------:R-:W-:-:S13]  /*20e00*/  ISETP.NE.AND P0, PT, R11, RZ, PT ;  /* 0x000000ff0b00720c */ /* 0x000fda0003f05270 */
[----:B----4-:R-:W-:Y:S05]  /*20e10*/  @!P0 BRA `(.L_x_588) ;  /* 0x0000000000048947 */ /* 0x010fea0003800000 */
[----:B------:R-:W-:Y:S01]  /*20e20*/  BPT.TRAP 0x1 ;  /* 0x000000040000795c */ /* 0x000fe20000300000 */
.L_x_588:
[----:B------:R-:W-:Y:S05]  /*20e30*/  BSYNC B1 ;  /* 0x0000000000017941 */ /* 0x000fea0003800000 */
.L_x_587:
        /* <DEDUP_REMOVED lines=8> */
.L_x_589:
[----:B------:R-:W2:Y:S01]  /*20ec0*/  LDL R5, [R1] ;  /* 0x0000000001057983 */ /* 0x000ea20000100800 */
[----:B------:R-:W-:-:S13]  /*20ed0*/  @P0 ELECT P1, URZ, PT ;  /* 0x00000000003f082f */ /* 0x000fda0003820000 */
[----:B------:R-:W-:Y:S02]  /*20ee0*/  @P1 R2UR UR12, R18 ;  /* 0x00000000120c12ca */ /* 0x000fe400000e0000 */
[----:B------:R-:W-:Y:S02]  /*20ef0*/  @P1 R2UR UR11, R7 ;  /* 0x00000000070b12ca */ /* 0x000fe400000e0000 */
[----:B------:R-:W-:Y:S02]  /*20f00*/  @P1 R2UR UR9, R6 ;  /* 0x00000000060912ca */ /* 0x000fe400000e0000 */
[----:B------:R-:W-:Y:S02]  /*20f10*/  @P1 R2UR UR8, R4 ;  /* 0x00000000040812ca */ /* 0x000fe400000e0000 */
[----:B------:R-:W-:Y:S02]  /*20f20*/  @P1 PLOP3.LUT P0, PT, P1, PT, PT, 0x8, 0x0 ;  /* 0x000000000000181c */ /* 0x000fe40000f0e170 */
[----:B--2---:R-:W-:-:S02]  /*20f30*/  @P1 R2UR UR13, R5 ;  /* 0x00000000050d12ca */ /* 0x004fc400000e0000 */
[----:B------:R-:W-:-:S11]  /*20f40*/  PLOP3.LUT P1, PT, PT, PT, PT, 0x8, 0x0 ;  /* 0x000000000000781c */ /* 0x000fd60003f2e170 */
[----:B------:R2:W-:Y:S02]  /*20f50*/  UTMALDG.4D [UR8], [UR4], desc[UR6] ;  /* 0x00000608040075b4 */ /* 0x0005e40008019000 */
[----:B--2---:R-:W-:Y:S05]  /*20f60*/  @P0 BRA.U.ANY `(.L_x_589) ;  /* 0xfffffffd00d40947 */ /* 0x004fea000393ffff */
.L_x_578:
[----:B------:R-:W-:Y:S05]  /*20f70*/  BSYNC B0 ;  /* 0x0000000000007941 */ /* 0x000fea0003800000 */
.L_x_577:
[----:B------:R-:W-:-:S06]  /*20f80*/  UISETP.NE.AND UP0, UPT, UR38, 0x3, UPT ;  /* 0x000000032600788c */ /* 0x000fcc000bf05270 */
[----:B------:R-:W-:-:S13]  /*20f90*/  PLOP3.LUT P0, PT, PT, PT, UP0, 0x80, 0x0 ;  /* 0x000000000000781c */ /* 0x000fda0003f0f008 */
[----:B------:R-:W-:Y:S05]  /*20fa0*/  @!P0 BRA `(.L_x_590) ;  /* 0x0000000000048947 */ /* 0x000fea0003800000 */
[----:B------:R-:W-:Y:S01]  /*20fb0*/  BPT.TRAP 0x1 ;  /* 0x000000040000795c */ /* 0x000fe20000300000 */
.L_x_590:
[----:B------:R-:W2:Y:S01]  /*20fc0*/  LDL R5, [R1+0x4] ;  /* 0x0000040001057983 */ /* 0x000ea20000100800 */
[----:B------:R-:W-:Y:S01]  /*20fd0*/  IMAD.U32 R4, RZ, RZ, UR39 ;  /* 0x00000027ff047e24 */ /* 0x000fe2000f8e00ff */
[----:B------:R-:W-:Y:S04]  /*20fe0*/  BSSY B0, `(.L_x_591) ;  /* 0x0000007000007945 */ /* 0x000fe80003800000 */
[----:B------:R-:W-:Y:S02]  /*20ff0*/  ISETP.NE.AND P1, PT, R4, 0x3, PT ;  /* 0x000000030400780c */ /* 0x000fe40003f25270 */
[----:B------:R-:W-:-:S04]  /*21000*/  LOP3.LUT R4, R2, 0x1, RZ, 0x3c, !PT ;  /* 0x0000000102047812 */ /* 0x000fc800078e3cff */
[----:B------:R-:W-:Y:S02]  /*21010*/  SHF.L.U32 R4, R4, 0x1f, RZ ;  /* 0x0000001f04047819 */ /* 0x000fe400000006ff */
[----:B--2---:R-:W-:-:S04]  /*21020*/  LEA R17, R0, R5, 0x3 ;  /* 0x0000000500117211 */ /* 0x004fc800078e18ff */
[----:B------:R-:W2:Y:S02]  /*21030*/  SYNCS.PHASECHK.TRANS64.TRYWAIT P0, [R17+URZ+0x2e870], R4 ;  /* 0x02e87004110075a7 */ /* 0x000ea4000800017f */
[----:B--2---:R-:W-:Y:S05]  /*21040*/  @!P0 BRA `(.L_x_592) ;  /* 0x0000004800fc8947 */ /* 0x004fea0003800000 */
.L_x_740:
[----:B------:R-:W-:Y:S05]  /*21050*/  BSYNC B0 ;  /* 0x0000000000007941 */ /* 0x000fea0003800000 */
.L_x_591:
[----:B------:R-:W-:Y:S05]  /*21060*/  @!P1 BRA `(.L_x_593) ;  /* 0x0000000000049947 */ /* 0x000fea0003800000 */
[----:B------:R-:W-:Y:S01]  /*21070*/  BPT.TRAP 0x1 ;  /* 0x000000040000795c */ /* 0x000fe20000300000 */
.L_x_593:
[----:B------:R-:W-:Y:S01]  /*21080*/  SHF.L.U32 R2, R2, 0x1f, RZ ;  /* 0x0000001f02027819 */ /* 0x000fe200000006ff */
[----:B------:R-:W-:-:S03]  /*21090*/  IMAD R12, R0, 0x7000, RZ ;  /* 0x00007000000c7824 */ /* 0x000fc600078e02ff */
[----:B------:R-:W3:Y:S02]  /*210a0*/  SYNCS.PHASECHK.TRANS64.TRYWAIT P0, [R17+URZ+0x2e860], R2 ;  /* 0x02e86002110075a7 */ /* 0x000ee4000800017f */
[----:B---3--:R-:W-:Y:S05]  /*210b0*/  @!P0 BRA `(.L_x_594) ;  /* 0x0000004800f48947 */ /* 0x008fea0003800000 */
.L_x_741:
[----:B------:R-:W4:Y:S04]  /*210c0*/  LDL R0, [R1+0x2c] ;  /* 0x00002c0001007983 */ /* 0x000f280000100800 */
[----:B------:R-:W5:Y:S04]  /*210d0*/  LDL R13, [R1+0x4] ;  /* 0x00000400010d7983 */ /* 0x000f680000100800 */
[----:B------:R-:W3:Y:S04]  /*210e0*/  LDL R15, [R1+0x30] ;  /* 0x00003000010f7983 */ /* 0x000ee80000100800 */
[----:B------:R-:W3:Y:S01]  /*210f0*/  LDL R14, [R1+0x28] ;  /* 0x00002800010e7983 */ /* 0x000ee20000100800 */
[----:B------:R-:W-:Y:S05]  /*21100*/  WARPSYNC.ALL ;  /* 0x0000000000007948 */ /* 0x000fea0003800000 */
[----:B----4-:R-:W-:-:S05]  /*21110*/  LOP3.LUT R0, R12, R0, RZ, 0xfc, !PT ;  /* 0x000000000c007212 */ /* 0x010fca00078efcff */
[----:B-----5:R-:W-:-:S05]  /*21120*/  IMAD.IADD R0, R13, 0x1, R0 ;  /* 0x000000010d007824 */ /* 0x020fca00078e0200 */
[----:B--2---:R-:W2:Y:S01]  /*21130*/  LDSM.16.MT88.4 R4, [R0+0xe400] ;  /* 0x00e400000004783b */ /* 0x004ea20000004200 */
[----:B---3--:R-:W-:Y:S01]  /*21140*/  IMAD.IADD R2, R15, 0x1, R0 ;  /* 0x000000010f027824 */ /* 0x008fe200078e0200 */
[----:B------:R-:W-:Y:S02]  /*21150*/  LOP3.LUT R20, R12, R14, RZ, 0xfc, !PT ;  /* 0x0000000e0c147212 */ /* 0x000fe400078efcff */
[C-C-:B--2---:R-:W-:Y:S02]  /*21160*/  PRMT R8, R4.reuse, 0x6420, R5.reuse ;  /* 0x0000642004087816 */ /* 0x144fe40000000005 */
[----:B-1----:R-:W-:Y:S02]  /*21170*/  PRMT R9, R4, 0x7531, R5 ;  /* 0x0000753104097816 */ /* 0x002fe40000000005 */
[C-C-:B------:R-:W-:Y:S02]  /*21180*/  PRMT R10, R6.reuse, 0x6420, R7.reuse ;  /* 0x00006420060a7816 */ /* 0x140fe40000000007 */
[----:B------:R-:W-:-:S02]  /*21190*/  PRMT R11, R6, 0x7531, R7 ;  /* 0x00007531060b7816 */ /* 0x000fc40000000007 */
[----:B------:R-:W1:Y:S01]  /*211a0*/  LDSM.16.MT88.4 R4, [R2+0xe400] ;  /* 0x00e400000204783b */ /* 0x000e620000004200 */
[----:B------:R-:W-:-:S05]  /*211b0*/  IMAD.IADD R20, R13, 0x1, R20 ;  /* 0x000000010d147824 */ /* 0x000fca00078e0214 */
[----:B------:R1:W-:Y:S02]  /*211c0*/  STSM.16.M88.4 [R20+0x400], R8 ;  /* 0x0004000814007844 */ /* 0x0003e40000000200 */
[C-C-:B-1----:R-:W-:Y:S02]  /*211d0*/  PRMT R8, R4.reuse, 0x6420, R5.reuse ;  /* 0x0000642004087816 */ /* 0x142fe40000000005 */
[----:B------:R-:W-:Y:S02]  /*211e0*/  PRMT R9, R4, 0x7531, R5 ;  /* 0x0000753104097816 */ /* 0x000fe40000000005 */
[C-C-:B------:R-:W-:Y:S02]  /*211f0*/  PRMT R10, R6.reuse, 0x6420, R7.reuse ;  /* 0x00006420060a7816 */ /* 0x140fe40000000007 */
[----:B------:R-:W-:-:S05]  /*21200*/  PRMT R11, R6, 0x7531, R7 ;  /* 0x00007531060b7816 */ /* 0x000fca0000000007 */
[----:B------:R-:W-:Y:S04]  /*21210*/  STSM.16.M88.4 [R20+0xc00], R8 ;  /* 0x000c000814007844 */ /* 0x000fe80000000200 */
[----:B------:R-:W1:Y:S02]  /*21220*/  LDSM.16.MT88.4 R4, [R0+0xf400] ;  /* 0x00f400000004783b */ /* 0x000e640000004200 */
        /* <DEDUP_REMOVED lines=79> */
.L_x_595:
[----:B------:R-:W3:Y:S01]  /*21720*/  S2R R0, SR_TID.X ;  /* 0x0000000000007919 */ /* 0x000ee20000002100 */
[----:B-1----:R1:W-:Y:S01]  /*21730*/  SYNCS.ARRIVE.TRANS64.A1T0 RZ, [R17+URZ+0x2e850], RZ ;  /* 0x02e850ff11ff79a7 */ /* 0x0023e2000810003f */
[----:B------:R4:W5:Y:S01]  /*21740*/  LDL R2, [R1+0x10] ;  /* 0x0000100001027983 */ /* 0x0009620000100800 */
[----:B---3--:R-:W-:Y:S01]  /*21750*/  LOP3.LUT R0, R0, 0x7f, RZ, 0xc0, !PT ;  /* 0x0000007f00007812 */ /* 0x008fe200078ec0ff */
        /* <DEDUP_REMOVED lines=9> */
.L_x_576:
[----:B------:R-:W3:Y:S01]  /*217f0*/  S2R R4, SR_TID.X ;  /* 0x0000000000047919 */ /* 0x000ee20000002100 */
[----:B------:R-:W-:Y:S01]  /*21800*/  BSSY B0, `(.L_x_597) ;  /* 0x0000010000007945 */ /* 0x000fe20003800000 */
[----:B---3--:R-:W-:-:S04]  /*21810*/  LOP3.LUT R4, R4, 0x7f, RZ, 0xc0, !PT ;  /* 0x0000007f04047812 */ /* 0x008fc800078ec0ff */
[----:B------:R-:W-:-:S13]  /*21820*/  ISETP.NE.AND P0, PT, R4, RZ, PT ;  /* 0x000000ff0400720c */ /* 0x000fda0003f05270 */
[----:B------:R-:W-:Y:S05]  /*21830*/  @P0 BRA `(.L_x_598) ;  /* 0x0000000000300947 */ /* 0x000fea0003800000 */
[----:B------:R-:W3:Y:S01]  /*21840*/  S2R R3, SR_LANEID ;  /* 0x0000000000037919 */ /* 0x000ee20000000000 */
[----:B------:R-:W-:Y:S01]  /*21850*/  VOTEU.ANY UR4, UPT, PT ;  /* 0x0000000000047886 */ /* 0x000fe200038e0100 */
[----:B------:R-:W4:Y:S01]  /*21860*/  LDC.64 R4, c[0x0][0xc60] ;  /* 0x00031800ff047b82 */ /* 0x000f220000000a00 */
[----:B-----5:R-:W3:Y:S08]  /*21870*/  FLO.U32 R0, UR4 ;  /* 0x0000000400007d00 */ /* 0x020ef000080e0000 */
[----:B------:R-:W4:Y:S01]  /*21880*/  POPC R2, UR4 ;  /* 0x0000000400027d09 */ /* 0x000f220008000000 */
[----:B---3--:R-:W-:-:S13]  /*21890*/  ISETP.EQ.U32.AND P1, PT, R0, R3, PT ;  /* 0x000000030000720c */ /* 0x008fda0003f22070 */
[----:B----4-:R-:W3:Y:S01]  /*218a0*/  @P1 ATOMG.E.ADD.STRONG.GPU PT, R5, desc[UR60][R4.64], R2 ;  /* 0x00000002040519a8 */ /* 0x010ee200081ee1fc */
[----:B------:R-:W4:Y:S02]  /*218b0*/  S2R R3, SR_LTMASK ;  /* 0x0000000000037919 */ /* 0x000f240000003900 */
[----:B----4-:R-:W-:-:S06]  /*218c0*/  LOP3.LUT R3, R3, UR4, RZ, 0xc0, !PT ;  /* 0x0000000403037c12 */ /* 0x010fcc000f8ec0ff */
[----:B------:R-:W4:Y:S01]  /*218d0*/  POPC R3, R3 ;  /* 0x0000000300037309 */ /* 0x000f220000000000 */
[----:B---3--:R-:W4:Y:S02]  /*218e0*/  SHFL.IDX PT, R0, R5, R0, 0x1f ;  /* 0x00001f0005007589 */ /* 0x008f2400000e0000 */
[----:B----4-:R-:W-:-:S07]  /*218f0*/  IADD3 R16, R0, UR40, R3 ;  /* 0x0000002800107c10 */ /* 0x010fce000fffe003 */
.L_x_598:
[----:B------:R-:W-:Y:S05]  /*21900*/  BSYNC B0 ;  /* 0x0000000000007941 */ /* 0x000fea0003800000 */
.L_x_597:
[----:B------:R-:W-:-:S06]  /*21910*/  UISETP.NE.AND UP0, UPT, UR38, 0x3, UPT ;  /* 0x000000032600788c */ /* 0x000fcc000bf05270 */
[----:B------:R-:W-:-:S13]  /*21920*/  PLOP3.LUT P1, PT, PT, PT, UP0, 0x80, 0x0 ;  /* 0x000000000000781c */ /* 0x000fda0003f2f008 */
[----:B------:R-:W-:Y:S05]  /*21930*/  @!P1 BRA `(.L_x_599) ;  /* 0x0000000000049947 */ /* 0x000fea0003800000 */
[----:B------:R-:W-:Y:S01]  /*21940*/  BPT.TRAP 0x1 ;  /* 0x000000040000795c */ /* 0x000fe20000300000 */
.L_x_599:
[----:B------:R-:W3:Y:S04]  /*21950*/  LDL R4, [R1+0x10] ;  /* 0x0000100001047983 */ /* 0x000ee80000100800 */
[----:B------:R-:W4:Y:S04]  /*21960*/  LDL R3, [R1+0x4] ;  /* 0x0000040001037983 */ /* 0x000f280000100800 */
[----:B-----5:R-:W4:Y:S01]  /*21970*/  LDL R2, [R1+0x8] ;  /* 0x0000080001027983 */ /* 0x020f220000100800 */
[----:B------:R-:W-:Y:S01]  /*21980*/  MOV R0, UR39 ;  /* 0x0000002700007c02 */ /* 0x000fe20008000f00 */
[----:B------:R-:W-:Y:S03]  /*21990*/  BSSY B0, `(.L_x_600) ;  /* 0x0000007000007945 */ /* 0x000fe60003800000 */
[----:B------:R-:W-:-:S02]  /*219a0*/  ISETP.NE.AND P2, PT, R0, 0x3, PT ;  /* 0x000000030000780c */ /* 0x000fc40003f45270 */
[----:B---3--:R-:W-:-:S04]  /*219b0*/  LOP3.LUT R0, R4, 0x1, RZ, 0x3c, !PT ;  /* 0x0000000104007812 */ /* 0x008fc800078e3cff */
[----:B------:R-:W-:Y:S01]  /*219c0*/  SHF.L.U32 R0, R0, 0x1f, RZ ;  /* 0x0000001f00007819 */ /* 0x000fe200000006ff */
[----:B----4-:R-:W-:-:S04]  /*219d0*/  IMAD R17, R2, 0x8, R3 ;  /* 0x0000000802117824 */ /* 0x010fc800078e0203 */
[----:B------:R-:W3:Y:S02]  /*219e0*/  SYNCS.PHASECHK.TRANS64.TRYWAIT P1, [R17+URZ+0x2e870], R0 ;  /* 0x02e87000110075a7 */ /* 0x000ee4000802017f */
[----:B---3--:R-:W-:Y:S05]  /*219f0*/  @!P1 BRA `(.L_x_601) ;  /* 0x0000004000b89947 */ /* 0x008fea0003800000 */
.L_x_742:
[----:B------:R-:W-:Y:S05]  /*21a00*/  BSYNC B0 ;  /* 0x0000000000007941 */ /* 0x000fea0003800000 */
.L_x_600:
[----:B------:R-:W-:Y:S05]  /*21a10*/  @!P2 BRA `(.L_x_602) ;  /* 0x000000000004a947 */ /* 0x000fea0003800000 */
[----:B------:R-:W-:Y:S01]  /*21a20*/  BPT.TRAP 0x1 ;  /* 0x000000040000795c */ /* 0x000fe20000300000 */
.L_x_602:
[----:B---3--:R-:W3:Y:S02]  /*21a30*/  LDL R0, [R1+0x10] ;  /* 0x0000100001007983 */ /* 0x008ee40000100800 */
[----:B---3--:R-:W-:-:S04]  /*21a40*/  SHF.L.U32 R0, R0, 0x1f, RZ ;  /* 0x0000001f00007819 */ /* 0x008fc800000006ff */
[----:B------:R-:W3:Y:S02]  /*21a50*/  SYNCS.PHASECHK.TRANS64.TRYWAIT P1, [R17+URZ+0x2e860], R0 ;  /* 0x02e86000110075a7 */ /* 0x000ee4000802017f */
[----:B---3--:R-:W-:Y:S05]  /*21a60*/  @!P1 BRA `(.L_x_603) ;  /* 0x0000004000b09947 */ /* 0x008fea0003800000 */
.L_x_743:
[----:B------:R-:W3:Y:S04]  /*21a70*/  LDL R18, [R1+0x8] ;  /* 0x0000080001127983 */ /* 0x000ee80000100800 */
[----:B------:R-:W4:Y:S04]  /*21a80*/  LDL R2, [R1+0x2c] ;  /* 0x00002c0001027983 */ /* 0x000f280000100800 */
[----:B--2---:R-:W2:Y:S04]  /*21a90*/  LDL R12, [R1+0x4] ;  /* 0x00000400010c7983 */ /* 0x004ea80000100800 */
[----:B------:R-:W5:Y:S04]  /*21aa0*/  LDL R3, [R1+0x30] ;  /* 0x0000300001037983 */ /* 0x000f680000100800 */
[----:B------:R-:W5:Y:S01]  /*21ab0*/  LDL R13, [R1+0x28] ;  /* 0x00002800010d7983 */ /* 0x000f620000100800 */
[----:B------:R-:W-:Y:S05]  /*21ac0*/  WARPSYNC.ALL ;  /* 0x0000000000007948 */ /* 0x000fea0003800000 */
[----:B---3--:R-:W-:-:S05]  /*21ad0*/  IMAD R0, R18, 0x7000, RZ ;  /* 0x0000700012007824 */ /* 0x008fca00078e02ff */
[----:B----4-:R-:W-:-:S05]  /*21ae0*/  LOP3.LUT R2, R0, R2, RZ, 0xfc, !PT ;  /* 0x0000000200027212 */ /* 0x010fca00078efcff */
[----:B--2---:R-:W-:-:S05]  /*21af0*/  IMAD.IADD R2, R12, 0x1, R2 ;  /* 0x000000010c027824 */ /* 0x004fca00078e0202 */
[----:B-1----:R-:W1:Y:S01]  /*21b00*/  LDSM.16.MT88.4 R4, [R2+0xe400] ;  /* 0x00e400000204783b */ /* 0x002e620000004200 */
[----:B-----5:R-:W-:Y:S01]  /*21b10*/  IMAD.IADD R3, R3, 0x1, R2 ;  /* 0x0000000103037824 */ /* 0x020fe200078e0202 */
[----:B------:R-:W-:Y:S02]  /*21b20*/  LOP3.LUT R0, R0, R13, RZ, 0xfc, !PT ;  /* 0x0000000d00007212 */ /* 0x000fe400078efcff */
[C-C-:B-1----:R-:W-:Y:S02]  /*21b30*/  PRMT R8, R4.reuse, 0x6420, R5.reuse ;  /* 0x0000642004087816 */ /* 0x142fe40000000005 */
[----:B------:R-:W-:Y:S02]  /*21b40*/  PRMT R9, R4, 0x7531, R5 ;  /* 0x0000753104097816 */ /* 0x000fe40000000005 */
        /* <DEDUP_REMOVED lines=90> */
.L_x_604:
[----:B------:R-:W3:Y:S01]  /*220f0*/  LDL.LU R3, [R1+0x10] ;  /* 0x0000100001037983 */ /* 0x000ee20000300800 */
[----:B-1----:R1:W-:Y:S01]  /*22100*/  SYNCS.ARRIVE.TRANS64.A1T0 RZ, [R17+URZ+0x2e850], RZ ;  /* 0x02e850ff11ff79a7 */ /* 0x0023e2000810003f */
[----:B--2---:R-:W-:Y:S01]  /*22110*/  IADD3 R0, R18, 0x1, RZ ;  /* 0x0000000112007810 */ /* 0x004fe20007ffe0ff */
[----:B-1----:R-:W-:-:S05]  /*22120*/  @!P0 VIADD R17, R17, 0x2e880 ;  /* 0x0002e88011118836 */ /* 0x002fca0000000000 */
[----:B------:R-:W-:Y:S01]  /*22130*/  @!P0 PRMT R17, RZ, 0x654, R17 ;  /* 0x00000654ff118816 */ /* 0x000fe20000000011 */
[----:B------:R-:W-:Y:S06]  /*22140*/  BAR.SYNC.DEFER_BLOCKING 0x2, 0x80 ;  /* 0x0082000000007b1d */ /* 0x000fec0000010000 */
[----:B------:R1:W-:Y:S01]  /*22150*/  @!P0 SYNCS.ARRIVE.TRANS64.RED.A1T0 RZ, [R17+URZ], RZ ;  /* 0x000000ff11ff89a7 */ /* 0x0003e2000810043f */
[----:B------:R-:W-:-:S04]  /*22160*/  ISETP.NE.AND P0, PT, R0, 0x2, PT ;  /* 0x000000020000780c */ /* 0x000fc80003f05270 */
[----:B------:R-:W-:Y:S02]  /*22170*/  SEL R2, RZ, 0x1, P0 ;  /* 0x00000001ff027807 */ /* 0x000fe40000000000 */
[----:B------:R-:W-:-:S05]  /*22180*/  SEL R0, R0, RZ, P0 ;  /* 0x000000ff00007207 */ /* 0x000fca0000000000 */
[----:B------:R1:W-:Y:S01]  /*22190*/  STL [R1+0x8], R0 ;  /* 0x0000080001007387 */ /* 0x0003e20000100800 */
[----:B---3--:R-:W-:-:S05]  /*221a0*/  LOP3.LUT R3, R3, R2, RZ, 0x3c, !PT ;  /* 0x0000000203037212 */ /* 0x008fca00078e3cff */
[----:B------:R1:W-:Y:S02]  /*221b0*/  STL [R1+0x10], R3 ;  /* 0x0000100301007387 */ /* 0x0003e40000100800 */
.L_x_553:
[----:B-1----:R-:W2:Y:S02]  /*221c0*/  LDL R0, [R1+0x1c] ;  /* 0x00001c0001007983 */ /* 0x002ea40000100800 */
[----:B--2---:R-:W-:-:S13]  /*221d0*/  LOP3.LUT P0, RZ, R0, 0x2, RZ, 0xc0, !PT ;  /* 0x0000000200ff7812 */ /* 0x004fda000780c0ff */
[----:B------:R-:W-:Y:S05]  /*221e0*/  @!P0 BRA `(.L_x_605) ;  /* 0x0000000000288947 */ /* 0x000fea0003800000 */
[----:B------:R-:W-:Y:S05]  /*221f0*/  WARPSYNC.ALL ;  /* 0x0000000000007948 */ /* 0x000fea0003800000 */
[----:B------:R-:W1:Y:S08]  /*22200*/  S2UR UR5, SR_CgaCtaId ;  /* 0x00000000000579c3 */ /* 0x000e700000008800 */
[----:B------:R-:W-:Y:S06]  /*22210*/  BAR.SYNC.DEFER_BLOCKING 0x5, 0x180 ;  /* 0x0146000000007b1d */ /* 0x000fec0000010000 */
[----:B------:R-:W-:-:S02]  /*22220*/  UMOV UR4, 0x400 ;  /* 0x0000040000047882 */ /* 0x000fc40000000000 */
[----:B-1----:R-:W-:-:S06]  /*22230*/  ULEA UR4, UR5, UR4, 0x18 ;  /* 0x0000000405047291 */ /* 0x002fcc000f8ec03f */
[----:B------:R-:W-:-:S05]  /*22240*/  IMAD.U32 R0, RZ, RZ, UR4 ;  /* 0x00000004ff007e24 */ /* 0x000fca000f8e00ff */
[----:B------:R1:W2:Y:S04]  /*22250*/  LDS.128 R16, [R0+0x2e8d0] ;  /* 0x02e8d00000107984 */ /* 0x0002a80000000c00 */
[----:B------:R1:W-:Y:S01]  /*22260*/  STL [R1+0x4], R0 ;  /* 0x0000040001007387 */ /* 0x0003e20000100800 */
[----:B------:R-:W-:Y:S06]  /*22270*/  BAR.ARV 0x4, 0x180 ;  /* 0x0106000000007b1d */ /* 0x000fec0000002000 */
[----:B------:R-:W-:Y:S05]  /*22280*/  BRA `(.L_x_606) ;  /* 0x0000000800487947 */ /* 0x000fea0003800000 */
.L_x_605:
[----:B------:R-:W1:Y:S01]  /*22290*/  S2R R0, SR_TID.X ;  /* 0x0000000000007919 */ /* 0x000e620000002100 */
[----:B------:R-:W-:Y:S01]  /*222a0*/  UMOV UR4, 0xffffffff ;  /* 0xffffffff00047882 */ /* 0x000fe20000000000 */
[----:B-1----:R-:W-:-:S04]  /*222b0*/  LOP3.LUT R7, R0, 0x1f, RZ, 0xc0, !PT ;  /* 0x0000001f00077812 */ /* 0x002fc800078ec0ff */
[----:B------:R-:W-:Y:S01]  /*222c0*/  ISETP.NE.AND P0, PT, R7, 0x1f, PT ;  /* 0x0000001f0700780c */ /* 0x000fe20003f05270 */
[----:B------:R-:W-:-:S12]  /*222d0*/  BRA.DIV UR4, `(.L_x_607) ;  /* 0x0000003a04a87947 */ /* 0x000fd8000b800000 */
[----:B------:R-:W-:Y:S01]  /*222e0*/  IMAD.IADD R0, R19, 0x1, R7 ;  /* 0x0000000113007824 */ /* 0x000fe200078e0207 */
[----:B------:R-:W-:-:S04]  /*222f0*/  ULDC UR4, c[0x0][0xc3c] ;  /* 0x00030f0000047ab9 */ /* 0x000fc80000000800 */
[----:B------:R-:W-:-:S13]  /*22300*/  ISETP.GE.OR P1, PT, R0, UR4, !P0 ;  /* 0x0000000400007c0c */ /* 0x000fda000c726670 */
[----:B------:R-:W1:Y:S02]  /*22310*/  @!P1 LDC.64 R2, c[0x0][0xc80] ;  /* 0x00032000ff029b82 */ /* 0x000e640000000a00 */
[----:B-1----:R-:W-:-:S06]  /*22320*/  @!P1 IMAD.WIDE R2, R0, 0x4, R2 ;  /* 0x0000000400029825 */ /* 0x002fcc00078e0202 */
[----:B------:R1:W2:Y:S01]  /*22330*/  @!P1 LDG.E R3, desc[UR60][R2.64] ;  /* 0x0000003c02039981 */ /* 0x0002a2000c1e1900 */
[C---:B------:R-:W-:Y:S02]  /*22340*/  ISETP.GE.U32.AND P2, PT, R7.reuse, 0x2, PT ;  /* 0x000000020700780c */ /* 0x040fe40003f46070 */
[C---:B------:R-:W-:Y:S01]  /*22350*/  ISETP.GE.U32.AND P3, PT, R7.reuse, 0x4, PT ;  /* 0x000000040700780c */ /* 0x040fe20003f66070 */
[----:B------:R-:W-:Y:S01]  /*22360*/  SHFL.IDX PT, R0, R16, RZ, 0x1f ;  /* 0x00001fff10007589 */ /* 0x000fe200000e0000 */
[C---:B------:R-:W-:Y:S02]  /*22370*/  ISETP.GE.U32.AND P4, PT, R7.reuse, 0x8, PT ;  /* 0x000000080700780c */ /* 0x040fe40003f86070 */
[C---:B------:R-:W-:Y:S01]  /*22380*/  ISETP.GE.U32.AND P5, PT, R7.reuse, 0x10, PT ;  /* 0x000000100700780c */ /* 0x040fe20003fa6070 */
[----:B------:R-:W-:Y:S01]  /*22390*/  SHFL.IDX PT, R4, R16, 0x1, 0x1f ;  /* 0x00201f0010047f89 */ /* 0x000fe200000e0000 */
[----:B-1----:R-:W-:Y:S02]  /*223a0*/  IMAD.MOV.U32 R2, RZ, RZ, RZ ;  /* 0x000000ffff027224 */ /* 0x002fe400078e00ff */
[----:B--2---:R-:W-:Y:S01]  /*223b0*/  @!P1 IMAD.MOV.U32 R2, RZ, RZ, R3 ;  /* 0x000000ffff029224 */ /* 0x004fe200078e0003 */
[----:B------:R-:W-:-:S04]  /*223c0*/  ISETP.NE.AND P1, PT, R7, RZ, PT ;  /* 0x000000ff0700720c */ /* 0x000fc80003f25270 */
[----:B------:R-:W1:Y:S02]  /*223d0*/  SHFL.UP PT, R3, R2, 0x1, RZ ;  /* 0x0420000002037989 */ /* 0x000e6400000e00ff */
[----:B-1----:R-:W-:-:S05]  /*223e0*/  SEL R3, R3, RZ, P1 ;  /* 0x000000ff03037207 */ /* 0x002fca0000800000 */
[----:B------:R-:W-:-:S05]  /*223f0*/  IMAD.IADD R3, R2, 0x1, R3 ;  /* 0x0000000102037824 */ /* 0x000fca00078e0203 */
[----:B------:R-:W1:Y:S02]  /*22400*/  SHFL.UP PT, R5, R3, 0x2, RZ ;  /* 0x0440000003057989 */ /* 0x000e6400000e00ff */
[----:B-1----:R-:W-:-:S04]  /*22410*/  SEL R5, R5, RZ, P2 ;  /* 0x000000ff05057207 */ /* 0x002fc80001000000 */
[----:B------:R-:W-:-:S05]  /*22420*/  IADD3 R3, R3, R5, RZ ;  /* 0x0000000503037210 */ /* 0x000fca0007ffe0ff */
[----:B------:R-:W1:Y:S02]  /*22430*/  SHFL.UP PT, R5, R3, 0x4, RZ ;  /* 0x0480000003057989 */ /* 0x000e6400000e00ff */
[----:B-1----:R-:W-:-:S05]  /*22440*/  SEL R5, R5, RZ, P3 ;  /* 0x000000ff05057207 */ /* 0x002fca0001800000 */
[----:B------:R-:W-:-:S05]  /*22450*/  IMAD.IADD R3, R3, 0x1, R5 ;  /* 0x0000000103037824 */ /* 0x000fca00078e0205 */
[----:B------:R-:W1:Y:S02]  /*22460*/  SHFL.UP PT, R5, R3, 0x8, RZ ;  /* 0x0500000003057989 */ /* 0x000e6400000e00ff */
[----:B-1----:R-:W-:-:S05]  /*22470*/  SEL R5, R5, RZ, P4 ;  /* 0x000000ff05057207 */ /* 0x002fca0002000000 */
[----:B------:R-:W-:-:S05]  /*22480*/  IMAD.IADD R3, R3, 0x1, R5 ;  /* 0x0000000103037824 */ /* 0x000fca00078e0205 */
[----:B------:R-:W1:Y:S02]  /*22490*/  SHFL.UP PT, R5, R3, 0x10, RZ ;  /* 0x0600000003057989 */ /* 0x000e6400000e00ff */
[----:B-1----:R-:W-:-:S05]  /*224a0*/  SEL R5, R5, RZ, P5 ;  /* 0x000000ff05057207 */ /* 0x002fca0002800000 */
[----:B------:R-:W-:-:S05]  /*224b0*/  IMAD.IADD R5, R3, 0x1, R5 ;  /* 0x0000000103057824 */ /* 0x000fca00078e0205 */
[----:B------:R1:W2:Y:S02]  /*224c0*/  SHFL.IDX PT, R6, R5, 0x1f, 0x1f ;  /* 0x03e01f0005067f89 */ /* 0x0002a400000e0000 */
.L_x_753:
[----:B------:R-:W-:Y:S02]  /*224d0*/  ULDC UR4, c[0x0][0xc38] ;  /* 0x00030e0000047ab9 */ /* 0x000fe40000000800 */
[----:B------:R-:W-:-:S04]  /*224e0*/  IMAD.U32 R16, RZ, RZ, UR4 ;  /* 0x00000004ff107e24 */ /* 0x000fc8000f8e00ff */
[----:B--2---:R-:W-:-:S04]  /*224f0*/  IMAD R6, R6, R16, RZ ;  /* 0x0000001006067224 */ /* 0x004fc800078e02ff */
[----:B------:R-:W-:-:S05]  /*22500*/  IMAD.IADD R4, R4, 0x1, R6 ;  /* 0x0000000104047824 */ /* 0x000fca00078e0206 */
[----:B------:R-:W-:-:S13]  /*22510*/  ISETP.GT.AND P6, PT, R4, R0, PT ;  /* 0x000000000400720c */ /* 0x000fda0003fc4270 */
[----:B------:R-:W-:Y:S05]  /*22520*/  @P6 BRA `(.L_x_608) ;  /* 0x00000000009c6947 */ /* 0x000fea0003800000 */
.L_x_613:
[----:B------:R-:W2:Y:S01]  /*22530*/  LDC R2, c[0x0][0xc3c] ;  /* 0x00030f00ff027b82 */ /* 0x000ea20000000800 */
[----:B------:R-:W-:-:S04]  /*22540*/  IADD3 R19, R19, 0x1f, RZ ;  /* 0x0000001f13137810 */ /* 0x000fc80007ffe0ff */
[----:B--2---:R-:W-:-:S13]  /*22550*/  ISETP.GE.AND P6, PT, R19, R2, PT ;  /* 0x000000021300720c */ /* 0x004fda0003fc6270 */
[----:B------:R-:W-:Y:S05]  /*22560*/  @P6 BRA `(.L_x_609) ;  /* 0x0000000400446947 */ /* 0x000fea0003800000 */
[----:B------:R-:W2:Y:S01]  /*22570*/  S2R R3, SR_TID.X ;  /* 0x0000000000037919 */ /* 0x000ea20000002100 */
[----:B------:R-:W-:Y:S01]  /*22580*/  BSSY B0, `(.L_x_610) ;  /* 0x0000009000007945 */ /* 0x000fe20003800000 */
[----:B--2---:R-:W-:-:S05]  /*22590*/  LOP3.LUT R3, R3, 0x1f, RZ, 0xc0, !PT ;  /* 0x0000001f03037812 */ /* 0x004fca00078ec0ff */
[----:B-1----:R-:W-:-:S05]  /*225a0*/  IMAD.IADD R5, R19, 0x1, R3 ;  /* 0x0000000113057824 */ /* 0x002fca00078e0203 */
[----:B------:R-:W-:Y:S01]  /*225b0*/  ISETP.GE.OR P6, PT, R5, R2, !P0 ;  /* 0x000000020500720c */ /* 0x000fe200047c6670 */
[----:B------:R-:W-:-:S12]  /*225c0*/  IMAD.MOV.U32 R2, RZ, RZ, RZ ;  /* 0x000000ffff027224 */ /* 0x000fd800078e00ff */
[----:B------:R-:W-:Y:S05]  /*225d0*/  @P6 BRA `(.L_x_611) ;  /* 0x00000000000c6947 */ /* 0x000fea0003800000 */
[----:B------:R-:W1:Y:S02]  /*225e0*/  LDC.64 R2, c[0x0][0xc80] ;  /* 0x00032000ff027b82 */ /* 0x000e640000000a00 */
[----:B-1----:R-:W-:-:S06]  /*225f0*/  IMAD.WIDE R2, R5, 0x4, R2 ;  /* 0x0000000405027825 */ /* 0x002fcc00078e0202 */
[----:B------:R1:W5:Y:S02]  /*22600*/  LDG.E R2, desc[UR60][R2.64] ;  /* 0x0000003c02027981 */ /* 0x000364000c1e1900 */
.L_x_611:
[----:B------:R-:W-:Y:S05]  /*22610*/  BSYNC B0 ;  /* 0x0000000000007941 */ /* 0x000fea0003800000 */
.L_x_610:
[----:B------:R-:W-:-:S03]  /*22620*/  UMOV UR4, 0xffffffff ;  /* 0xffffffff00047882 */ /* 0x000fc60000000000 */
[----:B------:R-:W-:Y:S05]  /*22630*/  BRA.DIV UR4, `(.L_x_612) ;  /* 0x0000003e040c7947 */ /* 0x000fea000b800000 */
[----:B-1---5:R-:W1:Y:S02]  /*22640*/  SHFL.UP PT, R3, R2, 0x1, RZ ;  /* 0x0420000002037989 */ /* 0x022e6400000e00ff */
        /* <DEDUP_REMOVED lines=14> */
[----:B------:R1:W2:Y:S02]  /*22730*/  SHFL.IDX PT, R6, R5, 0x1f, 0x1f ;  /* 0x03e01f0005067f89 */ /* 0x0002a400000e0000 */
.L_x_761:
[----:B------:R-:W-:Y:S02]  /*22740*/  ULDC UR4, c[0x0][0xc38] ;  /* 0x00030e0000047ab9 */ /* 0x000fe40000000800 */
[----:B------:R-:W-:-:S04]  /*22750*/  IMAD.U32 R16, RZ, RZ, UR4 ;  /* 0x00000004ff107e24 */ /* 0x000fc8000f8e00ff */
[----:B--2---:R-:W-:-:S04]  /*22760*/  IMAD R6, R6, R16, RZ ;  /* 0x0000001006067224 */ /* 0x004fc800078e02ff */
[----:B------:R-:W-:-:S05]  /*22770*/  IMAD.IADD R4, R6, 0x1, R4 ;  /* 0x0000000106047824 */ /* 0x000fca00078e0204 */
[----:B------:R-:W-:-:S13]  /*22780*/  ISETP.GT.AND P6, PT, R4, R0, PT ;  /* 0x000000000400720c */ /* 0x000fda0003fc4270 */
[----:B------:R-:W-:Y:S05]  /*22790*/  @!P6 BRA `(.L_x_613) ;  /* 0xfffffffc0064e947 */ /* 0x000fea000383ffff */
.L_x_608:
[----:B------:R-:W-:Y:S01]  /*227a0*/  IMAD.IADD R6, R4, 0x1, -R6 ;  /* 0x0000000104067824 */ /* 0x000fe200078e0a06 */
[----:B------:R-:W-:-:S03]  /*227b0*/  UMOV UR4, 0xffffffff ;  /* 0xffffffff00047882 */ /* 0x000fc60000000000 */
[----:B------:R-:W-:-:S05]  /*227c0*/  IMAD R3, R5, R16, R6 ;  /* 0x0000001005037224 */ /* 0x000fca00078e0206 */
[----:B------:R-:W-:Y:S01]  /*227d0*/  ISETP.GT.AND P6, PT, R3, R0, PT ;  /* 0x000000000300720c */ /* 0x000fe20003fc4270 */
[----:B------:R-:W-:-:S12]  /*227e0*/  BRA.DIV UR4, `(.L_x_614) ;  /* 0x0000003e04787947 */ /* 0x000fd8000b800000 */
[----:B------:R-:W-:-:S04]  /*227f0*/  VOTE.ANY R3, PT, !P6 ;  /* 0x0000000000037806 */ /* 0x000fc800070e0100 */
[----:B------:R-:W2:Y:S02]  /*22800*/  POPC R4, R3 ;  /* 0x0000000300047309 */ /* 0x000ea40000000000 */
[----:B--2---:R2:W3:Y:S02]  /*22810*/  SHFL.IDX PT, R17, R2, R4, 0x1f ;  /* 0x00001f0402117589 */ /* 0x0044e400000e0000 */
.L_x_765:
[----:B------:R-:W-:Y:S01]  /*22820*/  ISETP.NE.AND P0, PT, R3, RZ, PT ;  /* 0x000000ff0300720c */ /* 0x000fe20003f05270 */
[----:B--2---:R-:W-:-:S12]  /*22830*/  IMAD.MOV.U32 R2, RZ, RZ, RZ ;  /* 0x000000ffff027224 */ /* 0x004fd800078e00ff */
[----:B------:R-:W-:Y:S05]  /*22840*/  @!P0 BRA `(.L_x_615) ;  /* 0x0000000000108947 */ /* 0x000fea0003800000 */
[----:B------:R-:W-:Y:S01]  /*22850*/  UMOV UR4, 0xffffffff ;  /* 0xffffffff00047882 */ /* 0x000fe20000000000 */
[----:B------:R-:W-:Y:S02]  /*22860*/  IADD3 R12, R4, -0x1, RZ ;  /* 0xffffffff040c7810 */ /* 0x000fe40007ffe0ff */
[----:B------:R-:W-:Y:S05]  /*22870*/  BRA.DIV UR4, `(.L_x_616) ;  /* 0x0000003e049c7947 */ /* 0x000fea000b800000 */
[----:B------:R2:W4:Y:S02]  /*22880*/  SHFL.IDX PT, R2, R5, R12, 0x1f ;  /* 0x00001f0c05027589 */ /* 0x00052400000e0000 */
.L_x_615:
[----:B-123--:R-:W-:Y:S01]  /*22890*/  IABS R5, R17 ;  /* 0x0000001100057213 */ /* 0x00efe20000000000 */
[----:B----4-:R-:W-:Y:S02]  /*228a0*/  IMAD R16, R2, R16, R6 ;  /* 0x0000001002107224 */ /* 0x010fe400078e0206 */
[----:B------:R-:W-:Y:S01]  /*228b0*/  IMAD.IADD R19, R4, 0x1, R19 ;  /* 0x0000000104137824 */ /* 0x000fe200078e0213 */
[----:B------:R-:W1:Y:S01]  /*228c0*/  I2F.RP R2, R5 ;  /* 0x0000000500027306 */ /* 0x000e620000209400 */
[----:B------:R-:W-:-:S07]  /*228d0*/  IMAD.IADD R0, R0, 0x1, -R16 ;  /* 0x0000000100007824 */ /* 0x000fce00078e0a10 */
[----:B-1----:R-:W1:Y:S02]  /*228e0*/  MUFU.RCP R2, R2 ;  /* 0x0000000200027308 */ /* 0x002e640000001000 */
[----:B-1----:R-:W-:-:S06]  /*228f0*/  VIADD R2, R2, 0xffffffe ;  /* 0x0ffffffe02027836 */ /* 0x002fcc0000000000 */
[----:B------:R-:W1:Y:S02]  /*22900*/  F2I.FTZ.U32.TRUNC.NTZ R3, R2 ;  /* 0x0000000200037305 */ /* 0x000e64000021f000 */
[----:B-1----:R-:W-:-:S04]  /*22910*/  IMAD.MOV R2, RZ, RZ, -R3 ;  /* 0x000000ffff027224 */ /* 0x002fc800078e0a03 */
[----:B------:R-:W-:Y:S02]  /*22920*/  IMAD R6, R2, R5, RZ ;  /* 0x0000000502067224 */ /* 0x000fe400078e02ff */
[----:B------:R-:W-:-:S04]  /*22930*/  IMAD.MOV.U32 R2, RZ, RZ, RZ ;  /* 0x000000ffff027224 */ /* 0x000fc800078e00ff */
[----:B------:R-:W-:Y:S01]  /*22940*/  IMAD.HI.U32 R2, R3, R6, R2 ;  /* 0x0000000603027227 */ /* 0x000fe200078e0002 */
[----:B------:R-:W-:Y:S02]  /*22950*/  IABS R6, R17 ;  /* 0x0000001100067213 */ /* 0x000fe40000000000 */
[----:B------:R-:W-:-:S03]  /*22960*/  IABS R3, R0 ;  /* 0x0000000000037213 */ /* 0x000fc60000000000 */
[----:B------:R-:W-:Y:S02]  /*22970*/  IMAD.MOV R6, RZ, RZ, -R6 ;  /* 0x000000ffff067224 */ /* 0x000fe400078e0a06 */
[----:B------:R-:W-:-:S04]  /*22980*/  IMAD.HI.U32 R2, R2, R3, RZ ;  /* 0x0000000302027227 */ /* 0x000fc800078e00ff */
[----:B------:R-:W-:-:S05]  /*22990*/  IMAD R3, R2, R6, R3 ;  /* 0x0000000602037224 */ /* 0x000fca00078e0203 */
[----:B------:R-:W-:-:S13]  /*229a0*/  ISETP.GT.U32.AND P1, PT, R5, R3, PT ;  /* 0x000000030500720c */ /* 0x000fda0003f24070 */
[-C--:B------:R-:W-:Y:S01]  /*229b0*/  @!P1 IADD3 R3, R3, -R5.reuse, RZ ;  /* 0x8000000503039210 */ /* 0x080fe20007ffe0ff */
[----:B------:R-:W-:Y:S01]  /*229c0*/  @!P1 VIADD R2, R2, 0x1 ;  /* 0x0000000102029836 */ /* 0x000fe20000000000 */
[----:B------:R-:W-:Y:S02]  /*229d0*/  ISETP.NE.AND P1, PT, R17, RZ, PT ;  /* 0x000000ff1100720c */ /* 0x000fe40003f25270 */
[----:B------:R-:W-:Y:S02]  /*229e0*/  ISETP.GE.U32.AND P0, PT, R3, R5, PT ;  /* 0x000000050300720c */ /* 0x000fe40003f06070 */
[----:B------:R-:W-:-:S04]  /*229f0*/  LOP3.LUT R3, R0, R17, RZ, 0x3c, !PT ;  /* 0x0000001100037212 */ /* 0x000fc800078e3cff */
[----:B------:R-:W-:-:S07]  /*22a00*/  ISETP.GE.AND P2, PT, R3, RZ, PT ;  /* 0x000000ff0300720c */ /* 0x000fce0003f46270 */
[----:B------:R-:W-:-:S06]  /*22a10*/  @P0 VIADD R2, R2, 0x1 ;  /* 0x0000000102020836 */ /* 0x000fcc0000000000 */
[----:B------:R-:W-:Y:S01]  /*22a20*/  @!P2 IMAD.MOV R2, RZ, RZ, -R2 ;  /* 0x000000ffff02a224 */ /* 0x000fe200078e0a02 */
[----:B------:R-:W-:-:S04]  /*22a30*/  @!P1 LOP3.LUT R2, RZ, R17, RZ, 0x33, !PT ;  /* 0x00000011ff029212 */ /* 0x000fc800078e33ff */
[----:B------:R-:W-:Y:S01]  /*22a40*/  MOV R18, R2 ;  /* 0x0000000200127202 */ /* 0x000fe20000000f00 */
[----:B------:R-:W-:-:S04]  /*22a50*/  IMAD.MOV R3, RZ, RZ, -R2 ;  /* 0x000000ffff037224 */ /* 0x000fc800078e0a02 */
[----:B------:R-:W-:Y:S01]  /*22a60*/  IMAD R17, R17, R3, R0 ;  /* 0x0000000311117224 */ /* 0x000fe200078e0200 */
[----:B------:R-:W-:Y:S06]  /*22a70*/  BRA `(.L_x_617) ;  /* 0x00000000001c7947 */ /* 0x000fec0003800000 */
.L_x_609:
[----:B------:R-:W-:Y:S01]  /*22a80*/  UMOV UR4, URZ ;  /* 0x0000003f00047c82 */ /* 0x000fe20008000000 */
[----:B------:R-:W-:Y:S01]  /*22a90*/  UMOV UR5, URZ ;  /* 0x0000003f00057c82 */ /* 0x000fe20008000000 */
[----:B------:R-:W-:Y:S01]  /*22aa0*/  ULDC UR6, c[0x0][0xc3c] ;  /* 0x00030f0000067ab9 */ /* 0x000fe20000000800 */
[----:B------:R-:W-:Y:S02]  /*22ab0*/  IMAD.MOV.U32 R16, RZ, RZ, R0 ;  /* 0x000000ffff107224 */ /* 0x000fe400078e0000 */
[----:B------:R-:W-:Y:S02]  /*22ac0*/  IMAD.U32 R17, RZ, RZ, UR4 ;  /* 0x00000004ff117e24 */ /* 0x000fe4000f8e00ff */
[----:B------:R-:W-:Y:S02]  /*22ad0*/  IMAD.U32 R18, RZ, RZ, UR5 ;  /* 0x00000005ff127e24 */ /* 0x000fe4000f8e00ff */
[----:B------:R-:W-:-:S07]  /*22ae0*/  IMAD.U32 R19, RZ, RZ, UR6 ;  /* 0x00000006ff137e24 */ /* 0x000fce000f8e00ff */
.L_x_617:
[----:B------:R3:W2:Y:S01]  /*22af0*/  LDL R3, [R1+0x4] ;  /* 0x0000040001037983 */ /* 0x0006a20000100800 */
[----:B------:R-:W4:Y:S01]  /*22b00*/  S2R R0, SR_TID.X ;  /* 0x0000000000007919 */ /* 0x000f220000002100 */
[----:B------:R-:W-:Y:S05]  /*22b10*/  WARPSYNC.ALL ;  /* 0x0000000000007948 */ /* 0x000fea0003800000 */
[----:B----4-:R-:W-:Y:S01]  /*22b20*/  LOP3.LUT R0, R0, 0x1f, RZ, 0xc0, !PT ;  /* 0x0000001f00007812 */ /* 0x010fe200078ec0ff */
[----:B------:R-:W-:Y:S03]  /*22b30*/  BAR.SYNC.DEFER_BLOCKING 0x4, 0x180 ;  /* 0x0106000000007b1d */ /* 0x000fe60000010000 */
[----:B------:R-:W-:-:S13]  /*22b40*/  ISETP.NE.AND P0, PT, R0, RZ, PT ;  /* 0x000000ff0000720c */ /* 0x000fda0003f05270 */
[----:B------:R-:W2:Y:S01]  /*22b50*/  @!P0 S2R R0, SR_CgaCtaId ;  /* 0x0000000000008919 */ /* 0x000ea20000008800 */
[----:B------:R-:W-:-:S04]  /*22b60*/  @!P0 MOV R2, 0x400 ;  /* 0x0000040000028802 */ /* 0x000fc80000000f00 */
[----:B--2---:R-:W-:-:S05]  /*22b70*/  @!P0 LEA R3, R0, R2, 0x18 ;  /* 0x0000000200038211 */ /* 0x004fca00078ec0ff */
[----:B------:R3:W-:Y:S04]  /*22b80*/  @!P0 STS.128 [R3+0x2e8d0], R16 ;  /* 0x02e8d01003008388 */ /* 0x0007e80000000c00 */
[----:B------:R3:W-:Y:S01]  /*22b90*/  @!P0 STL [R1+0x4], R3 ;  /* 0x0000040301008387 */ /* 0x0007e20000100800 */
[----:B------:R-:W-:Y:S06]  /*22ba0*/  BAR.ARV 0x5, 0x180 ;  /* 0x0146000000007b1d */ /* 0x000fec0000002000 */
.L_x_606:
[----:B------:R-:W-:Y:S02]  /*22bb0*/  ULDC UR4, c[0x0][0xc3c] ;  /* 0x00030f0000047ab9 */ /* 0x000fe40000000800 */
[----:B--2---:R-:W-:-:S13]  /*22bc0*/  ISETP.GE.AND P0, PT, R19, UR4, PT ;  /* 0x0000000413007c0c */ /* 0x004fda000bf06270 */
[----:B------:R-:W-:Y:S05]  /*22bd0*/  @!P0 BRA `(.L_x_618) ;  /* 0xffffffa800f08947 */ /* 0x000fea000383ffff */
[----:B------:R-:W-:Y:S05]  /*22be0*/  BSYNC B7 ;  /* 0x0000000000077941 */ /* 0x000fea0003800000 */
.L_x_516:
[----:B-1----:R-:W2:Y:S01]  /*22bf0*/  LDL.LU R0, [R1+0x60] ;  /* 0x0000600001007983 */ /* 0x002ea20000300800 */
[----:B------:R-:W-:Y:S01]  /*22c00*/  BSSY B0, `(.L_x_619) ;  /* 0x000000b000007945 */ /* 0x000fe20003800000 */
[----:B------:R-:W1:Y:S01]  /*22c10*/  S2R R5, SR_CgaCtaId ;  /* 0x0000000000057919 */ /* 0x000e620000008800 */
[----:B--2---:R-:W-:-:S05]  /*22c20*/  VIADD R0, R0, 0x1 ;  /* 0x0000000100007836 */ /* 0x004fca0000000000 */
[----:B0-----:R-:W-:-:S04]  /*22c30*/  LEA.HI R2, R0, R0, RZ, 0x1 ;  /* 0x0000000000027211 */ /* 0x001fc800078f08ff */
[----:B---3--:R-:W-:-:S04]  /*22c40*/  LOP3.LUT R3, R2, 0xfffffffe, RZ, 0xc0, !PT ;  /* 0xfffffffe02037812 */ /* 0x008fc800078ec0ff */
[----:B------:R-:W-:Y:S02]  /*22c50*/  IADD3 R3, R0, -R3, RZ ;  /* 0x8000000300037210 */ /* 0x000fe40007ffe0ff */
[----:B------:R-:W-:Y:S02]  /*22c60*/  MOV R0, 0x400 ;  /* 0x0000040000007802 */ /* 0x000fe40000000f00 */
[----:B------:R-:W-:Y:S02]  /*22c70*/  SHF.L.U32 R3, R3, 0x1f, RZ ;  /* 0x0000001f03037819 */ /* 0x000fe400000006ff */
[----:B-1----:R-:W-:-:S04]  /*22c80*/  LEA R0, R5, R0, 0x18 ;  /* 0x0000000005007211 */ /* 0x002fc800078ec0ff */
[----:B------:R-:W0:Y:S02]  /*22c90*/  SYNCS.PHASECHK.TRANS64.TRYWAIT P0, [R0+URZ+0x2e820], R3 ;  /* 0x02e82003000075a7 */ /* 0x000e24000800017f */
[----:B0-----:R-:W-:Y:S05]  /*22ca0*/  @!P0 BRA `(.L_x_620) ;  /* 0x0000003800b88947 */ /* 0x001fea0003800000 */
.L_x_768:
[----:B------:R-:W-:Y:S05]  /*22cb0*/  BSYNC B0 ;  /* 0x0000000000007941 */ /* 0x000fea0003800000 */
.L_x_619:
[----:B------:R-:W-:-:S03]  /*22cc0*/  UMOV UR4, 0xffffffff ;  /* 0xffffffff00047882 */ /* 0x000fc60000000000 */
[----:B------:R-:W-:Y:S05]  /*22cd0*/  BRA.DIV UR4, `(.L_x_621) ;  /* 0x0000003a04c07947 */ /* 0x000fea000b800000 */
[----:B------:R-:W1:Y:S02]  /*22ce0*/  S2R R2, SR_TID.X ;  /* 0x0000000000027919 */ /* 0x000e640000002100 */
[----:B-1----:R-:W-:-:S04]  /*22cf0*/  SHF.R.U32.HI R2, RZ, 0x5, R2 ;  /* 0x00000005ff027819 */ /* 0x002fc80000011602 */
[----:B------:R-:W-:-:S05]  /*22d00*/  LOP3.LUT R2, R2, 0x3, RZ, 0xc0, !PT ;  /* 0x0000000302027812 */ /* 0x000fca00078ec0ff */
[----:B------:R1:W2:Y:S02]  /*22d10*/  SHFL.IDX PT, R14, R2, RZ, 0x1f ;  /* 0x00001fff020e7589 */ /* 0x0002a400000e0000 */
.L_x_771:
[----:B--2---:R-:W-:-:S13]  /*22d20*/  ISETP.NE.AND P0, PT, R14, RZ, PT ;  /* 0x000000ff0e00720c */ /* 0x004fda0003f05270 */
[----:B------:R-:W-:Y:S05]  /*22d30*/  @P0 BRA `(.L_x_335) ;  /* 0x0000000000b80947 */ /* 0x000fea0003800000 */
[----:B------:R-:W-:-:S03]  /*22d40*/  UMOV UR4, 0xffffffff ;  /* 0xffffffff00047882 */ /* 0x000fc60000000000 */
[----:B------:R-:W-:Y:S05]  /*22d50*/  BRA.DIV UR4, `(.L_x_622) ;  /* 0x0000003a04d47947 */ /* 0x000fea000b800000 */
[----:B------:R-:W-:-:S13]  /*22d60*/  ELECT P6, URZ, PT ;  /* 0x00000000003f782f */ /* 0x000fda00038c0000 */
.L_x_774:
[----:B------:R-:W-:Y:S05]  /*22d70*/  @!P6 BRA `(.L_x_335) ;  /* 0x0000000000a8e947 */ /* 0x000fea0003800000 */
[----:B-1----:R-:W2:Y:S02]  /*22d80*/  LDL R2, [R1+0xb8] ;  /* 0x0000b80001027983 */ /* 0x002ea40000100800 */
[----:B--2---:R-:W-:-:S13]  /*22d90*/  R2UR UR4, R2 ;  /* 0x00000000020472ca */ /* 0x004fda00000e0000 */
[----:B------:R-:W-:-:S06]  /*22da0*/  ULOP3.LUT UR4, UR4, 0x2, URZ, 0xfc, !UPT ;  /* 0x0000000204047892 */ /* 0x000fcc000f8efc3f */
[----:B------:R-:W-:-:S05]  /*22db0*/  IMAD.U32 R2, RZ, RZ, UR4 ;  /* 0x00000004ff027e24 */ /* 0x000fca000f8e00ff */
[----:B------:R-:W-:-:S13]  /*22dc0*/  ISETP.NE.AND P0, PT, R2, 0x3, PT ;  /* 0x000000030200780c */ /* 0x000fda0003f05270 */
[----:B------:R-:W-:Y:S05]  /*22dd0*/  @!P0 BRA `(.L_x_623) ;  /* 0x0000000000048947 */ /* 0x000fea0003800000 */
[----:B------:R-:W-:Y:S01]  /*22de0*/  BPT.TRAP 0x1 ;  /* 0x000000040000795c */ /* 0x000fe20000300000 */
.L_x_623:
[----:B0-----:R-:W2:Y:S04]  /*22df0*/  LDL R3, [R1+0x8] ;  /* 0x0000080001037983 */ /* 0x001ea80000100800 */
        /* <DEDUP_REMOVED lines=13> */
.L_x_775:
[----:B------:R-:W1:Y:S02]  /*22ed0*/  SYNCS.PHASECHK.TRANS64.TRYWAIT P1, [R7+URZ], R2 ;  /* 0x00000002070075a7 */ /* 0x000e64000802017f */
[----:B-1----:R-:W-:Y:S05]  /*22ee0*/  @!P1 BRA `(.L_x_625) ;  /* 0x0000003800a49947 */ /* 0x002fea0003800000 */
.L_x_776:
[----:B------:R-:W-:Y:S05]  /*22ef0*/  @!P0 BRA `(.L_x_626) ;  /* 0x0000000000048947 */ /* 0x000fea0003800000 */
[----:B------:R-:W-:Y:S01]  /*22f00*/  BPT.TRAP 0x1 ;  /* 0x000000040000795c */ /* 0x000fe20000300000 */
.L_x_626:
[----:B------:R-:W2:Y:S02]  /*22f10*/  LDL.LU R4, [R1+0x8] ;  /* 0x0000080001047983 */ /* 0x000ea40000300800 */
[----:B--2---:R-:W-:-:S04]  /*22f20*/  LEA R4, R4, R0, 0x3 ;  /* 0x0000000004047211 */ /* 0x004fc800078e18ff */
[----:B------:R-:W2:Y:S02]  /*22f30*/  SYNCS.PHASECHK.TRANS64.TRYWAIT P1, [R4+URZ+0x2e860], R5 ;  /* 0x02e86005040075a7 */ /* 0x000ea4000802017f */
[----:B--2---:R-:W-:Y:S05]  /*22f40*/  @!P1 BRA `(.L_x_627) ;  /* 0x0000003800a09947 */ /* 0x004fea0003800000 */
.L_x_777:
[----:B------:R-:W-:Y:S05]  /*22f50*/  @!P0 BRA `(.L_x_628) ;  /* 0x0000000000048947 */ /* 0x000fea0003800000 */
[----:B------:R-:W-:Y:S01]  /*22f60*/  BPT.TRAP 0x1 ;  /* 0x000000040000795c */ /* 0x000fe20000300000 */
.L_x_628:
[----:B------:R-:W-:-:S04]  /*22f70*/  IMAD R3, R3, 0x8, R0 ;  /* 0x0000000803037824 */ /* 0x000fc800078e0200 */
[----:B------:R-:W3:Y:S02]  /*22f80*/  SYNCS.PHASECHK.TRANS64.TRYWAIT P1, [R3+URZ+0x2e860], R2 ;  /* 0x02e86002030075a7 */ /* 0x000ee4000802017f */
[----:B---3--:R-:W-:Y:S05]  /*22f90*/  @!P1 BRA `(.L_x_629) ;  /* 0x0000003800a09947 */ /* 0x008fea0003800000 */
.L_x_778:
[----:B------:R-:W-:Y:S05]  /*22fa0*/  @!P0 BRA `(.L_x_630) ;  /* 0x0000000000048947 */ /* 0x000fea0003800000 */
[----:B------:R-:W-:Y:S01]  /*22fb0*/  BPT.TRAP 0x1 ;  /* 0x000000040000795c */ /* 0x000fe20000300000 */
.L_x_630:
[----:B------:R-:W4:Y:S02]  /*22fc0*/  SYNCS.PHASECHK.TRANS64.TRYWAIT P0, [R4+URZ+0x2e880], R5 ;  /* 0x02e88005040075a7 */ /* 0x000f24000800017f */
[----:B----4-:R-:W-:Y:S05]  /*22fd0*/  @!P0 BRA `(.L_x_631) ;  /* 0x0000003800a48947 */ /* 0x010fea0003800000 */
.L_x_632:
[----:B------:R0:W0:Y:S02]  /*22fe0*/  SYNCS.PHASECHK.TRANS64.TRYWAIT P0, [R3+URZ+0x2e880], R2 ;  /* 0x02e88002030075a7 */ /* 0x000024000800017f */
[----:B0-----:R-:W-:Y:S05]  /*22ff0*/  @!P0 NANOSLEEP.SYNCS 0x989680 ;  /* 0x009896800000895d */ /* 0x001fea0003900000 */
[----:B------:R-:W0:Y:S02]  /*23000*/  @!P0 SYNCS.PHASECHK.TRANS64 P0, [R3+URZ+0x2e880], R2 ;  /* 0x02e88002030085a7 */ /* 0x000e24000800007f */
[----:B0-----:R-:W-:Y:S05]  /*23010*/  @!P0 BRA `(.L_x_632) ;  /* 0xfffffffc00f08947 */ /* 0x001fea000383ffff */
.L_x_335:
[----:B------:R-:W-:Y:S05]  /*23020*/  BSYNC B8 ;  /* 0x0000000000087941 */ /* 0x000fea0003800000 */
.L_x_332:
[----:B------:R-:W-:Y:S05]  /*23030*/  EXIT ;  /* 0x000000000000794d */ /* 0x000fea0003800000 */
.L_x_357:
[----:B0-----:R0:W1:Y:S02]  /*23040*/  SYNCS.PHASECHK.TRANS64.TRYWAIT P6, [R111+URZ+0x2e890], R125 ;  /* 0x02e8907d6f0075a7 */ /* 0x00106400080c017f */
[----:B-1----:R-:W-:Y:S05]  /*23050*/  @!P6 NANOSLEEP.SYNCS 0x989680 ;  /* 0x009896800000e95d */ /* 0x002fea0003900000 */
[----:B------:R-:W1:Y:S02]  /*23060*/  @!P6 SYNCS.PHASECHK.TRANS64 P6, [R111+URZ+0x2e890], R125 ;  /* 0x02e8907d6f00e5a7 */ /* 0x000e6400080c007f */
[----:B-1----:R-:W-:Y:S05]  /*23070*/  @!P6 BRA `(.L_x_357) ;  /* 0xfffffffc00f0e947 */ /* 0x002fea000383ffff */
[----:B------:R-:W-:Y:S05]  /*23080*/  BRA `(.L_x_633) ;  /* 0xfffffe0000647947 */ /* 0x000fea000383ffff */
.L_x_391:
[----:B0-----:R0:W1:Y:S02]  /*23090*/  SYNCS.PHASECHK.TRANS64.TRYWAIT P3, [R111+URZ+0x2e890], R125 ;  /* 0x02e8907d6f0075a7 */ /* 0x001064000806017f */
[----:B-1----:R-:W-:Y:S05]  /*230a0*/  @!P3 NANOSLEEP.SYNCS 0x989680 ;  /* 0x009896800000b95d */ /* 0x002fea0003900000 */
[----:B------:R-:W1:Y:S02]  /*230b0*/  @!P3 SYNCS.PHASECHK.TRANS64 P3, [R111+URZ+0x2e890], R125 ;  /* 0x02e8907d6f00b5a7 */ /* 0x000e64000806007f */
[----:B-1----:R-:W-:Y:S05]  /*230c0*/  @!P3 BRA `(.L_x_391) ;  /* 0xfffffffc00f0b947 */ /* 0x002fea000383ffff */
[----:B------:R-:W-:Y:S05]  /*230d0*/  BRA `(.L_x_634) ;  /* 0xfffffe4000f47947 */ /* 0x000fea000383ffff */
.L_x_408:
[----:B0-----:R0:W1:Y:S02]  /*230e0*/  SYNCS.PHASECHK.TRANS64.TRYWAIT P2, [R111+URZ+0x2e890], R125 ;  /* 0x02e8907d6f0075a7 */ /* 0x001064000804017f */
[----:B-1----:R-:W-:Y:S05]  /*230f0*/  @!P2 NANOSLEEP.SYNCS 0x989680 ;  /* 0x009896800000a95d */ /* 0x002fea0003900000 */
[----:B------:R-:W1:Y:S02]  /*23100*/  @!P2 SYNCS.PHASECHK.TRANS64 P2, [R111+URZ+0x2e890], R125 ;  /* 0x02e8907d6f00a5a7 */ /* 0x000e64000804007f */
[----:B-1----:R-:W-:Y:S05]  /*23110*/  @!P2 BRA `(.L_x_408) ;  /* 0xfffffffc00f0a947 */ /* 0x002fea000383ffff */
[----:B------:R-:W-:Y:S05]  /*23120*/  BRA `(.L_x_635) ;  /* 0xfffffe8400187947 */ /* 0x000fea000383ffff */
.L_x_418:
[----:B--2---:R2:W3:Y:S02]  /*23130*/  SYNCS.PHASECHK.TRANS64.TRYWAIT P3, [R111+URZ+0x2e8b0], R125 ;  /* 0x02e8b07d6f0075a7 */ /* 0x0044e4000806017f */
[----:B---3--:R-:W-:Y:S05]  /*23140*/  @!P3 NANOSLEEP.SYNCS 0x989680 ;  /* 0x009896800000b95d */ /* 0x008fea0003900000 */
[----:B------:R-:W3:Y:S02]  /*23150*/  @!P3 SYNCS.PHASECHK.TRANS64 P3, [R111+URZ+0x2e8b0], R125 ;  /* 0x02e8b07d6f00b5a7 */ /* 0x000ee4000806007f */
[----:B---3--:R-:W-:Y:S05]  /*23160*/  @!P3 BRA `(.L_x_418) ;  /* 0xfffffffc00f0b947 */ /* 0x008fea000383ffff */
[----:B------:R-:W-:Y:S05]  /*23170*/  BRA `(.L_x_636) ;  /* 0xfffffe8800e07947 */ /* 0x000fea000383ffff */
.L_x_430:
[----:B------:R-:W0:Y:S01]  /*23180*/  S2R R50, SR_TID.X ;  /* 0x0000000000327919 */ /* 0x000e220000002100 */
[----:B------:R-:W-:Y:S01]  /*23190*/  BSSY B0, `(.L_x_637) ;  /* 0x000000c000007945 */ /* 0x000fe20003800000 */
[----:B------:R-:W-:Y:S01]  /*231a0*/  IMAD.MOV.U32 R12, RZ, RZ, RZ ;  /* 0x000000ffff0c7224 */ /* 0x000fe200078e00ff */
[----:B------:R-:W-:Y:S01]  /*231b0*/  MOV R15, 0xffffffff ;  /* 0xffffffff000f7802 */ /* 0x000fe20000000f00 */
[----:B------:R-:W-:Y:S02]  /*231c0*/  IMAD.MOV.U32 R11, RZ, RZ, 0x1f ;  /* 0x0000001fff0b7424 */ /* 0x000fe400078e00ff */
[----:B0-----:R-:W-:-:S05]  /*231d0*/  VIADD R51, R50, 0xffffff80 ;  /* 0xffffff8032337836 */ /* 0x001fca0000000000 */
[----:B------:R-:W-:-:S04]  /*231e0*/  SHF.R.S32.HI R50, RZ, 0x1f, R51 ;  /* 0x0000001fff327819 */ /* 0x000fc80000011433 */
[----:B------:R-:W-:-:S04]  /*231f0*/  LEA.HI R50, R50, R51, RZ, 0x7 ;  /* 0x0000003332327211 */ /* 0x000fc800078f38ff */
[----:B------:R-:W-:-:S05]  /*23200*/  SHF.R.S32.HI R50, RZ, 0x7, R50 ;  /* 0x00000007ff327819 */ /* 0x000fca0000011432 */
[----:B------:R-:W-:-:S07]  /*23210*/  IMAD.MOV.U32 R13, RZ, RZ, R50 ;  /* 0x000000ffff0d7224 */ /* 0x000fce00078e0032 */
[----:B-----5:R-:W-:Y:S05]  /*23220*/  WARPSYNC.COLLECTIVE R15, `(.L_x_638) ;  /* 0x000000000f087348 */ /* 0x020fea0003c00000 */
[----:B------:R0:W1:Y:S02]  /*23230*/  SHFL.IDX P6, R14, R13, R12, R11 ;  /* 0x0000000c0d0e7389 */ /* 0x00006400000c000b */
[----:B01---5:R-:W-:Y:S01]  /*23240*/  ENDCOLLECTIVE ;  /* 0x000000000000791b */ /* 0x023fe20003800000 */
.L_x_638:
[----:B------:R-:W-:Y:S05]  /*23250*/  BSYNC B0 ;  /* 0x0000000000007941 */ /* 0x000fea0003800000 */
.L_x_637:
[----:B------:R1:W-:Y:S01]  /*23260*/  STL [R1+0x48], R14 ;  /* 0x0000480e01007387 */ /* 0x0003e20000100800 */
[----:B------:R-:W-:Y:S05]  /*23270*/  BRA `(.L_x_639) ;  /* 0xfffffe9800187947 */ /* 0x000fea000383ffff */
.L_x_442:
[----:B------:R-:W-:Y:S01]  /*23280*/  BSSY B1, `(.L_x_640) ;  /* 0x0000008000017945 */ /* 0x000fe20003800000 */
[----:B------:R-:W-:Y:S02]  /*23290*/  IMAD.MOV.U32 R13, RZ, RZ, R26 ;  /* 0x000000ffff0d7224 */ /* 0x000fe400078e001a */
[----:B------:R-:W-:Y:S02]  /*232a0*/  IMAD.MOV.U32 R12, RZ, RZ, RZ ;  /* 0x000000ffff0c7224 */ /* 0x000fe400078e00ff */
[----:B------:R-:W-:Y:S02]  /*232b0*/  IMAD.MOV.U32 R11, RZ, RZ, 0x1c1f ;  /* 0x00001c1fff0b7424 */ /* 0x000fe400078e00ff */
[----:B------:R-:W-:-:S07]  /*232c0*/  IMAD.MOV.U32 R15, RZ, RZ, -0x1 ;  /* 0xffffffffff0f7424 */ /* 0x000fce00078e00ff */
[----:B-1----:R-:W-:Y:S05]  /*232d0*/  WARPSYNC.COLLECTIVE R15, `(.L_x_641) ;  /* 0x000000000f087348 */ /* 0x002fea0003c00000 */
[----:B-1----:R0:W1:Y:S02]  /*232e0*/  SHFL.IDX P6, R14, R13, R12, R11 ;  /* 0x0000000c0d0e7389 */ /* 0x00206400000c000b */
[----:B01----:R-:W-:Y:S01]  /*232f0*/  ENDCOLLECTIVE ;  /* 0x000000000000791b */ /* 0x003fe20003800000 */
.L_x_641:
[----:B------:R-:W-:Y:S05]  /*23300*/  BSYNC B1 ;  /* 0x0000000000017941 */ /* 0x000fea0003800000 */
.L_x_640:
[----:B------:R-:W-:Y:S01]  /*23310*/  MOV R13, R24 ;  /* 0x00000018000d7202 */ /* 0x000fe20000000f00 */
[----:B------:R-:W-:Y:S02]  /*23320*/  IMAD.MOV.U32 R12, RZ, RZ, RZ ;  /* 0x000000ffff0c7224 */ /* 0x000fe400078e00ff */
[----:B------:R-:W-:Y:S02]  /*23330*/  IMAD.MOV.U32 R11, RZ, RZ, 0x1c1f ;  /* 0x00001c1fff0b7424 */ /* 0x000fe400078e00ff */
[----:B------:R-:W-:Y:S02]  /*23340*/  IMAD.MOV.U32 R15, RZ, RZ, -0x1 ;  /* 0xffffffffff0f7424 */ /* 0x000fe400078e00ff */
[----:B------:R-:W-:-:S07]  /*23350*/  IMAD.MOV.U32 R3, RZ, RZ, R14 ;  /* 0x000000ffff037224 */ /* 0x000fce00078e000e */
[----:B------:R-:W-:Y:S05]  /*23360*/  WARPSYNC.COLLECTIVE R15, `(.L_x_642) ;  /* 0x000000000f087348 */ /* 0x000fea0003c00000 */
[----:B------:R0:W1:Y:S02]  /*23370*/  SHFL.IDX P6, R14, R13, R12, R11 ;  /* 0x0000000c0d0e7389 */ /* 0x00006400000c000b */
[----:B01----:R-:W-:Y:S01]  /*23380*/  ENDCOLLECTIVE ;  /* 0x000000000000791b */ /* 0x003fe20003800000 */
.L_x_642:
[----:B------:R-:W-:Y:S02]  /*23390*/  IMAD.MOV.U32 R13, RZ, RZ, R27 ;  /* 0x000000ffff0d7224 */ /* 0x000fe400078e001b */
[----:B------:R-:W-:-:S07]  /*233a0*/  IMAD.MOV.U32 R5, RZ, RZ, R14 ;  /* 0x000000ffff057224 */ /* 0x000fce00078e000e */
[----:B------:R-:W-:Y:S05]  /*233b0*/  WARPSYNC.COLLECTIVE R15, `(.L_x_643) ;  /* 0x000000000f087348 */ /* 0x000fea0003c00000 */
[----:B------:R0:W1:Y:S02]  /*233c0*/  SHFL.IDX P6, R14, R13, R12, R11 ;  /* 0x0000000c0d0e7389 */ /* 0x00006400000c000b */
[----:B01----:R-:W-:Y:S01]  /*233d0*/  ENDCOLLECTIVE ;  /* 0x000000000000791b */ /* 0x003fe20003800000 */
.L_x_643:
[----:B------:R-:W-:Y:S01]  /*233e0*/  IMAD.MOV.U32 R13, RZ, RZ, R28 ;  /* 0x000000ffff0d7224 */ /* 0x000fe200078e001c */
[----:B------:R-:W-:-:S07]  /*233f0*/  MOV R7, R14 ;  /* 0x0000000e00077202 */ /* 0x000fce0000000f00 */
[----:B------:R-:W-:Y:S05]  /*23400*/  WARPSYNC.COLLECTIVE R15, `(.L_x_644) ;  /* 0x000000000f087348 */ /* 0x000fea0003c00000 */
[----:B------:R0:W1:Y:S02]  /*23410*/  SHFL.IDX P6, R14, R13, R12, R11 ;  /* 0x0000000c0d0e7389 */ /* 0x00006400000c000b */
[----:B01----:R-:W-:Y:S01]  /*23420*/  ENDCOLLECTIVE ;  /* 0x000000000000791b */ /* 0x003fe20003800000 */
.L_x_644:
[----:B------:R-:W-:Y:S05]  /*23430*/  BRA `(.L_x_645) ;  /* 0xfffffe9c00207947 */ /* 0x000fea000383ffff */
.L_x_446:
[----:B0-----:R0:W1:Y:S02]  /*23440*/  SYNCS.PHASECHK.TRANS64.TRYWAIT P0, [R16+URZ+0x2e800], R39 ;  /* 0x02e80027100075a7 */ /* 0x001064000800017f */
[----:B-1----:R-:W-:Y:S05]  /*23450*/  @!P0 NANOSLEEP.SYNCS 0x989680 ;  /* 0x009896800000895d */ /* 0x002fea0003900000 */
[----:B------:R-:W1:Y:S02]  /*23460*/  @!P0 SYNCS.PHASECHK.TRANS64 P0, [R16+URZ+0x2e800], R39 ;  /* 0x02e80027100085a7 */ /* 0x000e64000800007f */
[----:B-1----:R-:W-:Y:S05]  /*23470*/  @!P0 BRA `(.L_x_446) ;  /* 0xfffffffc00f08947 */ /* 0x002fea000383ffff */
[----:B------:R-:W-:Y:S05]  /*23480*/  BRA `(.L_x_646) ;  /* 0xfffffea000d07947 */ /* 0x000fea000383ffff */
.L_x_454:
        /* <DEDUP_REMOVED lines=8> */
.L_x_648:
[----:B------:R-:W-:Y:S05]  /*23510*/  BSYNC B1 ;  /* 0x0000000000017941 */ /* 0x000fea0003800000 */
.L_x_647:
[----:B------:R-:W-:Y:S01]  /*23520*/  IMAD.MOV.U32 R13, RZ, RZ, R24 ;  /* 0x000000ffff0d7224 */ /* 0x000fe200078e0018 */
[----:B------:R-:W-:Y:S01]  /*23530*/  MOV R3, R14 ;  /* 0x0000000e00037202 */ /* 0x000fe20000000f00 */
[----:B------:R-:W-:Y:S02]  /*23540*/  IMAD.MOV.U32 R12, RZ, RZ, RZ ;  /* 0x000000ffff0c7224 */ /* 0x000fe400078e00ff */
[----:B------:R-:W-:Y:S02]  /*23550*/  IMAD.MOV.U32 R11, RZ, RZ, 0x1c1f ;  /* 0x00001c1fff0b7424 */ /* 0x000fe400078e00ff */
[----:B------:R-:W-:-:S07]  /*23560*/  IMAD.MOV.U32 R15, RZ, RZ, -0x1 ;  /* 0xffffffffff0f7424 */ /* 0x000fce00078e00ff */
[----:B------:R-:W-:Y:S05]  /*23570*/  WARPSYNC.COLLECTIVE R15, `(.L_x_649) ;  /* 0x000000000f087348 */ /* 0x000fea0003c00000 */
[----:B------:R0:W1:Y:S02]  /*23580*/  SHFL.IDX P6, R14, R13, R12, R11 ;  /* 0x0000000c0d0e7389 */ /* 0x00006400000c000b */
[----:B01----:R-:W-:Y:S01]  /*23590*/  ENDCOLLECTIVE ;  /* 0x000000000000791b */ /* 0x003fe20003800000 */
.L_x_649:
[----:B------:R-:W-:Y:S01]  /*235a0*/  MOV R13, R27 ;  /* 0x0000001b000d7202 */ /* 0x000fe20000000f00 */
[----:B------:R-:W-:-:S07]  /*235b0*/  IMAD.MOV.U32 R21, RZ, RZ, R14 ;  /* 0x000000ffff157224 */ /* 0x000fce00078e000e */
[----:B------:R-:W-:Y:S05]  /*235c0*/  WARPSYNC.COLLECTIVE R15, `(.L_x_650) ;  /* 0x000000000f087348 */ /* 0x000fea0003c00000 */
[----:B------:R0:W1:Y:S02]  /*235d0*/  SHFL.IDX P6, R14, R13, R12, R11 ;  /* 0x0000000c0d0e7389 */ /* 0x00006400000c000b */
[----:B01----:R-:W-:Y:S01]  /*235e0*/  ENDCOLLECTIVE ;  /* 0x000000000000791b */ /* 0x003fe20003800000 */
.L_x_650:
[----:B------:R-:W-:Y:S02]  /*235f0*/  IMAD.MOV.U32 R13, RZ, RZ, R28 ;  /* 0x000000ffff0d7224 */ /* 0x000fe400078e001c */
[----:B------:R-:W-:-:S07]  /*23600*/  IMAD.MOV.U32 R25, RZ, RZ, R14 ;  /* 0x000000ffff197224 */ /* 0x000fce00078e000e */
[----:B------:R-:W-:Y:S05]  /*23610*/  WARPSYNC.COLLECTIVE R15, `(.L_x_651) ;  /* 0x000000000f087348 */ /* 0x000fea0003c00000 */
[----:B------:R0:W1:Y:S02]  /*23620*/  SHFL.IDX P6, R14, R13, R12, R11 ;  /* 0x0000000c0d0e7389 */ /* 0x00006400000c000b */
[----:B01----:R-:W-:Y:S01]  /*23630*/  ENDCOLLECTIVE ;  /* 0x000000000000791b */ /* 0x003fe20003800000 */
.L_x_651:
[----:B------:R-:W-:Y:S05]  /*23640*/  BRA `(.L_x_652) ;  /* 0xfffffeb800787947 */ /* 0x000fea000383ffff */
.L_x_458:
[----:B0-----:R0:W1:Y:S02]  /*23650*/  SYNCS.PHASECHK.TRANS64.TRYWAIT P1, [R16+URZ+0x2e800], R35 ;  /* 0x02e80023100075a7 */ /* 0x001064000802017f */
[----:B-1----:R-:W-:Y:S05]  /*23660*/  @!P1 NANOSLEEP.SYNCS 0x989680 ;  /* 0x009896800000995d */ /* 0x002fea0003900000 */
[----:B------:R-:W1:Y:S02]  /*23670*/  @!P1 SYNCS.PHASECHK.TRANS64 P1, [R16+URZ+0x2e800], R35 ;  /* 0x02e80023100095a7 */ /* 0x000e64000802007f */
[----:B-1----:R-:W-:Y:S05]  /*23680*/  @!P1 BRA `(.L_x_458) ;  /* 0xfffffffc00f09947 */ /* 0x002fea000383ffff */
[----:B------:R-:W-:Y:S05]  /*23690*/  BRA `(.L_x_653) ;  /* 0xfffffebc00dc7947 */ /* 0x000fea000383ffff */
.L_x_464:
[----:B-1----:R1:W3:Y:S02]  /*236a0*/  SYNCS.PHASECHK.TRANS64.TRYWAIT P1, [R3+URZ+0x2e830], R6 ;  /* 0x02e83006030075a7 */ /* 0x0022e4000802017f */
[----:B---3--:R-:W-:Y:S05]  /*236b0*/  @!P1 NANOSLEEP.SYNCS 0x989680 ;  /* 0x009896800000995d */ /* 0x008fea0003900000 */
[----:B------:R-:W3:Y:S02]  /*236c0*/  @!P1 SYNCS.PHASECHK.TRANS64 P1, [R3+URZ+0x2e830], R6 ;  /* 0x02e83006030095a7 */ /* 0x000ee4000802007f */
[----:B---3--:R-:W-:Y:S05]  /*236d0*/  @!P1 BRA `(.L_x_464) ;  /* 0xfffffffc00f09947 */ /* 0x008fea000383ffff */
[----:B------:R-:W-:Y:S05]  /*236e0*/  BRA `(.L_x_463) ;  /* 0xfffffed800687947 */ /* 0x000fea000383ffff */
.L_x_470:
[----:B-1----:R1:W2:Y:S02]  /*236f0*/  SYNCS.PHASECHK.TRANS64.TRYWAIT P2, [R13+URZ+0x2e830], R0 ;  /* 0x02e830000d0075a7 */ /* 0x0022a4000804017f */
[----:B--2---:R-:W-:Y:S05]  /*23700*/  @!P2 NANOSLEEP.SYNCS 0x989680 ;  /* 0x009896800000a95d */ /* 0x004fea0003900000 */
[----:B------:R-:W2:Y:S02]  /*23710*/  @!P2 SYNCS.PHASECHK.TRANS64 P2, [R13+URZ+0x2e830], R0 ;  /* 0x02e830000d00a5a7 */ /* 0x000ea4000804007f */
[----:B--2---:R-:W-:Y:S05]  /*23720*/  @!P2 BRA `(.L_x_470) ;  /* 0xfffffffc00f0a947 */ /* 0x004fea000383ffff */
[----:B------:R-:W-:Y:S05]  /*23730*/  BRA `(.L_x_469) ;  /* 0xffffff1c00447947 */ /* 0x000fea000383ffff */
.L_x_474:
[----:B-1----:R1:W2:Y:S02]  /*23740*/  SYNCS.PHASECHK.TRANS64.TRYWAIT P1, [R12+URZ+0x2e850], R0 ;  /* 0x02e850000c0075a7 */ /* 0x0022a4000802017f */
[----:B--2---:R-:W-:Y:S05]  /*23750*/  @!P1 NANOSLEEP.SYNCS 0x989680 ;  /* 0x009896800000995d */ /* 0x004fea0003900000 */
[----:B------:R-:W2:Y:S02]  /*23760*/  @!P1 SYNCS.PHASECHK.TRANS64 P1, [R12+URZ+0x2e850], R0 ;  /* 0x02e850000c0095a7 */ /* 0x000ea4000802007f */
[----:B--2---:R-:W-:Y:S05]  /*23770*/  @!P1 BRA `(.L_x_474) ;  /* 0xfffffffc00f09947 */ /* 0x004fea000383ffff */
[----:B------:R-:W-:Y:S05]  /*23780*/  BRA `(.L_x_471) ;  /* 0xffffff3000907947 */ /* 0x000fea000383ffff */
.L_x_480:
[----:B--2---:R2:W3:Y:S02]  /*23790*/  SYNCS.PHASECHK.TRANS64.TRYWAIT P1, [R12+URZ+0x2e850], R3 ;  /* 0x02e850030c0075a7 */ /* 0x0044e4000802017f */
[----:B---3--:R-:W-:Y:S05]  /*237a0*/  @!P1 NANOSLEEP.SYNCS 0x989680 ;  /* 0x009896800000995d */ /* 0x008fea0003900000 */
[----:B------:R-:W3:Y:S02]  /*237b0*/  @!P1 SYNCS.PHASECHK.TRANS64 P1, [R12+URZ+0x2e850], R3 ;  /* 0x02e850030c0095a7 */ /* 0x000ee4000802007f */
[----:B---3--:R-:W-:Y:S05]  /*237c0*/  @!P1 BRA `(.L_x_480) ;  /* 0xfffffffc00f09947 */ /* 0x008fea000383ffff */
[----:B------:R-:W-:Y:S05]  /*237d0*/  BRA `(.L_x_479) ;  /* 0xffffff5c00287947 */ /* 0x000fea000383ffff */
.L_x_484:
[----:B------:R-:W-:Y:S01]  /*237e0*/  IMAD.MOV.U32 R12, RZ, RZ, R0 ;  /* 0x000000ffff0c7224 */ /* 0x000fe200078e0000 */
[----:B------:R-:W-:Y:S01]  /*237f0*/  SEL R5, R96, R97, P0 ;  /* 0x0000006160057207 */ /* 0x000fe20000000000 */
[----:B------:R-:W-:Y:S01]  /*23800*/  IMAD.MOV.U32 R11, RZ, RZ, 0x1c1f ;  /* 0x00001c1fff0b7424 */ /* 0x000fe200078e00ff */
[----:B------:R-:W-:Y:S01]  /*23810*/  SEL R7, R97, R96, P0 ;  /* 0x0000006061077207 */ /* 0x000fe20000000000 */
[----:B------:R-:W-:Y:S01]  /*23820*/  IMAD.MOV.U32 R15, RZ, RZ, -0x1 ;  /* 0xffffffffff0f7424 */ /* 0x000fe200078e00ff */
[----:B------:R-:W-:Y:S02]  /*23830*/  SEL R9, R92, R93, P0 ;  /* 0x0000005d5c097207 */ /* 0x000fe40000000000 */
[----:B------:R-:W-:-:S07]  /*23840*/  SEL R21, R93, R92, P0 ;  /* 0x0000005c5d157207 */ /* 0x000fce0000000000 */
[----:B-----5:R-:W-:Y:S05]  /*23850*/  WARPSYNC.COLLECTIVE R15, `(.L_x_654) ;  /* 0x000000000f087348 */ /* 0x020fea0003c00000 */
[----:B------:R0:W1:Y:S02]  /*23860*/  SHFL.IDX P6, R14, R13, R12, R11 ;  /* 0x0000000c0d0e7389 */ /* 0x00006400000c000b */
[----:B01---5:R-:W-:Y:S01]  /*23870*/  ENDCOLLECTIVE ;  /* 0x000000000000791b */ /* 0x023fe20003800000 */
.L_x_654:
[----:B------:R-:W-:Y:S02]  /*23880*/  SEL R25, R48, R45, P0 ;  /* 0x0000002d30197207 */ /* 0x000fe40000000000 */
[----:B------:R-:W-:Y:S02]  /*23890*/  SEL R27, R45, R48, P0 ;  /* 0x000000302d1b7207 */ /* 0x000fe40000000000 */
[----:B------:R-:W-:Y:S02]  /*238a0*/  SEL R29, R40, R37, P0 ;  /* 0x00000025281d7207 */ /* 0x000fe40000000000 */
[----:B------:R-:W-:Y:S02]  /*238b0*/  SEL R31, R37, R40, P0 ;  /* 0x00000028251f7207 */ /* 0x000fe40000000000 */
[----:B------:R-:W-:Y:S02]  /*238c0*/  SEL R45, R65, R68, P0 ;  /* 0x00000044412d7207 */ /* 0x000fe40000000000 */
[----:B------:R-:W-:-:S02]  /*238d0*/  SEL R47, R68, R65, P0 ;  /* 0x00000041442f7207 */ /* 0x000fc40000000000 */
[----:B------:R-:W-:Y:S01]  /*238e0*/  SEL R63, R38, R67, P0 ;  /* 0x00000043263f7207 */ /* 0x000fe20000000000 */
[----:B------:R-:W-:Y:S01]  /*238f0*/  IMAD.MOV.U32 R13, RZ, RZ, R3 ;  /* 0x000000ffff0d7224 */ /* 0x000fe200078e0003 */
[----:B------:R-:W-:Y:S01]  /*23900*/  SEL R65, R67, R38, P0 ;  /* 0x0000002643417207 */ /* 0x000fe20000000000 */
[----:B------:R-:W-:Y:S01]  /*23910*/  IMAD.MOV.U32 R12, RZ, RZ, R2 ;  /* 0x000000ffff0c7224 */ /* 0x000fe200078e0002 */
[----:B------:R-:W-:Y:S02]  /*23920*/  SEL R67, R30, R69, P0 ;  /* 0x000000451e437207 */ /* 0x000fe40000000000 */
[----:B------:R-:W-:Y:S02]  /*23930*/  SEL R69, R69, R30, P0 ;  /* 0x0000001e45457207 */ /* 0x000fe40000000000 */
[----:B------:R-:W-:Y:S02]  /*23940*/  SEL R33, R32, R35, P0 ;  /* 0x0000002320217207 */ /* 0x000fe40000000000 */
[----:B------:R-:W-:-:S02]  /*23950*/  SEL R35, R35, R32, P0 ;  /* 0x0000002023237207 */ /* 0x000fc40000000000 */
[----:B------:R-:W-:-:S07]  /*23960*/  MOV R6, R14 ;  /* 0x0000000e00067202 */ /* 0x000fce0000000f00 */
[----:B------:R-:W-:Y:S05]  /*23970*/  WARPSYNC.COLLECTIVE R15, `(.L_x_655) ;  /* 0x000000000f087348 */ /* 0x000fea0003c00000 */
[----:B------:R0:W1:Y:S02]  /*23980*/  SHFL.IDX P6, R14, R13, R12, R11 ;  /* 0x0000000c0d0e7389 */ /* 0x00006400000c000b */
[----:B01----:R-:W-:Y:S01]  /*23990*/  ENDCOLLECTIVE ;  /* 0x000000000000791b */ /* 0x003fe20003800000 */
.L_x_655:
        /* <DEDUP_REMOVED lines=13> */
[----:B------:R-:W-:Y:S01]  /*23a70*/  SEL R59, R46, R61, P0 ;  /* 0x0000003d2e3b7207 */ /* 0x000fe20000000000 */
[----:B------:R-:W-:Y:S01]  /*23a80*/  IMAD.MOV.U32 R3, RZ, RZ, R14 ;  /* 0x000000ffff037224 */ /* 0x000fe200078e000e */
[----:B------:R-:W-:-:S07]  /*23a90*/  SEL R61, R61, R46, P0 ;  /* 0x0000002e3d3d7207 */ /* 0x000fce0000000000 */
[----:B------:R-:W-:Y:S05]  /*23aa0*/  WARPSYNC.COLLECTIVE R15, `(.L_x_656) ;  /* 0x000000000f087348 */ /* 0x000fea0003c00000 */
[----:B------:R0:W1:Y:S02]  /*23ab0*/  SHFL.IDX P6, R14, R13, R12, R11 ;  /* 0x0000000c0d0e7389 */ /* 0x00006400000c000b */
[----:B01----:R-:W-:Y:S01]  /*23ac0*/  ENDCOLLECTIVE ;  /* 0x000000000000791b */ /* 0x003fe20003800000 */
.L_x_656:
[----:B------:R-:W-:Y:S02]  /*23ad0*/  SEL R55, R52, R55, P0 ;  /* 0x0000003734377207 */ /* 0x000fe40000000000 */
[----:B------:R-:W-:Y:S02]  /*23ae0*/  SEL R4, R6, R3, P0 ;  /* 0x0000000306047207 */ /* 0x000fe40000000000 */
[----:B------:R-:W-:Y:S01]  /*23af0*/  SEL R6, R3, R6, P0 ;  /* 0x0000000603067207 */ /* 0x000fe20000000000 */
[----:B------:R-:W-:Y:S02]  /*23b00*/  IMAD.MOV.U32 R13, RZ, RZ, R7 ;  /* 0x000000ffff0d7224 */ /* 0x000fe400078e0007 */
[----:B------:R-:W-:Y:S01]  /*23b10*/  IMAD.MOV.U32 R12, RZ, RZ, R2 ;  /* 0x000000ffff0c7224 */ /* 0x000fe200078e0002 */
[----:B------:R-:W-:-:S07]  /*23b20*/  MOV R10, R14 ;  /* 0x0000000e000a7202 */ /* 0x000fce0000000f00 */
[----:B------:R-:W-:Y:S05]  /*23b30*/  WARPSYNC.COLLECTIVE R15, `(.L_x_657) ;  /* 0x000000000f087348 */ /* 0x000fea0003c00000 */
[----:B------:R0:W1:Y:S02]  /*23b40*/  SHFL.IDX P6, R14, R13, R12, R11 ;  /* 0x0000000c0d0e7389 */ /* 0x00006400000c000b */
[----:B01----:R-:W-:Y:S01]  /*23b50*/  ENDCOLLECTIVE ;  /* 0x000000000000791b */ /* 0x003fe20003800000 */
.L_x_657:
[----:B------:R-:W-:Y:S02]  /*23b60*/  IMAD.MOV.U32 R13, RZ, RZ, R9 ;  /* 0x000000ffff0d7224 */ /* 0x000fe400078e0009 */
[----:B------:R-:W-:Y:S02]  /*23b70*/  IMAD.MOV.U32 R12, RZ, RZ, R0 ;  /* 0x000000ffff0c7224 */ /* 0x000fe400078e0000 */
[----:B------:R-:W-:-:S07]  /*23b80*/  IMAD.MOV.U32 R7, RZ, RZ, R14 ;  /* 0x000000ffff077224 */ /* 0x000fce00078e000e */
[----:B------:R-:W-:Y:S05]  /*23b90*/  WARPSYNC.COLLECTIVE R15, `(.L_x_658) ;  /* 0x000000000f087348 */ /* 0x000fea0003c00000 */
[----:B------:R0:W1:Y:S02]  /*23ba0*/  SHFL.IDX P6, R14, R13, R12, R11 ;  /* 0x0000000c0d0e7389 */ /* 0x00006400000c000b */
[----:B01----:R-:W-:Y:S01]  /*23bb0*/  ENDCOLLECTIVE ;  /* 0x000000000000791b */ /* 0x003fe20003800000 */
.L_x_658:
        /* <DEDUP_REMOVED lines=8> */
.L_x_659:
[----:B------:R-:W-:Y:S02]  /*23c40*/  IMAD.MOV.U32 R13, RZ, RZ, R25 ;  /* 0x000000ffff0d7224 */ /* 0x000fe400078e0019 */
[----:B------:R-:W-:Y:S02]  /*23c50*/  IMAD.MOV.U32 R12, RZ, RZ, R0 ;  /* 0x000000ffff0c7224 */ /* 0x000fe400078e0000 */
[----:B------:R-:W-:-:S07]  /*23c60*/  IMAD.MOV.U32 R20, RZ, RZ, R14 ;  /* 0x000000ffff147224 */ /* 0x000fce00078e000e */
[----:B------:R-:W-:Y:S05]  /*23c70*/  WARPSYNC.COLLECTIVE R15, `(.L_x_660) ;  /* 0x000000000f087348 */ /* 0x000fea0003c00000 */
[----:B------:R0:W1:Y:S02]  /*23c80*/  SHFL.IDX P6, R14, R13, R12, R11 ;  /* 0x0000000c0d0e7389 */ /* 0x00006400000c000b */
[----:B01----:R-:W-:Y:S01]  /*23c90*/  ENDCOLLECTIVE ;  /* 0x000000000000791b */ /* 0x003fe20003800000 */
.L_x_660:
[----:B------:R-:W-:Y:S02]  /*23ca0*/  IMAD.MOV.U32 R13, RZ, RZ, R27 ;  /* 0x000000ffff0d7224 */ /* 0x000fe400078e001b */
[----:B------:R-:W-:Y:S01]  /*23cb0*/  IMAD.MOV.U32 R12, RZ, RZ, R2 ;  /* 0x000000ffff0c7224 */ /* 0x000fe200078e0002 */
[----:B------:R-:W-:-:S07]  /*23cc0*/  MOV R26, R14 ;  /* 0x0000000e001a7202 */ /* 0x000fce0000000f00 */
[----:B------:R-:W-:Y:S05]  /*23cd0*/  WARPSYNC.COLLECTIVE R15, `(.L_x_661) ;  /* 0x000000000f087348 */ /* 0x000fea0003c00000 */
[----:B------:R0:W1:Y:S02]  /*23ce0*/  SHFL.IDX P6, R14, R13, R12, R11 ;  /* 0x0000000c0d0e7389 */ /* 0x00006400000c000b */
[----:B01----:R-:W-:Y:S01]  /*23cf0*/  ENDCOLLECTIVE ;  /* 0x000000000000791b */ /* 0x003fe20003800000 */
.L_x_661:
[----:B------:R-:W-:Y:S02]  /*23d00*/  IMAD.MOV.U32 R13, RZ, RZ, R29 ;  /* 0x000000ffff0d7224 */ /* 0x000fe400078e001d */
[----:B------:R-:W-:Y:S02]  /*23d10*/  IMAD.MOV.U32 R12, RZ, RZ, R0 ;  /* 0x000000ffff0c7224 */ /* 0x000fe400078e0000 */
[----:B------:R-:W-:-:S07]  /*23d20*/  IMAD.MOV.U32 R27, RZ, RZ, R14 ;  /* 0x000000ffff1b7224 */ /* 0x000fce00078e000e */
[----:B------:R-:W-:Y:S05]  /*23d30*/  WARPSYNC.COLLECTIVE R15, `(.L_x_662) ;  /* 0x000000000f087348 */ /* 0x000fea0003c00000 */
[----:B------:R0:W1:Y:S02]  /*23d40*/  SHFL.IDX P6, R14, R13, R12, R11 ;  /* 0x0000000c0d0e7389 */ /* 0x00006400000c000b */
[----:B01----:R-:W-:Y:S01]  /*23d50*/  ENDCOLLECTIVE ;  /* 0x000000000000791b */ /* 0x003fe20003800000 */
.L_x_662:
        /* <DEDUP_REMOVED lines=8> */
.L_x_663:
[----:B------:R-:W-:Y:S02]  /*23de0*/  IMAD.MOV.U32 R13, RZ, RZ, R33 ;  /* 0x000000ffff0d7224 */ /* 0x000fe400078e0021 */
[----:B------:R-:W-:Y:S02]  /*23df0*/  IMAD.MOV.U32 R12, RZ, RZ, R0 ;  /* 0x000000ffff0c7224 */ /* 0x000fe400078e0000 */
[----:B------:R-:W-:-:S07]  /*23e00*/  IMAD.MOV.U32 R31, RZ, RZ, R14 ;  /* 0x000000ffff1f7224 */ /* 0x000fce00078e000e */
[----:B------:R-:W-:Y:S05]  /*23e10*/  WARPSYNC.COLLECTIVE R15, `(.L_x_664) ;  /* 0x000000000f087348 */ /* 0x000fea0003c00000 */
[----:B------:R0:W1:Y:S02]  /*23e20*/  SHFL.IDX P6, R14, R13, R12, R11 ;  /* 0x0000000c0d0e7389 */ /* 0x00006400000c000b */
[----:B01----:R-:W-:Y:S01]  /*23e30*/  ENDCOLLECTIVE ;  /* 0x000000000000791b */ /* 0x003fe20003800000 */
.L_x_664:
        /* <DEDUP_REMOVED lines=8> */
.L_x_665:
[----:B------:R-:W-:Y:S02]  /*23ec0*/  IMAD.MOV.U32 R13, RZ, RZ, R37 ;  /* 0x000000ffff0d7224 */ /* 0x000fe400078e0025 */
[----:B------:R-:W-:Y:S02]  /*23ed0*/  IMAD.MOV.U32 R12, RZ, RZ, R0 ;  /* 0x000000ffff0c7224 */ /* 0x000fe400078e0000 */
[----:B------:R-:W-:-:S07]  /*23ee0*/  IMAD.MOV.U32 R35, RZ, RZ, R14 ;  /* 0x000000ffff237224 */ /* 0x000fce00078e000e */
[----:B------:R-:W-:Y:S05]  /*23ef0*/  WARPSYNC.COLLECTIVE R15, `(.L_x_666) ;  /* 0x000000000f087348 */ /* 0x000fea0003c00000 */
[----:B------:R0:W1:Y:S02]  /*23f00*/  SHFL.IDX P6, R14, R13, R12, R11 ;  /* 0x0000000c0d0e7389 */ /* 0x00006400000c000b */
[----:B01----:R-:W-:Y:S01]  /*23f10*/  ENDCOLLECTIVE ;  /* 0x000000000000791b */ /* 0x003fe20003800000 */
.L_x_666:
        /* <DEDUP_REMOVED lines=8> */
.L_x_667:
[----:B------:R-:W-:Y:S02]  /*23fa0*/  IMAD.MOV.U32 R13, RZ, RZ, R41 ;  /* 0x000000ffff0d7224 */ /* 0x000fe400078e0029 */
[----:B------:R-:W-:Y:S02]  /*23fb0*/  IMAD.MOV.U32 R12, RZ, RZ, R0 ;  /* 0x000000ffff0c7224 */ /* 0x000fe400078e0000 */
[----:B------:R-:W-:-:S07]  /*23fc0*/  IMAD.MOV.U32 R39, RZ, RZ, R14 ;  /* 0x000000ffff277224 */ /* 0x000fce00078e000e */
[----:B------:R-:W-:Y:S05]  /*23fd0*/  WARPSYNC.COLLECTIVE R15, `(.L_x_668) ;  /* 0x000000000f087348 */ /* 0x000fea0003c00000 */
[----:B------:R0:W1:Y:S02]  /*23fe0*/  SHFL.IDX P6, R14, R13, R12, R11 ;  /* 0x0000000c0d0e7389 */ /* 0x00006400000c000b */
[----:B01----:R-:W-:Y:S01]  /*23ff0*/  ENDCOLLECTIVE ;  /* 0x000000000000791b */ /* 0x003fe20003800000 */
.L_x_668:
        /* <DEDUP_REMOVED lines=8> */
.L_x_669:
[----:B------:R-:W-:Y:S02]  /*24080*/  IMAD.MOV.U32 R13, RZ, RZ, R45 ;  /* 0x000000ffff0d7224 */ /* 0x000fe400078e002d */
[----:B------:R-:W-:Y:S02]  /*24090*/  IMAD.MOV.U32 R12, RZ, RZ, R0 ;  /* 0x000000ffff0c7224 */ /* 0x000fe400078e0000 */
[----:B------:R-:W-:-:S07]  /*240a0*/  IMAD.MOV.U32 R43, RZ, RZ, R14 ;  /* 0x000000ffff2b7224 */ /* 0x000fce00078e000e */
[----:B------:R-:W-:Y:S05]  /*240b0*/  WARPSYNC.COLLECTIVE R15, `(.L_x_670) ;  /* 0x000000000f087348 */ /* 0x000fea0003c00000 */
[----:B------:R0:W1:Y:S02]  /*240c0*/  SHFL.IDX P6, R14, R13, R12, R11 ;  /* 0x0000000c0d0e7389 */ /* 0x00006400000c000b */
[----:B01----:R-:W-:Y:S01]  /*240d0*/  ENDCOLLECTIVE ;  /* 0x000000000000791b */ /* 0x003fe20003800000 */
.L_x_670:
[----:B------:R-:W-:Y:S02]  /*240e0*/  SEL R40, R42, R43, P0 ;  /* 0x0000002b2a287207 */ /* 0x000fe40000000000 */
[----:B------:R-:W-:Y:S01]  /*240f0*/  SEL R42, R43, R42, P0 ;  /* 0x0000002a2b2a7207 */ /* 0x000fe20000000000 */
[----:B------:R-:W-:Y:S02]  /*24100*/  IMAD.MOV.U32 R13, RZ, RZ, R47 ;  /* 0x000000ffff0d7224 */ /* 0x000fe400078e002f */
[----:B------:R-:W-:Y:S02]  /*24110*/  IMAD.MOV.U32 R12, RZ, RZ, R2 ;  /* 0x000000ffff0c7224 */ /* 0x000fe400078e0002 */
[----:B------:R-:W-:Y:S01]  /*24120*/  IMAD.MOV.U32 R47, RZ, RZ, RZ ;  /* 0x000000ffff2f7224 */ /* 0x000fe200078e00ff */
[----:B------:R-:W-:-:S07]  /*24130*/  MOV R45, R14 ;  /* 0x0000000e002d7202 */ /* 0x000fce0000000f00 */
[----:B------:R-:W-:Y:S05]  /*24140*/  WARPSYNC.COLLECTIVE R15, `(.L_x_671) ;  /* 0x000000000f087348 */ /* 0x000fea0003c00000 */
[----:B------:R0:W1:Y:S02]  /*24150*/  SHFL.IDX P6, R14, R13, R12, R11 ;  /* 0x0000000c0d0e7389 */ /* 0x00006400000c000b */
[----:B01----:R-:W-:Y:S01]  /*24160*/  ENDCOLLECTIVE ;  /* 0x000000000000791b */ /* 0x003fe20003800000 */
.L_x_671:
[----:B------:R-:W-:Y:S02]  /*24170*/  IMAD.MOV.U32 R13, RZ, RZ, R49 ;  /* 0x000000ffff0d7224 */ /* 0x000fe400078e0031 */
[----:B------:R-:W-:Y:S02]  /*24180*/  IMAD.MOV.U32 R12, RZ, RZ, R0 ;  /* 0x000000ffff0c7224 */ /* 0x000fe400078e0000 */
[----:B------:R-:W-:-:S07]  /*24190*/  IMAD.MOV.U32 R44, RZ, RZ, R14 ;  /* 0x000000ffff2c7224 */ /* 0x000fce00078e000e */
[----:B------:R-:W-:Y:S05]  /*241a0*/  WARPSYNC.COLLECTIVE R15, `(.L_x_672) ;  /* 0x000000000f087348 */ /* 0x000fea0003c00000 */
[----:B------:R0:W1:Y:S02]  /*241b0*/  SHFL.IDX P6, R14, R13, R12, R11 ;  /* 0x0000000c0d0e7389 */ /* 0x00006400000c000b */
[----:B01----:R-:W-:Y:S01]  /*241c0*/  ENDCOLLECTIVE ;  /* 0x000000000000791b */ /* 0x003fe20003800000 */
.L_x_672:
        /* <DEDUP_REMOVED lines=8> */
.L_x_673:
[----:B------:R-:W-:Y:S02]  /*24250*/  IMAD.MOV.U32 R13, RZ, RZ, R53 ;  /* 0x000000ffff0d7224 */ /* 0x000fe400078e0035 */
[----:B------:R-:W-:Y:S02]  /*24260*/  IMAD.MOV.U32 R12, RZ, RZ, R0 ;  /* 0x000000ffff0c7224 */ /* 0x000fe400078e0000 */
[----:B------:R-:W-:-:S07]  /*24270*/  IMAD.MOV.U32 R46, RZ, RZ, R14 ;  /* 0x000000ffff2e7224 */ /* 0x000fce00078e000e */
[----:B------:R-:W-:Y:S05]  /*24280*/  WARPSYNC.COLLECTIVE R15, `(.L_x_674) ;  /* 0x000000000f087348 */ /* 0x000fea0003c00000 */
[----:B------:R0:W1:Y:S02]  /*24290*/  SHFL.IDX P6, R14, R13, R12, R11 ;  /* 0x0000000c0d0e7389 */ /* 0x00006400000c000b */
[----:B01----:R-:W-:Y:S01]  /*242a0*/  ENDCOLLECTIVE ;  /* 0x000000000000791b */ /* 0x003fe20003800000 */
.L_x_674:
[----:B------:R-:W-:Y:S02]  /*242b0*/  IMAD.MOV.U32 R13, RZ, RZ, R55 ;  /* 0x000000ffff0d7224 */ /* 0x000fe400078e0037 */
[----:B------:R-:W-:Y:S01]  /*242c0*/  IMAD.MOV.U32 R12, RZ, RZ, R2 ;  /* 0x000000ffff0c7224 */ /* 0x000fe200078e0002 */
[----:B------:R-:W-:-:S07]  /*242d0*/  MOV R53, R14 ;  /* 0x0000000e00357202 */ /* 0x000fce0000000f00 */
[----:B------:R-:W-:Y:S05]  /*242e0*/  WARPSYNC.COLLECTIVE R15, `(.L_x_675) ;  /* 0x000000000f087348 */ /* 0x000fea0003c00000 */
[----:B------:R0:W1:Y:S02]  /*242f0*/  SHFL.IDX P6, R14, R13, R12, R11 ;  /* 0x0000000c0d0e7389 */ /* 0x00006400000c000b */
[----:B01----:R-:W-:Y:S01]  /*24300*/  ENDCOLLECTIVE ;  /* 0x000000000000791b */ /* 0x003fe20003800000 */
.L_x_675:
[----:B------:R-:W-:Y:S02]  /*24310*/  IMAD.MOV.U32 R13, RZ, RZ, R59 ;  /* 0x000000ffff0d7224 */ /* 0x000fe400078e003b */
[----:B------:R-:W-:Y:S02]  /*24320*/  IMAD.MOV.U32 R12, RZ, RZ, R0 ;  /* 0x000000ffff0c7224 */ /* 0x000fe400078e0000 */
[----:B------:R-:W-:-:S07]  /*24330*/  IMAD.MOV.U32 R48, RZ, RZ, R14 ;  /* 0x000000ffff307224 */ /* 0x000fce00078e000e */
[----:B------:R-:W-:Y:S05]  /*24340*/  WARPSYNC.COLLECTIVE R15, `(.L_x_676) ;  /* 0x000000000f087348 */ /* 0x000fea0003c00000 */
[----:B------:R0:W1:Y:S02]  /*24350*/  SHFL.IDX P6, R14, R13, R12, R11 ;  /* 0x0000000c0d0e7389 */ /* 0x00006400000c000b */
[----:B01----:R-:W-:Y:S01]  /*24360*/  ENDCOLLECTIVE ;  /* 0x000000000000791b */ /* 0x003fe20003800000 */
.L_x_676:
[----:B------:R-:W-:Y:S02]  /*24370*/  IMAD.MOV.U32 R13, RZ, RZ, R61 ;  /* 0x000000ffff0d7224 */ /* 0x000fe400078e003d */
[----:B------:R-:W-:Y:S01]  /*24380*/  IMAD.MOV.U32 R12, RZ, RZ, R2 ;  /* 0x000000ffff0c7224 */ /* 0x000fe200078e0002 */
[----:B------:R-:W-:-:S07]  /*24390*/  MOV R59, R14 ;  /* 0x0000000e003b7202 */ /* 0x000fce0000000f00 */
[----:B------:R-:W-:Y:S05]  /*243a0*/  WARPSYNC.COLLECTIVE R15, `(.L_x_677) ;  /* 0x000000000f087348 */ /* 0x000fea0003c00000 */
[----:B------:R0:W1:Y:S02]  /*243b0*/  SHFL.IDX P6, R14, R13, R12, R11 ;  /* 0x0000000c0d0e7389 */ /* 0x00006400000c000b */
[----:B01----:R-:W-:Y:S01]  /*243c0*/  ENDCOLLECTIVE ;  /* 0x000000000000791b */ /* 0x003fe20003800000 */
.L_x_677:
[----:B------:R-:W-:Y:S02]  /*243d0*/  IMAD.MOV.U32 R13, RZ, RZ, R63 ;  /* 0x000000ffff0d7224 */ /* 0x000fe400078e003f */
[----:B------:R-:W-:Y:S02]  /*243e0*/  IMAD.MOV.U32 R12, RZ, RZ, R0 ;  /* 0x000000ffff0c7224 */ /* 0x000fe400078e0000 */
[----:B------:R-:W-:-:S07]  /*243f0*/  IMAD.MOV.U32 R50, RZ, RZ, R14 ;  /* 0x000000ffff327224 */ /* 0x000fce00078e000e */
[----:B------:R-:W-:Y:S05]  /*24400*/  WARPSYNC.COLLECTIVE R15, `(.L_x_678) ;  /* 0x000000000f087348 */ /* 0x000fea0003c00000 */
[----:B------:R0:W1:Y:S02]  /*24410*/  SHFL.IDX P6, R14, R13, R12, R11 ;  /* 0x0000000c0d0e7389 */ /* 0x00006400000c000b */
[----:B01----:R-:W-:Y:S01]  /*24420*/  ENDCOLLECTIVE ;  /* 0x000000000000791b */ /* 0x003fe20003800000 */
.L_x_678:
        /* <DEDUP_REMOVED lines=8> */
.L_x_679:
[----:B------:R-:W-:Y:S02]  /*244b0*/  IMAD.MOV.U32 R13, RZ, RZ, R67 ;  /* 0x000000ffff0d7224 */ /* 0x000fe400078e0043 */
[----:B------:R-:W-:Y:S02]  /*244c0*/  IMAD.MOV.U32 R12, RZ, RZ, R0 ;  /* 0x000000ffff0c7224 */ /* 0x000fe400078e0000 */
[----:B------:R-:W-:-:S07]  /*244d0*/  IMAD.MOV.U32 R52, RZ, RZ, R14 ;  /* 0x000000ffff347224 */ /* 0x000fce00078e000e */
[----:B------:R-:W-:Y:S05]  /*244e0*/  WARPSYNC.COLLECTIVE R15, `(.L_x_680) ;  /* 0x000000000f087348 */ /* 0x000fea0003c00000 */
[----:B------:R0:W1:Y:S02]  /*244f0*/  SHFL.IDX P6, R14, R13, R12, R11 ;  /* 0x0000000c0d0e7389 */ /* 0x00006400000c000b */
[----:B01----:R-:W-:Y:S01]  /*24500*/  ENDCOLLECTIVE ;  /* 0x000000000000791b */ /* 0x003fe20003800000 */
.L_x_680:
        /* <DEDUP_REMOVED lines=8> */
.L_x_681:
[----:B------:R-:W-:Y:S01]  /*24590*/  IMAD.MOV.U32 R13, RZ, RZ, R71 ;  /* 0x000000ffff0d7224 */ /* 0x000fe200078e0047 */
[----:B------:R-:W-:Y:S01]  /*245a0*/  MOV R12, R0 ;  /* 0x00000000000c7202 */ /* 0x000fe20000000f00 */
[----:B------:R-:W-:-:S07]  /*245b0*/  IMAD.MOV.U32 R54, RZ, RZ, R14 ;  /* 0x000000ffff367224 */ /* 0x000fce00078e000e */
[----:B------:R-:W-:Y:S05]  /*245c0*/  WARPSYNC.COLLECTIVE R15, `(.L_x_682) ;  /* 0x000000000f087348 */ /* 0x000fea0003c00000 */
[----:B------:R0:W1:Y:S02]  /*245d0*/  SHFL.IDX P6, R14, R13, R12, R11 ;  /* 0x0000000c0d0e7389 */ /* 0x00006400000c000b */
[----:B01----:R-:W-:Y:S01]  /*245e0*/  ENDCOLLECTIVE ;  /* 0x000000000000791b */ /* 0x003fe20003800000 */
.L_x_682:
[----:B------:R-:W-:Y:S02]  /*245f0*/  SEL R33, R67, R54, P0 ;  /* 0x0000003643217207 */ /* 0x000fe40000000000 */
[----:B------:R-:W-:Y:S01]  /*24600*/  SEL R35, R54, R67, P0 ;  /* 0x0000004336237207 */ /* 0x000fe20000000000 */
[----:B------:R-:W-:Y:S02]  /*24610*/  IMAD.MOV.U32 R13, RZ, RZ, R73 ;  /* 0x000000ffff0d7224 */ /* 0x000fe400078e0049 */
[----:B------:R-:W-:Y:S02]  /*24620*/  IMAD.MOV.U32 R12, RZ, RZ, R2 ;  /* 0x000000ffff0c7224 */ /* 0x000fe400078e0002 */
[----:B------:R-:W-:-:S07]  /*24630*/  IMAD.MOV.U32 R71, RZ, RZ, R14 ;  /* 0x000000ffff477224 */ /* 0x000fce00078e000e */
[----:B------:R-:W-:Y:S05]  /*24640*/  WARPSYNC.COLLECTIVE R15, `(.L_x_683) ;  /* 0x000000000f087348 */ /* 0x000fea0003c00000 */
[----:B------:R0:W1:Y:S02]  /*24650*/  SHFL.IDX P6, R14, R13, R12, R11 ;  /* 0x0000000c0d0e7389 */ /* 0x00006400000c000b */
[----:B01----:R-:W-:Y:S01]  /*24660*/  ENDCOLLECTIVE ;  /* 0x000000000000791b */ /* 0x003fe20003800000 */
.L_x_683:
[----:B------:R-:W-:Y:S01]  /*24670*/  MOV R13, R75 ;  /* 0x0000004b000d7202 */ /* 0x000fe20000000f00 */
[----:B------:R-:W-:Y:S02]  /*24680*/  IMAD.MOV.U32 R12, RZ, RZ, R0 ;  /* 0x000000ffff0c7224 */ /* 0x000fe400078e0000 */
[----:B------:R-:W-:-:S07]  /*24690*/  IMAD.MOV.U32 R58, RZ, RZ, R14 ;  /* 0x000000ffff3a7224 */ /* 0x000fce00078e000e */
[----:B------:R-:W-:Y:S05]  /*246a0*/  WARPSYNC.COLLECTIVE R15, `(.L_x_684) ;  /* 0x000000000f087348 */ /* 0x000fea0003c00000 */
[----:B------:R0:W1:Y:S02]  /*246b0*/  SHFL.IDX P6, R14, R13, R12, R11 ;  /* 0x0000000c0d0e7389 */ /* 0x00006400000c000b */
[----:B01----:R-:W-:Y:S01]  /*246c0*/  ENDCOLLECTIVE ;  /* 0x000000000000791b */ /* 0x003fe20003800000 */
.L_x_684:
        /* <DEDUP_REMOVED lines=8> */
.L_x_685:
[----:B------:R-:W-:Y:S02]  /*24750*/  SEL R12, R9, R20, P0 ;  /* 0x00000014090c7207 */ /* 0x000fe40000000000 */
[----:B------:R-:W-:Y:S02]  /*24760*/  SEL R11, R46, R49, P0 ;  /* 0x000000312e0b7207 */ /* 0x000fe40000000000 */
[----:B------:R-:W-:Y:S02]  /*24770*/  SEL R13, R53, R48, P0 ;  /* 0x00000030350d7207 */ /* 0x000fe40000000000 */
[----:B------:R-:W-:Y:S02]  /*24780*/  SEL R15, R48, R53, P0 ;  /* 0x00000035300f7207 */ /* 0x000fe40000000000 */
[----:B------:R-:W-:Y:S02]  /*24790*/  MOV R60, R14 ;  /* 0x0000000e003c7202 */ /* 0x000fe40000000f00 */
[----:B------:R-:W-:-:S02]  /*247a0*/  SEL R14, R20, R9, P0 ;  /* 0x00000009140e7207 */ /* 0x000fc40000000000 */
[----:B------:R-:W-:Y:S01]  /*247b0*/  SEL R9, R49, R46, P0 ;  /* 0x0000002e31097207 */ /* 0x000fe20000000000 */
[----:B------:R-:W-:Y:S06]  /*247c0*/  BRA `(.L_x_686) ;  /* 0xffffff64003c7947 */ /* 0x000fec000383ffff */
.L_x_496:
[----:B------:R-:W-:Y:S01]  /*247d0*/  IMAD.MOV.U32 R13, RZ, RZ, R3 ;  /* 0x000000ffff0d7224 */ /* 0x000fe200078e0003 */
[----:B------:R-:W-:Y:S01]  /*247e0*/  MOV R15, 0xffffffff ;  /* 0xffffffff000f7802 */ /* 0x000fe20000000f00 */
[----:B------:R-:W-:Y:S02]  /*247f0*/  IMAD.MOV.U32 R12, RZ, RZ, RZ ;  /* 0x000000ffff0c7224 */ /* 0x000fe400078e00ff */
[----:B------:R-:W-:-:S07]  /*24800*/  IMAD.MOV.U32 R11, RZ, RZ, 0x181f ;  /* 0x0000181fff0b7424 */ /* 0x000fce00078e00ff */
[----:B-1----:R-:W-:Y:S05]  /*24810*/  WARPSYNC.COLLECTIVE R15, `(.L_x_687) ;  /* 0x000000000f087348 */ /* 0x002fea0003c00000 */
[----:B------:R0:W2:Y:S02]  /*24820*/  SHFL.IDX P6, R14, R13, R12, R11 ;  /* 0x0000000c0d0e7389 */ /* 0x0000a400000c000b */
[----:B012---:R-:W-:Y:S01]  /*24830*/  ENDCOLLECTIVE ;  /* 0x000000000000791b */ /* 0x007fe20003800000 */
.L_x_687:
[----:B------:R-:W-:Y:S02]  /*24840*/  IMAD.MOV.U32 R13, RZ, RZ, R2 ;  /* 0x000000ffff0d7224 */ /* 0x000fe400078e0002 */
[----:B------:R-:W-:-:S07]  /*24850*/  IMAD.MOV.U32 R0, RZ, RZ, R14 ;  /* 0x000000ffff007224 */ /* 0x000fce00078e000e */
[----:B------:R-:W-:Y:S05]  /*24860*/  WARPSYNC.COLLECTIVE R15, `(.L_x_688) ;  /* 0x000000000f087348 */ /* 0x000fea0003c00000 */
[----:B------:R0:W1:Y:S02]  /*24870*/  SHFL.IDX P6, R14, R13, R12, R11 ;  /* 0x0000000c0d0e7389 */ /* 0x00006400000c000b */
[----:B01----:R-:W-:Y:S01]  /*24880*/  ENDCOLLECTIVE ;  /* 0x000000000000791b */ /* 0x003fe20003800000 */
.L_x_688:
[----:B------:R-:W-:Y:S05]  /*24890*/  BRA `(.L_x_689) ;  /* 0xffffff7c00307947 */ /* 0x000fea000383ffff */
.L_x_499:
[----:B------:R-:W-:Y:S01]  /*248a0*/  BSSY B1, `(.L_x_690) ;  /* 0x0000008000017945 */ /* 0x000fe20003800000 */
[----:B------:R-:W-:Y:S01]  /*248b0*/  IMAD.MOV.U32 R13, RZ, RZ, R3 ;  /* 0x000000ffff0d7224 */ /* 0x000fe200078e0003 */
[----:B------:R-:W-:Y:S01]  /*248c0*/  MOV R11, 0x181f ;  /* 0x0000181f000b7802 */ /* 0x000fe20000000f00 */
[----:B------:R-:W-:Y:S02]  /*248d0*/  IMAD.MOV.U32 R12, RZ, RZ, 0x1 ;  /* 0x00000001ff0c7424 */ /* 0x000fe400078e00ff */
[----:B----4-:R-:W-:-:S07]  /*248e0*/  IMAD.MOV.U32 R15, RZ, RZ, -0x1 ;  /* 0xffffffffff0f7424 */ /* 0x010fce00078e00ff */
[----:B0123--:R-:W-:Y:S05]  /*248f0*/  WARPSYNC.COLLECTIVE R15, `(.L_x_691) ;  /* 0x000000000f087348 */ /* 0x00ffea0003c00000 */
[----:B---3--:R3:W4:Y:S02]  /*24900*/  SHFL.IDX P6, R14, R13, R12, R11 ;  /* 0x0000000c0d0e7389 */ /* 0x00872400000c000b */
[----:B01234-:R-:W-:Y:S01]  /*24910*/  ENDCOLLECTIVE ;  /* 0x000000000000791b */ /* 0x01ffe20003800000 */
.L_x_691:
[----:B------:R-:W-:Y:S05]  /*24920*/  BSYNC B1 ;  /* 0x0000000000017941 */ /* 0x000fea0003800000 */
.L_x_690:
[----:B------:R-:W-:Y:S01]  /*24930*/  IMAD.MOV.U32 R13, RZ, RZ, R2 ;  /* 0x000000ffff0d7224 */ /* 0x000fe200078e0002 */
[----:B------:R-:W-:Y:S01]  /*24940*/  MOV R11, 0x181f ;  /* 0x0000181f000b7802 */ /* 0x000fe20000000f00 */
[----:B------:R-:W-:Y:S02]  /*24950*/  IMAD.MOV.U32 R12, RZ, RZ, 0x1 ;  /* 0x00000001ff0c7424 */ /* 0x000fe400078e00ff */
[----:B------:R-:W-:Y:S02]  /*24960*/  IMAD.MOV.U32 R15, RZ, RZ, -0x1 ;  /* 0xffffffffff0f7424 */ /* 0x000fe400078e00ff */
[----:B------:R-:W-:-:S07]  /*24970*/  IMAD.MOV.U32 R0, RZ, RZ, R14 ;  /* 0x000000ffff007224 */ /* 0x000fce00078e000e */
[----:B------:R-:W-:Y:S05]  /*24980*/  WARPSYNC.COLLECTIVE R15, `(.L_x_692) ;  /* 0x000000000f087348 */ /* 0x000fea0003c00000 */
[----:B------:R0:W1:Y:S02]  /*24990*/  SHFL.IDX P6, R14, R13, R12, R11 ;  /* 0x0000000c0d0e7389 */ /* 0x00006400000c000b */
[----:B01----:R-:W-:Y:S01]  /*249a0*/  ENDCOLLECTIVE ;  /* 0x000000000000791b */ /* 0x003fe20003800000 */
.L_x_692:
[----:B------:R-:W-:Y:S05]  /*249b0*/  BRA `(.L_x_693) ;  /* 0xffffff7c00447947 */ /* 0x000fea000383ffff */
.L_x_502:
[----:B------:R-:W-:Y:S01]  /*249c0*/  BSSY B1, `(.L_x_694) ;  /* 0x0000008000017945 */ /* 0x000fe20003800000 */
[----:B------:R-:W-:Y:S01]  /*249d0*/  IMAD.MOV.U32 R13, RZ, RZ, R3 ;  /* 0x000000ffff0d7224 */ /* 0x000fe200078e0003 */
[----:B----4-:R-:W-:Y:S01]  /*249e0*/  MOV R15, 0xffffffff ;  /* 0xffffffff000f7802 */ /* 0x010fe20000000f00 */
[----:B------:R-:W-:Y:S02]  /*249f0*/  IMAD.MOV.U32 R12, RZ, RZ, 0x2 ;  /* 0x00000002ff0c7424 */ /* 0x000fe400078e00ff */
[----:B------:R-:W-:-:S07]  /*24a00*/  IMAD.MOV.U32 R11, RZ, RZ, 0x181f ;  /* 0x0000181fff0b7424 */ /* 0x000fce00078e00ff */
[----:B0123--:R-:W-:Y:S05]  /*24a10*/  WARPSYNC.COLLECTIVE R15, `(.L_x_695) ;  /* 0x000000000f087348 */ /* 0x00ffea0003c00000 */
[----:B---3--:R3:W4:Y:S02]  /*24a20*/  SHFL.IDX P6, R14, R13, R12, R11 ;  /* 0x0000000c0d0e7389 */ /* 0x00872400000c000b */
[----:B01234-:R-:W-:Y:S01]  /*24a30*/  ENDCOLLECTIVE ;  /* 0x000000000000791b */ /* 0x01ffe20003800000 */
.L_x_695:
[----:B------:R-:W-:Y:S05]  /*24a40*/  BSYNC B1 ;  /* 0x0000000000017941 */ /* 0x000fea0003800000 */
.L_x_694:
[----:B------:R-:W-:Y:S01]  /*24a50*/  IMAD.MOV.U32 R13, RZ, RZ, R2 ;  /* 0x000000ffff0d7224 */ /* 0x000fe200078e0002 */
[----:B------:R-:W-:Y:S01]  /*24a60*/  MOV R15, 0xffffffff ;  /* 0xffffffff000f7802 */ /* 0x000fe20000000f00 */
[----:B------:R-:W-:Y:S02]  /*24a70*/  IMAD.MOV.U32 R12, RZ, RZ, 0x2 ;  /* 0x00000002ff0c7424 */ /* 0x000fe400078e00ff */
[----:B------:R-:W-:Y:S02]  /*24a80*/  IMAD.MOV.U32 R11, RZ, RZ, 0x181f ;  /* 0x0000181fff0b7424 */ /* 0x000fe400078e00ff */
[----:B------:R-:W-:-:S07]  /*24a90*/  IMAD.MOV.U32 R0, RZ, RZ, R14 ;  /* 0x000000ffff007224 */ /* 0x000fce00078e000e */
[----:B------:R-:W-:Y:S05]  /*24aa0*/  WARPSYNC.COLLECTIVE R15, `(.L_x_696) ;  /* 0x000000000f087348 */ /* 0x000fea0003c00000 */
[----:B------:R0:W1:Y:S02]  /*24ab0*/  SHFL.IDX P6, R14, R13, R12, R11 ;  /* 0x0000000c0d0e7389 */ /* 0x00006400000c000b */
[----:B01----:R-:W-:Y:S01]  /*24ac0*/  ENDCOLLECTIVE ;  /* 0x000000000000791b */ /* 0x003fe20003800000 */
.L_x_696:
[----:B------:R-:W-:Y:S05]  /*24ad0*/  BRA `(.L_x_697) ;  /* 0xffffff7c00547947 */ /* 0x000fea000383ffff */
.L_x_505:
[----:B------:R-:W-:Y:S01]  /*24ae0*/  BSSY B1, `(.L_x_698) ;  /* 0x0000008000017945 */ /* 0x000fe20003800000 */
[----:B------:R-:W-:Y:S02]  /*24af0*/  IMAD.MOV.U32 R13, RZ, RZ, R3 ;  /* 0x000000ffff0d7224 */ /* 0x000fe400078e0003 */
[----:B------:R-:W-:Y:S02]  /*24b00*/  IMAD.MOV.U32 R12, RZ, RZ, 0x3 ;  /* 0x00000003ff0c7424 */ /* 0x000fe400078e00ff */
[----:B------:R-:W-:Y:S02]  /*24b10*/  IMAD.MOV.U32 R11, RZ, RZ, 0x181f ;  /* 0x0000181fff0b7424 */ /* 0x000fe400078e00ff */
[----:B0-----:R-:W-:-:S07]  /*24b20*/  IMAD.MOV.U32 R15, RZ, RZ, -0x1 ;  /* 0xffffffffff0f7424 */ /* 0x001fce00078e00ff */
[----:B-1234-:R-:W-:Y:S05]  /*24b30*/  WARPSYNC.COLLECTIVE R15, `(.L_x_699) ;  /* 0x000000000f087348 */ /* 0x01efea0003c00000 */
[----:B----4-:R0:W4:Y:S02]  /*24b40*/  SHFL.IDX P6, R14, R13, R12, R11 ;  /* 0x0000000c0d0e7389 */ /* 0x01012400000c000b */
[----:B01234-:R-:W-:Y:S01]  /*24b50*/  ENDCOLLECTIVE ;  /* 0x000000000000791b */ /* 0x01ffe20003800000 */
.L_x_699:
[----:B------:R-:W-:Y:S05]  /*24b60*/  BSYNC B1 ;  /* 0x0000000000017941 */ /* 0x000fea0003800000 */
.L_x_698:
[----:B------:R-:W-:Y:S01]  /*24b70*/  IMAD.MOV.U32 R13, RZ, RZ, R2 ;  /* 0x000000ffff0d7224 */ /* 0x000fe200078e0002 */
[----:B------:R-:W-:Y:S01]  /*24b80*/  MOV R0, R14 ;  /* 0x0000000e00007202 */ /* 0x000fe20000000f00 */
[----:B------:R-:W-:Y:S02]  /*24b90*/  IMAD.MOV.U32 R12, RZ, RZ, 0x3 ;  /* 0x00000003ff0c7424 */ /* 0x000fe400078e00ff */
[----:B------:R-:W-:Y:S02]  /*24ba0*/  IMAD.MOV.U32 R11, RZ, RZ, 0x181f ;  /* 0x0000181fff0b7424 */ /* 0x000fe400078e00ff */
[----:B------:R-:W-:-:S07]  /*24bb0*/  IMAD.MOV.U32 R15, RZ, RZ, -0x1 ;  /* 0xffffffffff0f7424 */ /* 0x000fce00078e00ff */
[----:B------:R-:W-:Y:S05]  /*24bc0*/  WARPSYNC.COLLECTIVE R15, `(.L_x_700) ;  /* 0x000000000f087348 */ /* 0x000fea0003c00000 */
[----:B------:R0:W1:Y:S02]  /*24bd0*/  SHFL.IDX P6, R14, R13, R12, R11 ;  /* 0x0000000c0d0e7389 */ /* 0x00006400000c000b */
[----:B01----:R-:W-:Y:S01]  /*24be0*/  ENDCOLLECTIVE ;  /* 0x000000000000791b */ /* 0x003fe20003800000 */
.L_x_700:
[----:B------:R-:W-:Y:S05]  /*24bf0*/  BRA `(.L_x_701) ;  /* 0xffffff7c00647947 */ /* 0x000fea000383ffff */
.L_x_522:
[----:B------:R-:W0:Y:S01]  /*24c00*/  S2R R9, SR_TID.X ;  /* 0x0000000000097919 */ /* 0x000e220000002100 */
[----:B------:R-:W-:Y:S01]  /*24c10*/  BSSY B1, `(.L_x_702) ;  /* 0x000000a000017945 */ /* 0x000fe20003800000 */
[----:B------:R-:W-:Y:S02]  /*24c20*/  IMAD.MOV.U32 R12, RZ, RZ, RZ ;  /* 0x000000ffff0c7224 */ /* 0x000fe400078e00ff */
[----:B------:R-:W-:Y:S02]  /*24c30*/  IMAD.MOV.U32 R11, RZ, RZ, 0x1f ;  /* 0x0000001fff0b7424 */ /* 0x000fe400078e00ff */
[----:B------:R-:W-:Y:S01]  /*24c40*/  IMAD.MOV.U32 R15, RZ, RZ, -0x1 ;  /* 0xffffffffff0f7424 */ /* 0x000fe200078e00ff */
[----:B0-----:R-:W-:-:S04]  /*24c50*/  SHF.R.U32.HI R9, RZ, 0x5, R9 ;  /* 0x00000005ff097819 */ /* 0x001fc80000011609 */
[----:B------:R-:W-:-:S04]  /*24c60*/  LOP3.LUT R9, R9, 0x3, RZ, 0xc0, !PT ;  /* 0x0000000309097812 */ /* 0x000fc800078ec0ff */
[----:B------:R-:W-:-:S07]  /*24c70*/  MOV R13, R9 ;  /* 0x00000009000d7202 */ /* 0x000fce0000000f00 */
[----:B------:R-:W-:Y:S05]  /*24c80*/  WARPSYNC.COLLECTIVE R15, `(.L_x_703) ;  /* 0x000000000f087348 */ /* 0x000fea0003c00000 */
[----:B------:R0:W1:Y:S02]  /*24c90*/  SHFL.IDX P6, R14, R13, R12, R11 ;  /* 0x0000000c0d0e7389 */ /* 0x00006400000c000b */
[----:B01----:R-:W-:Y:S01]  /*24ca0*/  ENDCOLLECTIVE ;  /* 0x000000000000791b */ /* 0x003fe20003800000 */
.L_x_703:
[----:B------:R-:W-:Y:S05]  /*24cb0*/  BSYNC B1 ;  /* 0x0000000000017941 */ /* 0x000fea0003800000 */
.L_x_702:
[----:B------:R-:W-:Y:S05]  /*24cc0*/  BRA `(.L_x_704) ;  /* 0xffffff9000887947 */ /* 0x000fea000383ffff */
.L_x_524:
[----:B------:R-:W-:Y:S01]  /*24cd0*/  BSSY B1, `(.L_x_705) ;  /* 0x0000006000017945 */ /* 0x000fe20003800000 */
[----:B------:R-:W-:-:S07]  /*24ce0*/  IMAD.MOV.U32 R15, RZ, RZ, -0x1 ;  /* 0xffffffffff0f7424 */ /* 0x000fce00078e00ff */
[----:B0-----:R-:W-:Y:S05]  /*24cf0*/  WARPSYNC.COLLECTIVE R15, `(.L_x_706) ;  /* 0x000000000f0c7348 */ /* 0x001fea0003c00000 */
[----:B------:R-:W-:Y:S02]  /*24d00*/  ELECT P6, UR62, PT ;  /* 0x00000000003e782f */ /* 0x000fe400038c0000 */
[----:B------:R-:W-:Y:S01]  /*24d10*/  MOV R14, UR62 ;  /* 0x0000003e000e7c02 */ /* 0x000fe20008000f00 */
[----:B0-----:R-:W-:Y:S10]  /*24d20*/  ENDCOLLECTIVE ;  /* 0x000000000000791b */ /* 0x001ff40003800000 */
.L_x_706:
[----:B------:R-:W-:Y:S05]  /*24d30*/  BSYNC B1 ;  /* 0x0000000000017941 */ /* 0x000fea0003800000 */
.L_x_705:
[----:B------:R-:W-:Y:S05]  /*24d40*/  BRA `(.L_x_523) ;  /* 0xffffff9000807947 */ /* 0x000fea000383ffff */
.L_x_526:
[----:B0-----:R-:W2:Y:S02]  /*24d50*/  LDL R5, [R1+0x4] ;  /* 0x0000040001057983 */ /* 0x001ea40000100800 */
[----:B--2---:R0:W1:Y:S02]  /*24d60*/  SYNCS.PHASECHK.TRANS64.TRYWAIT P0, [R5+URZ+0x2e820], R4 ;  /* 0x02e82004050075a7 */ /* 0x004064000800017f */
[----:B-1----:R-:W-:Y:S05]  /*24d70*/  @!P0 NANOSLEEP.SYNCS 0x989680 ;  /* 0x009896800000895d */ /* 0x002fea0003900000 */
[----:B------:R-:W1:Y:S02]  /*24d80*/  @!P0 SYNCS.PHASECHK.TRANS64 P0, [R5+URZ+0x2e820], R4 ;  /* 0x02e82004050085a7 */ /* 0x000e64000800007f */
[----:B-1----:R-:W-:Y:S05]  /*24d90*/  @!P0 BRA `(.L_x_526) ;  /* 0xfffffffc00ec8947 */ /* 0x002fea000383ffff */
[----:B------:R-:W-:Y:S05]  /*24da0*/  BRA `(.L_x_707) ;  /* 0xffffff9000907947 */ /* 0x000fea000383ffff */
.L_x_530:
[----:B0-----:R0:W1:Y:S02]  /*24db0*/  SYNCS.PHASECHK.TRANS64.TRYWAIT P0, [R7+URZ+0x2e8a0], R9 ;  /* 0x02e8a009070075a7 */ /* 0x001064000800017f */
[----:B-1----:R-:W-:Y:S05]  /*24dc0*/  @!P0 NANOSLEEP.SYNCS 0x989680 ;  /* 0x009896800000895d */ /* 0x002fea0003900000 */
[----:B------:R-:W1:Y:S02]  /*24dd0*/  @!P0 SYNCS.PHASECHK.TRANS64 P0, [R7+URZ+0x2e8a0], R9 ;  /* 0x02e8a009070085a7 */ /* 0x000e64000800007f */
[----:B-1----:R-:W-:Y:S05]  /*24de0*/  @!P0 BRA `(.L_x_530) ;  /* 0xfffffffc00f08947 */ /* 0x002fea000383ffff */
[----:B------:R-:W-:Y:S05]  /*24df0*/  BRA `(.L_x_708) ;  /* 0xffffff9000b87947 */ /* 0x000fea000383ffff */
.L_x_535:
[----:B-1----:R1:W2:Y:S02]  /*24e00*/  SYNCS.PHASECHK.TRANS64.TRYWAIT P0, [R7+URZ+0x2e8c0], R9 ;  /* 0x02e8c009070075a7 */ /* 0x0022a4000800017f */
[----:B--2---:R-:W-:Y:S05]  /*24e10*/  @!P0 NANOSLEEP.SYNCS 0x989680 ;  /* 0x009896800000895d */ /* 0x004fea0003900000 */
[----:B------:R-:W2:Y:S02]  /*24e20*/  @!P0 SYNCS.PHASECHK.TRANS64 P0, [R7+URZ+0x2e8c0], R9 ;  /* 0x02e8c009070085a7 */ /* 0x000ea4000800007f */
[----:B--2---:R-:W-:Y:S05]  /*24e30*/  @!P0 BRA `(.L_x_535) ;  /* 0xfffffffc00f08947 */ /* 0x004fea000383ffff */
[----:B------:R-:W-:Y:S05]  /*24e40*/  BRA `(.L_x_709) ;  /* 0xffffff94003c7947 */ /* 0x000fea000383ffff */
.L_x_542:
[----:B0-----:R0:W1:Y:S02]  /*24e50*/  SYNCS.PHASECHK.TRANS64.TRYWAIT P1, [R5+URZ+0x2e8a0], R6 ;  /* 0x02e8a006050075a7 */ /* 0x001064000802017f */
[----:B-1----:R-:W-:Y:S05]  /*24e60*/  @!P1 NANOSLEEP.SYNCS 0x989680 ;  /* 0x009896800000995d */ /* 0x002fea0003900000 */
[----:B------:R-:W1:Y:S02]  /*24e70*/  @!P1 SYNCS.PHASECHK.TRANS64 P1, [R5+URZ+0x2e8a0], R6 ;  /* 0x02e8a006050095a7 */ /* 0x000e64000802007f */
[----:B-1----:R-:W-:Y:S05]  /*24e80*/  @!P1 BRA `(.L_x_542) ;  /* 0xfffffffc00f09947 */ /* 0x002fea000383ffff */
[----:B------:R-:W-:Y:S05]  /*24e90*/  BRA `(.L_x_710) ;  /* 0xffffff9800147947 */ /* 0x000fea000383ffff */
.L_x_547:
[----:B-1----:R1:W2:Y:S02]  /*24ea0*/  SYNCS.PHASECHK.TRANS64.TRYWAIT P1, [R5+URZ+0x2e8c0], R6 ;  /* 0x02e8c006050075a7 */ /* 0x0022a4000802017f */
[----:B--2---:R-:W-:Y:S05]  /*24eb0*/  @!P1 NANOSLEEP.SYNCS 0x989680 ;  /* 0x009896800000995d */ /* 0x004fea0003900000 */
[----:B------:R-:W2:Y:S02]  /*24ec0*/  @!P1 SYNCS.PHASECHK.TRANS64 P1, [R5+URZ+0x2e8c0], R6 ;  /* 0x02e8c006050095a7 */ /* 0x000ea4000802007f */
[----:B--2---:R-:W-:Y:S05]  /*24ed0*/  @!P1 BRA `(.L_x_547) ;  /* 0xfffffffc00f09947 */ /* 0x004fea000383ffff */
[----:B------:R-:W-:Y:S05]  /*24ee0*/  BRA `(.L_x_711) ;  /* 0xffffff9800947947 */ /* 0x000fea000383ffff */
.L_x_562:
        /* <DEDUP_REMOVED lines=8> */
[----:B-1----:R-:W-:Y:S05]  /*24f70*/  WARPSYNC.COLLECTIVE R15, `(.L_x_713) ;  /* 0x000000000f087348 */ /* 0x002fea0003c00000 */
[----:B------:R0:W2:Y:S02]  /*24f80*/  SHFL.IDX P6, R14, R13, R12, R11 ;  /* 0x0000000c0d0e7389 */ /* 0x0000a400000c000b */
[----:B012---:R-:W-:Y:S01]  /*24f90*/  ENDCOLLECTIVE ;  /* 0x000000000000791b */ /* 0x007fe20003800000 */
.L_x_713:
[----:B------:R-:W-:Y:S05]  /*24fa0*/  BSYNC B0 ;  /* 0x0000000000007941 */ /* 0x000fea0003800000 */
.L_x_712:
[----:B------:R-:W-:Y:S05]  /*24fb0*/  BRA `(.L_x_714) ;  /* 0xffffffa400347947 */ /* 0x000fea000383ffff */
.L_x_564:
[----:B------:R-:W-:Y:S01]  /*24fc0*/  BSSY B0, `(.L_x_715) ;  /* 0x0000006000007945 */ /* 0x000fe20003800000 */
[----:B------:R-:W-:-:S07]  /*24fd0*/  IMAD.MOV.U32 R15, RZ, RZ, -0x1 ;  /* 0xffffffffff0f7424 */ /* 0x000fce00078e00ff */
[----:B01----:R-:W-:Y:S05]  /*24fe0*/  WARPSYNC.COLLECTIVE R15, `(.L_x_716) ;  /* 0x000000000f0c7348 */ /* 0x003fea0003c00000 */
[----:B------:R-:W-:Y:S02]  /*24ff0*/  ELECT P6, UR62, PT ;  /* 0x00000000003e782f */ /* 0x000fe400038c0000 */
[----:B------:R-:W-:Y:S01]  /*25000*/  MOV R14, UR62 ;  /* 0x0000003e000e7c02 */ /* 0x000fe20008000f00 */
[----:B01----:R-:W-:Y:S10]  /*25010*/  ENDCOLLECTIVE ;  /* 0x000000000000791b */ /* 0x003ff40003800000 */
.L_x_716:
[----:B------:R-:W-:Y:S05]  /*25020*/  BSYNC B0 ;  /* 0x0000000000007941 */ /* 0x000fea0003800000 */
.L_x_715:
[----:B------:R-:W-:Y:S05]  /*25030*/  BRA `(.L_x_717) ;  /* 0xffffffa400407947 */ /* 0x000fea000383ffff */
.L_x_566:
[----:B0-----:R0:W1:Y:S02]  /*25040*/  SYNCS.PHASECHK.TRANS64.TRYWAIT P0, [R2+URZ+0x2e880], R4 ;  /* 0x02e88004020075a7 */ /* 0x001064000800017f */
[----:B-1----:R-:W-:Y:S05]  /*25050*/  @!P0 NANOSLEEP.SYNCS 0x989680 ;  /* 0x009896800000895d */ /* 0x002fea0003900000 */
[----:B------:R-:W1:Y:S02]  /*25060*/  @!P0 SYNCS.PHASECHK.TRANS64 P0, [R2+URZ+0x2e880], R4 ;  /* 0x02e88004020085a7 */ /* 0x000e64000800007f */
[----:B-1----:R-:W-:Y:S05]  /*25070*/  @!P0 BRA `(.L_x_566) ;  /* 0xfffffffc00f08947 */ /* 0x002fea000383ffff */
[----:B------:R-:W-:Y:S05]  /*25080*/  BRA `(.L_x_718) ;  /* 0xffffffa400b47947 */ /* 0x000fea000383ffff */
.L_x_568:
[----:B-1----:R1:W2:Y:S02]  /*25090*/  SYNCS.PHASECHK.TRANS64.TRYWAIT P0, [R2+URZ+0x2e840], R4 ;  /* 0x02e84004020075a7 */ /* 0x0022a4000800017f */
[----:B--2---:R-:W-:Y:S05]  /*250a0*/  @!P0 NANOSLEEP.SYNCS 0x989680 ;  /* 0x009896800000895d */ /* 0x004fea0003900000 */
[----:B------:R-:W2:Y:S02]  /*250b0*/  @!P0 SYNCS.PHASECHK.TRANS64 P0, [R2+URZ+0x2e840], R4 ;  /* 0x02e84004020085a7 */ /* 0x000ea4000800007f */
[----:B--2---:R-:W-:Y:S05]  /*250c0*/  @!P0 BRA `(.L_x_568) ;  /* 0xfffffffc00f08947 */ /* 0x004fea000383ffff */
[----:B------:R-:W-:Y:S05]  /*250d0*/  BRA `(.L_x_719) ;  /* 0xffffffa800147947 */ /* 0x000fea000383ffff */
.L_x_572:
[----:B------:R-:W2:Y:S01]  /*250e0*/  LDL.LU R11, [R1+0x54] ;  /* 0x00005400010b7983 */ /* 0x000ea20000300800 */
[----:B------:R-:W-:Y:S01]  /*250f0*/  MOV R13, R0 ;  /* 0x00000000000d7202 */ /* 0x000fe20000000f00 */
[----:B------:R-:W-:Y:S01]  /*25100*/  IMAD.MOV.U32 R12, RZ, RZ, RZ ;  /* 0x000000ffff0c7224 */ /* 0x000fe200078e00ff */
[----:B------:R-:W-:Y:S01]  /*25110*/  LOP3.LUT R8, R8, 0x7f, RZ, 0xc0, !PT ;  /* 0x0000007f08087812 */ /* 0x000fe200078ec0ff */
[----:B------:R-:W-:-:S03]  /*25120*/  IMAD.MOV.U32 R15, RZ, RZ, -0x1 ;  /* 0xffffffffff0f7424 */ /* 0x000fc600078e00ff */
[----:B------:R-:W-:-:S05]  /*25130*/  SHF.R.U32.HI R5, RZ, 0x3, R8 ;  /* 0x00000003ff057819 */ /* 0x000fca0000011608 */
[----:B------:R-:W-:-:S04]  /*25140*/  IMAD.IADD R2, R5, 0x1, R17 ;  /* 0x0000000105027824 */ /* 0x000fc800078e0211 */
[C---:B------:R-:W-:Y:S02]  /*25150*/  VIADD R5, R2.reuse, 0x10 ;  /* 0x0000001002057836 */ /* 0x040fe40000000000 */
[----:B------:R-:W-:Y:S02]  /*25160*/  VIADD R8, R2, 0x60 ;  /* 0x0000006002087836 */ /* 0x000fe40000000000 */
[----:B--2---:R-:W-:Y:S02]  /*25170*/  IMAD R3, R11, R7, RZ ;  /* 0x000000070b037224 */ /* 0x004fe400078e02ff */
[----:B------:R-:W-:-:S03]  /*25180*/  IMAD.MOV.U32 R11, RZ, RZ, 0x181f ;  /* 0x0000181fff0b7424 */ /* 0x000fc600078e00ff */
[----:B------:R-:W-:-:S13]  /*25190*/  ISETP.GE.AND P1, PT, R2, R3, PT ;  /* 0x000000030200720c */ /* 0x000fda0003f26270 */
[----:B-----5:R-:W-:Y:S05]  /*251a0*/  WARPSYNC.COLLECTIVE R15, `(.L_x_720) ;  /* 0x000000000f087348 */ /* 0x020fea0003c00000 */
[----:B------:R0:W1:Y:S02]  /*251b0*/  SHFL.IDX P6, R14, R13, R12, R11 ;  /* 0x0000000c0d0e7389 */ /* 0x00006400000c000b */
[----:B01---5:R-:W-:Y:S01]  /*251c0*/  ENDCOLLECTIVE ;  /* 0x000000000000791b */ /* 0x023fe20003800000 */
.L_x_720:
[----:B------:R-:W-:Y:S01]  /*251d0*/  MOV R13, R4 ;  /* 0x00000004000d7202 */ /* 0x000fe20000000f00 */
[----:B------:R-:W-:-:S07]  /*251e0*/  IMAD.MOV.U32 R6, RZ, RZ, R14 ;  /* 0x000000ffff067224 */ /* 0x000fce00078e000e */
[----:B------:R-:W-:Y:S05]  /*251f0*/  WARPSYNC.COLLECTIVE R15, `(.L_x_721) ;  /* 0x000000000f087348 */ /* 0x000fea0003c00000 */
[----:B------:R0:W1:Y:S02]  /*25200*/  SHFL.IDX P6, R14, R13, R12, R11 ;  /* 0x0000000c0d0e7389 */ /* 0x00006400000c000b */
[----:B01----:R-:W-:Y:S01]  /*25210*/  ENDCOLLECTIVE ;  /* 0x000000000000791b */ /* 0x003fe20003800000 */
.L_x_721:
[----:B------:R-:W-:Y:S01]  /*25220*/  MOV R13, R0 ;  /* 0x00000000000d7202 */ /* 0x000fe20000000f00 */
[----:B------:R-:W-:Y:S02]  /*25230*/  IMAD.MOV.U32 R12, RZ, RZ, 0x1 ;  /* 0x00000001ff0c7424 */ /* 0x000fe400078e00ff */
[----:B------:R-:W-:-:S07]  /*25240*/  IMAD.MOV.U32 R7, RZ, RZ, R14 ;  /* 0x000000ffff077224 */ /* 0x000fce00078e000e */
[----:B------:R-:W-:Y:S05]  /*25250*/  WARPSYNC.COLLECTIVE R15, `(.L_x_722) ;  /* 0x000000000f087348 */ /* 0x000fea0003c00000 */
[----:B------:R0:W1:Y:S02]  /*25260*/  SHFL.IDX P6, R14, R13, R12, R11 ;  /* 0x0000000c0d0e7389 */ /* 0x00006400000c000b */
[----:B01----:R-:W-:Y:S01]  /*25270*/  ENDCOLLECTIVE ;  /* 0x000000000000791b */ /* 0x003fe20003800000 */
.L_x_722:
        /* <DEDUP_REMOVED lines=15> */
.L_x_723:
[----:B------:R-:W-:Y:S01]  /*25370*/  IMAD.MOV.U32 R13, RZ, RZ, R0 ;  /* 0x000000ffff0d7224 */ /* 0x000fe200078e0000 */
[----:B------:R-:W-:Y:S01]  /*25380*/  MOV R12, 0x2 ;  /* 0x00000002000c7802 */ /* 0x000fe20000000f00 */
[----:B------:R-:W-:-:S07]  /*25390*/  IMAD.MOV.U32 R5, RZ, RZ, R14 ;  /* 0x000000ffff057224 */ /* 0x000fce00078e000e */
[----:B------:R-:W-:Y:S05]  /*253a0*/  WARPSYNC.COLLECTIVE R15, `(.L_x_724) ;  /* 0x000000000f087348 */ /* 0x000fea0003c00000 */
[----:B------:R0:W1:Y:S02]  /*253b0*/  SHFL.IDX P6, R14, R13, R12, R11 ;  /* 0x0000000c0d0e7389 */ /* 0x00006400000c000b */
[----:B01----:R-:W-:Y:S01]  /*253c0*/  ENDCOLLECTIVE ;  /* 0x000000000000791b */ /* 0x003fe20003800000 */
.L_x_724:
[----:B------:R-:W-:-:S04]  /*253d0*/  @!P1 IADD3 R5, P2, R9, R5, RZ ;  /* 0x0000000509059210 */ /* 0x000fc80007f5e0ff */
[----:B------:R-:W-:-:S05]  /*253e0*/  @!P1 IADD3.X R6, RZ, R6, RZ, P2, !PT ;  /* 0x00000006ff069210 */ /* 0x000fca00017fe4ff */
[----:B------:R-:W-:Y:S02]  /*253f0*/  @!P1 IMAD.MOV.U32 R7, RZ, RZ, R6 ;  /* 0x000000ffff079224 */ /* 0x000fe400078e0006 */
[----:B------:R-:W-:Y:S02]  /*25400*/  @!P1 IMAD.MOV.U32 R6, RZ, RZ, R5 ;  /* 0x000000ffff069224 */ /* 0x000fe400078e0005 */
[----:B------:R-:W-:Y:S02]  /*25410*/  IMAD.MOV.U32 R13, RZ, RZ, R4 ;  /* 0x000000ffff0d7224 */ /* 0x000fe400078e0004 */
[----:B------:R-:W-:Y:S01]  /*25420*/  VIADD R5, R2, 0x20 ;  /* 0x0000002002057836 */ /* 0x000fe20000000000 */
[----:B------:R-:W-:Y:S01]  /*25430*/  @!PT LDS RZ, [RZ] ;  /* 0x00000000fffff984 */ /* 0x000fe20000000800 */
[----:B------:R-:W-:Y:S01]  /*25440*/  @!PT LDS RZ, [RZ] ;  /* 0x00000000fffff984 */ /* 0x000fe20000000800 */
[----:B------:R-:W-:Y:S01]  /*25450*/  @!PT LDS RZ, [RZ] ;  /* 0x00000000fffff984 */ /* 0x000fe20000000800 */
[----:B------:R0:W-:Y:S04]  /*25460*/  @!P1 LDGSTS.E.BYPASS.LTC128B.128 [R10+0x1cc00], desc[UR60][R6.64], !P0 ;  /* 0x1cc00000060a9fae */ /* 0x0001e8000c101d7c */
[----:B------:R-:W-:Y:S01]  /*25470*/  ISETP.GE.AND P1, PT, R5, R3, PT ;  /* 0x000000030500720c */ /* 0x000fe20003f26270 */
[----:B0-----:R-:W-:-:S12]  /*25480*/  IMAD.MOV.U32 R6, RZ, RZ, R14 ;  /* 0x000000ffff067224 */ /* 0x001fd800078e000e */
[----:B------:R-:W-:Y:S05]  /*25490*/  WARPSYNC.COLLECTIVE R15, `(.L_x_725) ;  /* 0x000000000f087348 */ /* 0x000fea0003c00000 */
[----:B------:R0:W1:Y:S02]  /*254a0*/  SHFL.IDX P6, R14, R13, R12, R11 ;  /* 0x0000000c0d0e7389 */ /* 0x00006400000c000b */
[----:B01----:R-:W-:Y:S01]  /*254b0*/  ENDCOLLECTIVE ;  /* 0x000000000000791b */ /* 0x003fe20003800000 */
.L_x_725:
[----:B------:R-:W-:Y:S02]  /*254c0*/  IMAD.MOV.U32 R13, RZ, RZ, R0 ;  /* 0x000000ffff0d7224 */ /* 0x000fe400078e0000 */
[----:B------:R-:W-:Y:S02]  /*254d0*/  IMAD.MOV.U32 R12, RZ, RZ, 0x3 ;  /* 0x00000003ff0c7424 */ /* 0x000fe400078e00ff */
[----:B------:R-:W-:-:S07]  /*254e0*/  IMAD.MOV.U32 R5, RZ, RZ, R14 ;  /* 0x000000ffff057224 */ /* 0x000fce00078e000e */
[----:B------:R-:W-:Y:S05]  /*254f0*/  WARPSYNC.COLLECTIVE R15, `(.L_x_726) ;  /* 0x000000000f087348 */ /* 0x000fea0003c00000 */
[----:B------:R0:W1:Y:S02]  /*25500*/  SHFL.IDX P6, R14, R13, R12, R11 ;  /* 0x0000000c0d0e7389 */ /* 0x00006400000c000b */
[----:B01----:R-:W-:Y:S01]  /*25510*/  ENDCOLLECTIVE ;  /* 0x000000000000791b */ /* 0x003fe20003800000 */
.L_x_726:
[----:B------:R-:W-:-:S05]  /*25520*/  @!P1 IADD3 R5, P2, R9, R5, RZ ;  /* 0x0000000509059210 */ /* 0x000fca0007f5e0ff */
[----:B------:R-:W-:-:S05]  /*25530*/  @!P1 IMAD.X R6, RZ, RZ, R6, P2 ;  /* 0x000000ffff069224 */ /* 0x000fca00010e0606 */
[----:B------:R-:W-:Y:S01]  /*25540*/  @!P1 MOV R7, R6 ;  /* 0x0000000600079202 */ /* 0x000fe20000000f00 */
[----:B------:R-:W-:Y:S02]  /*25550*/  @!P1 IMAD.MOV.U32 R6, RZ, RZ, R5 ;  /* 0x000000ffff069224 */ /* 0x000fe400078e0005 */
[----:B------:R-:W-:Y:S02]  /*25560*/  IMAD.MOV.U32 R13, RZ, RZ, R4 ;  /* 0x000000ffff0d7224 */ /* 0x000fe400078e0004 */
[----:B------:R-:W-:Y:S01]  /*25570*/  VIADD R5, R2, 0x30 ;  /* 0x0000003002057836 */ /* 0x000fe20000000000 */
[----:B------:R-:W-:Y:S01]  /*25580*/  @!PT LDS RZ, [RZ] ;  /* 0x00000000fffff984 */ /* 0x000fe20000000800 */
[----:B------:R-:W-:Y:S01]  /*25590*/  @!PT LDS RZ, [RZ] ;  /* 0x00000000fffff984 */ /* 0x000fe20000000800 */
[----:B------:R-:W-:Y:S01]  /*255a0*/  @!PT LDS RZ, [RZ] ;  /* 0x00000000fffff984 */ /* 0x000fe20000000800 */
[----:B------:R0:W-:Y:S04]  /*255b0*/  @!P1 LDGSTS.E.BYPASS.LTC128B.128 [R10+0x1d400], desc[UR60][R6.64], !P0 ;  /* 0x1d400000060a9fae */ /* 0x0001e8000c101d7c */
[----:B------:R-:W-:-:S02]  /*255c0*/  ISETP.GE.AND P1, PT, R5, R3, PT ;  /* 0x000000030500720c */ /* 0x000fc40003f26270 */
[----:B0-----:R-:W-:-:S11]  /*255d0*/  MOV R6, R14 ;  /* 0x0000000e00067202 */ /* 0x001fd60000000f00 */
[----:B------:R-:W-:Y:S05]  /*255e0*/  WARPSYNC.COLLECTIVE R15, `(.L_x_727) ;  /* 0x000000000f087348 */ /* 0x000fea0003c00000 */
[----:B------:R0:W1:Y:S02]  /*255f0*/  SHFL.IDX P6, R14, R13, R12, R11 ;  /* 0x0000000c0d0e7389 */ /* 0x00006400000c000b */
[----:B01----:R-:W-:Y:S01]  /*25600*/  ENDCOLLECTIVE ;  /* 0x000000000000791b */ /* 0x003fe20003800000 */
.L_x_727:
[----:B------:R-:W-:Y:S02]  /*25610*/  IMAD.MOV.U32 R13, RZ, RZ, R0 ;  /* 0x000000ffff0d7224 */ /* 0x000fe400078e0000 */
[----:B------:R-:W-:Y:S02]  /*25620*/  IMAD.MOV.U32 R12, RZ, RZ, 0x4 ;  /* 0x00000004ff0c7424 */ /* 0x000fe400078e00ff */
[----:B------:R-:W-:-:S07]  /*25630*/  IMAD.MOV.U32 R5, RZ, RZ, R14 ;  /* 0x000000ffff057224 */ /* 0x000fce00078e000e */
[----:B------:R-:W-:Y:S05]  /*25640*/  WARPSYNC.COLLECTIVE R15, `(.L_x_728) ;  /* 0x000000000f087348 */ /* 0x000fea0003c00000 */
[----:B------:R0:W1:Y:S02]  /*25650*/  SHFL.IDX P6, R14, R13, R12, R11 ;  /* 0x0000000c0d0e7389 */ /* 0x00006400000c000b */
[----:B01----:R-:W-:Y:S01]  /*25660*/  ENDCOLLECTIVE ;  /* 0x000000000000791b */ /* 0x003fe20003800000 */
.L_x_728:
[----:B------:R-:W-:-:S05]  /*25670*/  @!P1 IADD3 R5, P2, R9, R5, RZ ;  /* 0x0000000509059210 */ /* 0x000fca0007f5e0ff */
[----:B------:R-:W-:-:S04]  /*25680*/  @!P1 IMAD.X R6, RZ, RZ, R6, P2 ;  /* 0x000000ffff069224 */ /* 0x000fc800010e0606 */
[----:B------:R-:W-:Y:S01]  /*25690*/  @!P1 IMAD.MOV.U32 R7, RZ, RZ, R6 ;  /* 0x000000ffff079224 */ /* 0x000fe200078e0006 */
[----:B------:R-:W-:Y:S01]  /*256a0*/  @!P1 MOV R6, R5 ;  /* 0x0000000500069202 */ /* 0x000fe20000000f00 */
[----:B------:R-:W-:Y:S01]  /*256b0*/  VIADD R5, R2, 0x40 ;  /* 0x0000004002057836 */ /* 0x000fe20000000000 */
[----:B------:R-:W-:-:S03]  /*256c0*/  MOV R13, R4 ;  /* 0x00000004000d7202 */ /* 0x000fc60000000f00 */
        /* <DEDUP_REMOVED lines=9> */
.L_x_729:
[----:B------:R-:W-:Y:S02]  /*25760*/  IMAD.MOV.U32 R13, RZ, RZ, R0 ;  /* 0x000000ffff0d7224 */ /* 0x000fe400078e0000 */
[----:B------:R-:W-:Y:S02]  /*25770*/  IMAD.MOV.U32 R12, RZ, RZ, 0x5 ;  /* 0x00000005ff0c7424 */ /* 0x000fe400078e00ff */
[----:B------:R-:W-:-:S07]  /*25780*/  IMAD.MOV.U32 R5, RZ, RZ, R14 ;  /* 0x000000ffff057224 */ /* 0x000fce00078e000e */
[----:B------:R-:W-:Y:S05]  /*25790*/  WARPSYNC.COLLECTIVE R15, `(.L_x_730) ;  /* 0x000000000f087348 */ /* 0x000fea0003c00000 */
[----:B------:R0:W1:Y:S02]  /*257a0*/  SHFL.IDX P6, R14, R13, R12, R11 ;  /* 0x0000000c0d0e7389 */ /* 0x00006400000c000b */
[----:B01----:R-:W-:Y:S01]  /*257b0*/  ENDCOLLECTIVE ;  /* 0x000000000000791b */ /* 0x003fe20003800000 */
.L_x_730:
[----:B------:R-:W-:-:S05]  /*257c0*/  @!P1 IADD3 R5, P2, R9, R5, RZ ;  /* 0x0000000509059210 */ /* 0x000fca0007f5e0ff */
[----:B------:R-:W-:-:S04]  /*257d0*/  @!P1 IMAD.X R6, RZ, RZ, R6, P2 ;  /* 0x000000ffff069224 */ /* 0x000fc800010e0606 */
[----:B------:R-:W-:Y:S02]  /*257e0*/  @!P1 IMAD.MOV.U32 R7, RZ, RZ, R6 ;  /* 0x000000ffff079224 */ /* 0x000fe400078e0006 */
[----:B------:R-:W-:Y:S01]  /*257f0*/  @!P1 IMAD.MOV.U32 R6, RZ, RZ, R5 ;  /* 0x000000ffff069224 */ /* 0x000fe200078e0005 */
[----:B------:R-:W-:Y:S01]  /*25800*/  IADD3 R5, R2, 0x50, RZ ;  /* 0x0000005002057810 */ /* 0x000fe20007ffe0ff */
[----:B------:R-:W-:-:S03]  /*25810*/  IMAD.MOV.U32 R13, RZ, RZ, R4 ;  /* 0x000000ffff0d7224 */ /* 0x000fc600078e0004 */
        /* <DEDUP_REMOVED lines=9> */
.L_x_731:
[----:B------:R-:W-:Y:S01]  /*258b0*/  IMAD.MOV.U32 R13, RZ, RZ, R0 ;  /* 0x000000ffff0d7224 */ /* 0x000fe200078e0000 */
[----:B------:R-:W-:Y:S02]  /*258c0*/  MOV R12, 0x6 ;  /* 0x00000006000c7802 */ /* 0x000fe40000000f00 */
[----:B------:R-:W-:-:S07]  /*258d0*/  MOV R5, R14 ;  /* 0x0000000e00057202 */ /* 0x000fce0000000f00 */
[----:B------:R-:W-:Y:S05]  /*258e0*/  WARPSYNC.COLLECTIVE R15, `(.L_x_732) ;  /* 0x000000000f087348 */ /* 0x000fea0003c00000 */
[----:B------:R0:W1:Y:S02]  /*258f0*/  SHFL.IDX P6, R14, R13, R12, R11 ;  /* 0x0000000c0d0e7389 */ /* 0x00006400000c000b */
[----:B01----:R-:W-:Y:S01]  /*25900*/  ENDCOLLECTIVE ;  /* 0x000000000000791b */ /* 0x003fe20003800000 */
.L_x_732:
[----:B------:R-:W-:-:S05]  /*25910*/  @!P1 IADD3 R5, P2, R9, R5, RZ ;  /* 0x0000000509059210 */ /* 0x000fca0007f5e0ff */
[----:B------:R-:W-:-:S04]  /*25920*/  @!P1 IMAD.X R6, RZ, RZ, R6, P2 ;  /* 0x000000ffff069224 */ /* 0x000fc800010e0606 */
[----:B------:R-:W-:Y:S02]  /*25930*/  @!P1 IMAD.MOV.U32 R7, RZ, RZ, R6 ;  /* 0x000000ffff079224 */ /* 0x000fe400078e0006 */
[----:B------:R-:W-:Y:S02]  /*25940*/  @!P1 IMAD.MOV.U32 R6, RZ, RZ, R5 ;  /* 0x000000ffff069224 */ /* 0x000fe400078e0005 */
        /* <DEDUP_REMOVED lines=10> */
.L_x_733:
[----:B------:R-:W-:Y:S02]  /*259f0*/  IMAD.MOV.U32 R13, RZ, RZ, R0 ;  /* 0x000000ffff0d7224 */ /* 0x000fe400078e0000 */
[----:B------:R-:W-:Y:S02]  /*25a00*/  IMAD.MOV.U32 R12, RZ, RZ, 0x7 ;  /* 0x00000007ff0c7424 */ /* 0x000fe400078e00ff */
[----:B------:R-:W-:-:S07]  /*25a10*/  IMAD.MOV.U32 R5, RZ, RZ, R14 ;  /* 0x000000ffff057224 */ /* 0x000fce00078e000e */
[----:B------:R-:W-:Y:S05]  /*25a20*/  WARPSYNC.COLLECTIVE R15, `(.L_x_734) ;  /* 0x000000000f087348 */ /* 0x000fea0003c00000 */
[----:B------:R0:W1:Y:S02]  /*25a30*/  SHFL.IDX P6, R14, R13, R12, R11 ;  /* 0x0000000c0d0e7389 */ /* 0x00006400000c000b */
[----:B01----:R-:W-:Y:S01]  /*25a40*/  ENDCOLLECTIVE ;  /* 0x000000000000791b */ /* 0x003fe20003800000 */
.L_x_734:
[----:B------:R-:W-:-:S04]  /*25a50*/  @!P1 IADD3 R5, P2, R9, R5, RZ ;  /* 0x0000000509059210 */ /* 0x000fc80007f5e0ff */
[----:B------:R-:W-:-:S05]  /*25a60*/  @!P1 IADD3.X R6, RZ, R6, RZ, P2, !PT ;  /* 0x00000006ff069210 */ /* 0x000fca00017fe4ff */
[----:B------:R-:W-:Y:S02]  /*25a70*/  @!P1 IMAD.MOV.U32 R7, RZ, RZ, R6 ;  /* 0x000000ffff079224 */ /* 0x000fe400078e0006 */
[----:B------:R-:W-:Y:S02]  /*25a80*/  IMAD.MOV.U32 R13, RZ, RZ, R4 ;  /* 0x000000ffff0d7224 */ /* 0x000fe400078e0004 */
[----:B------:R-:W-:-:S05]  /*25a90*/  @!P1 IMAD.MOV.U32 R6, RZ, RZ, R5 ;  /* 0x000000ffff069224 */ /* 0x000fca00078e0005 */
[----:B------:R-:W-:Y:S01]  /*25aa0*/  @!PT LDS RZ, [RZ] ;  /* 0x00000000fffff984 */ /* 0x000fe20000000800 */
[----:B------:R-:W-:Y:S01]  /*25ab0*/  @!PT LDS RZ, [RZ] ;  /* 0x00000000fffff984 */ /* 0x000fe20000000800 */
[----:B------:R-:W-:Y:S01]  /*25ac0*/  @!PT LDS RZ, [RZ] ;  /* 0x00000000fffff984 */ /* 0x000fe20000000800 */
[----:B------:R0:W-:Y:S01]  /*25ad0*/  @!P1 LDGSTS.E.BYPASS.LTC128B.128 [R10+0x1f400], desc[UR60][R6.64], !P0 ;  /* 0x1f400000060a9fae */ /* 0x0001e2000c101d7c */
[----:B------:R-:W-:-:S07]  /*25ae0*/  MOV R0, R14 ;  /* 0x0000000e00007202 */ /* 0x000fce0000000f00 */
[----:B0-----:R-:W-:Y:S05]  /*25af0*/  WARPSYNC.COLLECTIVE R15, `(.L_x_735) ;  /* 0x000000000f087348 */ /* 0x001fea0003c00000 */
[----:B------:R1:W2:Y:S02]  /*25b00*/  SHFL.IDX P6, R14, R13, R12, R11 ;  /* 0x0000000c0d0e7389 */ /* 0x0002a400000c000b */
[----:B012---:R-:W-:Y:S01]  /*25b10*/  ENDCOLLECTIVE ;  /* 0x000000000000791b */ /* 0x007fe20003800000 */
.L_x_735:
[----:B------:R-:W-:Y:S01]  /*25b20*/  IMAD.MOV.U32 R4, RZ, RZ, R14 ;  /* 0x000000ffff047224 */ /* 0x000fe200078e000e */
[----:B------:R-:W-:Y:S06]  /*25b30*/  BRA `(.L_x_736) ;  /* 0xffffffa800947947 */ /* 0x000fec000383ffff */
.L_x_575:
[----:B0-----:R-:W2:Y:S02]  /*25b40*/  LDL R2, [R1+0x4] ;  /* 0x0000040001027983 */ /* 0x001ea40000100800 */
[----:B--2---:R0:W2:Y:S02]  /*25b50*/  SYNCS.PHASECHK.TRANS64.TRYWAIT P0, [R2+URZ+0x2e820], R0 ;  /* 0x02e82000020075a7 */ /* 0x0040a4000800017f */
[----:B--2---:R-:W-:Y:S05]  /*25b60*/  @!P0 NANOSLEEP.SYNCS 0x989680 ;  /* 0x009896800000895d */ /* 0x004fea0003900000 */
[----:B------:R-:W2:Y:S02]  /*25b70*/  @!P0 SYNCS.PHASECHK.TRANS64 P0, [R2+URZ+0x2e820], R0 ;  /* 0x02e82000020085a7 */ /* 0x000ea4000800007f */
[----:B--2---:R-:W-:Y:S05]  /*25b80*/  @!P0 BRA `(.L_x_575) ;  /* 0xfffffffc00ec8947 */ /* 0x004fea000383ffff */
[----:B------:R-:W-:Y:S05]  /*25b90*/  BRA `(.L_x_737) ;  /* 0xffffffac00007947 */ /* 0x000fea000383ffff */
.L_x_581:
[----:B--2---:R2:W3:Y:S02]  /*25ba0*/  SYNCS.PHASECHK.TRANS64.TRYWAIT P0, [R6+URZ+0x2e880], R5 ;  /* 0x02e88005060075a7 */ /* 0x0044e4000800017f */
[----:B---3--:R-:W-:Y:S05]  /*25bb0*/  @!P0 NANOSLEEP.SYNCS 0x989680 ;  /* 0x009896800000895d */ /* 0x008fea0003900000 */
[----:B------:R-:W3:Y:S02]  /*25bc0*/  @!P0 SYNCS.PHASECHK.TRANS64 P0, [R6+URZ+0x2e880], R5 ;  /* 0x02e88005060085a7 */ /* 0x000ee4000800007f */
[----:B---3--:R-:W-:Y:S05]  /*25bd0*/  @!P0 BRA `(.L_x_581) ;  /* 0xfffffffc00f08947 */ /* 0x008fea000383ffff */
[----:B------:R-:W-:Y:S05]  /*25be0*/  BRA `(.L_x_738) ;  /* 0xffffffac00c47947 */ /* 0x000fea000383ffff */
.L_x_586:
[----:B-1----:R1:W3:Y:S02]  /*25bf0*/  SYNCS.PHASECHK.TRANS64.TRYWAIT P0, [R6+URZ+0x2e840], R5 ;  /* 0x02e84005060075a7 */ /* 0x0022e4000800017f */
[----:B---3--:R-:W-:Y:S05]  /*25c00*/  @!P0 NANOSLEEP.SYNCS 0x989680 ;  /* 0x009896800000895d */ /* 0x008fea0003900000 */
[----:B------:R-:W3:Y:S02]  /*25c10*/  @!P0 SYNCS.PHASECHK.TRANS64 P0, [R6+URZ+0x2e840], R5 ;  /* 0x02e84005060085a7 */ /* 0x000ee4000800007f */
[----:B---3--:R-:W-:Y:S05]  /*25c20*/  @!P0 BRA `(.L_x_586) ;  /* 0xfffffffc00f08947 */ /* 0x008fea000383ffff */
[----:B------:R-:W-:Y:S05]  /*25c30*/  BRA `(.L_x_739) ;  /* 0xffffffb0004c7947 */ /* 0x000fea000383ffff */
.L_x_592:
[----:B--2---:R2:W3:Y:S02]  /*25c40*/  SYNCS.PHASECHK.TRANS64.TRYWAIT P0, [R17+URZ+0x2e870], R4 ;  /* 0x02e87004110075a7 */ /* 0x0044e4000800017f */
[----:B---3--:R-:W-:Y:S05]  /*25c50*/  @!P0 NANOSLEEP.SYNCS 0x989680 ;  /* 0x009896800000895d */ /* 0x008fea0003900000 */
[----:B------:R-:W3:Y:S02]  /*25c60*/  @!P0 SYNCS.PHASECHK.TRANS64 P0, [R17+URZ+0x2e870], R4 ;  /* 0x02e87004110085a7 */ /* 0x000ee4000800007f */
[----:B---3--:R-:W-:Y:S05]  /*25c70*/  @!P0 BRA `(.L_x_592) ;  /* 0xfffffffc00f08947 */ /* 0x008fea000383ffff */
[----:B------:R-:W-:Y:S05]  /*25c80*/  BRA `(.L_x_740) ;  /* 0xffffffb000f07947 */ /* 0x000fea000383ffff */
.L_x_594:
[----:B---3--:R3:W4:Y:S02]  /*25c90*/  SYNCS.PHASECHK.TRANS64.TRYWAIT P0, [R17+URZ+0x2e860], R2 ;  /* 0x02e86002110075a7 */ /* 0x008724000800017f */
[----:B----4-:R-:W-:Y:S05]  /*25ca0*/  @!P0 NANOSLEEP.SYNCS 0x989680 ;  /* 0x009896800000895d */ /* 0x010fea0003900000 */
[----:B------:R-:W4:Y:S02]  /*25cb0*/  @!P0 SYNCS.PHASECHK.TRANS64 P0, [R17+URZ+0x2e860], R2 ;  /* 0x02e86002110085a7 */ /* 0x000f24000800007f */
[----:B----4-:R-:W-:Y:S05]  /*25cc0*/  @!P0 BRA `(.L_x_594) ;  /* 0xfffffffc00f08947 */ /* 0x010fea000383ffff */
[----:B------:R-:W-:Y:S05]  /*25cd0*/  BRA `(.L_x_741) ;  /* 0xffffffb000f87947 */ /* 0x000fea000383ffff */
.L_x_601:
[----:B---3--:R3:W4:Y:S02]  /*25ce0*/  SYNCS.PHASECHK.TRANS64.TRYWAIT P1, [R17+URZ+0x2e870], R0 ;  /* 0x02e87000110075a7 */ /* 0x008724000802017f */
[----:B----4-:R-:W-:Y:S05]  /*25cf0*/  @!P1 NANOSLEEP.SYNCS 0x989680 ;  /* 0x009896800000995d */ /* 0x010fea0003900000 */
[----:B------:R-:W4:Y:S02]  /*25d00*/  @!P1 SYNCS.PHASECHK.TRANS64 P1, [R17+URZ+0x2e870], R0 ;  /* 0x02e87000110095a7 */ /* 0x000f24000802007f */
[----:B----4-:R-:W-:Y:S05]  /*25d10*/  @!P1 BRA `(.L_x_601) ;  /* 0xfffffffc00f09947 */ /* 0x010fea000383ffff */
[----:B------:R-:W-:Y:S05]  /*25d20*/  BRA `(.L_x_742) ;  /* 0xffffffbc00347947 */ /* 0x000fea000383ffff */
.L_x_603:
[----:B---3--:R3:W4:Y:S02]  /*25d30*/  SYNCS.PHASECHK.TRANS64.TRYWAIT P1, [R17+URZ+0x2e860], R0 ;  /* 0x02e86000110075a7 */ /* 0x008724000802017f */
[----:B----4-:R-:W-:Y:S05]  /*25d40*/  @!P1 NANOSLEEP.SYNCS 0x989680 ;  /* 0x009896800000995d */ /* 0x010fea0003900000 */
[----:B------:R-:W4:Y:S02]  /*25d50*/  @!P1 SYNCS.PHASECHK.TRANS64 P1, [R17+URZ+0x2e860], R0 ;  /* 0x02e86000110095a7 */ /* 0x000f24000802007f */
[----:B----4-:R-:W-:Y:S05]  /*25d60*/  @!P1 BRA `(.L_x_603) ;  /* 0xfffffffc00f09947 */ /* 0x010fea000383ffff */
[----:B------:R-:W-:Y:S05]  /*25d70*/  BRA `(.L_x_743) ;  /* 0xffffffbc003c7947 */ /* 0x000fea000383ffff */
.L_x_607:
[----:B------:R-:W-:Y:S01]  /*25d80*/  BSSY B0, `(.L_x_744) ;  /* 0x0000008000007945 */ /* 0x000fe20003800000 */
[----:B------:R-:W-:Y:S01]  /*25d90*/  IMAD.MOV.U32 R13, RZ, RZ, R16 ;  /* 0x000000ffff0d7224 */ /* 0x000fe200078e0010 */
[----:B------:R-:W-:Y:S01]  /*25da0*/  MOV R11, 0x1f ;  /* 0x0000001f000b7802 */ /* 0x000fe20000000f00 */
[----:B------:R-:W-:Y:S02]  /*25db0*/  IMAD.MOV.U32 R12, RZ, RZ, RZ ;  /* 0x000000ffff0c7224 */ /* 0x000fe400078e00ff */
[----:B------:R-:W-:-:S07]  /*25dc0*/  IMAD.MOV.U32 R15, RZ, RZ, -0x1 ;  /* 0xffffffffff0f7424 */ /* 0x000fce00078e00ff */
[----:B0-----:R-:W-:Y:S05]  /*25dd0*/  WARPSYNC.COLLECTIVE R15, `(.L_x_745) ;  /* 0x000000000f087348 */ /* 0x001fea0003c00000 */
[----:B------:R1:W2:Y:S02]  /*25de0*/  SHFL.IDX P6, R14, R13, R12, R11 ;  /* 0x0000000c0d0e7389 */ /* 0x0002a400000c000b */
[----:B012---:R-:W-:Y:S01]  /*25df0*/  ENDCOLLECTIVE ;  /* 0x000000000000791b */ /* 0x007fe20003800000 */
.L_x_745:
[----:B------:R-:W-:Y:S05]  /*25e00*/  BSYNC B0 ;  /* 0x0000000000007941 */ /* 0x000fea0003800000 */
.L_x_744:
[----:B------:R-:W-:Y:S01]  /*25e10*/  IMAD.MOV.U32 R13, RZ, RZ, R16 ;  /* 0x000000ffff0d7224 */ /* 0x000fe200078e0010 */
[----:B------:R-:W-:Y:S01]  /*25e20*/  MOV R11, 0x1f ;  /* 0x0000001f000b7802 */ /* 0x000fe20000000f00 */
[----:B------:R-:W-:Y:S02]  /*25e30*/  IMAD.MOV.U32 R12, RZ, RZ, 0x1 ;  /* 0x00000001ff0c7424 */ /* 0x000fe400078e00ff */
[----:B------:R-:W-:Y:S02]  /*25e40*/  IMAD.MOV.U32 R15, RZ, RZ, -0x1 ;  /* 0xffffffffff0f7424 */ /* 0x000fe400078e00ff */
[----:B------:R-:W-:Y:S02]  /*25e50*/  IMAD.IADD R5, R19, 0x1, R7 ;  /* 0x0000000113057824 */ /* 0x000fe400078e0207 */
[----:B------:R-:W-:-:S07]  /*25e60*/  IMAD.MOV.U32 R0, RZ, RZ, R14 ;  /* 0x000000ffff007224 */ /* 0x000fce00078e000e */
[----:B------:R-:W-:Y:S05]  /*25e70*/  WARPSYNC.COLLECTIVE R15, `(.L_x_746) ;  /* 0x000000000f087348 */ /* 0x000fea0003c00000 */
[----:B------:R0:W1:Y:S02]  /*25e80*/  SHFL.IDX P6, R14, R13, R12, R11 ;  /* 0x0000000c0d0e7389 */ /* 0x00006400000c000b */
[----:B01----:R-:W-:Y:S01]  /*25e90*/  ENDCOLLECTIVE ;  /* 0x000000000000791b */ /* 0x003fe20003800000 */
.L_x_746:
[----:B------:R-:W-:Y:S02]  /*25ea0*/  ULDC UR4, c[0x0][0xc3c] ;  /* 0x00030f0000047ab9 */ /* 0x000fe40000000800 */
[----:B------:R-:W-:-:S13]  /*25eb0*/  ISETP.GE.OR P1, PT, R5, UR4, !P0 ;  /* 0x0000000405007c0c */ /* 0x000fda000c726670 */
[----:B------:R-:W0:Y:S01]  /*25ec0*/  @!P1 LDC.64 R2, c[0x0][0xc80] ;  /* 0x00032000ff029b82 */ /* 0x000e220000000a00 */
[----:B------:R-:W-:Y:S02]  /*25ed0*/  IMAD.MOV.U32 R11, RZ, RZ, RZ ;  /* 0x000000ffff0b7224 */ /* 0x000fe400078e00ff */
[----:B------:R-:W-:Y:S02]  /*25ee0*/  IMAD.MOV.U32 R4, RZ, RZ, R14 ;  /* 0x000000ffff047224 */ /* 0x000fe400078e000e */
[----:B0-----:R-:W-:-:S06]  /*25ef0*/  @!P1 IMAD.WIDE R2, R5, 0x4, R2 ;  /* 0x0000000405029825 */ /* 0x001fcc00078e0202 */
[----:B------:R0:W2:Y:S01]  /*25f00*/  @!P1 LDG.E R3, desc[UR60][R2.64] ;  /* 0x0000003c02039981 */ /* 0x0000a2000c1e1900 */
[C---:B------:R-:W-:Y:S02]  /*25f10*/  ISETP.GE.U32.AND P2, PT, R7.reuse, 0x2, PT ;  /* 0x000000020700780c */ /* 0x040fe40003f46070 */
[C---:B------:R-:W-:Y:S02]  /*25f20*/  ISETP.GE.U32.AND P3, PT, R7.reuse, 0x4, PT ;  /* 0x000000040700780c */ /* 0x040fe40003f66070 */
[C---:B------:R-:W-:Y:S02]  /*25f30*/  ISETP.GE.U32.AND P4, PT, R7.reuse, 0x8, PT ;  /* 0x000000080700780c */ /* 0x040fe40003f86070 */
[C---:B------:R-:W-:Y:S01]  /*25f40*/  ISETP.GE.U32.AND P5, PT, R7.reuse, 0x10, PT ;  /* 0x000000100700780c */ /* 0x040fe20003fa6070 */
[----:B0-----:R-:W-:Y:S01]  /*25f50*/  IMAD.MOV.U32 R2, RZ, RZ, RZ ;  /* 0x000000ffff027224 */ /* 0x001fe200078e00ff */
[----:B--2---:R-:W-:Y:S02]  /*25f60*/  @!P1 MOV R2, R3 ;  /* 0x0000000300029202 */ /* 0x004fe40000000f00 */
[----:B------:R-:W-:-:S03]  /*25f70*/  ISETP.NE.AND P1, PT, R7, RZ, PT ;  /* 0x000000ff0700720c */ /* 0x000fc60003f25270 */
[----:B------:R-:W-:-:S10]  /*25f80*/  IMAD.MOV.U32 R13, RZ, RZ, R2 ;  /* 0x000000ffff0d7224 */ /* 0x000fd400078e0002 */
[----:B------:R-:W-:Y:S05]  /*25f90*/  WARPSYNC.COLLECTIVE R15, `(.L_x_747) ;  /* 0x000000000f087348 */ /* 0x000fea0003c00000 */
[----:B------:R0:W1:Y:S02]  /*25fa0*/  SHFL.UP P6, R14, R13, R12, R11 ;  /* 0x0400000c0d0e7389 */ /* 0x00006400000c000b */
[----:B01----:R-:W-:Y:S01]  /*25fb0*/  ENDCOLLECTIVE ;  /* 0x000000000000791b */ /* 0x003fe20003800000 */
.L_x_747:
[----:B------:R-:W-:Y:S02]  /*25fc0*/  IMAD.MOV.U32 R12, RZ, RZ, 0x2 ;  /* 0x00000002ff0c7424 */ /* 0x000fe400078e00ff */
[----:B------:R-:W-:-:S05]  /*25fd0*/  IMAD.MOV.U32 R3, RZ, RZ, R14 ;  /* 0x000000ffff037224 */ /* 0x000fca00078e000e */
[----:B------:R-:W-:-:S05]  /*25fe0*/  SEL R3, R3, RZ, P1 ;  /* 0x000000ff03037207 */ /* 0x000fca0000800000 */
[----:B------:R-:W-:-:S05]  /*25ff0*/  IMAD.IADD R3, R2, 0x1, R3 ;  /* 0x0000000102037824 */ /* 0x000fca00078e0203 */
[----:B------:R-:W-:-:S07]  /*26000*/  MOV R13, R3 ;  /* 0x00000003000d7202 */ /* 0x000fce0000000f00 */
[----:B------:R-:W-:Y:S05]  /*26010*/  WARPSYNC.COLLECTIVE R15, `(.L_x_748) ;  /* 0x000000000f087348 */ /* 0x000fea0003c00000 */
[----:B------:R0:W1:Y:S02]  /*26020*/  SHFL.UP P6, R14, R13, R12, R11 ;  /* 0x0400000c0d0e7389 */ /* 0x00006400000c000b */
[----:B01----:R-:W-:Y:S01]  /*26030*/  ENDCOLLECTIVE ;  /* 0x000000000000791b */ /* 0x003fe20003800000 */
.L_x_748:
[----:B------:R-:W-:Y:S01]  /*26040*/  MOV R12, 0x4 ;  /* 0x00000004000c7802 */ /* 0x000fe20000000f00 */
[----:B------:R-:W-:-:S05]  /*26050*/  IMAD.MOV.U32 R5, RZ, RZ, R14 ;  /* 0x000000ffff057224 */ /* 0x000fca00078e000e */
[----:B------:R-:W-:-:S05]  /*26060*/  SEL R5, R5, RZ, P2 ;  /* 0x000000ff05057207 */ /* 0x000fca0001000000 */
[----:B------:R-:W-:-:S04]  /*26070*/  IMAD.IADD R3, R3, 0x1, R5 ;  /* 0x0000000103037824 */ /* 0x000fc800078e0205 */
[----:B------:R-:W-:-:S07]  /*26080*/  IMAD.MOV.U32 R13, RZ, RZ, R3 ;  /* 0x000000ffff0d7224 */ /* 0x000fce00078e0003 */
[----:B------:R-:W-:Y:S05]  /*26090*/  WARPSYNC.COLLECTIVE R15, `(.L_x_749) ;  /* 0x000000000f087348 */ /* 0x000fea0003c00000 */
[----:B------:R0:W1:Y:S02]  /*260a0*/  SHFL.UP P6, R14, R13, R12, R11 ;  /* 0x0400000c0d0e7389 */ /* 0x00006400000c000b */
[----:B01----:R-:W-:Y:S01]  /*260b0*/  ENDCOLLECTIVE ;  /* 0x000000000000791b */ /* 0x003fe20003800000 */
.L_x_749:
[----:B------:R-:W-:Y:S02]  /*260c0*/  IMAD.MOV.U32 R12, RZ, RZ, 0x8 ;  /* 0x00000008ff0c7424 */ /* 0x000fe400078e00ff */
[----:B------:R-:W-:-:S05]  /*260d0*/  IMAD.MOV.U32 R5, RZ, RZ, R14 ;  /* 0x000000ffff057224 */ /* 0x000fca00078e000e */
[----:B------:R-:W-:-:S05]  /*260e0*/  SEL R5, R5, RZ, P3 ;  /* 0x000000ff05057207 */ /* 0x000fca0001800000 */
[----:B------:R-:W-:-:S04]  /*260f0*/  IMAD.IADD R3, R3, 0x1, R5 ;  /* 0x0000000103037824 */ /* 0x000fc800078e0205 */
[----:B------:R-:W-:-:S07]  /*26100*/  IMAD.MOV.U32 R13, RZ, RZ, R3 ;  /* 0x000000ffff0d7224 */ /* 0x000fce00078e0003 */
[----:B------:R-:W-:Y:S05]  /*26110*/  WARPSYNC.COLLECTIVE R15, `(.L_x_750) ;  /* 0x000000000f087348 */ /* 0x000fea0003c00000 */
[----:B------:R0:W1:Y:S02]  /*26120*/  SHFL.UP P6, R14, R13, R12, R11 ;  /* 0x0400000c0d0e7389 */ /* 0x00006400000c000b */
[----:B01----:R-:W-:Y:S01]  /*26130*/  ENDCOLLECTIVE ;  /* 0x000000000000791b */ /* 0x003fe20003800000 */
.L_x_750:
[----:B------:R-:W-:Y:S01]  /*26140*/  IMAD.MOV.U32 R12, RZ, RZ, 0x10 ;  /* 0x00000010ff0c7424 */ /* 0x000fe200078e00ff */
[----:B------:R-:W-:-:S04]  /*26150*/  MOV R5, R14 ;  /* 0x0000000e00057202 */ /* 0x000fc80000000f00 */
[----:B------:R-:W-:-:S05]  /*26160*/  SEL R5, R5, RZ, P4 ;  /* 0x000000ff05057207 */ /* 0x000fca0002000000 */
[----:B------:R-:W-:-:S04]  /*26170*/  IMAD.IADD R3, R3, 0x1, R5 ;  /* 0x0000000103037824 */ /* 0x000fc800078e0205 */
[----:B------:R-:W-:-:S07]  /*26180*/  IMAD.MOV.U32 R13, RZ, RZ, R3 ;  /* 0x000000ffff0d7224 */ /* 0x000fce00078e0003 */
[----:B------:R-:W-:Y:S05]  /*26190*/  WARPSYNC.COLLECTIVE R15, `(.L_x_751) ;  /* 0x000000000f087348 */ /* 0x000fea0003c00000 */
[----:B------:R0:W1:Y:S02]  /*261a0*/  SHFL.UP P6, R14, R13, R12, R11 ;  /* 0x0400000c0d0e7389 */ /* 0x00006400000c000b */
[----:B01----:R-:W-:Y:S01]  /*261b0*/  ENDCOLLECTIVE ;  /* 0x000000000000791b */ /* 0x003fe20003800000 */
.L_x_751:
[----:B------:R-:W-:Y:S02]  /*261c0*/  IMAD.MOV.U32 R12, RZ, RZ, 0x1f ;  /* 0x0000001fff0c7424 */ /* 0x000fe400078e00ff */
[----:B------:R-:W-:Y:S02]  /*261d0*/  IMAD.MOV.U32 R11, RZ, RZ, 0x1f ;  /* 0x0000001fff0b7424 */ /* 0x000fe400078e00ff */
[----:B------:R-:W-:-:S05]  /*261e0*/  IMAD.MOV.U32 R5, RZ, RZ, R14 ;  /* 0x000000ffff057224 */ /* 0x000fca00078e000e */
[----:B------:R-:W-:-:S04]  /*261f0*/  SEL R5, R5, RZ, P5 ;  /* 0x000000ff05057207 */ /* 0x000fc80002800000 */
[----:B------:R-:W-:-:S05]  /*26200*/  IADD3 R5, R3, R5, RZ ;  /* 0x0000000503057210 */ /* 0x000fca0007ffe0ff */
[----:B------:R-:W-:-:S07]  /*26210*/  IMAD.MOV.U32 R13, RZ, RZ, R5 ;  /* 0x000000ffff0d7224 */ /* 0x000fce00078e0005 */
[----:B------:R-:W-:Y:S05]  /*26220*/  WARPSYNC.COLLECTIVE R15, `(.L_x_752) ;  /* 0x000000000f087348 */ /* 0x000fea0003c00000 */
[----:B------:R0:W1:Y:S02]  /*26230*/  SHFL.IDX P6, R14, R13, R12, R11 ;  /* 0x0000000c0d0e7389 */ /* 0x00006400000c000b */
[----:B01----:R-:W-:Y:S01]  /*26240*/  ENDCOLLECTIVE ;  /* 0x000000000000791b */ /* 0x003fe20003800000 */
.L_x_752:
[----:B------:R-:W-:Y:S01]  /*26250*/  IMAD.MOV.U32 R6, RZ, RZ, R14 ;  /* 0x000000ffff067224 */ /* 0x000fe200078e000e */
[----:B------:R-:W-:Y:S06]  /*26260*/  BRA `(.L_x_753) ;  /* 0xffffffc000987947 */ /* 0x000fec000383ffff */
.L_x_612:
[----:B------:R-:W-:Y:S01]  /*26270*/  BSSY B0, `(.L_x_754) ;  /* 0x0000008000007945 */ /* 0x000fe20003800000 */
[----:B-----5:R-:W-:Y:S01]  /*26280*/  MOV R13, R2 ;  /* 0x00000002000d7202 */ /* 0x020fe20000000f00 */
[----:B------:R-:W-:Y:S02]  /*26290*/  IMAD.MOV.U32 R12, RZ, RZ, 0x1 ;  /* 0x00000001ff0c7424 */ /* 0x000fe400078e00ff */
[----:B------:R-:W-:Y:S02]  /*262a0*/  IMAD.MOV.U32 R11, RZ, RZ, RZ ;  /* 0x000000ffff0b7224 */ /* 0x000fe400078e00ff */
[----:B------:R-:W-:-:S07]  /*262b0*/  IMAD.MOV.U32 R15, RZ, RZ, -0x1 ;  /* 0xffffffffff0f7424 */ /* 0x000fce00078e00ff */
[----:B01----:R-:W-:Y:S05]  /*262c0*/  WARPSYNC.COLLECTIVE R15, `(.L_x_755) ;  /* 0x000000000f087348 */ /* 0x003fea0003c00000 */
[----:B------:R2:W3:Y:S02]  /*262d0*/  SHFL.UP P6, R14, R13, R12, R11 ;  /* 0x0400000c0d0e7389 */ /* 0x0004e400000c000b */
[----:B0123--:R-:W-:Y:S01]  /*262e0*/  ENDCOLLECTIVE ;  /* 0x000000000000791b */ /* 0x00ffe20003800000 */
.L_x_755:
[----:B------:R-:W-:Y:S05]  /*262f0*/  BSYNC B0 ;  /* 0x0000000000007941 */ /* 0x000fea0003800000 */
.L_x_754:
[----:B------:R-:W-:Y:S02]  /*26300*/  IMAD.MOV.U32 R3, RZ, RZ, R14 ;  /* 0x000000ffff037224 */ /* 0x000fe400078e000e */
[----:B------:R-:W-:Y:S02]  /*26310*/  IMAD.MOV.U32 R12, RZ, RZ, 0x2 ;  /* 0x00000002ff0c7424 */ /* 0x000fe400078e00ff */
[----:B------:R-:W-:Y:S01]  /*26320*/  IMAD.MOV.U32 R11, RZ, RZ, RZ ;  /* 0x000000ffff0b7224 */ /* 0x000fe200078e00ff */
[----:B------:R-:W-:Y:S01]  /*26330*/  SEL R3, R3, RZ, P1 ;  /* 0x000000ff03037207 */ /* 0x000fe20000800000 */
[----:B------:R-:W-:-:S03]  /*26340*/  IMAD.MOV.U32 R15, RZ, RZ, -0x1 ;  /* 0xffffffffff0f7424 */ /* 0x000fc600078e00ff */
[----:B------:R-:W-:-:S05]  /*26350*/  IADD3 R3, R2, R3, RZ ;  /* 0x0000000302037210 */ /* 0x000fca0007ffe0ff */
[----:B------:R-:W-:-:S07]  /*26360*/  IMAD.MOV.U32 R13, RZ, RZ, R3 ;  /* 0x000000ffff0d7224 */ /* 0x000fce00078e0003 */
[----:B------:R-:W-:Y:S05]  /*26370*/  WARPSYNC.COLLECTIVE R15, `(.L_x_756) ;  /* 0x000000000f087348 */ /* 0x000fea0003c00000 */
[----:B------:R0:W1:Y:S02]  /*26380*/  SHFL.UP P6, R14, R13, R12, R11 ;  /* 0x0400000c0d0e7389 */ /* 0x00006400000c000b */
[----:B01----:R-:W-:Y:S01]  /*26390*/  ENDCOLLECTIVE ;  /* 0x000000000000791b */ /* 0x003fe20003800000 */
.L_x_756:
        /* <DEDUP_REMOVED lines=8> */
.L_x_757:
[----:B------:R-:W-:Y:S02]  /*26420*/  IMAD.MOV.U32 R12, RZ, RZ, 0x8 ;  /* 0x00000008ff0c7424 */ /* 0x000fe400078e00ff */
[----:B------:R-:W-:-:S05]  /*26430*/  IMAD.MOV.U32 R5, RZ, RZ, R14 ;  /* 0x000000ffff057224 */ /* 0x000fca00078e000e */
[----:B------:R-:W-:-:S04]  /*26440*/  SEL R5, R5, RZ, P3 ;  /* 0x000000ff05057207 */ /* 0x000fc80001800000 */
[----:B------:R-:W-:-:S05]  /*26450*/  IADD3 R3, R3, R5, RZ ;  /* 0x0000000503037210 */ /* 0x000fca0007ffe0ff */
[----:B------:R-:W-:-:S07]  /*26460*/  IMAD.MOV.U32 R13, RZ, RZ, R3 ;  /* 0x000000ffff0d7224 */ /* 0x000fce00078e0003 */
[----:B------:R-:W-:Y:S05]  /*26470*/  WARPSYNC.COLLECTIVE R15, `(.L_x_758) ;  /* 0x000000000f087348 */ /* 0x000fea0003c00000 */
[----:B------:R0:W1:Y:S02]  /*26480*/  SHFL.UP P6, R14, R13, R12, R11 ;  /* 0x0400000c0d0e7389 */ /* 0x00006400000c000b */
[----:B01----:R-:W-:Y:S01]  /*26490*/  ENDCOLLECTIVE ;  /* 0x000000000000791b */ /* 0x003fe20003800000 */
.L_x_758:
        /* <DEDUP_REMOVED lines=8> */
.L_x_759:
[----:B------:R-:W-:Y:S01]  /*26520*/  MOV R12, 0x1f ;  /* 0x0000001f000c7802 */ /* 0x000fe20000000f00 */
[----:B------:R-:W-:Y:S02]  /*26530*/  IMAD.MOV.U32 R11, RZ, RZ, 0x1f ;  /* 0x0000001fff0b7424 */ /* 0x000fe400078e00ff */
[----:B------:R-:W-:-:S05]  /*26540*/  IMAD.MOV.U32 R5, RZ, RZ, R14 ;  /* 0x000000ffff057224 */ /* 0x000fca00078e000e */
[----:B------:R-:W-:-:S05]  /*26550*/  SEL R5, R5, RZ, P5 ;  /* 0x000000ff05057207 */ /* 0x000fca0002800000 */
[----:B------:R-:W-:-:S04]  /*26560*/  IMAD.IADD R5, R3, 0x1, R5 ;  /* 0x0000000103057824 */ /* 0x000fc800078e0205 */
[----:B------:R-:W-:-:S07]  /*26570*/  IMAD.MOV.U32 R13, RZ, RZ, R5 ;  /* 0x000000ffff0d7224 */ /* 0x000fce00078e0005 */
[----:B------:R-:W-:Y:S05]  /*26580*/  WARPSYNC.COLLECTIVE R15, `(.L_x_760) ;  /* 0x000000000f087348 */ /* 0x000fea0003c00000 */
[----:B------:R0:W1:Y:S02]  /*26590*/  SHFL.IDX P6, R14, R13, R12, R11 ;  /* 0x0000000c0d0e7389 */ /* 0x00006400000c000b */
[----:B01----:R-:W-:Y:S01]  /*265a0*/  ENDCOLLECTIVE ;  /* 0x000000000000791b */ /* 0x003fe20003800000 */
.L_x_760:
[----:B------:R-:W-:Y:S01]  /*265b0*/  IMAD.MOV.U32 R6, RZ, RZ, R14 ;  /* 0x000000ffff067224 */ /* 0x000fe200078e000e */
[----:B------:R-:W-:Y:S06]  /*265c0*/  BRA `(.L_x_761) ;  /* 0xffffffc0005c7947 */ /* 0x000fec000383ffff */
.L_x_614:
[----:B------:R-:W-:Y:S01]  /*265d0*/  BSSY B0, `(.L_x_762) ;  /* 0x0000006000007945 */ /* 0x000fe20003800000 */
[----:B------:R-:W-:Y:S01]  /*265e0*/  PLOP3.LUT P6, PT, P6, PT, PT, 0x8, 0x0 ;  /* 0x000000000000781c */ /* 0x000fe200037ce170 */
[----:B------:R-:W-:-:S12]  /*265f0*/  IMAD.MOV.U32 R15, RZ, RZ, -0x1 ;  /* 0xffffffffff0f7424 */ /* 0x000fd800078e00ff */
[----:B01----:R-:W-:Y:S05]  /*26600*/  WARPSYNC.COLLECTIVE R15, `(.L_x_763) ;  /* 0x000000000f087348 */ /* 0x003fea0003c00000 */
[----:B------:R-:W-:Y:S01]  /*26610*/  VOTE.ANY R14, PT, P6 ;  /* 0x00000000000e7806 */ /* 0x000fe200030e0100 */
[----:B01----:R-:W-:Y:S06]  /*26620*/  ENDCOLLECTIVE ;  /* 0x000000000000791b */ /* 0x003fec0003800000 */
.L_x_763:
[----:B------:R-:W-:Y:S05]  /*26630*/  BSYNC B0 ;  /* 0x0000000000007941 */ /* 0x000fea0003800000 */
.L_x_762:
[----:B------:R-:W-:Y:S01]  /*26640*/  IMAD.MOV.U32 R3, RZ, RZ, R14 ;  /* 0x000000ffff037224 */ /* 0x000fe200078e000e */
[----:B------:R-:W-:Y:S01]  /*26650*/  MOV R13, R2 ;  /* 0x00000002000d7202 */ /* 0x000fe20000000f00 */
[----:B------:R-:W-:Y:S02]  /*26660*/  IMAD.MOV.U32 R11, RZ, RZ, 0x1f ;  /* 0x0000001fff0b7424 */ /* 0x000fe400078e00ff */
[----:B------:R-:W0:Y:S01]  /*26670*/  POPC R4, R3 ;  /* 0x0000000300047309 */ /* 0x000e220000000000 */
[----:B------:R-:W-:Y:S02]  /*26680*/  IMAD.MOV.U32 R15, RZ, RZ, -0x1 ;  /* 0xffffffffff0f7424 */ /* 0x000fe400078e00ff */
[----:B0-----:R-:W-:-:S07]  /*26690*/  IMAD.MOV.U32 R12, RZ, RZ, R4 ;  /* 0x000000ffff0c7224 */ /* 0x001fce00078e0004 */
[----:B------:R-:W-:Y:S05]  /*266a0*/  WARPSYNC.COLLECTIVE R15, `(.L_x_764) ;  /* 0x000000000f087348 */ /* 0x000fea0003c00000 */
[----:B------:R0:W1:Y:S02]  /*266b0*/  SHFL.IDX P6, R14, R13, R12, R11 ;  /* 0x0000000c0d0e7389 */ /* 0x00006400000c000b */
[----:B01----:R-:W-:Y:S01]  /*266c0*/  ENDCOLLECTIVE ;  /* 0x000000000000791b */ /* 0x003fe20003800000 */
.L_x_764:
[----:B------:R-:W-:Y:S01]  /*266d0*/  IMAD.MOV.U32 R17, RZ, RZ, R14 ;  /* 0x000000ffff117224 */ /* 0x000fe200078e000e */
[----:B------:R-:W-:Y:S06]  /*266e0*/  BRA `(.L_x_765) ;  /* 0xffffffc0004c7947 */ /* 0x000fec000383ffff */
.L_x_616:
[----:B------:R-:W-:Y:S01]  /*266f0*/  BSSY B0, `(.L_x_766) ;  /* 0x0000007000007945 */ /* 0x000fe20003800000 */
[----:B------:R-:W-:Y:S01]  /*26700*/  MOV R13, R5 ;  /* 0x00000005000d7202 */ /* 0x000fe20000000f00 */
[----:B------:R-:W-:Y:S02]  /*26710*/  IMAD.MOV.U32 R11, RZ, RZ, 0x1f ;  /* 0x0000001fff0b7424 */ /* 0x000fe400078e00ff */
[----:B------:R-:W-:-:S07]  /*26720*/  IMAD.MOV.U32 R15, RZ, RZ, -0x1 ;  /* 0xffffffffff0f7424 */ /* 0x000fce00078e00ff */
[----:B01-3--:R-:W-:Y:S05]  /*26730*/  WARPSYNC.COLLECTIVE R15, `(.L_x_767) ;  /* 0x000000000f087348 */ /* 0x00bfea0003c00000 */
[----:B------:R2:W4:Y:S02]  /*26740*/  SHFL.IDX P6, R14, R13, R12, R11 ;  /* 0x0000000c0d0e7389 */ /* 0x00052400000c000b */
[----:B01234-:R-:W-:Y:S01]  /*26750*/  ENDCOLLECTIVE ;  /* 0x000000000000791b */ /* 0x01ffe20003800000 */
.L_x_767:
[----:B------:R-:W-:Y:S05]  /*26760*/  BSYNC B0 ;  /* 0x0000000000007941 */ /* 0x000fea0003800000 */
.L_x_766:
[----:B------:R-:W-:Y:S01]  /*26770*/  IMAD.MOV.U32 R2, RZ, RZ, R14 ;  /* 0x000000ffff027224 */ /* 0x000fe200078e000e */
[----:B------:R-:W-:Y:S06]  /*26780*/  BRA `(.L_x_615) ;  /* 0xffffffc000407947 */ /* 0x000fec000383ffff */
.L_x_620:
[----:B0-----:R0:W1:Y:S02]  /*26790*/  SYNCS.PHASECHK.TRANS64.TRYWAIT P0, [R0+URZ+0x2e820], R3 ;  /* 0x02e82003000075a7 */ /* 0x001064000800017f */
[----:B-1----:R-:W-:Y:S05]  /*267a0*/  @!P0 NANOSLEEP.SYNCS 0x989680 ;  /* 0x009896800000895d */ /* 0x002fea0003900000 */
[----:B------:R-:W1:Y:S02]  /*267b0*/  @!P0 SYNCS.PHASECHK.TRANS64 P0, [R0+URZ+0x2e820], R3 ;  /* 0x02e82003000085a7 */ /* 0x000e64000800007f */
[----:B-1----:R-:W-:Y:S05]  /*267c0*/  @!P0 BRA `(.L_x_620) ;  /* 0xfffffffc00f08947 */ /* 0x002fea000383ffff */
[----:B------:R-:W-:Y:S05]  /*267d0*/  BRA `(.L_x_768) ;  /* 0xffffffc400347947 */ /* 0x000fea000383ffff */
.L_x_621:
[----:B------:R-:W1:Y:S01]  /*267e0*/  S2R R2, SR_TID.X ;  /* 0x0000000000027919 */ /* 0x000e620000002100 */
[----:B------:R-:W-:Y:S01]  /*267f0*/  BSSY B0, `(.L_x_769) ;  /* 0x000000a000007945 */ /* 0x000fe20003800000 */
[----:B------:R-:W-:Y:S01]  /*26800*/  MOV R12, RZ ;  /* 0x000000ff000c7202 */ /* 0x000fe20000000f00 */
        /* <DEDUP_REMOVED lines=8> */
.L_x_770:
[----:B------:R-:W-:Y:S05]  /*26890*/  BSYNC B0 ;  /* 0x0000000000007941 */ /* 0x000fea0003800000 */
.L_x_769:
[----:B------:R-:W-:Y:S05]  /*268a0*/  BRA `(.L_x_771) ;  /* 0xffffffc4001c7947 */ /* 0x000fea000383ffff */
.L_x_622:
[----:B------:R-:W-:Y:S01]  /*268b0*/  BSSY B0, `(.L_x_772) ;  /* 0x0000006000007945 */ /* 0x000fe20003800000 */
[----:B------:R-:W-:-:S07]  /*268c0*/  IMAD.MOV.U32 R15, RZ, RZ, -0x1 ;  /* 0xffffffffff0f7424 */ /* 0x000fce00078e00ff */
[----:B01----:R-:W-:Y:S05]  /*268d0*/  WARPSYNC.COLLECTIVE R15, `(.L_x_773) ;  /* 0x000000000f0c7348 */ /* 0x003fea0003c00000 */
[----:B------:R-:W-:Y:S02]  /*268e0*/  ELECT P6, UR62, PT ;  /* 0x00000000003e782f */ /* 0x000fe400038c0000 */
[----:B------:R-:W-:Y:S01]  /*268f0*/  MOV R14, UR62 ;  /* 0x0000003e000e7c02 */ /* 0x000fe20008000f00 */
[----:B01----:R-:W-:Y:S10]  /*26900*/  ENDCOLLECTIVE ;  /* 0x000000000000791b */ /* 0x003ff40003800000 */
.L_x_773:
[----:B------:R-:W-:Y:S05]  /*26910*/  BSYNC B0 ;  /* 0x0000000000007941 */ /* 0x000fea0003800000 */
.L_x_772:
[----:B------:R-:W-:Y:S05]  /*26920*/  BRA `(.L_x_774) ;  /* 0xffffffc400107947 */ /* 0x000fea000383ffff */
.L_x_624:
[----:B0-----:R0:W1:Y:S02]  /*26930*/  SYNCS.PHASECHK.TRANS64.TRYWAIT P1, [R6+URZ], R5 ;  /* 0x00000005060075a7 */ /* 0x001064000802017f */
[----:B-1----:R-:W-:Y:S05]  /*26940*/  @!P1 NANOSLEEP.SYNCS 0x989680 ;  /* 0x009896800000995d */ /* 0x002fea0003900000 */
[----:B------:R-:W1:Y:S02]  /*26950*/  @!P1 SYNCS.PHASECHK.TRANS64 P1, [R6+URZ], R5 ;  /* 0x00000005060095a7 */ /* 0x000e64000802007f */
[----:B-1----:R-:W-:Y:S05]  /*26960*/  @!P1 BRA `(.L_x_624) ;  /* 0xfffffffc00f09947 */ /* 0x002fea000383ffff */
[----:B------:R-:W-:Y:S05]  /*26970*/  BRA `(.L_x_775) ;  /* 0xffffffc400547947 */ /* 0x000fea000383ffff */
.L_x_625:
[----:B-1----:R1:W2:Y:S02]  /*26980*/  SYNCS.PHASECHK.TRANS64.TRYWAIT P1, [R7+URZ], R2 ;  /* 0x00000002070075a7 */ /* 0x0022a4000802017f */
[----:B--2---:R-:W-:Y:S05]  /*26990*/  @!P1 NANOSLEEP.SYNCS 0x989680 ;  /* 0x009896800000995d */ /* 0x004fea0003900000 */
[----:B------:R-:W2:Y:S02]  /*269a0*/  @!P1 SYNCS.PHASECHK.TRANS64 P1, [R7+URZ], R2 ;  /* 0x00000002070095a7 */ /* 0x000ea4000802007f */
[----:B--2---:R-:W-:Y:S05]  /*269b0*/  @!P1 BRA `(.L_x_625) ;  /* 0xfffffffc00f09947 */ /* 0x004fea000383ffff */
[----:B------:R-:W-:Y:S05]  /*269c0*/  BRA `(.L_x_776) ;  /* 0xffffffc400487947 */ /* 0x000fea000383ffff */
.L_x_627:
[----:B--2---:R2:W3:Y:S02]  /*269d0*/  SYNCS.PHASECHK.TRANS64.TRYWAIT P1, [R4+URZ+0x2e860], R5 ;  /* 0x02e86005040075a7 */ /* 0x0044e4000802017f */
[----:B---3--:R-:W-:Y:S05]  /*269e0*/  @!P1 NANOSLEEP.SYNCS 0x989680 ;  /* 0x009896800000995d */ /* 0x008fea0003900000 */
[----:B------:R-:W3:Y:S02]  /*269f0*/  @!P1 SYNCS.PHASECHK.TRANS64 P1, [R4+URZ+0x2e860], R5 ;  /* 0x02e86005040095a7 */ /* 0x000ee4000802007f */
[----:B---3--:R-:W-:Y:S05]  /*26a00*/  @!P1 BRA `(.L_x_627) ;  /* 0xfffffffc00f09947 */ /* 0x008fea000383ffff */
[----:B------:R-:W-:Y:S05]  /*26a10*/  BRA `(.L_x_777) ;  /* 0xffffffc4004c7947 */ /* 0x000fea000383ffff */
.L_x_629:
[----:B---3--:R3:W4:Y:S02]  /*26a20*/  SYNCS.PHASECHK.TRANS64.TRYWAIT P1, [R3+URZ+0x2e860], R2 ;  /* 0x02e86002030075a7 */ /* 0x008724000802017f */
[----:B----4-:R-:W-:Y:S05]  /*26a30*/  @!P1 NANOSLEEP.SYNCS 0x989680 ;  /* 0x009896800000995d */ /* 0x010fea0003900000 */
[----:B------:R-:W4:Y:S02]  /*26a40*/  @!P1 SYNCS.PHASECHK.TRANS64 P1, [R3+URZ+0x2e860], R2 ;  /* 0x02e86002030095a7 */ /* 0x000f24000802007f */
[----:B----4-:R-:W-:Y:S05]  /*26a50*/  @!P1 BRA `(.L_x_629) ;  /* 0xfffffffc00f09947 */ /* 0x010fea000383ffff */
[----:B------:R-:W-:Y:S05]  /*26a60*/  BRA `(.L_x_778) ;  /* 0xffffffc4004c7947 */ /* 0x000fea000383ffff */
.L_x_631:
[----:B----4-:R4:W0:Y:S02]  /*26a70*/  SYNCS.PHASECHK.TRANS64.TRYWAIT P0, [R4+URZ+0x2e880], R5 ;  /* 0x02e88005040075a7 */ /* 0x010824000800017f */
[----:B0-----:R-:W-:Y:S05]  /*26a80*/  @!P0 NANOSLEEP.SYNCS 0x989680 ;  /* 0x009896800000895d */ /* 0x001fea0003900000 */
[----:B------:R-:W0:Y:S02]  /*26a90*/  @!P0 SYNCS.PHASECHK.TRANS64 P0, [R4+URZ+0x2e880], R5 ;  /* 0x02e88005040085a7 */ /* 0x000e24000800007f */
[----:B0-----:R-:W-:Y:S05]  /*26aa0*/  @!P0 BRA `(.L_x_631) ;  /* 0xfffffffc00f08947 */ /* 0x001fea000383ffff */
[----:B------:R-:W-:Y:S05]  /*26ab0*/  BRA `(.L_x_632) ;  /* 0xffffffc400487947 */ /* 0x000fea000383ffff */
.L_x_779:
        /* <DEDUP_REMOVED lines=12> */
.L_x_2696:


//--------------------- .text._ZN7cutlass13device_kernelIN5flash11enable_sm90INS1_16FlashAttnFwdSm90INS1_25CollectiveMainloopFwdSm90ILi2EN4cute5tupleIJNS5_1CILi1EEES8_S8_EEENS6_IJNS7_ILi128EEENS7_ILi224EEESA_EEELi128ENS_12float_e4m3_tEfNS_4arch4Sm90ELb0ELb1ELb0ELb0ELb0ELb0ELb0ELb1ELb1ELb1ELb0ELb0EEENS1_21CollectiveEpilogueFwdINS6_IJSA_SA_SB_EEES9_NS_10bfloat16_tESF_Li256ELb0ELb1ELb0ELb1EEENS1_30DynamicPersistentTileSchedulerILi256ELi128ELb0ELb1ELb1EEEEEEEEEvNT_6ParamsE --------------------------
	.section	.text._ZN7cutlass13device_kernelIN5flash11enable_sm90INS1_16FlashAttnFwdSm90INS1_25CollectiveMainloopFwdSm90ILi2EN4cute5tupleIJNS5_1CILi1EEES8_S8_EEENS6_IJNS7_ILi128EEENS7_ILi224EEESA_EEELi128ENS_12float_e4m3_tEfNS_4arch4Sm90ELb0ELb1ELb0ELb0ELb0ELb0ELb0ELb1ELb1ELb1ELb0ELb0EEENS1_21CollectiveEpilogueFwdINS6_IJSA_SA_SB_EEES9_NS_10bfloat16_tESF_Li256ELb0ELb1ELb0ELb1EEENS1_30DynamicPersistentTileSchedulerILi256ELi128ELb0ELb1ELb1EEEEEEEEEvNT_6ParamsE,"ax",@progbits
	.align	128
.text._ZN7cutlass13device_kernelIN5flash11enable_sm90INS1_16FlashAttnFwdSm90INS1_25CollectiveMainloopFwdSm90ILi2EN4cute5tupleIJNS5_1CILi1EEES8_S8_EEENS6_IJNS7_ILi128EEENS7_ILi224EEESA_EEELi128ENS_12float_e4m3_tEfNS_4arch4Sm90ELb0ELb1ELb0ELb0ELb0ELb0ELb0ELb1ELb1ELb1ELb0ELb0EEENS1_21CollectiveEpilogueFwdINS6_IJSA_SA_SB_EEES9_NS_10bfloat16_tESF_Li256ELb0ELb1ELb0ELb1EEENS1_30DynamicPersistentTileSchedulerILi256ELi128ELb0ELb1ELb1EEEEEEEEEvNT_6ParamsE:
        .type           _ZN7cutlass13device_kernelIN5flash11enable_sm90INS1_16FlashAttnFwdSm90INS1_25CollectiveMainloopFwdSm90ILi2EN4cute5tupleIJNS5_1CILi1EEES8_S8_EEENS6_IJNS7_ILi128EEENS7_ILi224EEESA_EEELi128ENS_12float_e4m3_tEfNS_4arch4Sm90ELb0ELb1ELb0ELb0ELb0ELb0ELb0ELb1ELb1ELb1ELb0ELb0EEENS1_21CollectiveEpilogueFwdINS6_IJSA_SA_SB_EEES9_NS_10bfloat16_tESF_Li256ELb0ELb1ELb0ELb1EEENS1_30DynamicPersistentTileSchedulerILi256ELi128ELb0ELb1ELb1EEEEEEEEEvNT_6ParamsE,@function
        .size           _ZN7cutlass13device_kernelIN5flash11enable_sm90INS1_16FlashAttnFwdSm90INS1_25CollectiveMainloopFwdSm90ILi2EN4cute5tupleIJNS5_1CILi1EEES8_S8_EEENS6_IJNS7_ILi128EEENS7_ILi224EEESA_EEELi128ENS_12float_e4m3_tEfNS_4arch4Sm90ELb0ELb1ELb0ELb0ELb0ELb0ELb0ELb1ELb1ELb1ELb0ELb0EEENS1_21CollectiveEpilogueFwdINS6_IJSA_SA_SB_EEES9_NS_10bfloat16_tESF_Li256ELb0ELb1ELb0ELb1EEENS1_30DynamicPersistentTileSchedulerILi256ELi128ELb0ELb1ELb1EEEEEEEEEvNT_6ParamsE,(.L_x_2697 - _ZN7cutlass13device_kernelIN5flash11enable_sm90INS1_16FlashAttnFwdSm90INS1_25CollectiveMainloopFwdSm90ILi2EN4cute5tupleIJNS5_1CILi1EEES8_S8_EEENS6_IJNS7_ILi128EEENS7_ILi224EEESA_EEELi128ENS_12float_e4m3_tEfNS_4arch4Sm90ELb0ELb1ELb0ELb0ELb0ELb0ELb0ELb1ELb1ELb1ELb0ELb0EEENS1_21CollectiveEpilogueFwdINS6_IJSA_SA_SB_EEES9_NS_10bfloat16_tESF_Li256ELb0ELb1ELb0ELb1EEENS1_30DynamicPersistentTileSchedulerILi256ELi128ELb0ELb1ELb1EEEEEEEEEvNT_6ParamsE)
        .other          _ZN7cutlass13device_kernelIN5flash11enable_sm90INS1_16FlashAttnFwdSm90INS1_25CollectiveMainloopFwdSm90ILi2EN4cute5tupleIJNS5_1CILi1EEES8_S8_EEENS6_IJNS7_ILi128EEENS7_ILi224EEESA_EEELi128ENS_12float_e4m3_tEfNS_4arch4Sm90ELb0ELb1ELb0ELb0ELb0ELb0ELb0ELb1ELb1ELb1ELb0ELb0EEENS1_21CollectiveEpilogueFwdINS6_IJSA_SA_SB_EEES9_NS_10bfloat16_tESF_Li256ELb0ELb1ELb0ELb1EEENS1_30DynamicPersistentTileSchedulerILi256ELi128ELb0ELb1ELb1EEEEEEEEEvNT_6ParamsE,@"STO_CUDA_ENTRY STV_DEFAULT"
_ZN7cutlass13device_kernelIN5flash11enable_sm90INS1_16FlashAttnFwdSm90INS1_25CollectiveMainloopFwdSm90ILi2EN4cute5tupleIJNS5_1CILi1EEES8_S8_EEENS6_IJNS7_ILi128EEENS7_ILi224EEESA_EEELi128ENS_12float_e4m3_tEfNS_4arch4Sm90ELb0ELb1ELb0ELb0ELb0ELb0ELb0ELb1ELb1ELb1ELb0ELb0EEENS1_21CollectiveEpilogueFwdINS6_IJSA_SA_SB_EEES9_NS_10bfloat16_tESF_Li256ELb0ELb1ELb0ELb1EEENS1_30DynamicPersistentTileSchedulerILi256ELi128ELb0ELb1ELb1EEEEEEEEEvNT_6ParamsE:
        /* <DEDUP_REMOVED lines=18> */
.L_x_781:
[----:B------:R-:W-:Y:S05]  /*0120*/  BSYNC B0 ;  /* 0x0000000000007941 */ /* 0x000fea0003800000 */
.L_x_780:
        /* <DEDUP_REMOVED lines=41> */
.L_x_782:
        /* <DEDUP_REMOVED lines=22> */
.L_x_783:
        /* <DEDUP_REMOVED lines=18> */
.L_x_784:
        /* <DEDUP_REMOVED lines=22> */
.L_x_785:
        /* <DEDUP_REMOVED lines=22> */
.L_x_786:
[----:B------:R-:W-:Y:S01]  /*0900*/  PLOP3.LUT P0, PT, PT, PT, UP0, 0x80, 0x0 ;  /* 0x000000000000781c */ /* 0x000fe20003f0f008 */
[----:B------:R-:W-:Y:S01]  /*0910*/  UMOV UR38, 0x1 ;  /* 0x0000000100267882 */ /* 0x000fe20000000000 */
[----:B------:R-:W-:Y:S01]  /*0920*/  NOP ;  /* 0x0000000000007918 */ /* 0x000fe20000000000 */
[----:B------:R-:W-:Y:S01]  /*0930*/  USEL UR38, UR38, 0x2, !UP0 ;  /* 0x0000000226267887 */ /* 0x000fe2000c000000 */
[----:B------:R-:W-:Y:S01]  /*0940*/  ULDC.64 UR50, c[0x0][0x208] ;  /* 0x0000820000327ab9 */ /* 0x000fe20000000a00 */
[----:B012-4-:R-:W-:Y:S08]  /*0950*/  BAR.SYNC.DEFER_BLOCKING 0x0 ;  /* 0x0000000000007b1d */ /* 0x017ff00000010000 */
[----:B------:R-:W-:Y:S05]  /*0960*/  @!P0 BRA `(.L_x_787) ;  /* 0x0000018800a48947 */ /* 0x000fea0003800000 */
.L_x_788:
[----:B------:R-:W-:-:S08]  /*0970*/  NOP ;  /* 0x0000000000007918 */ /* 0x000fd00000000000 */
[----:B------:R-:W0:Y:S02]  /*0980*/  USETMAXREG.TRY_ALLOC.CTAPOOL UP0, 0xf0 ;  /* 0x000000f0000079c8 */ /* 0x000e240008000600 */
[----:B0-----:R-:W-:-:S13]  /*0990*/  PLOP3.LUT P0, PT, PT, PT, UP0, 0x80, 0x0 ;  /* 0x000000000000781c */ /* 0x001fda0003f0f008 */
[----:B------:R-:W-:Y:S05]  /*09a0*/  @!P0 BRA `(.L_x_788) ;  /* 0xfffffffc00f08947 */ /* 0x000fea000383ffff */
[----:B------:R-:W0:Y:S01]  /*09b0*/  S2R R2, SR_TID.X ;  /* 0x0000000000027919 */ /* 0x000e220000002100 */
[----:B------:R-:W1:Y:S08]  /*09c0*/  S2UR UR4, SR_CTAID.X ;  /* 0x00000000000479c3 */ /* 0x000e700000002500 */
[----:B------:R-:W-:Y:S08]  /*09d0*/  BAR.ARV 0x4, 0x180 ;  /* 0x0106000000007b1d */ /* 0x000ff00000002000 */
        /* <DEDUP_REMOVED lines=9> */
[----:B------:R-:W-:Y:S01]  /*0a70*/  UMOV UR46, URZ ;  /* 0x0000003f002e7c82 */ /* 0x000fe20008000000 */
[----:B------:R-:W-:Y:S02]  /*0a80*/  UMOV UR45, URZ ;  /* 0x0000003f002d7c82 */ /* 0x000fe40008000000 */
[----:B------:R-:W-:Y:S01]  /*0a90*/  SHF.R.S32.HI R3, RZ, 0x1f, R0 ;  /* 0x0000001fff037819 */ /* 0x000fe20000011400 */
[----:B------:R-:W-:-:S03]  /*0aa0*/  UMOV UR48, URZ ;  /* 0x0000003f00307c82 */ /* 0x000fc60008000000 */
[CC--:B------:R-:W-:Y:S02]  /*0ab0*/  LEA.HI R2, R3.reuse, R0.reuse, RZ, 0x7 ;  /* 0x0000000003027211 */ /* 0x0c0fe400078f38ff */
[CC--:B------:R-:W-:Y:S02]  /*0ac0*/  LEA.HI R4, R3.reuse, R0.reuse, RZ, 0x4 ;  /* 0x0000000003047211 */ /* 0x0c0fe400078f20ff */
[----:B------:R-:W-:Y:S02]  /*0ad0*/  LOP3.LUT R5, R2, 0xffffff80, RZ, 0xc0, !PT ;  /* 0xffffff8002057812 */ /* 0x000fe400078ec0ff */
[CC--:B------:R-:W-:Y:S02]  /*0ae0*/  LEA.HI R6, R3.reuse, R0.reuse, RZ, 0x5 ;  /* 0x0000000003067211 */ /* 0x0c0fe400078f28ff */
[----:B------:R-:W-:Y:S01]  /*0af0*/  SHF.R.S32.HI R7, RZ, 0x4, R4 ;  /* 0x00000004ff077819 */ /* 0x000fe20000011404 */
[----:B------:R-:W-:Y:S01]  /*0b00*/  IMAD.IADD R18, R0, 0x1, -R5 ;  /* 0x0000000100127824 */ /* 0x000fe200078e0a05 */
[----:B------:R-:W-:Y:S01]  /*0b10*/  LEA.HI R5, R3, R0, RZ, 0x2 ;  /* 0x0000000003057211 */ /* 0x000fe200078f10ff */
[----:B------:R-:W-:Y:S01]  /*0b20*/  IMAD.SHL.U32 R6, R6, 0x20, RZ ;  /* 0x0000002006067824 */ /* 0x000fe200078e00ff */
[----:B------:R-:W-:-:S02]  /*0b30*/  LOP3.LUT R3, R4, 0x3fffff0, RZ, 0xc0, !PT ;  /* 0x03fffff004037812 */ /* 0x000fc400078ec0ff */
[----:B------:R-:W-:Y:S02]  /*0b40*/  SHF.R.S32.HI R9, RZ, 0x1f, R18 ;  /* 0x0000001fff097819 */ /* 0x000fe40000011412 */
[----:B------:R-:W-:Y:S01]  /*0b50*/  LOP3.LUT R11, R5, 0xfffffffc, RZ, 0xc0, !PT ;  /* 0xfffffffc050b7812 */ /* 0x000fe200078ec0ff */
[C---:B------:R-:W-:Y:S01]  /*0b60*/  IMAD.IADD R5, R0.reuse, 0x1, -R3 ;  /* 0x0000000100057824 */ /* 0x040fe200078e0a03 */
[----:B------:R-:W-:Y:S02]  /*0b70*/  LEA.HI R8, R9, R18, RZ, 0x2 ;  /* 0x0000001209087211 */ /* 0x000fe400078f10ff */
[----:B------:R-:W-:Y:S01]  /*0b80*/  SHF.R.S32.HI R3, RZ, 0x7, R2 ;  /* 0x00000007ff037819 */ /* 0x000fe20000011402 */
[----:B------:R-:W-:Y:S01]  /*0b90*/  IMAD.IADD R10, R0, 0x1, -R11 ;  /* 0x00000001000a7824 */ /* 0x000fe200078e0a0b */
[--C-:B------:R-:W-:Y:S02]  /*0ba0*/  SHF.R.S32.HI R0, RZ, 0x2, R8.reuse ;  /* 0x00000002ff007819 */ /* 0x100fe40000011408 */
[----:B------:R-:W-:-:S02]  /*0bb0*/  SHF.R.S32.HI R11, RZ, 0x1f, R8 ;  /* 0x0000001fff0b7819 */ /* 0x000fc40000011408 */
[----:B------:R-:W-:Y:S02]  /*0bc0*/  LEA.HI R4, R4, R7, RZ, 0x1 ;  /* 0x0000000704047211 */ /* 0x000fe400078f08ff */
[----:B------:R-:W-:Y:S02]  /*0bd0*/  LEA.HI R11, R11, R0, RZ, 0x3 ;  /* 0x000000000b0b7211 */ /* 0x000fe400078f18ff */
[----:B------:R-:W-:Y:S02]  /*0be0*/  LOP3.LUT R6, R6, 0xfffffc00, RZ, 0xc0, !PT ;  /* 0xfffffc0006067812 */ /* 0x000fe400078ec0ff */
[----:B------:R-:W-:Y:S02]  /*0bf0*/  LEA.HI R2, R2, R3, RZ, 0x1 ;  /* 0x0000000302027211 */ /* 0x000fe400078f08ff */
[----:B------:R-:W-:Y:S01]  /*0c00*/  LOP3.LUT R11, R11, 0xfffffff8, RZ, 0xc0, !PT ;  /* 0xfffffff80b0b7812 */ /* 0x000fe200078ec0ff */
[----:B------:R-:W-:Y:S01]  /*0c10*/  IMAD R5, R5, 0x40, R6 ;  /* 0x0000004005057824 */ /* 0x000fe200078e0206 */
[----:B------:R-:W-:-:S02]  /*0c20*/  LEA.HI R9, R9, R18, RZ, 0x5 ;  /* 0x0000001209097211 */ /* 0x000fc400078f28ff */
[----:B------:R-:W-:Y:S01]  /*0c30*/  LOP3.LUT R4, R4, 0x1ffffffe, RZ, 0xc0, !PT ;  /* 0x1ffffffe04047812 */ /* 0x000fe200078ec0ff */
[----:B------:R-:W-:Y:S01]  /*0c40*/  IMAD.IADD R0, R0, 0x1, -R11 ;  /* 0x0000000100007824 */ /* 0x000fe200078e0a0b */
[----:B------:R-:W-:Y:S02]  /*0c50*/  LOP3.LUT R2, R2, 0x3fffffe, RZ, 0xc0, !PT ;  /* 0x03fffffe02027812 */ /* 0x000fe400078ec0ff */
[----:B------:R-:W-:Y:S01]  /*0c60*/  LEA.HI R6, R10, R10, RZ, 0x1 ;  /* 0x0000000a0a067211 */ /* 0x000fe200078f08ff */
[----:B------:R-:W-:Y:S01]  /*0c70*/  IMAD.IADD R4, R7, 0x1, -R4 ;  /* 0x0000000107047824 */ /* 0x000fe200078e0a04 */
[----:B------:R-:W-:Y:S01]  /*0c80*/  SHF.R.S32.HI R9, RZ, 0x5, R9 ;  /* 0x00000005ff097819 */ /* 0x000fe20000011409 */
[----:B------:R-:W-:Y:S01]  /*0c90*/  IMAD.IADD R2, R3, 0x1, -R2 ;  /* 0x0000000103027824 */ /* 0x000fe200078e0a02 */
[----:B------:R-:W-:Y:S01]  /*0ca0*/  LOP3.LUT R3, R6, 0x1ffffffe, RZ, 0xc0, !PT ;  /* 0x1ffffffe06037812 */ /* 0x000fe200078ec0ff */
[----:B------:R-:W-:Y:S01]  /*0cb0*/  IMAD R228, R4, 0x8, R5 ;  /* 0x0000000804e47824 */ /* 0x000fe200078e0205 */
[----:B------:R-:W-:Y:S01]  /*0cc0*/  LOP3.LUT R5, R8, 0x7ffffffc, RZ, 0xc0, !PT ;  /* 0x7ffffffc08057812 */ /* 0x000fe200078ec0ff */
[----:B------:R-:W-:-:S02]  /*0cd0*/  IMAD R9, R9, 0x10, R0 ;  /* 0x0000001009097824 */ /* 0x000fc400078e0200 */
[----:B------:R-:W-:Y:S02]  /*0ce0*/  IMAD.IADD R10, R10, 0x1, -R3 ;  /* 0x000000010a0a7824 */ /* 0x000fe400078e0a03 */
[----:B------:R-:W-:Y:S02]  /*0cf0*/  IMAD R23, R2, 0x40, R9 ;  /* 0x0000004002177824 */ /* 0x000fe400078e0209 */
[----:B------:R-:W-:Y:S02]  /*0d00*/  IMAD.IADD R18, R18, 0x1, -R5 ;  /* 0x0000000112127824 */ /* 0x000fe400078e0a05 */
[----:B------:R-:W-:-:S07]  /*0d10*/  IMAD R19, R10, 0x8, R23 ;  /* 0x000000080a137824 */ /* 0x000fce00078e0217 */
.L_x_889:
[----:B------:R-:W-:Y:S01]  /*0d20*/  ULDC UR5, c[0x0][0xc60] ;  /* 0x0003180000057ab9 */ /* 0x000fe20000000800 */
[----:B------:R-:W-:Y:S01]  /*0d30*/  UMOV UR9, UR4 ;  /* 0x0000000400097c82 */ /* 0x000fe20008000000 */
[----:B------:R-:W-:-:S11]  /*0d40*/  UISETP.NE.AND UP0, UPT, UR5, 0x1, UPT ;  /* 0x000000010500788c */ /* 0x000fd6000bf05270 */
[----:B------:R-:W-:Y:S01]  /*0d50*/  @UP0 ULDC UR6, c[0x0][0xc64] ;  /* 0x0003190000060ab9 */ /* 0x000fe20000000800 */
[----:B------:R-:W-:Y:S01]  /*0d60*/  @UP0 ULDC UR8, c[0x0][0xc68] ;  /* 0x00031a0000080ab9 */ /* 0x000fe20000000800 */
[----:B------:R-:W-:-:S04]  /*0d70*/  UIMAD.WIDE.U32 UR6, UR4, UR6, URZ ;  /* 0x00000006040672a5 */ /* 0x000fc8000f8e003f */
[----:B------:R-:W-:-:S03]  /*0d80*/  @UP0 USHF.R.U32.HI UR9, URZ, UR8, UR7 ;  /* 0x000000083f090299 */ /* 0x000fc60008011607 */
[----:B------:R-:W-:Y:S02]  /*0d90*/  ULDC UR6, c[0x0][0xc78] ;  /* 0x00031e0000067ab9 */ /* 0x000fe40000000800 */
[----:B------:R-:W-:Y:S02]  /*0da0*/  UISETP.GE.AND UP0, UPT, UR9, UR6, UPT ;  /* 0x000000060900728c */ /* 0x000fe4000bf06270 */
[----:B------:R-:W-:-:S04]  /*0db0*/  UIADD3 UR6, -UR9, URZ, URZ ;  /* 0x0000003f09067290 */ /* 0x000fc8000fffe13f */
[----:B------:R-:W-:Y:S01]  /*0dc0*/  PLOP3.LUT P0, PT, PT, PT, UP0, 0x80, 0x0 ;  /* 0x000000000000781c */ /* 0x000fe20003f0f008 */
[----:B------:R-:W-:-:S12]  /*0dd0*/  UIMAD UR7, UR5, UR6, UR4 ;  /* 0x00000006050772a4 */ /* 0x000fd8000f8e0204 */
[----:B012345:R-:W-:Y:S05]  /*0de0*/  @!P0 BRA `(.L_x_789) ;  /* 0x0000000000208947 */ /* 0x03ffea0003800000 */
[----:B------:R-:W-:Y:S01]  /*0df0*/  ULDC UR6, c[0x0][0xc6c] ;  /* 0x00031b0000067ab9 */ /* 0x000fe20000000800 */
[----:B------:R-:W-:Y:S01]  /*0e00*/  UMOV UR8, UR7 ;  /* 0x0000000700087c82 */ /* 0x000fe20008000000 */
[----:B------:R-:W-:-:S11]  /*0e10*/  UISETP.NE.AND UP0, UPT, UR6, 0x1, UPT ;  /* 0x000000010600788c */ /* 0x000fd6000bf05270 */
[----:B------:R-:W-:Y:S02]  /*0e20*/  @UP0 ULDC.64 UR10, c[0x0][0xc70] ;  /* 0x00031c00000a0ab9 */ /* 0x000fe40000000a00 */
[----:B------:R-:W-:-:S04]  /*0e30*/  UIMAD.WIDE.U32 UR4, UR7, UR10, URZ ;  /* 0x0000000a070472a5 */ /* 0x000fc8000f8e003f */
[----:B------:R-:W-:-:S04]  /*0e40*/  @UP0 USHF.R.U32.HI UR8, URZ, UR11, UR5 ;  /* 0x0000000b3f080299 */ /* 0x000fc80008011605 */
[----:B------:R-:W-:Y:S01]  /*0e50*/  UIMAD UR4, UR8, UR6, URZ ;  /* 0x00000006080472a4 */ /* 0x000fe2000f8e023f */
[----:B------:R-:W-:Y:S11]  /*0e60*/  BRA `(.L_x_790) ;  /* 0x00000000001c7947 */ /* 0x000ff60003800000 */
.L_x_789:
[----:B------:R-:W-:Y:S01]  /*0e70*/  ULDC UR6, c[0x0][0xc54] ;  /* 0x0003150000067ab9 */ /* 0x000fe20000000800 */
[----:B------:R-:W-:Y:S01]  /*0e80*/  UMOV UR8, UR7 ;  /* 0x0000000700087c82 */ /* 0x000fe20008000000 */
[----:B------:R-:W-:-:S11]  /*0e90*/  UISETP.NE.AND UP0, UPT, UR6, 0x1, UPT ;  /* 0x000000010600788c */ /* 0x000fd6000bf05270 */
[----:B------:R-:W-:Y:S02]  /*0ea0*/  @UP0 ULDC.64 UR10, c[0x0][0xc58] ;  /* 0x00031600000a0ab9 */ /* 0x000fe40000000a00 */
[----:B------:R-:W-:-:S04]  /*0eb0*/  UIMAD.WIDE.U32 UR4, UR7, UR10, URZ ;  /* 0x0000000a070472a5 */ /* 0x000fc8000f8e003f */
[----:B------:R-:W-:-:S04]  /*0ec0*/  @UP0 USHF.R.U32.HI UR8, URZ, UR11, UR5 ;  /* 0x0000000b3f080299 */ /* 0x000fc80008011605 */
[----:B------:R-:W-:-:S12]  /*0ed0*/  UIMAD UR4, UR8, UR6, URZ ;  /* 0x00000006080472a4 */ /* 0x000fd8000f8e023f */
.L_x_790:
[----:B------:R-:W-:Y:S01]  /*0ee0*/  ULDC UR42, c[0x0][0xc48] ;  /* 0x00031200002a7ab9 */ /* 0x000fe20000000800 */
[----:B------:R-:W-:Y:S01]  /*0ef0*/  UIADD3 UR6, UR7, -UR4, URZ ;  /* 0x8000000407067290 */ /* 0x000fe2000fffe03f */
[----:B------:R-:W-:Y:S01]  /*0f00*/  IMAD.MOV.U32 R3, RZ, RZ, 0x3f800000 ;  /* 0x3f800000ff037424 */ /* 0x000fe200078e00ff */
[----:B------:R-:W-:Y:S01]  /*0f10*/  UISETP.NE.AND UP2, UPT, UR42, 0x1, UPT ;  /* 0x000000012a00788c */ /* 0x000fe2000bf45270 */
[----:B------:R-:W-:Y:S01]  /*0f20*/  IMAD.MOV.U32 R0, RZ, RZ, 0x3f800000 ;  /* 0x3f800000ff007424 */ /* 0x000fe200078e00ff */
[----:B------:R-:W-:Y:S01]  /*0f30*/  ULDC.64 UR4, c[0x0][0x990] ;  /* 0x0002640000047ab9 */ /* 0x000fe20000000a00 */
[----:B------:R-:W-:Y:S01]  /*0f40*/  ULDC UR18, c[0x0][0xc54] ;  /* 0x0003150000127ab9 */ /* 0x000fe20000000800 */
[----:B------:R-:W-:Y:S01]  /*0f50*/  UISETP.NE.U32.AND UP0, UPT, UR4, URZ, UPT ;  /* 0x0000003f0400728c */ /* 0x000fe2000bf05070 */
[----:B------:R-:W0:Y:S01]  /*0f60*/  LDC R8, c[0x0][0x448] ;  /* 0x00011200ff087b82 */ /* 0x000e220000000800 */
[----:B------:R-:W-:Y:S02]  /*0f70*/  UIMAD UR18, UR9, UR18, UR6 ;  /* 0x00000012091272a4 */ /* 0x000fe4000f8e0206 */
[----:B------:R-:W-:Y:S01]  /*0f80*/  UISETP.NE.AND.EX UP0, UPT, UR5, URZ, UPT, UP0 ;  /* 0x0000003f0500728c */ /* 0x000fe2000bf05300 */
[----:B------:R-:W-:-:S02]  /*0f90*/  ULDC.64 UR6, c[0x0][0x998] ;  /* 0x0002660000067ab9 */ /* 0x000fc40000000a00 */
[----:B------:R-:W-:Y:S01]  /*0fa0*/  @UP2 ULDC UR10, c[0x0][0xc4c] ;  /* 0x00031300000a2ab9 */ /* 0x000fe20000000800 */
[----:B------:R-:W-:Y:S01]  /*0fb0*/  UISETP.NE.U32.AND UP1, UPT, UR6, URZ, UPT ;  /* 0x0000003f0600728c */ /* 0x000fe2000bf25070 */
[----:B------:R-:W1:Y:S01]  /*0fc0*/  LDC.64 R12, c[0x0][0x9e0] ;  /* 0x00027800ff0c7b82 */ /* 0x000e620000000a00 */
[----:B------:R-:W-:Y:S01]  /*0fd0*/  UIMAD.WIDE.U32 UR10, UR18, UR10, URZ ;  /* 0x0000000a120a72a5 */ /* 0x000fe2000f8e003f */
[----:B------:R-:W-:Y:S01]  /*0fe0*/  PLOP3.LUT P0, PT, PT, PT, UP0, 0x80, 0x0 ;  /* 0x000000000000781c */ /* 0x000fe20003f0f008 */
[----:B------:R-:W-:Y:S01]  /*0ff0*/  @UP2 ULDC UR9, c[0x0][0xc50] ;  /* 0x0003140000092ab9 */ /* 0x000fe20000000800 */
[----:B------:R-:W-:Y:S01]  /*1000*/  UISETP.NE.AND.EX UP1, UPT, UR7, URZ, UPT, UP1 ;  /* 0x0000003f0700728c */ /* 0x000fe2000bf25310 */
[----:B------:R-:W-:Y:S01]  /*1010*/  UMOV UR44, UR18 ;  /* 0x00000012002c7c82 */ /* 0x000fe20008000000 */
[----:B------:R-:W-:Y:S02]  /*1020*/  @UP2 USHF.R.U32.HI UR44, URZ, UR9, UR11 ;  /* 0x000000093f2c2299 */ /* 0x000fe4000801160b */
[----:B------:R-:W2:Y:S01]  /*1030*/  LDC R11, c[0x0][0x288] ;  /* 0x0000a200ff0b7b82 */ /* 0x000ea20000000800 */
[----:B------:R-:W-:Y:S01]  /*1040*/  @UP0 ULDC.64 UR10, c[0x0][0x9a8] ;  /* 0x00026a00000a0ab9 */ /* 0x000fe20000000a00 */
[----:B------:R-:W-:Y:S01]  /*1050*/  @UP0 USHF.R.S32.HI UR9, URZ, 0x1f, UR44 ;  /* 0x0000001f3f090899 */ /* 0x000fe2000801142c */
[----:B------:R-:W-:Y:S01]  /*1060*/  PLOP3.LUT P1, PT, PT, PT, UP1, 0x80, 0x0 ;  /* 0x000000000000781c */ /* 0x000fe20003f2f018 */
[----:B------:R-:W-:-:S02]  /*1070*/  @UP0 UIMAD.WIDE.U32 UR12, UR44, UR10, URZ ;  /* 0x0000000a2c0c02a5 */ /* 0x000fc4000f8e003f */
[----:B------:R-:W-:Y:S02]  /*1080*/  @UP0 UIMAD UR9, UR9, UR10, URZ ;  /* 0x0000000a090902a4 */ /* 0x000fe4000f8e023f */
[----:B------:R-:W3:Y:S01]  /*1090*/  LDC R137, c[0x0][0x424] ;  /* 0x00010900ff897b82 */ /* 0x000ee20000000800 */
[----:B------:R-:W-:Y:S02]  /*10a0*/  @UP1 USHF.R.S32.HI UR10, URZ, 0x1f, UR44 ;  /* 0x0000001f3f0a1899 */ /* 0x000fe4000801142c */
[----:B------:R-:W-:Y:S01]  /*10b0*/  UIADD3 UR15, -UR44, URZ, URZ ;  /* 0x0000003f2c0f7290 */ /* 0x000fe2000fffe13f */
[----:B------:R-:W-:Y:S01]  /*10c0*/  @UP1 ULDC.64 UR16, c[0x0][0x9b8] ;  /* 0x00026e0000101ab9 */ /* 0x000fe20000000a00 */
[----:B------:R-:W-:Y:S02]  /*10d0*/  @UP0 UIMAD UR14, UR44, UR11, UR9 ;  /* 0x0000000b2c0e02a4 */ /* 0x000fe4000f8e0209 */
[----:B------:R-:W-:Y:S02]  /*10e0*/  @UP1 UIMAD UR9, UR10, UR16, URZ ;  /* 0x000000100a0912a4 */ /* 0x000fe4000f8e023f */
[----:B------:R-:W-:-:S02]  /*10f0*/  UIMAD UR42, UR42, UR15, UR18 ;  /* 0x0000000f2a2a72a4 */ /* 0x000fc4000f8e0212 */
[----:B------:R-:W-:Y:S02]  /*1100*/  @UP1 UIMAD UR15, UR44, UR17, UR9 ;  /* 0x000000112c0f12a4 */ /* 0x000fe4000f8e0209 */
[----:B------:R-:W-:Y:S02]  /*1110*/  @UP0 USHF.R.S32.HI UR9, URZ, 0x1f, UR42 ;  /* 0x0000001f3f090899 */ /* 0x000fe4000801142a */
[----:B------:R-:W-:Y:S02]  /*1120*/  @UP1 UIMAD.WIDE.U32 UR10, UR44, UR16, URZ ;  /* 0x000000102c0a12a5 */ /* 0x000fe4000f8e003f */
[----:B------:R-:W-:Y:S01]  /*1130*/  @UP1 USHF.R.S32.HI UR20, URZ, 0x1f, UR42 ;  /* 0x0000001f3f141899 */ /* 0x000fe2000801142a */
[----:B------:R-:W-:Y:S01]  /*1140*/  @UP0 ULDC.64 UR16, c[0x0][0x9b0] ;  /* 0x00026c0000100ab9 */ /* 0x000fe20000000a00 */
[----:B------:R-:W-:Y:S01]  /*1150*/  @UP1 ULDC.64 UR18, c[0x0][0x9c0] ;  /* 0x0002700000121ab9 */ /* 0x000fe20000000a00 */
[----:B------:R-:W-:Y:S02]  /*1160*/  @UP0 UIADD3 UR13, UR13, UR14, URZ ;  /* 0x0000000e0d0d0290 */ /* 0x000fe4000fffe03f */
[----:B------:R-:W-:-:S02]  /*1170*/  @UP0 UIMAD UR9, UR9, UR16, URZ ;  /* 0x00000010090902a4 */ /* 0x000fc4000f8e023f */
[----:B------:R-:W-:Y:S02]  /*1180*/  @UP1 UIADD3 UR11, UR11, UR15, URZ ;  /* 0x0000000f0b0b1290 */ /* 0x000fe4000fffe03f */
[----:B------:R-:W-:Y:S02]  /*1190*/  @UP1 UIMAD UR14, UR20, UR18, URZ ;  /* 0x00000012140e12a4 */ /* 0x000fe4000f8e023f */
        /* <DEDUP_REMOVED lines=9> */
[----:B------:R-:W-:Y:S01]  /*1230*/  IMAD.U32 R4, RZ, RZ, UR4 ;  /* 0x00000004ff047e24 */ /* 0x000fe2000f8e00ff */
[----:B------:R-:W-:-:S02]  /*1240*/  @UP1 ULEA.HI.X UR7, UR10, UR7, UR9, 0x2, UP3 ;  /* 0x000000070a071291 */ /* 0x000fc400098f1409 */
[----:B------:R-:W-:Y:S01]  /*1250*/  IMAD.U32 R6, RZ, RZ, UR6 ;  /* 0x00000006ff067e24 */ /* 0x000fe2000f8e00ff */
[----:B------:R-:W-:Y:S01]  /*1260*/  ULOP3.LUT UR8, UR8, 0x1ffffff, URZ, 0x3c, !UPT ;  /* 0x01ffffff08087892 */ /* 0x000fe2000f8e3c3f */
[----:B------:R-:W-:Y:S01]  /*1270*/  IMAD.U32 R5, RZ, RZ, UR5 ;  /* 0x00000005ff057e24 */ /* 0x000fe2000f8e00ff */
[----:B------:R-:W-:Y:S01]  /*1280*/  ULDC UR4, c[0x0][0xc3c] ;  /* 0x00030f0000047ab9 */ /* 0x000fe20000000800 */
[----:B------:R-:W-:Y:S01]  /*1290*/  IMAD.U32 R7, RZ, RZ, UR7 ;  /* 0x00000007ff077e24 */ /* 0x000fe2000f8e00ff */
[----:B------:R-:W-:Y:S02]  /*12a0*/  ULDC UR5, c[0x0][0x988] ;  /* 0x0002620000057ab9 */ /* 0x000fe40000000800 */
[----:B------:R2:W4:Y:S01]  /*12b0*/  @P0 LDG.E R3, desc[UR50][R4.64] ;  /* 0x0000003204030981 */ /* 0x000522000c1e1900 */
[----:B------:R-:W-:Y:S01]  /*12c0*/  UIADD3 UR4, UR8, UR4, URZ ;  /* 0x0000000408047290 */ /* 0x000fe2000fffe03f */
[----:B------:R-:W-:Y:S02]  /*12d0*/  ULDC.64 UR6, c[0x0][0x418] ;  /* 0x0001060000067ab9 */ /* 0x000fe40000000a00 */
[----:B------:R-:W4:Y:S01]  /*12e0*/  @P1 LDG.E R0, desc[UR50][R6.64] ;  /* 0x0000003206001981 */ /* 0x000f22000c1e1900 */
[----:B0-----:R-:W-:Y:S01]  /*12f0*/  ISETP.NE.AND P1, PT, R8, 0x1, PT ;  /* 0x000000010800780c */ /* 0x001fe20003f25270 */
[----:B------:R-:W-:Y:S01]  /*1300*/  USHF.L.U32 UR36, UR4, 0x7, URZ ;  /* 0x0000000704247899 */ /* 0x000fe2000800063f */
[----:B------:R-:W0:Y:S01]  /*1310*/  LDC R8, c[0x0][0x2f0] ;  /* 0x0000bc00ff087b82 */ /* 0x000e220000000800 */
[----:B------:R-:W-:-:S02]  /*1320*/  ISETP.NE.U32.AND P0, PT, RZ, UR6, PT ;  /* 0x00000006ff007c0c */ /* 0x000fc4000bf05070 */
[----:B------:R-:W-:Y:S01]  /*1330*/  UIADD3 UR4, UR36, 0x7f, URZ ;  /* 0x0000007f24047890 */ /* 0x000fe2000fffe03f */
[----:B-1----:R-:W-:Y:S02]  /*1340*/  ISETP.GE.AND P2, PT, R13, 0x1, PT ;  /* 0x000000010d00780c */ /* 0x002fe40003f46270 */
[----:B------:R-:W-:Y:S02]  /*1350*/  ISETP.NE.AND.EX P0, PT, RZ, UR7, PT, P0 ;  /* 0x00000007ff007c0c */ /* 0x000fe4000bf05300 */
[----:B--2---:R-:W-:Y:S02]  /*1360*/  IADD3 R4, -R11, 0x1, RZ ;  /* 0x000000010b047810 */ /* 0x004fe40007ffe1ff */
[----:B---3--:R-:W-:Y:S01]  /*1370*/  SEL R137, R137, 0x1, P0 ;  /* 0x0000000189897807 */ /* 0x008fe20000000000 */
[----:B------:R-:W1:Y:S08]  /*1380*/  @P1 LDC R9, c[0x0][0x44c] ;  /* 0x00011300ff091b82 */ /* 0x000e700000000800 */
[----:B------:R-:W2:Y:S01]  /*1390*/  @P1 LDC R10, c[0x0][0x450] ;  /* 0x00011400ff0a1b82 */ /* 0x000ea20000000800 */
[----:B0-----:R-:W-:-:S02]  /*13a0*/  IMAD R17, R137, R8, RZ ;  /* 0x0000000889117224 */ /* 0x001fc400078e02ff */
[----:B----4-:R-:W-:Y:S01]  /*13b0*/  FMUL.FTZ R0, R3, R0 ;  /* 0x0000000003007220 */ /* 0x010fe20000410000 */
[----:B-1----:R-:W-:-:S04]  /*13c0*/  @P1 IMAD.HI.U32 R3, R9, UR4, RZ ;  /* 0x0000000409031c27 */ /* 0x002fc8000f8e00ff */
[----:B------:R-:W-:Y:S01]  /*13d0*/  FMUL.FTZ R5, R0, UR5 ;  /* 0x0000000500057c20 */ /* 0x000fe20008410000 */
[----:B------:R-:W-:Y:S01]  /*13e0*/  IMAD.U32 R0, RZ, RZ, UR4 ;  /* 0x00000004ff007e24 */ /* 0x000fe2000f8e00ff */
[----:B--2---:R-:W-:-:S03]  /*13f0*/  @P1 SHF.R.U32.HI R0, RZ, R10, R3 ;  /* 0x0000000aff001219 */ /* 0x004fc60000011603 */
[----:B------:R-:W-:Y:S01]  /*1400*/  R2UR UR37, R5 ;  /* 0x00000000052572ca */ /* 0x000fe200000e0000 */
[----:B------:R-:W-:-:S04]  /*1410*/  IMAD R5, R137, R8, R4 ;  /* 0x0000000889057224 */ /* 0x000fc800078e0204 */
[----:B------:R-:W-:-:S04]  /*1420*/  IMAD.IADD R3, R5, 0x1, R0 ;  /* 0x0000000105037824 */ /* 0x000fc800078e0200 */
[----:B------:R-:W-:Y:S01]  /*1430*/  IMAD.IADD R6, R3, 0x1, R12 ;  /* 0x0000000103067824 */ /* 0x000fe200078e020c */
[----:B------:R-:W-:Y:S06]  /*1440*/  @!P2 BRA `(.L_x_791) ;  /* 0x000000000040a947 */ /* 0x000fec0003800000 */
[C---:B------:R-:W-:Y:S01]  /*1450*/  ISETP.GT.AND P0, PT, R3.reuse, RZ, PT ;  /* 0x000000ff0300720c */ /* 0x040fe20003f04270 */
[----:B------:R-:W-:-:S12]  /*1460*/  VIADD R0, R3, 0xffffffff ;  /* 0xffffffff03007836 */ /* 0x000fd80000000000 */
[----:B------:R-:W-:Y:S05]  /*1470*/  @P0 BRA `(.L_x_792) ;  /* 0x00000000001c0947 */ /* 0x000fea0003800000 */
[----:B------:R-:W-:Y:S01]  /*1480*/  ISETP.NE.AND P0, PT, R13, 0x1, PT ;  /* 0x000000010d00780c */ /* 0x000fe20003f05270 */
[----:B------:R-:W-:-:S12]  /*1490*/  IMAD.MOV R3, RZ, RZ, -R3 ;  /* 0x000000ffff037224 */ /* 0x000fd800078e0a03 */
[----:B------:R-:W0:Y:S02]  /*14a0*/  @P0 LDC.64 R4, c[0x0][0x9e8] ;  /* 0x00027a00ff040b82 */ /* 0x000e240000000a00 */
[----:B0-----:R-:W-:-:S05]  /*14b0*/  @P0 IMAD.HI.U32 R0, R3, R4, RZ ;  /* 0x0000000403000227 */ /* 0x001fca00078e00ff */
[----:B------:R-:W-:-:S04]  /*14c0*/  @P0 SHF.R.U32.HI R3, RZ, R5, R0 ;  /* 0x00000005ff030219 */ /* 0x000fc80000011600 */
[----:B------:R-:W-:Y:S01]  /*14d0*/  LOP3.LUT R0, RZ, R3, RZ, 0x33, !PT ;  /* 0x00000003ff007212 */ /* 0x000fe200078e33ff */
[----:B------:R-:W-:Y:S06]  /*14e0*/  BRA `(.L_x_793) ;  /* 0x0000000000107947 */ /* 0x000fec0003800000 */
.L_x_792:
[----:B------:R-:W-:-:S13]  /*14f0*/  ISETP.NE.AND P0, PT, R13, 0x1, PT ;  /* 0x000000010d00780c */ /* 0x000fda0003f05270 */
[----:B------:R-:W0:Y:S02]  /*1500*/  @P0 LDC.64 R4, c[0x0][0x9e8] ;  /* 0x00027a00ff040b82 */ /* 0x000e240000000a00 */
[----:B0-----:R-:W-:-:S05]  /*1510*/  @P0 IMAD.HI.U32 R4, R0, R4, RZ ;  /* 0x0000000400040227 */ /* 0x001fca00078e00ff */
[----:B------:R-:W-:-:S07]  /*1520*/  @P0 SHF.R.U32.HI R0, RZ, R5, R4 ;  /* 0x00000005ff000219 */ /* 0x000fce0000011604 */
.L_x_793:
[----:B------:R-:W-:-:S05]  /*1530*/  IMAD R3, R0, R13, R13 ;  /* 0x0000000d00037224 */ /* 0x000fca00078e020d */
[----:B------:R-:W-:-:S07]  /*1540*/  VIMNMX R6, R6, R3, PT ;  /* 0x0000000306067248 */ /* 0x000fce0003fe0100 */
.L_x_791:
[----:B------:R-:W0:Y:S01]  /*1550*/  @P1 LDC R3, c[0x0][0x44c] ;  /* 0x00011300ff031b82 */ /* 0x000e220000000800 */
[----:B------:R-:W-:Y:S01]  /*1560*/  IMAD.U32 R0, RZ, RZ, UR36 ;  /* 0x00000024ff007e24 */ /* 0x000fe2000f8e00ff */
[----:B------:R-:W-:Y:S01]  /*1570*/  ULDC UR4, c[0x0][0x9dc] ;  /* 0x0002770000047ab9 */ /* 0x000fe20000000800 */
[----:B------:R-:W-:Y:S02]  /*1580*/  VIADD R7, R6, 0xdf ;  /* 0x000000df06077836 */ /* 0x000fe40000000000 */
[CC--:B------:R-:W-:Y:S02]  /*1590*/  IMAD R5, R137.reuse, R8.reuse, 0xdf ;  /* 0x000000df89057424 */ /* 0x0c0fe400078e0208 */
[----:B------:R-:W-:Y:S01]  /*15a0*/  IMAD.MOV.U32 R6, RZ, RZ, RZ ;  /* 0x000000ffff067224 */ /* 0x000fe200078e00ff */
[----:B------:R-:W1:Y:S01]  /*15b0*/  @P1 LDC R4, c[0x0][0x450] ;  /* 0x00011400ff041b82 */ /* 0x000e620000000800 */
[----:B------:R-:W-:Y:S02]  /*15c0*/  IMAD R137, R137, R8, -R11 ;  /* 0x0000000889897224 */ /* 0x000fe400078e0a0b */
[----:B------:R-:W-:-:S04]  /*15d0*/  IMAD.HI R6, R7, -0x6db6db6d, R6 ;  /* 0x9249249307067827 */ /* 0x000fc800078e0206 */
[----:B0-----:R-:W-:-:S05]  /*15e0*/  @P1 IMAD.HI.U32 R3, R3, UR36, RZ ;  /* 0x0000002403031c27 */ /* 0x001fca000f8e00ff */
[----:B-1----:R-:W-:Y:S01]  /*15f0*/  @P1 SHF.R.U32.HI R0, RZ, R4, R3 ;  /* 0x00000004ff001219 */ /* 0x002fe20000011603 */
[----:B------:R-:W-:-:S04]  /*1600*/  IMAD.MOV.U32 R4, RZ, RZ, RZ ;  /* 0x000000ffff047224 */ /* 0x000fc800078e00ff */
[----:B------:R-:W-:Y:S01]  /*1610*/  IMAD.HI R4, R5, -0x6db6db6d, R4 ;  /* 0x9249249305047827 */ /* 0x000fe200078e0204 */
[----:B------:R-:W-:-:S03]  /*1620*/  SHF.R.U32.HI R5, RZ, 0x1f, R6 ;  /* 0x0000001fff057819 */ /* 0x000fc60000011606 */
[----:B------:R-:W-:Y:S01]  /*1630*/  IMAD.IADD R0, R137, 0x1, R0 ;  /* 0x0000000189007824 */ /* 0x000fe200078e0200 */
[----:B------:R-:W-:Y:S02]  /*1640*/  SHF.R.U32.HI R3, RZ, 0x1f, R4 ;  /* 0x0000001fff037819 */ /* 0x000fe40000011604 */
[----:B------:R-:W-:Y:S01]  /*1650*/  LEA.HI.SX32 R136, R6, R5, 0x19 ;  /* 0x0000000506887211 */ /* 0x000fe200078fcaff */
[----:B------:R-:W-:Y:S01]  /*1660*/  VIADD R7, R0, -UR4 ;  /* 0x8000000400077c36 */ /* 0x000fe20008000000 */
[----:B------:R-:W-:-:S04]  /*1670*/  LEA.HI.SX32 R3, R4, R3, 0x19 ;  /* 0x0000000304037211 */ /* 0x000fc800078fcaff */
[----:B------:R-:W-:Y:S02]  /*1680*/  R2UR UR5, R7 ;  /* 0x00000000070572ca */ /* 0x000fe400000e0000 */
[----:B------:R-:W-:Y:S01]  /*1690*/  VIMNMX R136, R3, R136, PT ;  /* 0x0000008803887248 */ /* 0x000fe20003fe0100 */
[----:B------:R-:W-:-:S12]  /*16a0*/  @!P2 BRA `(.L_x_794) ;  /* 0x000000000044a947 */ /* 0x000fd80003800000 */
[----:B------:R-:W-:-:S13]  /*16b0*/  ISETP.GT.AND P0, PT, R0, -0x1, PT ;  /* 0xffffffff0000780c */ /* 0x000fda0003f04270 */
[----:B------:R-:W-:Y:S05]  /*16c0*/  @P0 BRA `(.L_x_795) ;  /* 0x00000000001c0947 */ /* 0x000fea0003800000 */
[----:B------:R-:W-:Y:S02]  /*16d0*/  ISETP.NE.AND P0, PT, R13, 0x1, PT ;  /* 0x000000010d00780c */ /* 0x000fe40003f05270 */
[----:B------:R-:W-:-:S11]  /*16e0*/  LOP3.LUT R3, RZ, R0, RZ, 0x33, !PT ;  /* 0x00000000ff037212 */ /* 0x000fd600078e33ff */
[----:B------:R-:W0:Y:S02]  /*16f0*/  @P0 LDC.64 R4, c[0x0][0x9e8] ;  /* 0x00027a00ff040b82 */ /* 0x000e240000000a00 */
[----:B0-----:R-:W-:-:S05]  /*1700*/  @P0 IMAD.HI.U32 R0, R3, R4, RZ ;  /* 0x0000000403000227 */ /* 0x001fca00078e00ff */
[----:B------:R-:W-:-:S04]  /*1710*/  @P0 SHF.R.U32.HI R3, RZ, R5, R0 ;  /* 0x00000005ff030219 */ /* 0x000fc80000011600 */
[----:B------:R-:W-:Y:S01]  /*1720*/  LOP3.LUT R0, RZ, R3, RZ, 0x33, !PT ;  /* 0x00000003ff007212 */ /* 0x000fe200078e33ff */
[----:B------:R-:W-:Y:S06]  /*1730*/  BRA `(.L_x_796) ;  /* 0x0000000000107947 */ /* 0x000fec0003800000 */
.L_x_795:
[----:B------:R-:W-:-:S13]  /*1740*/  ISETP.NE.AND P0, PT, R13, 0x1, PT ;  /* 0x000000010d00780c */ /* 0x000fda0003f05270 */
[----:B------:R-:W0:Y:S02]  /*1750*/  @P0 LDC.64 R4, c[0x0][0x9e8] ;  /* 0x00027a00ff040b82 */ /* 0x000e240000000a00 */
[----:B0-----:R-:W-:-:S05]  /*1760*/  @P0 IMAD.HI.U32 R4, R0, R4, RZ ;  /* 0x0000000400040227 */ /* 0x001fca00078e00ff */
[----:B------:R-:W-:-:S07]  /*1770*/  @P0 SHF.R.U32.HI R0, RZ, R5, R4 ;  /* 0x00000005ff000219 */ /* 0x000fce0000011604 */
.L_x_796:
[----:B------:R-:W-:-:S05]  /*1780*/  IMAD R0, R0, R13, RZ ;  /* 0x0000000d00007224 */ /* 0x000fca00078e02ff */
[----:B------:R-:W-:-:S13]  /*1790*/  R2UR UR4, R0 ;  /* 0x00000000000472ca */ /* 0x000fda00000e0000 */
[----:B------:R-:W-:-:S04]  /*17a0*/  UISETP.LT.AND UP0, UPT, UR5, UR4, UPT ;  /* 0x000000040500728c */ /* 0x000fc8000bf01270 */
[----:B------:R-:W-:-:S12]  /*17b0*/  USEL UR5, UR5, UR4, !UP0 ;  /* 0x0000000405057287 */ /* 0x000fd8000c000000 */
.L_x_794:
[----:B------:R-:W-:Y:S01]  /*17c0*/  UMOV UR4, URZ ;  /* 0x0000003f00047c82 */ /* 0x000fe20008000000 */
[----:B------:R-:W-:Y:S01]  /*17d0*/  PLOP3.LUT P0, PT, PT, PT, PT, 0x80, 0x0 ;  /* 0x000000000000781c */ /* 0x000fe20003f0f070 */
[----:B------:R-:W-:Y:S01]  /*17e0*/  UIMAD.WIDE UR4, UR5, -0x6db6db6d, UR4 ;  /* 0x92492493050478a5 */ /* 0x000fe2000f8e0204 */
[----:B------:R-:W-:Y:S02]  /*17f0*/  CS2R R6, SRZ ;  /* 0x0000000000067805 */ /* 0x000fe4000001ff00 */
[----:B------:R-:W-:Y:S02]  /*1800*/  CS2R R86, SRZ ;  /* 0x0000000000567805 */ /* 0x000fe4000001ff00 */
[----:B------:R-:W-:Y:S01]  /*1810*/  CS2R R14, SRZ ;  /* 0x00000000000e7805 */ /* 0x000fe2000001ff00 */
[----:B------:R-:W-:Y:S01]  /*1820*/  USHF.R.U32.HI UR4, URZ, 0x1f, UR5 ;  /* 0x0000001f3f047899 */ /* 0x000fe20008011605 */
[----:B------:R-:W-:Y:S02]  /*1830*/  CS2R R84, SRZ ;  /* 0x0000000000547805 */ /* 0x000fe4000001ff00 */
[----:B------:R-:W-:-:S02]  /*1840*/  CS2R R20, SRZ ;  /* 0x0000000000147805 */ /* 0x000fc4000001ff00 */
[----:B------:R-:W-:Y:S01]  /*1850*/  CS2R R78, SRZ ;  /* 0x00000000004e7805 */ /* 0x000fe2000001ff00 */
[----:B------:R-:W-:Y:S01]  /*1860*/  ULEA.HI.SX32 UR4, UR5, UR4, 0x19 ;  /* 0x0000000405047291 */ /* 0x000fe2000f8fca3f */
[----:B------:R-:W-:Y:S02]  /*1870*/  CS2R R24, SRZ ;  /* 0x0000000000187805 */ /* 0x000fe4000001ff00 */
[----:B------:R-:W-:Y:S02]  /*1880*/  CS2R R76, SRZ ;  /* 0x00000000004c7805 */ /* 0x000fe4000001ff00 */
[----:B------:R-:W-:Y:S01]  /*1890*/  CS2R R28, SRZ ;  /* 0x00000000001c7805 */ /* 0x000fe2000001ff00 */
[----:B------:R-:W-:Y:S01]  /*18a0*/  UISETP.LT.AND UP0, UPT, URZ, UR4, UPT ;  /* 0x000000043f00728c */ /* 0x000fe2000bf01270 */
[----:B------:R-:W-:Y:S02]  /*18b0*/  CS2R R70, SRZ ;  /* 0x0000000000467805 */ /* 0x000fe4000001ff00 */
[----:B------:R-:W-:-:S02]  /*18c0*/  CS2R R26, SRZ ;  /* 0x00000000001a7805 */ /* 0x000fc4000001ff00 */
[----:B------:R-:W-:Y:S01]  /*18d0*/  CS2R R68, SRZ ;  /* 0x0000000000447805 */ /* 0x000fe2000001ff00 */
[----:B------:R-:W-:Y:S01]  /*18e0*/  USEL UR39, URZ, UR4, !UP0 ;  /* 0x000000043f277287 */ /* 0x000fe2000c000000 */
[----:B------:R-:W-:Y:S02]  /*18f0*/  CS2R R32, SRZ ;  /* 0x0000000000207805 */ /* 0x000fe4000001ff00 */
[----:B------:R-:W-:Y:S02]  /*1900*/  CS2R R62, SRZ ;  /* 0x00000000003e7805 */ /* 0x000fe4000001ff00 */
[----:B------:R-:W-:Y:S02]  /*1910*/  CS2R R30, SRZ ;  /* 0x00000000001e7805 */ /* 0x000fe4000001ff00 */
[----:B------:R-:W-:Y:S02]  /*1920*/  CS2R R60, SRZ ;  /* 0x00000000003c7805 */ /* 0x000fe4000001ff00 */
[----:B------:R-:W-:-:S02]  /*1930*/  CS2R R36, SRZ ;  /* 0x0000000000247805 */ /* 0x000fc4000001ff00 */
[----:B------:R-:W-:Y:S02]  /*1940*/  ISETP.GT.AND P1, PT, R136, UR39, PT ;  /* 0x0000002788007c0c */ /* 0x000fe4000bf24270 */
        /* <DEDUP_REMOVED lines=15> */
[----:B------:R-:W-:Y:S01]  /*1a40*/  CS2R R96, SRZ ;  /* 0x0000000000607805 */ /* 0x000fe2000001ff00 */
[----:B------:R-:W-:Y:S06]  /*1a50*/  @!P1 BRA `(.L_x_797) ;  /* 0x0000015400589947 */ /* 0x000fec0003800000 */
[----:B------:R-:W0:Y:S01]  /*1a60*/  S2R R0, SR_TID.X ;  /* 0x0000000000007919 */ /* 0x000e220000002100 */
[----:B------:R-:W1:Y:S01]  /*1a70*/  S2UR UR40, SR_CgaCtaId ;  /* 0x00000000002879c3 */ /* 0x000e620000008800 */
[----:B------:R-:W-:Y:S02]  /*1a80*/  UMOV UR41, 0x400 ;  /* 0x0000040000297882 */ /* 0x000fe40000000000 */
[----:B-1----:R-:W-:-:S04]  /*1a90*/  ULEA UR41, UR40, UR41, 0x18 ;  /* 0x0000002928297291 */ /* 0x002fc8000f8ec03f */
[----:B------:R-:W-:Y:S01]  /*1aa0*/  UIADD3 UR5, UR41, 0x1c400, URZ ;  /* 0x0001c40029057890 */ /* 0x000fe2000fffe03f */
[----:B0-----:R-:W-:-:S03]  /*1ab0*/  VIADD R0, R0, 0xffffff80 ;  /* 0xffffff8000007836 */ /* 0x001fc60000000000 */
[----:B------:R-:W-:Y:S02]  /*1ac0*/  ULOP3.LUT UP0, URZ, UR5, 0x9f, URZ, 0xc0, !UPT ;  /* 0x0000009f053f7892 */ /* 0x000fe4000f80c03f */
[----:B------:R-:W-:-:S04]  /*1ad0*/  SHF.R.S32.HI R3, RZ, 0x1f, R0 ;  /* 0x0000001fff037819 */ /* 0x000fc80000011400 */
[----:B------:R-:W-:Y:S02]  /*1ae0*/  PLOP3.LUT P0, PT, PT, PT, UP0, 0x80, 0x0 ;  /* 0x000000000000781c */ /* 0x000fe40003f0f008 */
[----:B------:R-:W-:-:S04]  /*1af0*/  LEA.HI R3, R3, R0, RZ, 0x7 ;  /* 0x0000000003037211 */ /* 0x000fc800078f38ff */
[----:B------:R-:W-:-:S06]  /*1b00*/  SHF.R.S32.HI R3, RZ, 0x7, R3 ;  /* 0x00000007ff037819 */ /* 0x000fcc0000011403 */
[----:B------:R-:W0:Y:S02]  /*1b10*/  SHFL.IDX PT, R3, R3, RZ, 0x1f ;  /* 0x00001fff03037589 */ /* 0x000e2400000e0000 */
[----:B0-----:R-:W-:-:S13]  /*1b20*/  R2UR UR43, R3 ;  /* 0x00000000032b72ca */ /* 0x001fda00000e0000 */
[----:B------:R-:W-:-:S04]  /*1b30*/  ULEA.HI UR4, UR43, UR43, URZ, 0x1 ;  /* 0x0000002b2b047291 */ /* 0x000fc8000f8f083f */
        /* <DEDUP_REMOVED lines=22> */
.L_x_798:
[----:B------:R-:W-:Y:S01]  /*1ca0*/  ULEA.HI UR4, UR46, UR46, URZ, 0x1 ;  /* 0x0000002e2e047291 */ /* 0x000fe2000f8f083f */
[----:B------:R-:W-:-:S03]  /*1cb0*/  IMAD.U32 R3, RZ, RZ, UR47 ;  /* 0x0000002fff037e24 */ /* 0x000fc6000f8e00ff */
[----:B------:R-:W-:Y:S02]  /*1cc0*/  ULOP3.LUT UR4, UR4, 0xfffffffe, URZ, 0xc0, !UPT ;  /* 0xfffffffe04047892 */ /* 0x000fe4000f8ec03f */
[----:B------:R-:W-:Y:S02]  /*1cd0*/  ISETP.NE.AND P0, PT, R3, 0x3, PT ;  /* 0x000000030300780c */ /* 0x000fe40003f05270 */
[----:B------:R-:W-:-:S06]  /*1ce0*/  UIADD3 UR4, UR46, -UR4, URZ ;  /* 0x800000042e047290 */ /* 0x000fcc000fffe03f */
[----:B------:R-:W-:-:S05]  /*1cf0*/  IMAD.U32 R0, RZ, RZ, UR4 ;  /* 0x00000004ff007e24 */ /* 0x000fca000f8e00ff */
[----:B------:R-:W-:-:S04]  /*1d00*/  SHF.L.U32 R0, R0, 0x1f, RZ ;  /* 0x0000001f00007819 */ /* 0x000fc800000006ff */
[----:B------:R-:W0:Y:S02]  /*1d10*/  SYNCS.PHASECHK.TRANS64.TRYWAIT P1, [UR41+0x2e800], R0 ;  /* 0x02e80000ff0075a7 */ /* 0x000e240008020169 */
[----:B0-----:R-:W-:Y:S05]  /*1d20*/  @!P1 BRA `(.L_x_799) ;  /* 0x000001b800a89947 */ /* 0x001fea0003800000 */
.L_x_972:
[----:B------:R-:W-:Y:S05]  /*1d30*/  @!P0 BRA `(.L_x_800) ;  /* 0x0000000000048947 */ /* 0x000fea0003800000 */
[----:B------:R-:W-:Y:S01]  /*1d40*/  BPT.TRAP 0x1 ;  /* 0x000000040000795c */ /* 0x000fe20000300000 */
.L_x_800:
[----:B------:R-:W-:Y:S02]  /*1d50*/  IMAD.U32 R5, RZ, RZ, UR48 ;  /* 0x00000030ff057e24 */ /* 0x000fe4000f8e00ff */
[----:B0-----:R-:W-:-:S03]  /*1d60*/  IMAD.U32 R0, RZ, RZ, UR45 ;  /* 0x0000002dff007e24 */ /* 0x001fc6000f8e00ff */
[----:B------:R-:W-:Y:S02]  /*1d70*/  LEA R5, R5, UR41, 0x3 ;  /* 0x0000002905057c11 */ /* 0x000fe4000f8e18ff */
[----:B------:R-:W-:-:S04]  /*1d80*/  SHF.L.U32 R0, R0, 0x1f, RZ ;  /* 0x0000001f00007819 */ /* 0x000fc800000006ff */
[----:B------:R0:W1:Y:S01]  /*1d90*/  SYNCS.PHASECHK.TRANS64.TRYWAIT P1, [R5+URZ+0x2e830], R0 ;  /* 0x02e83000050075a7 */ /* 0x000062000802017f */
[----:B------:R-:W-:Y:S05]  /*1da0*/  @!P0 BRA `(.L_x_801) ;  /* 0x0000000000048947 */ /* 0x000fea0003800000 */
[----:B------:R-:W-:Y:S01]  /*1db0*/  BPT.TRAP 0x1 ;  /* 0x000000040000795c */ /* 0x000fe20000300000 */
.L_x_801:
[----:B-1----:R-:W-:Y:S05]  /*1dc0*/  @P1 BRA `(.L_x_802) ;  /* 0x0000000000081947 */ /* 0x002fea0003800000 */
[----:B------:R-:W1:Y:S02]  /*1dd0*/  SYNCS.PHASECHK.TRANS64.TRYWAIT P1, [R5+URZ+0x2e830], R0 ;  /* 0x02e83000050075a7 */ /* 0x000e64000802017f */
[----:B-1----:R-:W-:Y:S05]  /*1de0*/  @!P1 BRA `(.L_x_803) ;  /* 0x000001b800909947 */ /* 0x002fea0003800000 */
.L_x_802:
[----:B------:R-:W2:Y:S01]  /*1df0*/  S2R R3, SR_TID.X ;  /* 0x0000000000037919 */ /* 0x000ea20000002100 */
[----:B------:R-:W-:Y:S01]  /*1e00*/  UIADD3 UR4, UR41, 0x20400, URZ ;  /* 0x0002040029047890 */ /* 0x000fe2000fffe03f */
[----:B------:R-:W-:-:S03]  /*1e10*/  LOP3.LUT R2, R2, 0xfff7ffff, RZ, 0xc0, !PT ;  /* 0xfff7ffff02027812 */ /* 0x000fc600078ec0ff */
[----:B------:R-:W-:-:S04]  /*1e20*/  USHF.R.U32.HI UR4, URZ, 0x4, UR4 ;  /* 0x000000043f047899 */ /* 0x000fc80008011604 */
[----:B------:R-:W-:-:S06]  /*1e30*/  ULOP3.LUT UR4, UR4, 0x3fff, URZ, 0xc0, !UPT ;  /* 0x00003fff04047892 */ /* 0x000fcc000f8ec03f */
[----:B------:R-:W-:Y:S01]  /*1e40*/  IMAD.U32 R7, RZ, RZ, UR4 ;  /* 0x00000004ff077e24 */ /* 0x000fe2000f8e00ff */
[----:B------:R-:W-:Y:S05]  /*1e50*/  WARPSYNC.ALL ;  /* 0x0000000000007948 */ /* 0x000fea0003800000 */
[----:B------:R-:W-:Y:S02]  /*1e60*/  LOP3.LUT R7, R7, 0x10000, RZ, 0xfc, !PT ;  /* 0x0001000007077812 */ /* 0x000fe400078efcff */
[----:B--2---:R-:W-:-:S13]  /*1e70*/  LOP3.LUT P3, RZ, R3, 0x7f, RZ, 0xc0, !PT ;  /* 0x0000007f03ff7812 */ /* 0x004fda000786c0ff */
[----:B------:R-:W-:Y:S02]  /*1e80*/  @P3 LOP3.LUT R2, R2, 0x80000, RZ, 0xfc, !PT ;  /* 0x0008000002023812 */ /* 0x000fe400078efcff */
[----:B------:R-:W-:Y:S01]  /*1e90*/  R2UR UR20, R7 ;  /* 0x00000000071472ca */ /* 0x000fe200000e0000 */
[----:B------:R-:W-:Y:S01]  /*1ea0*/  ULOP3.LUT UR12, UR49, 0x10000, URZ, 0xfc, !UPT ;  /* 0x00010000310c7892 */ /* 0x000fe2000f8efc3f */
[----:B------:R-:W-:Y:S01]  /*1eb0*/  WARPGROUP.ARRIVE ;  /* 0x00000000000079c5 */ /* 0x000fe20000000000 */
[----:B------:R-:W-:Y:S01]  /*1ec0*/  UMOV UR17, 0x40000040 ;  /* 0x4000004000117882 */ /* 0x000fe20000000000 */
[----:B------:R-:W-:Y:S01]  /*1ed0*/  UMOV UR19, 0x40000040 ;  /* 0x4000004000137882 */ /* 0x000fe20000000000 */
[----:B------:R-:W-:Y:S01]  /*1ee0*/  UMOV UR7, 0x40000040 ;  /* 0x4000004000077882 */ /* 0x000fe20000000000 */
[----:B------:R-:W-:Y:S01]  /*1ef0*/  UMOV UR11, 0x40000040 ;  /* 0x40000040000b7882 */ /* 0x000fe20000000000 */
[----:B------:R-:W-:Y:S01]  /*1f00*/  UMOV UR13, 0x40000040 ;  /* 0x40000040000d7882 */ /* 0x000fe20000000000 */
[----:B------:R-:W-:Y:S01]  /*1f10*/  UMOV UR16, UR12 ;  /* 0x0000000c00107c82 */ /* 0x000fe20008000000 */
[----:B------:R-:W-:Y:S01]  /*1f20*/  UMOV UR15, 0x40000040 ;  /* 0x40000040000f7882 */ /* 0x000fe20000000000 */
[----:B------:R-:W-:Y:S01]  /*1f30*/  VIADD R3, R19, UR36 ;  /* 0x0000002413037c36 */ /* 0x000fe20008000000 */
[----:B------:R-:W2:Y:S01]  /*1f40*/  LDC R8, c[0x0][0x288] ;  /* 0x0000a200ff087b82 */ /* 0x000ea20000000800 */
[----:B------:R-:W-:Y:S01]  /*1f50*/  ULDC UR52, c[0x0][0x9dc] ;  /* 0x0002770000347ab9 */ /* 0x000fe20000000800 */
[----:B------:R-:W-:-:S04]  /*1f60*/  UIMAD UR20, UR48, 0x700, UR20 ;  /* 0x00000700301478a4 */ /* 0x000fc8000f8e0214 */
[----:B------:R-:W-:Y:S02]  /*1f70*/  UIADD3 UR4, UR20, 0x100, URZ ;  /* 0x0000010014047890 */ /* 0x000fe4000fffe03f */
[----:B------:R-:W-:Y:S02]  /*1f80*/  UIADD3 UR5, UR20, 0x200, URZ ;  /* 0x0000020014057890 */ /* 0x000fe4000fffe03f */
[----:B------:R-:W-:Y:S01]  /*1f90*/  UMOV UR18, UR20 ;  /* 0x0000001400127c82 */ /* 0x000fe20008000000 */
[----:B------:R-:W-:Y:S01]  /*1fa0*/  UIADD3 UR6, UR20, 0x2, URZ ;  /* 0x0000000214067890 */ /* 0x000fe2000fffe03f */
[----:B------:R-:W-:Y:S01]  /*1fb0*/  QGMMA.64x32x32.F32.E4M3.E4M3 R120, gdesc[UR16], RZ, !UPT, gsb0 ;  /* 0x00600000107879f3 */ /* 0x000fe2000c0008ff */
[----:B------:R-:W-:Y:S01]  /*1fc0*/  UMOV UR18, UR4 ;  /* 0x0000000400127c82 */ /* 0x000fe20008000000 */
[----:B------:R-:W-:Y:S01]  /*1fd0*/  UMOV UR19, 0x40000040 ;  /* 0x4000004000137882 */ /* 0x000fe20000000000 */
[----:B------:R-:W-:Y:S02]  /*1fe0*/  UIADD3 UR4, UR20, 0x300, URZ ;  /* 0x0000030014047890 */ /* 0x000fe4000fffe03f */
[----:B------:R-:W-:-:S02]  /*1ff0*/  UIADD3 UR8, UR20, 0x102, URZ ;  /* 0x0000010214087890 */ /* 0x000fc4000fffe03f */
[----:B------:R-:W-:Y:S02]  /*2000*/  UIADD3 UR9, UR20, 0x202, URZ ;  /* 0x0000020214097890 */ /* 0x000fe4000fffe03f */
[----:B------:R-:W-:Y:S02]  /*2010*/  UIADD3 UR10, UR20, 0x4, URZ ;  /* 0x00000004140a7890 */ /* 0x000fe4000fffe03f */
[----:B------:R-:W-:Y:S01]  /*2020*/  UIADD3 UR14, UR20, 0x6, URZ ;  /* 0x00000006140e7890 */ /* 0x000fe2000fffe03f */
        /* <DEDUP_REMOVED lines=32> */
[----:B------:R-:W-:Y:S03]  /*2230*/  QGMMA.64x32x32.F32.E4M3.E4M3 R24, gdesc[UR16], RZ, !UPT, gsb0 ;  /* 0x00600000101879f3 */ /* 0x000fe6000c0008ff */
        /* <DEDUP_REMOVED lines=29> */
[----:B------:R-:W-:Y:S02]  /*2410*/  UIADD3 UR8, UR12, 0x4, URZ ;  /* 0x000000040c087890 */ /* 0x000fe4000fffe03f */
        /* <DEDUP_REMOVED lines=51> */
[----:B------:R-:W-:Y:S02]  /*2750*/  ULDC UR10, c[0x0][0x448] ;  /* 0x00011200000a7ab9 */ /* 0x000fe40000000800 */
[----:B------:R-:W-:Y:S02]  /*2760*/  UISETP.NE.AND UP0, UPT, UR10, 0x1, UPT ;  /* 0x000000010a00788c */ /* 0x000fe4000bf05270 */
[----:B------:R-:W-:-:S04]  /*2770*/  ULOP3.LUT UR10, URZ, UR52, URZ, 0x33, !UPT ;  /* 0x000000343f0a7292 */ /* 0x000fc8000f8e333f */
[----:B------:R-:W-:Y:S02]  /*2780*/  PLOP3.LUT P1, PT, PT, PT, UP0, 0x80, 0x0 ;  /* 0x000000000000781c */ /* 0x000fe40003f2f008 */
[----:B------:R-:W-:Y:S01]  /*2790*/  PLOP3.LUT P2, PT, PT, PT, UP0, 0x80, 0x0 ;  /* 0x000000000000781c */ /* 0x000fe20003f4f008 */
        /* <DEDUP_REMOVED lines=24> */
[----:B------:R-:W-:Y:S02]  /*2920*/  WARPGROUP.DEPBAR.LE gsb0, 0x0 ;  /* 0x00008000000079c5 */ /* 0x000fe40000010000 */
[----:B------:R-:W-:-:S06]  /*2930*/  WARPGROUP.ARRIVE ;  /* 0x00000000000079c5 */ /* 0x000fcc0000000000 */
[----:B------:R-:W-:Y:S01]  /*2940*/  QGMMA.64x32x32.F32.E4M3.E4M3 R56, gdesc[UR12], R56, gsb0 ;  /* 0x006000000c3879f3 */ /* 0x000fe20008000838 */
[----:B------:R-:W-:Y:S01]  /*2950*/  UMOV UR14, UR6 ;  /* 0x00000006000e7c82 */ /* 0x000fe20008000000 */
[----:B------:R-:W-:Y:S01]  /*2960*/  UMOV UR15, 0x40000040 ;  /* 0x40000040000f7882 */ /* 0x000fe20000000000 */
[----:B------:R-:W-:Y:S02]  /*2970*/  @UP0 ULDC UR6, c[0x0][0x44c] ;  /* 0x0001130000060ab9 */ /* 0x000fe40000000800 */
[----:B01----:R-:W-:Y:S01]  /*2980*/  @P1 IMAD.HI.U32 R0, R3, UR6, RZ ;  /* 0x0000000603001c27 */ /* 0x003fe2000f8e00ff */
[----:B------:R-:W-:-:S04]  /*2990*/  @UP0 ULDC UR6, c[0x0][0x450] ;  /* 0x0001140000060ab9 */ /* 0x000fc80000000800 */
[----:B------:R-:W-:Y:S01]  /*29a0*/  @P2 SHF.R.U32.HI R3, RZ, UR6, R0 ;  /* 0x00000006ff032c19 */ /* 0x000fe20008011600 */
[----:B------:R-:W-:Y:S01]  /*29b0*/  @!P3 VIADD R0, R5, 0x2e840 ;  /* 0x0002e8400500b836 */ /* 0x000fe20000000000 */
[----:B------:R-:W-:Y:S01]  /*29c0*/  ULDC.64 UR6, c[0x0][0x9e0] ;  /* 0x0002780000067ab9 */ /* 0x000fe20000000a00 */
[----:B------:R-:W-:Y:S01]  /*29d0*/  IMAD.MOV.U32 R5, RZ, RZ, -0xe0 ;  /* 0xffffff20ff057424 */ /* 0x000fe200078e00ff */
[----:B------:R-:W-:Y:S01]  /*29e0*/  UISETP.GE.AND UP1, UPT, UR7, 0x1, UPT ;  /* 0x000000010700788c */ /* 0x000fe2000bf26270 */
[----:B------:R-:W0:Y:S01]  /*29f0*/  SHFL.IDX PT, R11, R3, RZ, 0x1c1f ;  /* 0x001c1fff030b7589 */ /* 0x000e2200000e0000 */
[----:B------:R-:W-:Y:S01]  /*2a00*/  @!P3 PRMT R0, RZ, 0x654, R0 ;  /* 0x00000654ff00b816 */ /* 0x000fe20000000000 */
[----:B------:R-:W-:-:S03]  /*2a10*/  IMAD R5, R136, R5, 0xe1 ;  /* 0x000000e188057424 */ /* 0x000fc600078e0205 */
[----:B------:R-:W-:Y:S01]  /*2a20*/  PLOP3.LUT P1, PT, PT, PT, UP1, 0x40, 0x0 ;  /* 0x000000000000781c */ /* 0x000fe20003f2e818 */
[----:B------:R-:W-:Y:S02]  /*2a30*/  IMAD R6, R18, -0x2, R5 ;  /* 0xfffffffe12067824 */ /* 0x000fe400078e0205 */
[----:B------:R-:W-:Y:S02]  /*2a40*/  VIADD R138, R5, 0xffffffff ;  /* 0xffffffff058a7836 */ /* 0x000fe40000000000 */
[C---:B------:R-:W-:Y:S01]  /*2a50*/  VIADD R5, R6.reuse, 0xffffffff ;  /* 0xffffffff06057836 */ /* 0x040fe20000000000 */
[----:B--2---:R-:W-:Y:S01]  /*2a60*/  IADD3 R4, R6, -R8, R17 ;  /* 0x8000000806047210 */ /* 0x004fe20007ffe011 */
        /* <DEDUP_REMOVED lines=9> */
[----:B------:R1:W-:Y:S02]  /*2b00*/  @!P3 SYNCS.ARRIVE.TRANS64.RED.A1T0 RZ, [R0+URZ], RZ ;  /* 0x000000ff00ffb9a7 */ /* 0x0003e4000810043f */
[----:B-1----:R-:W-:-:S04]  /*2b10*/  IMAD R0, R136, -0xe0, R17 ;  /* 0xffffff2088007824 */ /* 0x002fc800078e0211 */
[----:B------:R-:W-:Y:S02]  /*2b20*/  VIADD R9, R0, 0xe0 ;  /* 0x000000e000097836 */ /* 0x000fe40000000000 */
[----:B------:R-:W-:Y:S02]  /*2b30*/  VIADD R0, R4, UR6 ;  /* 0x0000000604007c36 */ /* 0x000fe40008000000 */
[----:B------:R-:W-:Y:S02]  /*2b40*/  IMAD R9, R18, -0x2, R9 ;  /* 0xfffffffe12097824 */ /* 0x000fe400078e0209 */
[----:B------:R-:W-:-:S03]  /*2b50*/  VIADD R4, R4, UR10 ;  /* 0x0000000a04047c36 */ /* 0x000fc60008000000 */
[----:B0-----:R-:W-:Y:S01]  /*2b60*/  VIADDMNMX R10, R11, R0, R9, PT ;  /* 0x000000000b0a7246 */ /* 0x001fe20003800109 */
[----:B------:R-:W-:Y:S01]  /*2b70*/  IMAD.IADD R6, R4, 0x1, R11 ;  /* 0x0000000104067824 */ /* 0x000fe200078e020b */
[----:B------:R-:W-:Y:S06]  /*2b80*/  @P1 BRA `(.L_x_804) ;  /* 0x0000000000541947 */ /* 0x000fec0003800000 */
[----:B------:R-:W-:Y:S01]  /*2b90*/  IADD3 R12, R17, -R8, R11 ;  /* 0x80000008110c7210 */ /* 0x000fe20007ffe00b */
[----:B------:R-:W-:Y:S03]  /*2ba0*/  BSSY B0, `(.L_x_805) ;  /* 0x0000010000007945 */ /* 0x000fe60003800000 */
[----:B------:R-:W-:-:S13]  /*2bb0*/  ISETP.GT.AND P1, PT, R12, -0x1, PT ;  /* 0xffffffff0c00780c */ /* 0x000fda0003f24270 */
[----:B------:R-:W-:Y:S05]  /*2bc0*/  @P1 BRA `(.L_x_806) ;  /* 0x0000000000201947 */ /* 0x000fea0003800000 */
[----:B------:R-:W-:Y:S01]  /*2bd0*/  UISETP.NE.AND UP2, UPT, UR7, 0x1, UPT ;  /* 0x000000010700788c */ /* 0x000fe2000bf45270 */
[----:B------:R-:W-:-:S05]  /*2be0*/  LOP3.LUT R12, RZ, R12, RZ, 0x33, !PT ;  /* 0x0000000cff0c7212 */ /* 0x000fca00078e33ff */
[----:B------:R-:W-:-:S05]  /*2bf0*/  PLOP3.LUT P1, PT, PT, PT, UP2, 0x80, 0x0 ;  /* 0x000000000000781c */ /* 0x000fca0003f2f028 */
[----:B------:R-:W-:-:S08]  /*2c00*/  @UP2 ULDC.64 UR10, c[0x0][0x9e8] ;  /* 0x00027a00000a2ab9 */ /* 0x000fd00000000a00 */
[----:B------:R-:W-:-:S05]  /*2c10*/  @P1 IMAD.HI.U32 R11, R12, UR10, RZ ;  /* 0x0000000a0c0b1c27 */ /* 0x000fca000f8e00ff */
[----:B------:R-:W-:-:S04]  /*2c20*/  @P1 SHF.R.U32.HI R12, RZ, UR11, R11 ;  /* 0x0000000bff0c1c19 */ /* 0x000fc8000801160b */
[----:B------:R-:W-:Y:S01]  /*2c30*/  LOP3.LUT R12, RZ, R12, RZ, 0x33, !PT ;  /* 0x0000000cff0c7212 */ /* 0x000fe200078e33ff */
[----:B------:R-:W-:Y:S06]  /*2c40*/  BRA `(.L_x_807) ;  /* 0x0000000000147947 */ /* 0x000fec0003800000 */
.L_x_806:
[----:B------:R-:W-:-:S06]  /*2c50*/  UISETP.NE.AND UP2, UPT, UR7, 0x1, UPT ;  /* 0x000000010700788c */ /* 0x000fcc000bf45270 */
[----:B------:R-:W-:-:S05]  /*2c60*/  PLOP3.LUT P1, PT, PT, PT, UP2, 0x80, 0x0 ;  /* 0x000000000000781c */ /* 0x000fca0003f2f028 */
[----:B------:R-:W-:-:S08]  /*2c70*/  @UP2 ULDC.64 UR10, c[0x0][0x9e8] ;  /* 0x00027a00000a2ab9 */ /* 0x000fd00000000a00 */
[----:B------:R-:W-:-:S05]  /*2c80*/  @P1 IMAD.HI.U32 R11, R12, UR10, RZ ;  /* 0x0000000a0c0b1c27 */ /* 0x000fca000f8e00ff */
[----:B------:R-:W-:-:S07]  /*2c90*/  @P1 SHF.R.U32.HI R12, RZ, UR11, R11 ;  /* 0x0000000bff0c1c19 */ /* 0x000fce000801160b */
.L_x_807:
[----:B------:R-:W-:Y:S05]  /*2ca0*/  BSYNC B0 ;  /* 0x0000000000007941 */ /* 0x000fea0003800000 */
.L_x_805:
[----:B------:R-:W-:-:S05]  /*2cb0*/  IMAD R11, R12, UR7, R5 ;  /* 0x000000070c0b7c24 */ /* 0x000fca000f8e0205 */
[----:B------:R-:W-:Y:S02]  /*2cc0*/  VIMNMX R6, R6, R11, !PT ;  /* 0x0000000b06067248 */ /* 0x000fe40007fe0100 */
[----:B------:R-:W-:-:S07]  /*2cd0*/  VIADDMNMX R10, R11, UR7, R10, PT ;  /* 0x000000070b0a7c46 */ /* 0x000fce000b80010a */
.L_x_804:
[C---:B------:R-:W-:Y:S01]  /*2ce0*/  ISETP.GE.AND P1, PT, R138.reuse, 0x2, PT ;  /* 0x000000028a00780c */ /* 0x040fe20003f26270 */
[----:B------:R-:W0:Y:S01]  /*2cf0*/  SHFL.IDX PT, R3, R3, 0x1, 0x1c1f ;  /* 0x003c1f0003037f89 */ /* 0x000e2200000e0000 */
[----:B------:R-:W-:Y:S02]  /*2d00*/  ISETP.GE.AND P3, PT, R138, 0xa, PT ;  /* 0x0000000a8a00780c */ /* 0x000fe40003f66270 */
[----:B------:R-:W-:Y:S02]  /*2d10*/  P2R R13, PR, RZ, 0x2 ;  /* 0x00000002ff0d7803 */ /* 0x000fe40000000000 */
[----:B------:R-:W-:Y:S02]  /*2d20*/  ISETP.GT.AND P1, PT, R6, 0x1, !P1 ;  /* 0x000000010600780c */ /* 0x000fe40004f24270 */
[----:B------:R-:W-:Y:S02]  /*2d30*/  ISETP.GE.AND P2, PT, R138, 0x9, PT ;  /* 0x000000098a00780c */ /* 0x000fe40003f46270 */
[----:B------:R-:W-:-:S02]  /*2d40*/  ISETP.LT.OR P1, PT, R10, 0x2, P1 ;  /* 0x000000020a00780c */ /* 0x000fc40000f21670 */
[----:B------:R-:W-:Y:S02]  /*2d50*/  P2R R12, PR, RZ, 0x4 ;  /* 0x00000004ff0c7803 */ /* 0x000fe40000000000 */
[----:B------:R-:W-:Y:S02]  /*2d60*/  FSEL R121, R121, -INF , !P1 ;  /* 0xff80000079797808 */ /* 0x000fe40004800000 */
[----:B------:R-:W-:Y:S02]  /*2d70*/  ISETP.GT.AND P1, PT, R6, 0x9, !P3 ;  /* 0x000000090600780c */ /* 0x000fe40005f24270 */
[----:B------:R-:W-:Y:S02]  /*2d80*/  P2R R11, PR, RZ, 0x8 ;  /* 0x00000008ff0b7803 */ /* 0x000fe40000000000 */
[----:B------:R-:W-:Y:S02]  /*2d90*/  ISETP.LT.OR P1, PT, R10, 0xa, P1 ;  /* 0x0000000a0a00780c */ /* 0x000fe40000f21670 */
[----:B------:R-:W-:-:S02]  /*2da0*/  ISETP.GT.AND P2, PT, R6, 0x8, !P2 ;  /* 0x000000080600780c */ /* 0x000fc40005744270 */
[----:B------:R-:W-:Y:S01]  /*2db0*/  ISETP.GE.AND P3, PT, R138, 0x11, PT ;  /* 0x000000118a00780c */ /* 0x000fe20003f66270 */
[----:B0-----:R-:W-:Y:S01]  /*2dc0*/  IMAD.IADD R4, R4, 0x1, R3 ;  /* 0x0000000104047824 */ /* 0x001fe200078e0203 */
[----:B------:R-:W-:Y:S02]  /*2dd0*/  FSEL R125, R125, -INF , !P1 ;  /* 0xff8000007d7d7808 */ /* 0x000fe40004800000 */
[----:B------:R-:W-:Y:S02]  /*2de0*/  ISETP.LT.OR P2, PT, R10, 0x9, P2 ;  /* 0x000000090a00780c */ /* 0x000fe40001741670 */
[----:B------:R-:W-:Y:S02]  /*2df0*/  ISETP.GT.AND P1, PT, R6, 0x10, !P3 ;  /* 0x000000100600780c */ /* 0x000fe40005f24270 */
[----:B------:R-:W-:Y:S02]  /*2e00*/  FSEL R124, R124, -INF , !P2 ;  /* 0xff8000007c7c7808 */ /* 0x000fe40005000000 */
[----:B------:R-:W-:-:S02]  /*2e10*/  ISETP.LT.OR P1, PT, R10, 0x11, P1 ;  /* 0x000000110a00780c */ /* 0x000fc40000f21670 */
[----:B------:R-:W-:Y:S02]  /*2e20*/  ISETP.GE.AND P2, PT, R138, 0x12, PT ;  /* 0x000000128a00780c */ /* 0x000fe40003f46270 */
[----:B------:R-:W-:Y:S02]  /*2e30*/  FSEL R128, R128, -INF , !P1 ;  /* 0xff80000080807808 */ /* 0x000fe40004800000 */
[----:B------:R-:W-:Y:S02]  /*2e40*/  ISETP.GT.AND P1, PT, R6, 0x11, !P2 ;  /* 0x000000110600780c */ /* 0x000fe40005724270 */
[----:B------:R-:W-:Y:S02]  /*2e50*/  P2R R15, PR, RZ, 0x4 ;  /* 0x00000004ff0f7803 */ /* 0x000fe40000000000 */
[----:B------:R-:W-:Y:S02]  /*2e60*/  ISETP.LT.OR P1, PT, R10, 0x12, P1 ;  /* 0x000000120a00780c */ /* 0x000fe40000f21670 */
[----:B------:R-:W-:-:S02]  /*2e70*/  ISETP.GE.AND P2, PT, R138, 0x19, PT ;  /* 0x000000198a00780c */ /* 0x000fc40003f46270 */
[----:B------:R-:W-:Y:S02]  /*2e80*/  FSEL R129, R129, -INF , !P1 ;  /* 0xff80000081817808 */ /* 0x000fe40004800000 */
[----:B------:R-:W-:Y:S02]  /*2e90*/  ISETP.GT.AND P1, PT, R6, 0x18, !P2 ;  /* 0x000000180600780c */ /* 0x000fe40005724270 */
[----:B------:R-:W-:Y:S02]  /*2ea0*/  P2R R20, PR, RZ, 0x4 ;  /* 0x00000004ff147803 */ /* 0x000fe40000000000 */
[----:B------:R-:W-:Y:S02]  /*2eb0*/  ISETP.LT.OR P1, PT, R10, 0x19, P1 ;  /* 0x000000190a00780c */ /* 0x000fe40000f21670 */
[----:B------:R-:W-:Y:S02]  /*2ec0*/  ISETP.GE.AND P2, PT, R138, 0x1a, PT ;  /* 0x0000001a8a00780c */ /* 0x000fe40003f46270 */
[----:B------:R-:W-:-:S02]  /*2ed0*/  FSEL R132, R132, -INF , !P1 ;  /* 0xff80000084847808 */ /* 0x000fc40004800000 */
[----:B------:R-:W-:Y:S02]  /*2ee0*/  ISETP.GT.AND P1, PT, R6, 0x19, !P2 ;  /* 0x000000190600780c */ /* 0x000fe40005724270 */
[----:B------:R-:W-:Y:S02]  /*2ef0*/  P2R R21, PR, RZ, 0x4 ;  /* 0x00000004ff157803 */ /* 0x000fe40000000000 */
[----:B------:R-:W-:Y:S02]  /*2f00*/  ISETP.LT.OR P1, PT, R10, 0x1a, P1 ;  /* 0x0000001a0a00780c */ /* 0x000fe40000f21670 */
[----:B------:R-:W-:Y:S02]  /*2f10*/  P2R R14, PR, RZ, 0x8 ;  /* 0x00000008ff0e7803 */ /* 0x000fe40000000000 */
[----:B------:R-:W-:Y:S02]  /*2f20*/  FSEL R133, R133, -INF , !P1 ;  /* 0xff80000085857808 */ /* 0x000fe40004800000 */
[----:B------:R-:W-:-:S02]  /*2f30*/  ISETP.GE.AND P1, PT, R138, 0x21, PT ;  /* 0x000000218a00780c */ /* 0x000fc40003f26270 */
[----:B------:R-:W-:Y:S02]  /*2f40*/  ISETP.GE.AND P3, PT, R138, 0x22, PT ;  /* 0x000000228a00780c */ /* 0x000fe40003f66270 */
[----:B------:R-:W-:Y:S02]  /*2f50*/  ISETP.GT.AND P2, PT, R6, 0x20, !P1 ;  /* 0x000000200600780c */ /* 0x000fe40004f44270 */
[----:B------:R-:W-:Y:S02]  /*2f60*/  P2R R161, PR, RZ, 0x8 ;  /* 0x00000008ffa17803 */ /* 0x000fe40000000000 */
[----:B------:R-:W-:Y:S02]  /*2f70*/  ISETP.LT.OR P2, PT, R10, 0x21, P2 ;  /* 0x000000210a00780c */ /* 0x000fe40001741670 */
[----:B------:R-:W-:Y:S02]  /*2f80*/  ISETP.GE.AND P4, PT, R138, 0x31, PT ;  /* 0x000000318a00780c */ /* 0x000fe40003f86270 */
[----:B------:R-:W-:-:S02]  /*2f90*/  FSEL R104, R104, -INF , !P2 ;  /* 0xff80000068687808 */ /* 0x000fc40005000000 */
[----:B------:R-:W-:Y:S02]  /*2fa0*/  ISETP.GT.AND P2, PT, R6, 0x21, !P3 ;  /* 0x000000210600780c */ /* 0x000fe40005f44270 */
[----:B------:R-:W-:Y:S02]  /*2fb0*/  ISETP.GE.AND P3, PT, R138, 0x29, PT ;  /* 0x000000298a00780c */ /* 0x000fe40003f66270 */
[----:B------:R-:W-:Y:S02]  /*2fc0*/  ISETP.LT.OR P2, PT, R10, 0x22, P2 ;  /* 0x000000220a00780c */ /* 0x000fe40001741670 */
[----:B------:R-:W-:Y:S02]  /*2fd0*/  P2R R160, PR, RZ, 0x8 ;  /* 0x00000008ffa07803 */ /* 0x000fe40000000000 */
[----:B------:R-:W-:Y:S02]  /*2fe0*/  FSEL R105, R105, -INF , !P2 ;  /* 0xff80000069697808 */ /* 0x000fe40005000000 */
[----:B------:R-:W-:-:S02]  /*2ff0*/  ISETP.GT.AND P2, PT, R6, 0x28, !P3 ;  /* 0x000000280600780c */ /* 0x000fc40005f44270 */
[----:B------:R-:W-:Y:S02]  /*3000*/  P2R R173, PR, RZ, 0x10 ;  /* 0x00000010ffad7803 */ /* 0x000fe40000000000 */
[----:B------:R-:W-:Y:S02]  /*3010*/  ISETP.LT.OR P2, PT, R10, 0x29, P2 ;  /* 0x000000290a00780c */ /* 0x000fe40001741670 */
[----:B------:R-:W-:Y:S02]  /*3020*/  VIADDMNMX R0, R3, R0, R9, PT ;  /* 0x0000000003007246 */ /* 0x000fe40003800109 */
[----:B------:R-:W-:Y:S02]  /*3030*/  FSEL R108, R108, -INF , !P2 ;  /* 0xff8000006c6c7808 */ /* 0x000fe40005000000 */
[----:B------:R-:W-:-:S04]  /*3040*/  ISETP.GE.AND P2, PT, R138, 0x2a, PT ;  /* 0x0000002a8a00780c */ /* 0x000fc80003f46270 */
[----:B------:R-:W-:-:S04]  /*3050*/  ISETP.GT.AND P3, PT, R6, 0x29, !P2 ;  /* 0x000000290600780c */ /* 0x000fc80005764270 */
[----:B------:R-:W-:-:S04]  /*3060*/  ISETP.LT.OR P3, PT, R10, 0x2a, P3 ;  /* 0x0000002a0a00780c */ /* 0x000fc80001f61670 */
[----:B------:R-:W-:Y:S02]  /*3070*/  FSEL R109, R109, -INF , !P3 ;  /* 0xff8000006d6d7808 */ /* 0x000fe40005800000 */
[----:B------:R-:W-:Y:S02]  /*3080*/  ISETP.GT.AND P3, PT, R6, 0x30, !P4 ;  /* 0x000000300600780c */ /* 0x000fe40006764270 */
[----:B------:R-:W-:Y:S02]  /*3090*/  ISETP.GE.AND P4, PT, R138, 0x32, PT ;  /* 0x000000328a00780c */ /* 0x000fe40003f86270 */
[----:B------:R-:W-:Y:S02]  /*30a0*/  ISETP.LT.OR P3, PT, R10, 0x31, P3 ;  /* 0x000000310a00780c */ /* 0x000fe40001f61670 */
[----:B------:R-:W-:Y:S02]  /*30b0*/  P2R R176, PR, RZ, 0x10 ;  /* 0x00000010ffb07803 */ /* 0x000fe40000000000 */
[----:B------:R-:W-:-:S02]  /*30c0*/  FSEL R112, R112, -INF , !P3 ;  /* 0xff80000070707808 */ /* 0x000fc40005800000 */
[----:B------:R-:W-:Y:S02]  /*30d0*/  ISETP.GT.AND P3, PT, R6, 0x31, !P4 ;  /* 0x000000310600780c */ /* 0x000fe40006764270 */
[----:B------:R-:W-:Y:S02]  /*30e0*/  ISETP.GE.AND P4, PT, R138, 0x39, PT ;  /* 0x000000398a00780c */ /* 0x000fe40003f86270 */
[----:B------:R-:W-:Y:S02]  /*30f0*/  ISETP.LT.OR P3, PT, R10, 0x32, P3 ;  /* 0x000000320a00780c */ /* 0x000fe40001f61670 */
[----:B------:R-:W-:Y:S02]  /*3100*/  P2R R159, PR, RZ, 0x10 ;  /* 0x00000010ff9f7803 */ /* 0x000fe40000000000 */
[----:B------:R-:W-:Y:S02]  /*3110*/  FSEL R113, R113, -INF , !P3 ;  /* 0xff80000071717808 */ /* 0x000fe40005800000 */
[----:B------:R-:W-:-:S02]  /*3120*/  ISETP.GT.AND P3, PT, R6, 0x38, !P4 ;  /* 0x000000380600780c */ /* 0x000fc40006764270 */
[----:B------:R-:W-:Y:S02]  /*3130*/  ISETP.GE.AND P4, PT, R138, 0x3a, PT ;  /* 0x0000003a8a00780c */ /* 0x000fe40003f86270 */
[----:B------:R-:W-:Y:S02]  /*3140*/  ISETP.LT.OR P3, PT, R10, 0x39, P3 ;  /* 0x000000390a00780c */ /* 0x000fe40001f61670 */
[----:B------:R-:W-:Y:S02]  /*3150*/  P2R R158, PR, RZ, 0x10 ;  /* 0x00000010ff9e7803 */ /* 0x000fe40000000000 */
[----:B------:R-:W-:Y:S02]  /*3160*/  FSEL R116, R116, -INF , !P3 ;  /* 0xff80000074747808 */ /* 0x000fe40005800000 */
[----:B------:R-:W-:Y:S02]  /*3170*/  ISETP.GT.AND P3, PT, R6, 0x39, !P4 ;  /* 0x000000390600780c */ /* 0x000fe40006764270 */
[----:B------:R-:W-:-:S02]  /*3180*/  ISETP.GE.AND P4, PT, R138, 0x41, PT ;  /* 0x000000418a00780c */ /* 0x000fc40003f86270 */
[----:B------:R-:W-:Y:S02]  /*3190*/  ISETP.LT.OR P3, PT, R10, 0x3a, P3 ;  /* 0x0000003a0a00780c */ /* 0x000fe40001f61670 */
[----:B------:R-:W-:Y:S02]  /*31a0*/  P2R R157, PR, RZ, 0x10 ;  /* 0x00000010ff9d7803 */ /* 0x000fe40000000000 */
[----:B------:R-:W-:Y:S02]  /*31b0*/  FSEL R117, R117, -INF , !P3 ;  /* 0xff80000075757808 */ /* 0x000fe40005800000 */
[----:B------:R-:W-:Y:S02]  /*31c0*/  ISETP.GT.AND P3, PT, R6, 0x40, !P4 ;  /* 0x000000400600780c */ /* 0x000fe40006764270 */
[----:B------:R-:W-:Y:S02]  /*31d0*/  ISETP.GE.AND P4, PT, R138, 0x42, PT ;  /* 0x000000428a00780c */ /* 0x000fe40003f86270 */
[----:B------:R-:W-:-:S02]  /*31e0*/  ISETP.LT.OR P3, PT, R10, 0x41, P3 ;  /* 0x000000410a00780c */ /* 0x000fc40001f61670 */
[----:B------:R-:W-:Y:S02]  /*31f0*/  P2R R156, PR, RZ, 0x10 ;  /* 0x00000010ff9c7803 */ /* 0x000fe40000000000 */
[----:B------:R-:W-:Y:S02]  /*3200*/  FSEL R88, R88, -INF , !P3 ;  /* 0xff80000058587808 */ /* 0x000fe40005800000 */
[----:B------:R-:W-:Y:S02]  /*3210*/  ISETP.GT.AND P3, PT, R6, 0x41, !P4 ;  /* 0x000000410600780c */ /* 0x000fe40006764270 */
[----:B------:R-:W-:Y:S02]  /*3220*/  ISETP.GE.AND P4, PT, R138, 0x49, PT ;  /* 0x000000498a00780c */ /* 0x000fe40003f86270 */
[----:B------:R-:W-:Y:S02]  /*3230*/  ISETP.LT.OR P3, PT, R10, 0x42, P3 ;  /* 0x000000420a00780c */ /* 0x000fe40001f61670 */
[----:B------:R-:W-:-:S02]  /*3240*/  P2R R155, PR, RZ, 0x10 ;  /* 0x00000010ff9b7803 */ /* 0x000fc40000000000 */
        /* <DEDUP_REMOVED lines=166> */
[----:B------:R-:W-:-:S04]  /*3cb0*/  ISETP.GT.AND P3, PT, R6, 0xc9, !P4 ;  /* 0x000000c90600780c */ /* 0x000fc80006764270 */
[----:B------:R-:W-:-:S04]  /*3cc0*/  ISETP.LT.OR P3, PT, R10, 0xca, P3 ;  /* 0x000000ca0a00780c */ /* 0x000fc80001f61670 */
[----:B------:R-:W-:Y:S02]  /*3cd0*/  FSEL R29, R29, -INF , !P3 ;  /* 0xff8000001d1d7808 */ /* 0x000fe40005800000 */
[----:B------:R-:W-:-:S04]  /*3ce0*/  ISETP.GE.AND P3, PT, R138, 0xd1, PT ;  /* 0x000000d18a00780c */ /* 0x000fc80003f66270 */
        /* <DEDUP_REMOVED lines=12> */
[----:B------:R-:W-:Y:S02]  /*3db0*/  P2R R172, PR, RZ, 0x40 ;  /* 0x00000040ffac7803 */ /* 0x000fe40000000000 */
[----:B------:R-:W-:-:S04]  /*3dc0*/  ISETP.GT.AND P6, PT, R6, RZ, !P6 ;  /* 0x000000ff0600720c */ /* 0x000fc800077c4270 */
[----:B------:R-:W-:-:S04]  /*3dd0*/  ISETP.LT.OR P6, PT, R10, 0x1, P6 ;  /* 0x000000010a00780c */ /* 0x000fc800037c1670 */
[----:B------:R-:W-:Y:S02]  /*3de0*/  FSEL R120, R120, -INF , !P6 ;  /* 0xff80000078787808 */ /* 0x000fe40007000000 */
[----:B------:R-:W-:-:S04]  /*3df0*/  ISETP.GE.AND P6, PT, R138, 0xda, PT ;  /* 0x000000da8a00780c */ /* 0x000fc80003fc6270 */
[----:B------:R-:W-:Y:S02]  /*3e00*/  P2R R140, PR, RZ, 0x40 ;  /* 0x00000040ff8c7803 */ /* 0x000fe40000000000 */
[----:B------:R-:W-:-:S04]  /*3e10*/  ISETP.GT.AND P6, PT, R6, 0xd9, !P6 ;  /* 0x000000d90600780c */ /* 0x000fc800077c4270 */
[----:B------:R-:W-:-:S04]  /*3e20*/  ISETP.LT.OR P6, PT, R10, 0xda, P6 ;  /* 0x000000da0a00780c */ /* 0x000fc800037c1670 */
[----:B------:R-:W-:Y:S02]  /*3e30*/  FSEL R37, R37, -INF , !P6 ;  /* 0xff80000025257808 */ /* 0x000fe40007000000 */
[----:B------:R-:W-:-:S13]  /*3e40*/  PLOP3.LUT P6, PT, PT, PT, UP1, 0x40, 0x0 ;  /* 0x000000000000781c */ /* 0x000fda0003fce818 */
[----:B------:R-:W-:Y:S05]  /*3e50*/  @P6 BRA `(.L_x_808) ;  /* 0x00000000005c6947 */ /* 0x000fea0003800000 */
        /* <DEDUP_REMOVED lines=8> */
[----:B------:R-:W-:Y:S01]  /*3ee0*/  @P6 IMAD.HI.U32 R3, R6, UR10, RZ ;  /* 0x0000000a06036c27 */ /* 0x000fe2000f8e00ff */
[----:B------:R-:W-:-:S13]  /*3ef0*/  PLOP3.LUT P6, PT, PT, PT, UP2, 0x80, 0x0 ;  /* 0x000000000000781c */ /* 0x000fda0003fcf028 */
[----:B------:R-:W-:-:S04]  /*3f00*/  @P6 SHF.R.U32.HI R6, RZ, UR11, R3 ;  /* 0x0000000bff066c19 */ /* 0x000fc80008011603 */
[----:B------:R-:W-:Y:S01]  /*3f10*/  LOP3.LUT R6, RZ, R6, RZ, 0x33, !PT ;  /* 0x00000006ff067212 */ /* 0x000fe200078e33ff */
[----:B------:R-:W-:Y:S06]  /*3f20*/  BRA `(.L_x_811) ;  /* 0x0000000000187947 */ /* 0x000fec0003800000 */
.L_x_810:
[----:B------:R-:W-:-:S06]  /*3f30*/  UISETP.NE.AND UP2, UPT, UR7, 0x1, UPT ;  /* 0x000000010700788c */ /* 0x000fcc000bf45270 */
[----:B------:R-:W-:-:S05]  /*3f40*/  PLOP3.LUT P6, PT, PT, PT, UP2, 0x80, 0x0 ;  /* 0x000000000000781c */ /* 0x000fca0003fcf028 */
[----:B------:R-:W-:-:S08]  /*3f50*/  @UP2 ULDC.64 UR10, c[0x0][0x9e8] ;  /* 0x00027a00000a2ab9 */ /* 0x000fd00000000a00 */
[----:B------:R-:W-:Y:S01]  /*3f60*/  @P6 IMAD.HI.U32 R3, R6, UR10, RZ ;  /* 0x0000000a06036c27 */ /* 0x000fe2000f8e00ff */
[----:B------:R-:W-:-:S13]  /*3f70*/  PLOP3.LUT P6, PT, PT, PT, UP2, 0x80, 0x0 ;  /* 0x000000000000781c */ /* 0x000fda0003fcf028 */
[----:B------:R-:W-:-:S07]  /*3f80*/  @P6 SHF.R.U32.HI R6, RZ, UR11, R3 ;  /* 0x0000000bff066c19 */ /* 0x000fce0008011603 */
.L_x_811:
[----:B------:R-:W-:Y:S05]  /*3f90*/  BSYNC B0 ;  /* 0x0000000000007941 */ /* 0x000fea0003800000 */
.L_x_809:
[----:B------:R-:W-:-:S05]  /*3fa0*/  IMAD R5, R6, UR7, R5 ;  /* 0x0000000706057c24 */ /* 0x000fca000f8e0205 */
[----:B------:R-:W-:Y:S02]  /*3fb0*/  VIMNMX R4, R4, R5, !PT ;  /* 0x0000000504047248 */ /* 0x000fe40007fe0100 */
[----:B------:R-:W-:-:S07]  /*3fc0*/  VIADDMNMX R0, R5, UR7, R0, PT ;  /* 0x0000000705007c46 */ /* 0x000fce000b800100 */
.L_x_808:
[----:B------:R-:W-:Y:S01]  /*3fd0*/  ISETP.GT.AND P1, PT, R4, 0x20, !P1 ;  /* 0x000000200400780c */ /* 0x000fe20004f24270 */
[----:B------:R-:W-:Y:S01]  /*3fe0*/  IMAD.U32 R138, RZ, RZ, UR37 ;  /* 0x00000025ff8a7e24 */ /* 0x000fe2000f8e00ff */
[----:B------:R-:W-:Y:S01]  /*3ff0*/  ISETP.NE.AND P6, PT, R176, RZ, PT ;  /* 0x000000ffb000720c */ /* 0x000fe20003fc5270 */
[----:B------:R-:W-:Y:S01]  /*4000*/  @UP0 ULDC UR10, c[0x0][0x44c] ;  /* 0x00011300000a0ab9 */ /* 0x000fe20000000800 */
[----:B------:R-:W-:Y:S01]  /*4010*/  ISETP.LT.OR P1, PT, R0, 0x21, P1 ;  /* 0x000000210000780c */ /* 0x000fe20000f21670 */
[----:B------:R-:W-:Y:S01]  /*4020*/  UIMAD.WIDE.U32 UR10, UR36, UR10, URZ ;  /* 0x0000000a240a72a5 */ /* 0x000fe2000f8e003f */
[----:B------:R-:W-:Y:S01]  /*4030*/  ISETP.GT.AND P2, PT, R4, 0x29, !P2 ;  /* 0x000000290400780c */ /* 0x000fe20005744270 */
[----:B------:R-:W-:Y:S01]  /*4040*/  @UP0 ULDC UR18, c[0x0][0x450] ;  /* 0x0001140000120ab9 */ /* 0x000fe20000000800 */
[----:B------:R-:W-:Y:S01]  /*4050*/  FSEL R106, R106, -INF , !P1 ;  /* 0xff8000006a6a7808 */ /* 0x000fe20004800000 */
[----:B------:R-:W-:Y:S01]  /*4060*/  UMOV UR14, UR36 ;  /* 0x00000024000e7c82 */ /* 0x000fe20008000000 */
[----:B------:R-:W-:Y:S01]  /*4070*/  ISETP.NE.AND P1, PT, R161, RZ, PT ;  /* 0x000000ffa100720c */ /* 0x000fe20003f25270 */
[----:B------:R-:W-:Y:S01]  /*4080*/  @UP0 USHF.R.U32.HI UR14, URZ, UR18, UR11 ;  /* 0x000000123f0e0299 */ /* 0x000fe2000801160b */
[----:B------:R-:W-:-:S02]  /*4090*/  ISETP.LT.OR P2, PT, R0, 0x2a, P2 ;  /* 0x0000002a0000780c */ /* 0x000fc40001741670 */
[----:B------:R-:W-:Y:S02]  /*40a0*/  ISETP.GT.AND P1, PT, R4, 0x21, !P1 ;  /* 0x000000210400780c */ /* 0x000fe40004f24270 */
[----:B------:R-:W-:Y:S02]  /*40b0*/  FSEL R111, R111, -INF , !P2 ;  /* 0xff8000006f6f7808 */ /* 0x000fe40005000000 */
[----:B------:R-:W-:Y:S02]  /*40c0*/  ISETP.LT.OR P1, PT, R0, 0x22, P1 ;  /* 0x000000220000780c */ /* 0x000fe40000f21670 */
[----:B------:R-:W-:Y:S02]  /*40d0*/  ISETP.NE.AND P2, PT, R177, RZ, PT ;  /* 0x000000ffb100720c */ /* 0x000fe40003f45270 */
[----:B------:R-:W-:Y:S02]  /*40e0*/  FSEL R107, R107, -INF , !P1 ;  /* 0xff8000006b6b7808 */ /* 0x000fe40004800000 */
[----:B------:R-:W-:-:S02]  /*40f0*/  ISETP.NE.AND P1, PT, R160, RZ, PT ;  /* 0x000000ffa000720c */ /* 0x000fc40003f25270 */
[----:B------:R-:W-:Y:S02]  /*4100*/  FMNMX.FTZ R3, R120, R121, !PT ;  /* 0x0000007978037209 */ /* 0x000fe40007810000 */
[----:B------:R-:W-:Y:S02]  /*4110*/  ISETP.GT.AND P1, PT, R4, 0x28, !P1 ;  /* 0x000000280400780c */ /* 0x000fe40004f24270 */
[----:B------:R-:W-:Y:S02]  /*4120*/  FMNMX.FTZ R6, R124, R3, !PT ;  /* 0x000000037c067209 */ /* 0x000fe40007810000 */
[----:B------:R-:W-:Y:S02]  /*4130*/  ISETP.LT.OR P1, PT, R0, 0x29, P1 ;  /* 0x000000290000780c */ /* 0x000fe40000f21670 */
[----:B------:R-:W-:Y:S02]  /*4140*/  FMNMX.FTZ R3, R125, R6, !PT ;  /* 0x000000067d037209 */ /* 0x000fe40007810000 */
[----:B------:R-:W-:-:S02]  /*4150*/  FSEL R110, R110, -INF , !P1 ;  /* 0xff8000006e6e7808 */ /* 0x000fc40004800000 */
[----:B------:R-:W-:Y:S02]  /*4160*/  ISETP.NE.AND P1, PT, R173, RZ, PT ;  /* 0x000000ffad00720c */ /* 0x000fe40003f25270 */
[----:B------:R-:W-:Y:S02]  /*4170*/  FMNMX.FTZ R6, R128, R3, !PT ;  /* 0x0000000380067209 */ /* 0x000fe40007810000 */
[----:B------:R-:W-:Y:S02]  /*4180*/  ISETP.GT.AND P1, PT, R4, 0x30, !P1 ;  /* 0x000000300400780c */ /* 0x000fe40004f24270 */
[----:B------:R-:W-:Y:S02]  /*4190*/  FMNMX.FTZ R3, R129, R6, !PT ;  /* 0x0000000681037209 */ /* 0x000fe40007810000 */
[----:B------:R-:W-:Y:S02]  /*41a0*/  ISETP.LT.OR P1, PT, R0, 0x31, P1 ;  /* 0x000000310000780c */ /* 0x000fe40000f21670 */
[----:B------:R-:W-:-:S02]  /*41b0*/  FMNMX.FTZ R6, R132, R3, !PT ;  /* 0x0000000384067209 */ /* 0x000fc40007810000 */
[----:B------:R-:W-:Y:S02]  /*41c0*/  FSEL R114, R114, -INF , !P1 ;  /* 0xff80000072727808 */ /* 0x000fe40004800000 */
[----:B------:R-:W-:Y:S02]  /*41d0*/  ISETP.GT.AND P1, PT, R4, 0x31, !P6 ;  /* 0x000000310400780c */ /* 0x000fe40007724270 */
[----:B------:R-:W-:Y:S02]  /*41e0*/  ISETP.NE.AND P6, PT, R178, RZ, PT ;  /* 0x000000ffb200720c */ /* 0x000fe40003fc5270 */
        /* <DEDUP_REMOVED lines=10> */
[----:B------:R-:W-:Y:S02]  /*4290*/  ISETP.NE.AND P1, PT, R158, RZ, PT ;  /* 0x000000ff9e00720c */ /* 0x000fe40003f25270 */
[----:B------:R-:W-:Y:S02]  /*42a0*/  FMNMX.FTZ R3, R109, R6, !PT ;  /* 0x000000066d037209 */ /* 0x000fe40007810000 */
[----:B------:R-:W-:Y:S02]  /*42b0*/  ISETP.GT.AND P1, PT, R4, 0x39, !P1 ;  /* 0x000000390400780c */ /* 0x000fe40004f24270 */
[----:B------:R-:W-:Y:S02]  /*42c0*/  FMNMX.FTZ R6, R112, R3, !PT ;  /* 0x0000000370067209 */ /* 0x000fe40007810000 */
[----:B------:R-:W-:-:S02]  /*42d0*/  ISETP.LT.OR P1, PT, R0, 0x3a, P1 ;  /* 0x0000003a0000780c */ /* 0x000fc40000f21670 */
[----:B------:R-:W-:Y:S02]  /*42e0*/  FMNMX.FTZ R3, R113, R6, !PT ;  /* 0x0000000671037209 */ /* 0x000fe40007810000 */
[----:B------:R-:W-:Y:S02]  /*42f0*/  FSEL R119, R119, -INF , !P1 ;  /* 0xff80000077777808 */ /* 0x000fe40004800000 */
[----:B------:R-:W-:Y:S02]  /*4300*/  ISETP.NE.AND P1, PT, R157, RZ, PT ;  /* 0x000000ff9d00720c */ /* 0x000fe40003f25270 */
[----:B------:R-:W-:Y:S02]  /*4310*/  FMNMX.FTZ R6, R116, R3, !PT ;  /* 0x0000000374067209 */ /* 0x000fe40007810000 */
[----:B------:R-:W-:Y:S02]  /*4320*/  ISETP.GT.AND P1, PT, R4, 0x40, !P1 ;  /* 0x000000400400780c */ /* 0x000fe40004f24270 */
[----:B------:R-:W-:-:S02]  /*4330*/  FMNMX.FTZ R3, R117, R6, !PT ;  /* 0x0000000675037209 */ /* 0x000fc40007810000 */
[----:B------:R-:W-:Y:S02]  /*4340*/  ISETP.LT.OR P1, PT, R0, 0x41, P1 ;  /* 0x000000410000780c */ /* 0x000fe40000f21670 */
[----:B------:R-:W-:Y:S02]  /*4350*/  FMNMX.FTZ R6, R88, R3, !PT ;  /* 0x0000000358067209 */ /* 0x000fe40007810000 */
[----:B------:R-:W-:Y:S02]  /*4360*/  FSEL R90, R90, -INF , !P1 ;  /* 0xff8000005a5a7808 */ /* 0x000fe40004800000 */
[----:B------:R-:W-:Y:S02]  /*4370*/  ISETP.NE.AND P1, PT, R156, RZ, PT ;  /* 0x000000ff9c00720c */ /* 0x000fe40003f25270 */
[----:B------:R-:W-:Y:S02]  /*4380*/  FMNMX.FTZ R3, R89, R6, !PT ;  /* 0x0000000659037209 */ /* 0x000fe40007810000 */
[----:B------:R-:W-:-:S02]  /*4390*/  ISETP.GT.AND P1, PT, R4, 0x41, !P1 ;  /* 0x000000410400780c */ /* 0x000fc40004f24270 */
[----:B------:R-:W-:Y:S02]  /*43a0*/  FMNMX.FTZ R6, R92, R3, !PT ;  /* 0x000000035c067209 */ /* 0x000fe40007810000 */
[----:B------:R-:W-:Y:S02]  /*43b0*/  ISETP.LT.OR P1, PT, R0, 0x42, P1 ;  /* 0x000000420000780c */ /* 0x000fe40000f21670 */
[----:B------:R-:W-:Y:S02]  /*43c0*/  FMNMX.FTZ R3, R93, R6, !PT ;  /* 0x000000065d037209 */ /* 0x000fe40007810000 */
[----:B------:R-:W-:Y:S02]  /*43d0*/  FSEL R91, R91, -INF , !P1 ;  /* 0xff8000005b5b7808 */ /* 0x000fe40004800000 */
[----:B------:R-:W-:Y:S02]  /*43e0*/  ISETP.NE.AND P1, PT, R155, RZ, PT ;  /* 0x000000ff9b00720c */ /* 0x000fe40003f25270 */
[----:B------:R-:W-:-:S02]  /*43f0*/  FMNMX.FTZ R6, R96, R3, !PT ;  /* 0x0000000360067209 */ /* 0x000fc40007810000 */
[----:B------:R-:W-:Y:S02]  /*4400*/  ISETP.GT.AND P1, PT, R4, 0x48, !P1 ;  /* 0x000000480400780c */ /* 0x000fe40004f24270 */
[----:B------:R-:W-:Y:S02]  /*4410*/  FMNMX.FTZ R3, R97, R6, !PT ;  /* 0x0000000661037209 */ /* 0x000fe40007810000 */
[----:B------:R-:W-:Y:S02]  /*4420*/  ISETP.LT.OR P1, PT, R0, 0x49, P1 ;  /* 0x000000490000780c */ /* 0x000fe40000f21670 */
[----:B------:R-:W-:Y:S02]  /*4430*/  FMNMX.FTZ R6, R100, R3, !PT ;  /* 0x0000000364067209 */ /* 0x000fe40007810000 */
        /* <DEDUP_REMOVED lines=29> */
[----:B------:R-:W-:Y:S02]  /*4610*/  ISETP.GT.AND P1, PT, R4, 0x59, !P2 ;  /* 0x000000590400780c */ /* 0x000fe40005724270 */
[----:B------:R-:W-:Y:S02]  /*4620*/  ISETP.NE.AND P2, PT, R179, RZ, PT ;  /* 0x000000ffb300720c */ /* 0x000fe40003f45270 */
[----:B------:R-:W-:-:S02]  /*4630*/  ISETP.LT.OR P1, PT, R0, 0x5a, P1 ;  /* 0x0000005a0000780c */ /* 0x000fc40000f21670 */
[----:B------:R-:W-:Y:S02]  /*4640*/  FMNMX.FTZ R3, R61, R6, !PT ;  /* 0x000000063d037209 */ /* 0x000fe40007810000 */
[----:B------:R-:W-:Y:S02]  /*4650*/  FSEL R103, R103, -INF , !P1 ;  /* 0xff80000067677808 */ /* 0x000fe40004800000 */
[----:B------:R-:W-:Y:S02]  /*4660*/  ISETP.GT.AND P1, PT, R4, 0x60, !P6 ;  /* 0x000000600400780c */ /* 0x000fe40007724270 */
[----:B------:R-:W-:Y:S02]  /*4670*/  ISETP.NE.AND P6, PT, R180, RZ, PT ;  /* 0x000000ffb400720c */ /* 0x000fe40003fc5270 */
        /* <DEDUP_REMOVED lines=47> */
[C---:B------:R-:W-:Y:S02]  /*4970*/  ISETP.GT.AND P1, PT, R4.reuse, 0x79, !P1 ;  /* 0x000000790400780c */ /* 0x040fe40004f24270 */
[----:B------:R-:W-:Y:S01]  /*4980*/  ISETP.GT.AND P3, PT, R4, 0xd0, !P3 ;  /* 0x000000d00400780c */ /* 0x000fe20005f64270 */
[----:B------:R-:W0:Y:S01]  /*4990*/  SHFL.BFLY PT, R3, R6, 0x2, 0x1f ;  /* 0x0c401f0006037f89 */ /* 0x000e2200000e0000 */
[----:B------:R-:W-:-:S02]  /*49a0*/  ISETP.LT.OR P1, PT, R0, 0x7a, P1 ;  /* 0x0000007a0000780c */ /* 0x000fc40000f21670 */
[C---:B------:R-:W-:Y:S02]  /*49b0*/  ISETP.GT.AND P4, PT, R4.reuse, 0xd1, !P4 ;  /* 0x000000d10400780c */ /* 0x040fe40006784270 */
[----:B------:R-:W-:Y:S02]  /*49c0*/  FSEL R87, R87, -INF , !P1 ;  /* 0xff80000057577808 */ /* 0x000fe40004800000 */
[----:B------:R-:W-:Y:S02]  /*49d0*/  ISETP.NE.AND P1, PT, R143, RZ, PT ;  /* 0x000000ff8f00720c */ /* 0x000fe40003f25270 */
[C---:B------:R-:W-:Y:S02]  /*49e0*/  ISETP.GT.AND P5, PT, R4.reuse, 0xd8, !P5 ;  /* 0x000000d80400780c */ /* 0x040fe40006fa4270 */
[----:B------:R-:W-:Y:S02]  /*49f0*/  ISETP.GT.AND P1, PT, R4, 0x80, !P1 ;  /* 0x000000800400780c */ /* 0x000fe40004f24270 */
[----:B------:R-:W-:-:S02]  /*4a00*/  ISETP.LT.OR P3, PT, R0, 0xd1, P3 ;  /* 0x000000d10000780c */ /* 0x000fc40001f61670 */
[C---:B------:R-:W-:Y:S02]  /*4a10*/  ISETP.LT.OR P1, PT, R0.reuse, 0x81, P1 ;  /* 0x000000810000780c */ /* 0x040fe40000f21670 */
[----:B------:R-:W-:Y:S02]  /*4a20*/  ISETP.LT.OR P4, PT, R0, 0xd2, P4 ;  /* 0x000000d20000780c */ /* 0x000fe40002781670 */
[----:B------:R-:W-:Y:S02]  /*4a30*/  FSEL R58, R58, -INF , !P1 ;  /* 0xff8000003a3a7808 */ /* 0x000fe40004800000 */
[----:B------:R-:W-:Y:S02]  /*4a40*/  ISETP.NE.AND P1, PT, R142, RZ, PT ;  /* 0x000000ff8e00720c */ /* 0x000fe40003f25270 */
[----:B------:R-:W-:Y:S02]  /*4a50*/  FSEL R34, R34, -INF , !P3 ;  /* 0xff80000022227808 */ /* 0x000fe40005800000 */
[----:B------:R-:W-:-:S02]  /*4a60*/  ISETP.GT.AND P1, PT, R4, 0x81, !P1 ;  /* 0x000000810400780c */ /* 0x000fc40004f24270 */
[----:B0-----:R-:W-:Y:S02]  /*4a70*/  FMNMX.FTZ R9, R6, R3, !PT ;  /* 0x0000000306097209 */ /* 0x001fe40007810000 */
[C---:B------:R-:W-:Y:S02]  /*4a80*/  ISETP.LT.OR P1, PT, R0.reuse, 0x82, P1 ;  /* 0x000000820000780c */ /* 0x040fe40000f21670 */
[----:B------:R-:W-:Y:S01]  /*4a90*/  ISETP.LT.OR P5, PT, R0, 0xd9, P5 ;  /* 0x000000d90000780c */ /* 0x000fe20002fa1670 */
[----:B------:R-:W0:Y:S01]  /*4aa0*/  SHFL.BFLY PT, R10, R9, 0x1, 0x1f ;  /* 0x0c201f00090a7f89 */ /* 0x000e2200000e0000 */
[----:B------:R-:W-:Y:S02]  /*4ab0*/  FSEL R59, R59, -INF , !P1 ;  /* 0xff8000003b3b7808 */ /* 0x000fe40004800000 */
[----:B------:R-:W-:Y:S02]  /*4ac0*/  ISETP.GT.AND P1, PT, R4, 0x88, !P2 ;  /* 0x000000880400780c */ /* 0x000fe40005724270 */
[----:B------:R-:W-:-:S02]  /*4ad0*/  ISETP.NE.AND P2, PT, R181, RZ, PT ;  /* 0x000000ffb500720c */ /* 0x000fc40003f45270 */
[----:B------:R-:W-:Y:S02]  /*4ae0*/  ISETP.LT.OR P1, PT, R0, 0x89, P1 ;  /* 0x000000890000780c */ /* 0x000fe40000f21670 */
[----:B------:R-:W-:Y:S02]  /*4af0*/  FSEL R35, R35, -INF , !P4 ;  /* 0xff80000023237808 */ /* 0x000fe40006000000 */
[----:B------:R-:W-:Y:S02]  /*4b00*/  FSEL R62, R62, -INF , !P1 ;  /* 0xff8000003e3e7808 */ /* 0x000fe40004800000 */
[----:B------:R-:W-:Y:S02]  /*4b10*/  ISETP.GT.AND P1, PT, R4, 0x89, !P6 ;  /* 0x000000890400780c */ /* 0x000fe40007724270 */
[----:B------:R-:W-:Y:S02]  /*4b20*/  ISETP.NE.AND P6, PT, R182, RZ, PT ;  /* 0x000000ffb600720c */ /* 0x000fe40003fc5270 */
[----:B------:R-:W-:-:S02]  /*4b30*/  ISETP.LT.OR P1, PT, R0, 0x8a, P1 ;  /* 0x0000008a0000780c */ /* 0x000fc40000f21670 */
[----:B------:R-:W-:Y:S02]  /*4b40*/  FSEL R38, R38, -INF , !P5 ;  /* 0xff80000026267808 */ /* 0x000fe40006800000 */
[----:B------:R-:W-:Y:S02]  /*4b50*/  FSEL R63, R63, -INF , !P1 ;  /* 0xff8000003f3f7808 */ /* 0x000fe40004800000 */
[----:B------:R-:W-:Y:S02]  /*4b60*/  ISETP.NE.AND P1, PT, R162, RZ, PT ;  /* 0x000000ffa200720c */ /* 0x000fe40003f25270 */
[----:B0-----:R-:W-:Y:S02]  /*4b70*/  FMNMX.FTZ R3, R9, R10, !PT ;  /* 0x0000000a09037209 */ /* 0x001fe40007810000 */
[----:B------:R-:W-:Y:S02]  /*4b80*/  ISETP.GT.AND P1, PT, R4, 0x90, !P1 ;  /* 0x000000900400780c */ /* 0x000fe40004f24270 */
[----:B------:R-:W-:Y:S01]  /*4b90*/  R2UR UR15, R137 ;  /* 0x00000000890f72ca */ /* 0x000fe200000e0000 */
[----:B------:R-:W-:-:S01]  /*4ba0*/  FFMA.FTZ R138, R3, R138, -8 ;  /* 0xc1000000038a7423 */ /* 0x000fc2000001008a */
[----:B------:R-:W-:-:S04]  /*4bb0*/  ISETP.LT.OR P1, PT, R0, 0x91, P1 ;  /* 0x000000910000780c */ /* 0x000fc80000f21670 */
[----:B------:R-:W-:Y:S02]  /*4bc0*/  FSEL R66, R66, -INF , !P1 ;  /* 0xff80000042427808 */ /* 0x000fe40004800000 */
[----:B------:R-:W-:-:S04]  /*4bd0*/  ISETP.NE.AND P1, PT, R163, RZ, PT ;  /* 0x000000ffa300720c */ /* 0x000fc80003f25270 */
[----:B------:R-:W-:Y:S01]  /*4be0*/  ISETP.GT.AND P1, PT, R4, 0x91, !P1 ;  /* 0x000000910400780c */ /* 0x000fe20004f24270 */
[----:B------:R-:W-:-:S03]  /*4bf0*/  UIADD3 UR10, UR15, UR14, URZ ;  /* 0x0000000e0f0a7290 */ /* 0x000fc6000fffe03f */
[----:B------:R-:W-:Y:S01]  /*4c00*/  ISETP.LT.OR P1, PT, R0, 0x92, P1 ;  /* 0x000000920000780c */ /* 0x000fe20000f21670 */
[----:B------:R-:W-:-:S03]  /*4c10*/  UIADD3 UR14, UR10, UR6, URZ ;  /* 0x000000060a0e7290 */ /* 0x000fc6000fffe03f */
[----:B------:R-:W-:Y:S02]  /*4c20*/  FSEL R67, R67, -INF , !P1 ;  /* 0xff80000043437808 */ /* 0x000fe40004800000 */
[----:B------:R-:W-:-:S04]  /*4c30*/  ISETP.NE.AND P1, PT, R164, RZ, PT ;  /* 0x000000ffa400720c */ /* 0x000fc80003f25270 */
[----:B------:R-:W-:-:S04]  /*4c40*/  ISETP.GT.AND P1, PT, R4, 0x98, !P1 ;  /* 0x000000980400780c */ /* 0x000fc80004f24270 */
[----:B------:R-:W-:-:S04]  /*4c50*/  ISETP.LT.OR P1, PT, R0, 0x99, P1 ;  /* 0x000000990000780c */ /* 0x000fc80000f21670 */
        /* <DEDUP_REMOVED lines=25> */
[----:B------:R-:W-:Y:S02]  /*4df0*/  ISETP.GT.AND P1, PT, R4, 0xb1, !P2 ;  /* 0x000000b10400780c */ /* 0x000fe40005724270 */
[----:B------:R-:W-:Y:S02]  /*4e00*/  ISETP.NE.AND P2, PT, R174, RZ, PT ;  /* 0x000000ffae00720c */ /* 0x000fe40003f45270 */
[----:B------:R-:W-:-:S04]  /*4e10*/  ISETP.LT.OR P1, PT, R0, 0xb2, P1 ;  /* 0x000000b20000780c */ /* 0x000fc80000f21670 */
[----:B------:R-:W-:Y:S02]  /*4e20*/  FSEL R51, R51, -INF , !P1 ;  /* 0xff80000033337808 */ /* 0x000fe40004800000 */
[----:B------:R-:W-:Y:S02]  /*4e30*/  ISETP.GT.AND P1, PT, R4, 0xb8, !P6 ;  /* 0x000000b80400780c */ /* 0x000fe40007724270 */
[----:B------:R-:W-:Y:S02]  /*4e40*/  ISETP.NE.AND P6, PT, R175, RZ, PT ;  /* 0x000000ffaf00720c */ /* 0x000fe40003fc5270 */
        /* <DEDUP_REMOVED lines=35> */
[----:B------:R-:W-:-:S04]  /*5080*/  ISETP.GT.AND P1, PT, R4, RZ, !P1 ;  /* 0x000000ff0400720c */ /* 0x000fc80004f24270 */
        /* <DEDUP_REMOVED lines=10> */
[----:B------:R-:W-:-:S04]  /*5130*/  FSETP.NEU.FTZ.AND P1, PT, R3, -INF , PT ;  /* 0xff8000000300780b */ /* 0x000fc80003f3d000 */
[----:B------:R-:W-:Y:S02]  /*5140*/  FSEL R138, R138, RZ, P1 ;  /* 0x000000ff8a8a7208 */ /* 0x000fe40000800000 */
[----:B------:R-:W-:Y:S02]  /*5150*/  ISETP.GT.AND P1, PT, R4, 0xc8, !P6 ;  /* 0x000000c80400780c */ /* 0x000fe40007724270 */
[----:B------:R-:W-:Y:S01]  /*5160*/  ISETP.NE.AND P6, PT, R140, RZ, PT ;  /* 0x000000ff8c00720c */ /* 0x000fe20003fc5270 */
        /* <DEDUP_REMOVED lines=19> */
[----:B------:R-:W-:Y:S01]  /*52a0*/  ISETP.LT.OR P1, PT, R0, 0xc9, P1 ;  /* 0x000000c90000780c */ /* 0x000fe20000f21670 */
[----:B------:R-:W-:Y:S01]  /*52b0*/  MUFU.EX2 R6, R6 ;  /* 0x0000000600067308 */ /* 0x000fe20000000800 */
[----:B------:R-:W-:Y:S01]  /*52c0*/  FMNMX.FTZ R112, R134, R113, !PT ;  /* 0x0000007186707209 */ /* 0x000fe20007810000 */
[--C-:B------:R-:W-:Y:S01]  /*52d0*/  FFMA.FTZ R11, R125, UR37, -R138.reuse ;  /* 0x000000257d0b7c23 */ /* 0x100fe2000801088a */
[----:B------:R-:W-:Y:S01]  /*52e0*/  FSEL R30, R30, -INF , !P1 ;  /* 0xff8000001e1e7808 */ /* 0x000fe20004800000 */
[--C-:B------:R-:W-:Y:S01]  /*52f0*/  FFMA.FTZ R9, R128, UR37, -R138.reuse ;  /* 0x0000002580097c23 */ /* 0x100fe2000801088a */
[----:B------:R-:W-:Y:S01]  /*5300*/  FMNMX.FTZ R113, R135, R112, !PT ;  /* 0x0000007087717209 */ /* 0x000fe20007810000 */
[--C-:B------:R-:W-:Y:S01]  /*5310*/  FFMA.FTZ R12, R129, UR37, -R138.reuse ;  /* 0x00000025810c7c23 */ /* 0x100fe2000801088a */
[----:B------:R-:W-:Y:S01]  /*5320*/  ISETP.GT.AND P1, PT, R4, 0xc9, !P2 ;  /* 0x000000c90400780c */ /* 0x000fe20005724270 */
[----:B------:R-:W-:Y:S01]  /*5330*/  MUFU.EX2 R5, R5 ;  /* 0x0000000500057308 */ /* 0x000fe20000000800 */
[----:B------:R-:W-:Y:S01]  /*5340*/  FMNMX.FTZ R112, R106, R113, !PT ;  /* 0x000000716a707209 */ /* 0x000fe20007810000 */
[--C-:B------:R-:W-:Y:S01]  /*5350*/  FFMA.FTZ R15, R132, UR37, -R138.reuse ;  /* 0x00000025840f7c23 */ /* 0x100fe2000801088a */
[----:B------:R-:W-:Y:S01]  /*5360*/  ISETP.LT.OR P1, PT, R0, 0xca, P1 ;  /* 0x000000ca0000780c */ /* 0x000fe20000f21670 */
[--C-:B------:R-:W-:Y:S01]  /*5370*/  FFMA.FTZ R120, R133, UR37, -R138.reuse ;  /* 0x0000002585787c23 */ /* 0x100fe2000801088a */
[----:B------:R-:W-:Y:S01]  /*5380*/  FMNMX.FTZ R93, R107, R112, !PT ;  /* 0x000000706b5d7209 */ /* 0x000fe20007810000 */
[--C-:B------:R-:W-:Y:S01]  /*5390*/  FFMA.FTZ R88, R88, UR37, -R138.reuse ;  /* 0x0000002558587c23 */ /* 0x100fe2000801088a */
[----:B------:R-:W-:Y:S01]  /*53a0*/  ISETP.GT.AND P2, PT, R4, 0xd9, !P6 ;  /* 0x000000d90400780c */ /* 0x000fe20007744270 */
[--C-:B------:R-:W-:Y:S01]  /*53b0*/  FFMA.FTZ R4, R40, UR37, -R138.reuse ;  /* 0x0000002528047c23 */ /* 0x100fe2000801088a */
[----:B------:R-:W-:Y:S01]  /*53c0*/  FMNMX.FTZ R96, R110, R93, !PT ;  /* 0x0000005d6e607209 */ /* 0x000fe20007810000 */
[----:B------:R-:W-:Y:S01]  /*53d0*/  MUFU.EX2 R10, R10 ;  /* 0x0000000a000a7308 */ /* 0x000fe20000000800 */
[----:B------:R-:W-:Y:S01]  /*53e0*/  FSEL R31, R31, -INF , !P1 ;  /* 0xff8000001f1f7808 */ /* 0x000fe20004800000 */
[--C-:B------:R-:W-:Y:S01]  /*53f0*/  FFMA.FTZ R89, R89, UR37, -R138.reuse ;  /* 0x0000002559597c23 */ /* 0x100fe2000801088a */
[----:B------:R-:W-:Y:S01]  /*5400*/  FMNMX.FTZ R117, R111, R96, !PT ;  /* 0x000000606f757209 */ /* 0x000fe20007810000 */
[--C-:B------:R-:W-:Y:S01]  /*5410*/  FFMA.FTZ R96, R97, UR37, -R138.reuse ;  /* 0x0000002561607c23 */ /* 0x100fe2000801088a */
[----:B------:R-:W-:Y:S01]  /*5420*/  ISETP.LT.OR P2, PT, R0, 0xda, P2 ;  /* 0x000000da0000780c */ /* 0x000fe20001741670 */
[--C-:B------:R-:W-:Y:S01]  /*5430*/  FFMA.FTZ R92, R92, UR37, -R138.reuse ;  /* 0x000000255c5c7c23 */ /* 0x100fe2000801088a */
[----:B------:R-:W-:Y:S01]  /*5440*/  FMNMX.FTZ R112, R114, R117, !PT ;  /* 0x0000007572707209 */ /* 0x000fe20007810000 */
[----:B------:R-:W0:Y:S01]  /*5450*/  MUFU.EX2 R11, R11 ;  /* 0x0000000b000b7308 */ /* 0x000e220000000800 */
[----:B------:R-:W-:Y:S01]  /*5460*/  FSEL R39, R39, -INF , !P2 ;  /* 0xff80000027277808 */ /* 0x000fe20005000000 */
        /* <DEDUP_REMOVED lines=15> */
[----:B0-----:R-:W-:Y:S01]  /*5560*/  F2FP.SATFINITE.E4M3.F32.PACK_AB_MERGE_C R224, R11, R10, RZ ;  /* 0x0000000a0be0723e */ /* 0x001fe200048070ff */
[--C-:B------:R-:W-:Y:S01]  /*5570*/  FFMA.FTZ R60, R60, UR37, -R138.reuse ;  /* 0x000000253c3c7c23 */ /* 0x100fe2000801088a */
[----:B------:R-:W-:Y:S01]  /*5580*/  FMNMX.FTZ R101, R91, R112, !PT ;  /* 0x000000705b657209 */ /* 0x000fe20007810000 */
[----:B------:R-:W-:Y:S01]  /*5590*/  FFMA.FTZ R61, R61, UR37, -R138 ;  /* 0x000000253d3d7c23 */ /* 0x000fe2000801088a */
[----:B------:R-:W-:Y:S01]  /*55a0*/  F2FP.SATFINITE.E4M3.F32.PACK_AB_MERGE_C R224, R6, R5, R224 ;  /* 0x0000000506e0723e */ /* 0x000fe200048070e0 */
        /* <DEDUP_REMOVED lines=10> */
[----:B------:R-:W0:Y:S01]  /*5650*/  MUFU.EX2 R120, R120 ;  /* 0x0000007800787308 */ /* 0x000e220000000800 */
        /* <DEDUP_REMOVED lines=20> */
[----:B------:R-:W-:-:S02]  /*57a0*/  F2FP.SATFINITE.E4M3.F32.PACK_AB_MERGE_C R226, R12, R9, R226 ;  /* 0x000000090ce2723e */ /* 0x000fc400048070e2 */
[----:B------:R-:W-:Y:S01]  /*57b0*/  FMNMX.FTZ R112, R78, R101, !PT ;  /* 0x000000654e707209 */ /* 0x000fe20007810000 */
[----:B------:R-:W-:Y:S03]  /*57c0*/  MUFU.EX2 R113, R116 ;  /* 0x0000007400717308 */ /* 0x000fe60000000800 */
[----:B------:R-:W-:-:S04]  /*57d0*/  FMNMX.FTZ R101, R79, R112, !PT ;  /* 0x000000704f657209 */ /* 0x000fc80007810000 */
        /* <DEDUP_REMOVED lines=8> */
[----:B------:R-:W-:-:S04]  /*5860*/  FMNMX.FTZ R101, R59, R112, !PT ;  /* 0x000000703b657209 */ /* 0x000fc80007810000 */
[----:B------:R-:W-:Y:S01]  /*5870*/  FMNMX.FTZ R112, R62, R101, !PT ;  /* 0x000000653e707209 */ /* 0x000fe20007810000 */
[----:B------:R-:W-:Y:S03]  /*5880*/  MUFU.EX2 R20, R20 ;  /* 0x0000001400147308 */ /* 0x000fe60000000800 */
[----:B------:R-:W-:-:S04]  /*5890*/  FMNMX.FTZ R101, R63, R112, !PT ;  /* 0x000000703f657209 */ /* 0x000fc80007810000 */
[----:B------:R-:W-:Y:S01]  /*58a0*/  FMNMX.FTZ R112, R66, R101, !PT ;  /* 0x0000006542707209 */ /* 0x000fe20007810000 */
[----:B------:R-:W-:Y:S01]  /*58b0*/  MUFU.EX2 R97, R124 ;  /* 0x0000007c00617308 */ /* 0x000fe20000000800 */
[----:B0-----:R-:W-:Y:S02]  /*58c0*/  F2FP.SATFINITE.E4M3.F32.PACK_AB_MERGE_C R220, R105, R104, RZ ;  /* 0x0000006869dc723e */ /* 0x001fe400048070ff */
        /* <DEDUP_REMOVED lines=20> */
[----:B------:R-:W0:Y:S03]  /*5a10*/  MUFU.EX2 R92, R92 ;  /* 0x0000005c005c7308 */ /* 0x000e260000000800 */
[----:B------:R-:W-:-:S04]  /*5a20*/  FMNMX.FTZ R101, R27, R112, !PT ;  /* 0x000000701b657209 */ /* 0x000fc80007810000 */
[----:B------:R-:W-:Y:S01]  /*5a30*/  FMNMX.FTZ R40, R30, R101, !PT ;  /* 0x000000651e287209 */ /* 0x000fe20007810000 */
[----:B------:R-:W-:Y:S03]  /*5a40*/  MUFU.EX2 R96, R96 ;  /* 0x0000006000607308 */ /* 0x000fe60000000800 */
[----:B------:R-:W-:-:S04]  /*5a50*/  FMNMX.FTZ R101, R31, R40, !PT ;  /* 0x000000281f657209 */ /* 0x000fc80007810000 */
[----:B------:R-:W-:Y:S01]  /*5a60*/  FMNMX.FTZ R40, R34, R101, !PT ;  /* 0x0000006522287209 */ /* 0x000fe20007810000 */
[----:B------:R-:W1:Y:S01]  /*5a70*/  MUFU.EX2 R100, R100 ;  /* 0x0000006400647308 */ /* 0x000e620000000800 */
[----:B0-----:R-:W-:Y:S02]  /*5a80*/  F2FP.SATFINITE.E4M3.F32.PACK_AB_MERGE_C R216, R113, R92, RZ ;  /* 0x0000005c71d8723e */ /* 0x001fe400048070ff */
[----:B------:R-:W-:Y:S01]  /*5a90*/  FMNMX.FTZ R101, R35, R40, !PT ;  /* 0x0000002823657209 */ /* 0x000fe20007810000 */
[----:B------:R-:W-:-:S01]  /*5aa0*/  FFMA.FTZ R40, R44, UR37, -R138 ;  /* 0x000000252c287c23 */ /* 0x000fc2000801088a */
[--C-:B------:R-:W-:Y:S01]  /*5ab0*/  FFMA.FTZ R44, R48, UR37, -R138.reuse ;  /* 0x00000025302c7c23 */ /* 0x100fe2000801088a */
[----:B------:R-:W-:-:S01]  /*5ac0*/  FFMA.FTZ R48, R52, UR37, -R138 ;  /* 0x0000002534307c23 */ /* 0x000fc2000801088a */
[----:B------:R-:W-:Y:S01]  /*5ad0*/  FMNMX.FTZ R0, R38, R101, !PT ;  /* 0x0000006526007209 */ /* 0x000fe20007810000 */
[----:B------:R-:W-:Y:S01]  /*5ae0*/  MUFU.EX2 R72, R72 ;  /* 0x0000004800487308 */ /* 0x000fe20000000800 */
[----:B------:R-:W-:-:S02]  /*5af0*/  F2FP.SATFINITE.E4M3.F32.PACK_AB_MERGE_C R216, R89, R88, R216 ;  /* 0x0000005859d8723e */ /* 0x000fc400048070d8 */
[----:B------:R-:W-:-:S05]  /*5b00*/  FMNMX.FTZ R0, R39, R0, !PT ;  /* 0x0000000027007209 */ /* 0x000fca0007810000 */
[----:B------:R-:W0:Y:S01]  /*5b10*/  SHFL.BFLY PT, R101, R0, 0x2, 0x1f ;  /* 0x0c401f0000657f89 */ /* 0x000e2200000e0000 */
[----:B------:R-:W-:Y:S01]  /*5b20*/  MUFU.EX2 R73, R73 ;  /* 0x0000004900497308 */ /* 0x000fe20000000800 */
[----:B-1----:R-:W-:-:S04]  /*5b30*/  F2FP.SATFINITE.E4M3.F32.PACK_AB_MERGE_C R218, R100, R97, RZ ;  /* 0x0000006164da723e */ /* 0x002fc800048070ff */
[----:B------:R-:W-:-:S03]  /*5b40*/  F2FP.SATFINITE.E4M3.F32.PACK_AB_MERGE_C R218, R96, R93, R218 ;  /* 0x0000005d60da723e */ /* 0x000fc600048070da */
[----:B------:R-:W-:Y:S08]  /*5b50*/  MUFU.EX2 R76, R76 ;  /* 0x0000004c004c7308 */ /* 0x000ff00000000800 */
[----:B------:R-:W1:Y:S01]  /*5b60*/  MUFU.EX2 R77, R77 ;  /* 0x0000004d004d7308 */ /* 0x000e620000000800 */
[----:B0-----:R-:W-:-:S07]  /*5b70*/  FMNMX.FTZ R101, R0, R101, !PT ;  /* 0x0000006500657209 */ /* 0x001fce0007810000 */
[----:B------:R-:W-:Y:S01]  /*5b80*/  MUFU.EX2 R84, R84 ;  /* 0x0000005400547308 */ /* 0x000fe20000000800 */
[----:B------:R-:W0:Y:S07]  /*5b90*/  SHFL.BFLY PT, R0, R101, 0x1, 0x1f ;  /* 0x0c201f0065007f89 */ /* 0x000e2e00000e0000 */
[----:B------:R-:W2:Y:S01]  /*5ba0*/  MUFU.EX2 R85, R85 ;  /* 0x0000005500557308 */ /* 0x000ea20000000800 */
[----:B-1----:R-:W-:-:S04]  /*5bb0*/  F2FP.SATFINITE.E4M3.F32.PACK_AB_MERGE_C R212, R77, R76, RZ ;  /* 0x0000004c4dd4723e */ /* 0x002fc800048070ff */
[----:B------:R-:W-:-:S03]  /*5bc0*/  F2FP.SATFINITE.E4M3.F32.PACK_AB_MERGE_C R212, R73, R72, R212 ;  /* 0x0000004849d4723e */ /* 0x000fc600048070d4 */
[----:B------:R-:W-:Y:S08]  /*5bd0*/  MUFU.EX2 R80, R80 ;  /* 0x0000005000507308 */ /* 0x000ff00000000800 */
[----:B------:R-:W1:Y:S01]  /*5be0*/  MUFU.EX2 R81, R81 ;  /* 0x0000005100517308 */ /* 0x000e620000000800 */
[----:B--2---:R-:W-:Y:S02]  /*5bf0*/  F2FP.SATFINITE.E4M3.F32.PACK_AB_MERGE_C R214, R85, R84, RZ ;  /* 0x0000005455d6723e */ /* 0x004fe400048070ff */
[----:B0-----:R-:W-:Y:S01]  /*5c00*/  FMNMX.FTZ R0, R101, R0, !PT ;  /* 0x0000000065007209 */ /* 0x001fe20007810000 */
[----:B------:R-:W-:-:S03]  /*5c10*/  IMAD.U32 R101, RZ, RZ, UR37 ;  /* 0x00000025ff657e24 */ /* 0x000fc6000f8e00ff */
[C---:B------:R-:W-:Y:S01]  /*5c20*/  FSETP.NEU.FTZ.AND P1, PT, R0.reuse, -INF , PT ;  /* 0xff8000000000780b */ /* 0x040fe20003f3d000 */
[----:B------:R-:W-:-:S01]  /*5c30*/  FFMA.FTZ R112, R0, R101, -8 ;  /* 0xc100000000707423 */ /* 0x000fc20000010065 */
[----:B------:R-:W-:Y:S04]  /*5c40*/  MUFU.EX2 R60, R60 ;  /* 0x0000003c003c7308 */ /* 0x000fe80000000800 */
[----:B------:R-:W-:Y:S02]  /*5c50*/  FSEL R112, R112, RZ, P1 ;  /* 0x000000ff70707208 */ /* 0x000fe40000800000 */
[----:B------:R-:W-:Y:S02]  /*5c60*/  PLOP3.LUT P1, PT, PT, PT, UP1, 0x40, 0x0 ;  /* 0x000000000000781c */ /* 0x000fe40003f2e818 */
        /* <DEDUP_REMOVED lines=13> */
[----:B------:R-:W-:-:S01]  /*5d40*/  FADD.FTZ R103, R5, R6 ;  /* 0x0000000605677221 */ /* 0x000fc20000010000 */
        /* <DEDUP_REMOVED lines=8> */
[----:B------:R-:W-:Y:S01]  /*5dd0*/  MUFU.EX2 R117, R117 ;  /* 0x0000007500757308 */ /* 0x000fe20000000800 */
        /* <DEDUP_REMOVED lines=15> */
[----:B------:R-:W0:Y:S01]  /*5ed0*/  MUFU.EX2 R101, R101 ;  /* 0x0000006500657308 */ /* 0x000e220000000800 */
[----:B------:R-:W-:-:S01]  /*5ee0*/  FFMA.FTZ R74, R74, UR37, -R112 ;  /* 0x000000254a4a7c23 */ /* 0x000fc20008010870 */
[----:B------:R-:W-:Y:S01]  /*5ef0*/  FFMA.FTZ R75, R75, UR37, -R112 ;  /* 0x000000254b4b7c23 */ /* 0x000fe20008010870 */
[----:B------:R-:W-:-:S01]  /*5f00*/  FADD.FTZ R103, R13, R86 ;  /* 0x000000560d677221 */ /* 0x000fc20000010000 */
[--C-:B------:R-:W-:Y:S01]  /*5f10*/  FFMA.FTZ R79, R79, UR37, -R112.reuse ;  /* 0x000000254f4f7c23 */ /* 0x100fe20008010870 */
[----:B------:R-:W-:-:S01]  /*5f20*/  FFMA.FTZ R83, R83, UR37, -R112 ;  /* 0x0000002553537c23 */ /* 0x000fc20008010870 */
[----:B------:R-:W-:Y:S01]  /*5f30*/  FFMA.FTZ R87, R87, UR37, -R112 ;  /* 0x0000002557577c23 */ /* 0x000fe20008010870 */
[----:B------:R-:W-:-:S01]  /*5f40*/  FADD.FTZ R127, R14, R103 ;  /* 0x000000670e7f7221 */ /* 0x000fc20000010000 */
[----:B------:R-:W2:Y:S01]  /*5f50*/  MUFU.EX2 R122, R122 ;  /* 0x0000007a007a7308 */ /* 0x000ea20000000800 */
[----:B------:R-:W-:-:S01]  /*5f60*/  FFMA.FTZ R58, R58, UR37, -R112 ;  /* 0x000000253a3a7c23 */ /* 0x000fc20008010870 */
[----:B-1----:R-:W-:Y:S01]  /*5f70*/  F2FP.SATFINITE.E4M3.F32.PACK_AB_MERGE_C R214, R81, R80, R214 ;  /* 0x0000005051d6723e */ /* 0x002fe200048070d6 */
        /* <DEDUP_REMOVED lines=9> */
[----:B------:R-:W-:Y:S01]  /*6010*/  FFMA.FTZ R46, R46, UR37, -R112 ;  /* 0x000000252e2e7c23 */ /* 0x000fe20008010870 */
[----:B------:R-:W-:-:S01]  /*6020*/  FADD.FTZ R103, R117, R86 ;  /* 0x0000005675677221 */ /* 0x000fc20000010000 */
[----:B------:R-:W-:Y:S01]  /*6030*/  FADD.FTZ R86, R104, R127 ;  /* 0x0000007f68567221 */ /* 0x000fe20000010000 */
[----:B------:R-:W-:-:S01]  /*6040*/  FFMA.FTZ R47, R47, UR37, -R112 ;  /* 0x000000252f2f7c23 */ /* 0x000fc20008010870 */
        /* <DEDUP_REMOVED lines=8> */
[----:B------:R-:W2:Y:S01]  /*60d0*/  MUFU.EX2 R123, R123 ;  /* 0x0000007b007b7308 */ /* 0x000ea20000000800 */
[----:B-1----:R-:W-:-:S01]  /*60e0*/  FADD.FTZ R86, R116, R103 ;  /* 0x0000006774567221 */ /* 0x002fc20000010000 */
[----:B------:R-:W-:Y:S01]  /*60f0*/  FADD.FTZ R103, R21, R128 ;  /* 0x0000008015677221 */ /* 0x000fe20000010000 */
        /* <DEDUP_REMOVED lines=10> */
[----:B------:R-:W-:-:S03]  /*61a0*/  F2FP.SATFINITE.E4M3.F32.PACK_AB_MERGE_C R117, R122, R117, RZ ;  /* 0x000000757a75723e */ /* 0x000fc600048070ff */
[----:B------:R-:W0:Y:S01]  /*61b0*/  MUFU.EX2 R106, R106 ;  /* 0x0000006a006a7308 */ /* 0x000e220000000800 */
[----:B--2---:R-:W-:-:S01]  /*61c0*/  FADD.FTZ R11, R123, R86 ;  /* 0x000000567b0b7221 */ /* 0x004fc20000010000 */
[----:B------:R-:W-:Y:S01]  /*61d0*/  FADD.FTZ R86, R108, R103 ;  /* 0x000000676c567221 */ /* 0x000fe20000010000 */
[----:B------:R-:W-:-:S03]  /*61e0*/  F2FP.SATFINITE.E4M3.F32.PACK_AB_MERGE_C R225, R101, R52, R117 ;  /* 0x0000003465e1723e */ /* 0x000fc60004807075 */
[----:B------:R-:W-:Y:S02]  /*61f0*/  FADD.FTZ R15, R109, R86 ;  /* 0x000000566d0f7221 */ /* 0x000fe40000010000 */
[----:B------:R-:W2:Y:S01]  /*6200*/  MUFU.EX2 R107, R107 ;  /* 0x0000006b006b7308 */ /* 0x000ea20000000800 */
[----:B-1----:R-:W-:-:S01]  /*6210*/  FADD.FTZ R11, R124, R11 ;  /* 0x0000000b7c0b7221 */ /* 0x002fc20000010000 */
[----:B------:R-:W-:Y:S01]  /*6220*/  FADD.FTZ R104, R88, R15 ;  /* 0x0000000f58687221 */ /* 0x000fe20000010000 */
[----:B------:R-:W-:-:S03]  /*6230*/  F2FP.SATFINITE.E4M3.F32.PACK_AB_MERGE_C R123, R124, R123, RZ ;  /* 0x0000007b7c7b723e */ /* 0x000fc600048070ff */
[----:B------:R-:W-:Y:S01]  /*6240*/  FADD.FTZ R15, R89, R104 ;  /* 0x00000068590f7221 */ /* 0x000fe20000010000 */
[----:B------:R-:W-:Y:S01]  /*6250*/  F2FP.SATFINITE.E4M3.F32.PACK_AB_MERGE_C R227, R121, R116, R123 ;  /* 0x0000007479e3723e */ /* 0x000fe2000480707b */
[----:B------:R-:W1:Y:S01]  /*6260*/  MUFU.EX2 R125, R125 ;  /* 0x0000007d007d7308 */ /* 0x000e620000000800 */
[----:B0-----:R-:W-:-:S01]  /*6270*/  FADD.FTZ R86, R106, R11 ;  /* 0x0000000b6a567221 */ /* 0x001fc20000010000 */
[----:B------:R-:W-:-:S06]  /*6280*/  FADD.FTZ R6, R92, R15 ;  /* 0x0000000f5c067221 */ /* 0x000fcc0000010000 */
[----:B------:R-:W0:Y:S01]  /*6290*/  MUFU.EX2 R126, R126 ;  /* 0x0000007e007e7308 */ /* 0x000e220000000800 */
[----:B--2---:R-:W-:-:S07]  /*62a0*/  FADD.FTZ R86, R107, R86 ;  /* 0x000000566b567221 */ /* 0x004fce0000010000 */
[----:B------:R-:W2:Y:S01]  /*62b0*/  MUFU.EX2 R110, R110 ;  /* 0x0000006e006e7308 */ /* 0x000ea20000000800 */
[----:B-1----:R-:W-:-:S07]  /*62c0*/  FADD.FTZ R11, R125, R86 ;  /* 0x000000567d0b7221 */ /* 0x002fce0000010000 */
[----:B------:R-:W1:Y:S01]  /*62d0*/  MUFU.EX2 R111, R111 ;  /* 0x0000006f006f7308 */ /* 0x000e620000000800 */
[----:B0-----:R-:W-:-:S01]  /*62e0*/  FADD.FTZ R11, R126, R11 ;  /* 0x0000000b7e0b7221 */ /* 0x001fc20000010000 */
[----:B------:R-:W-:-:S04]  /*62f0*/  F2FP.SATFINITE.E4M3.F32.PACK_AB_MERGE_C R125, R126, R125, RZ ;  /* 0x0000007d7e7d723e */ /* 0x000fc800048070ff */
[----:B------:R-:W-:Y:S02]  /*6300*/  F2FP.SATFINITE.E4M3.F32.PACK_AB_MERGE_C R221, R107, R106, R125 ;  /* 0x0000006a6bdd723e */ /* 0x000fe4000480707d */
        /* <DEDUP_REMOVED lines=8> */
[----:B------:R-:W-:-:S04]  /*6390*/  F2FP.SATFINITE.E4M3.F32.PACK_AB_MERGE_C R114, R115, R114, RZ ;  /* 0x000000727372723e */ /* 0x000fc800048070ff */
[----:B------:R-:W-:Y:S02]  /*63a0*/  F2FP.SATFINITE.E4M3.F32.PACK_AB_MERGE_C R223, R111, R110, R114 ;  /* 0x0000006e6fdf723e */ /* 0x000fe40004807072 */
[----:B------:R-:W2:Y:S01]  /*63b0*/  MUFU.EX2 R118, R118 ;  /* 0x0000007600767308 */ /* 0x000ea20000000800 */
[----:B-1----:R-:W-:-:S07]  /*63c0*/  FADD.FTZ R12, R90, R9 ;  /* 0x000000095a0c7221 */ /* 0x002fce0000010000 */
[----:B------:R-:W1:Y:S01]  /*63d0*/  MUFU.EX2 R119, R119 ;  /* 0x0000007700777308 */ /* 0x000e620000000800 */
[----:B0-----:R-:W-:-:S07]  /*63e0*/  FADD.FTZ R9, R91, R12 ;  /* 0x0000000c5b097221 */ /* 0x001fce0000010000 */
[----:B------:R-:W0:Y:S01]  /*63f0*/  MUFU.EX2 R94, R94 ;  /* 0x0000005e005e7308 */ /* 0x000e220000000800 */
[----:B--2---:R-:W-:-:S07]  /*6400*/  FADD.FTZ R12, R118, R9 ;  /* 0x00000009760c7221 */ /* 0x004fce0000010000 */
[----:B------:R2:W-:Y:S01]  /*6410*/  MUFU.EX2 R10, R62 ;  /* 0x0000003e000a7308 */ /* 0x0005e20000000800 */
[----:B-1----:R-:W-:-:S01]  /*6420*/  FADD.FTZ R9, R119, R12 ;  /* 0x0000000c77097221 */ /* 0x002fc20000010000 */
[----:B------:R-:W-:-:S04]  /*6430*/  F2FP.SATFINITE.E4M3.F32.PACK_AB_MERGE_C R118, R119, R118, RZ ;  /* 0x000000767776723e */ /* 0x000fc800048070ff */
[----:B------:R-:W-:Y:S02]  /*6440*/  F2FP.SATFINITE.E4M3.F32.PACK_AB_MERGE_C R217, R91, R90, R118 ;  /* 0x0000005a5bd9723e */ /* 0x000fe40004807076 */
[----:B------:R-:W1:Y:S01]  /*6450*/  MUFU.EX2 R95, R95 ;  /* 0x0000005f005f7308 */ /* 0x000e620000000800 */
[----:B--2---:R-:W-:-:S01]  /*6460*/  FADD.FTZ R62, R113, R6 ;  /* 0x00000006713e7221 */ /* 0x004fc20000010000 */
[----:B0-----:R-:W-:Y:S01]  /*6470*/  FADD.FTZ R12, R94, R9 ;  /* 0x000000095e0c7221 */ /* 0x001fe20000010000 */
[----:B------:R-:W-:-:S02]  /*6480*/  FFMA.FTZ R6, R67, UR37, -R112 ;  /* 0x0000002543067c23 */ /* 0x000fc40008010870 */
[----:B------:R-:W-:-:S03]  /*6490*/  FADD.FTZ R11, R93, R62 ;  /* 0x0000003e5d0b7221 */ /* 0x000fc60000010000 */
[----:B------:R-:W0:Y:S01]  /*64a0*/  MUFU.EX2 R98, R98 ;  /* 0x0000006200627308 */ /* 0x000e220000000800 */
[----:B------:R-:W-:-:S04]  /*64b0*/  FADD.FTZ R14, R96, R11 ;  /* 0x0000000b600e7221 */ /* 0x000fc80000010000 */
[----:B------:R-:W-:-:S03]  /*64c0*/  FADD.FTZ R11, R97, R14 ;  /* 0x0000000e610b7221 */ /* 0x000fc60000010000 */
[----:B------:R-:W2:Y:S01]  /*64d0*/  MUFU.EX2 R99, R99 ;  /* 0x0000006300637308 */ /* 0x000ea20000000800 */
[----:B------:R-:W-:-:S01]  /*64e0*/  FADD.FTZ R11, R100, R11 ;  /* 0x0000000b640b7221 */ /* 0x000fc20000010000 */
[----:B-1----:R-:W-:-:S03]  /*64f0*/  FADD.FTZ R9, R95, R12 ;  /* 0x0000000c5f097221 */ /* 0x002fc60000010000 */
[----:B------:R-:W-:-:S03]  /*6500*/  FADD.FTZ R14, R72, R11 ;  /* 0x0000000b480e7221 */ /* 0x000fc60000010000 */
[----:B------:R-:W1:Y:S01]  /*6510*/  MUFU.EX2 R74, R74 ;  /* 0x0000004a004a7308 */ /* 0x000e620000000800 */
[----:B0-----:R-:W-:-:S01]  /*6520*/  FADD.FTZ R12, R98, R9 ;  /* 0x00000009620c7221 */ /* 0x001fc20000010000 */
[----:B------:R-:W-:-:S04]  /*6530*/  FADD.FTZ R11, R73, R14 ;  /* 0x0000000e490b7221 */ /* 0x000fc80000010000 */
[----:B------:R-:W-:Y:S01]  /*6540*/  FADD.FTZ R76, R76, R11 ;  /* 0x0000000b4c4c7221 */ /* 0x000fe20000010000 */
[----:B------:R-:W-:Y:S01]  /*6550*/  F2FP.SATFINITE.E4M3.F32.PACK_AB_MERGE_C R11, R61, R60, RZ ;  /* 0x0000003c3d0b723e */ /* 0x000fe200048070ff */
[----:B------:R-:W0:Y:S01]  /*6560*/  MUFU.EX2 R75, R75 ;  /* 0x0000004b004b7308 */ /* 0x000e220000000800 */
[----:B--2---:R-:W-:-:S01]  /*6570*/  FADD.FTZ R9, R99, R12 ;  /* 0x0000000c63097221 */ /* 0x004fc20000010000 */
[----:B------:R-:W-:Y:S01]  /*6580*/  FADD.FTZ R77, R77, R76 ;  /* 0x0000004c4d4d7221 */ /* 0x000fe20000010000 */
[----:B------:R-:W-:-:S03]  /*6590*/  F2FP.SATFINITE.E4M3.F32.PACK_AB_MERGE_C R98, R99, R98, RZ ;  /* 0x000000626362723e */ /* 0x000fc600048070ff */
[----:B------:R-:W-:Y:S01]  /*65a0*/  FADD.FTZ R14, R80, R77 ;  /* 0x0000004d500e7221 */ /* 0x000fe20000010000 */
[----:B------:R-:W-:Y:S01]  /*65b0*/  F2FP.SATFINITE.E4M3.F32.PACK_AB_MERGE_C R219, R95, R94, R98 ;  /* 0x0000005e5fdb723e */ /* 0x000fe20004807062 */
[----:B------:R-:W2:Y:S01]  /*65c0*/  MUFU.EX2 R102, R102 ;  /* 0x0000006600667308 */ /* 0x000ea20000000800 */
[----:B-1----:R-:W-:-:S01]  /*65d0*/  FADD.FTZ R12, R74, R9 ;  /* 0x000000094a0c7221 */ /* 0x002fc20000010000 */
[----:B------:R-:W-:-:S04]  /*65e0*/  FADD.FTZ R81, R81, R14 ;  /* 0x0000000e51517221 */ /* 0x000fc80000010000 */
[----:B------:R-:W-:Y:S02]  /*65f0*/  FADD.FTZ R84, R84, R81 ;  /* 0x0000005154547221 */ /* 0x000fe40000010000 */
[----:B------:R-:W1:Y:S01]  /*6600*/  MUFU.EX2 R79, R79 ;  /* 0x0000004f004f7308 */ /* 0x000e620000000800 */
[----:B0-----:R-:W-:-:S01]  /*6610*/  FADD.FTZ R9, R75, R12 ;  /* 0x0000000c4b097221 */ /* 0x001fc20000010000 */
[----:B------:R-:W-:-:S06]  /*6620*/  FADD.FTZ R85, R85, R84 ;  /* 0x0000005455557221 */ /* 0x000fcc0000010000 */
[----:B------:R-:W0:Y:S01]  /*6630*/  MUFU.EX2 R78, R78 ;  /* 0x0000004e004e7308 */ /* 0x000e220000000800 */
[----:B--2---:R-:W-:-:S07]  /*6640*/  FADD.FTZ R12, R102, R9 ;  /* 0x00000009660c7221 */ /* 0x004fce0000010000 */
[----:B------:R-:W2:Y:S01]  /*6650*/  MUFU.EX2 R83, R83 ;  /* 0x0000005300537308 */ /* 0x000ea20000000800 */
[----:B-1----:R-:W-:-:S01]  /*6660*/  FADD.FTZ R9, R79, R12 ;  /* 0x0000000c4f097221 */ /* 0x002fc20000010000 */
[----:B------:R-:W-:-:S04]  /*6670*/  F2FP.SATFINITE.E4M3.F32.PACK_AB_MERGE_C R79, R79, R102, RZ ;  /* 0x000000664f4f723e */ /* 0x000fc800048070ff */
[----:B------:R-:W-:Y:S02]  /*6680*/  F2FP.SATFINITE.E4M3.F32.PACK_AB_MERGE_C R213, R75, R74, R79 ;  /* 0x0000004a4bd5723e */ /* 0x000fe4000480704f */
[----:B------:R-:W-:Y:S01]  /*6690*/  MUFU.EX2 R56, R56 ;  /* 0x0000003800387308 */ /* 0x000fe20000000800 */
[----:B0-----:R-:W-:-:S07]  /*66a0*/  FADD.FTZ R12, R78, R9 ;  /* 0x000000094e0c7221 */ /* 0x001fce0000010000 */
[----:B------:R-:W0:Y:S01]  /*66b0*/  MUFU.EX2 R57, R57 ;  /* 0x0000003900397308 */ /* 0x000e220000000800 */
[----:B--2---:R-:W-:-:S07]  /*66c0*/  FADD.FTZ R9, R83, R12 ;  /* 0x0000000c53097221 */ /* 0x004fce0000010000 */
[----:B------:R-:W1:Y:S08]  /*66d0*/  MUFU.EX2 R82, R82 ;  /* 0x0000005200527308 */ /* 0x000e700000000800 */
[----:B------:R-:W2:Y:S01]  /*66e0*/  MUFU.EX2 R87, R87 ;  /* 0x0000005700577308 */ /* 0x000ea20000000800 */
[----:B0-----:R-:W-:Y:S01]  /*66f0*/  F2FP.SATFINITE.E4M3.F32.PACK_AB_MERGE_C R208, R57, R56, R11 ;  /* 0x0000003839d0723e */ /* 0x001fe2000480700b */
[----:B------:R-:W-:-:S04]  /*6700*/  FADD.FTZ R56, R56, R85 ;  /* 0x0000005538387221 */ /* 0x000fc80000010000 */
[----:B------:R-:W-:Y:S02]  /*6710*/  FADD.FTZ R57, R57, R56 ;  /* 0x0000003839397221 */ /* 0x000fe40000010000 */
[----:B------:R-:W0:Y:S01]  /*6720*/  MUFU.EX2 R58, R58 ;  /* 0x0000003a003a7308 */ /* 0x000e220000000800 */
[----:B-1----:R-:W-:-:S01]  /*6730*/  FADD.FTZ R12, R82, R9 ;  /* 0x00000009520c7221 */ /* 0x002fc20000010000 */
[----:B------:R-:W-:-:S04]  /*6740*/  FADD.FTZ R60, R60, R57 ;  /* 0x000000393c3c7221 */ /* 0x000fc80000010000 */
[----:B------:R-:W-:Y:S02]  /*6750*/  FADD.FTZ R61, R61, R60 ;  /* 0x0000003c3d3d7221 */ /* 0x000fe40000010000 */
[----:B------:R-:W-:Y:S01]  /*6760*/  MUFU.EX2 R68, R68 ;  /* 0x0000004400447308 */ /* 0x000fe20000000800 */
[----:B--2---:R-:W-:-:S01]  /*6770*/  FADD.FTZ R9, R87, R12 ;  /* 0x0000000c57097221 */ /* 0x004fc20000010000 */
[----:B------:R-:W-:-:S04]  /*6780*/  F2FP.SATFINITE.E4M3.F32.PACK_AB_MERGE_C R82, R87, R82, RZ ;  /* 0x000000525752723e */ /* 0x000fc800048070ff */
[----:B------:R-:W-:Y:S02]  /*6790*/  F2FP.SATFINITE.E4M3.F32.PACK_AB_MERGE_C R215, R83, R78, R82 ;  /* 0x0000004e53d7723e */ /* 0x000fe40004807052 */
[----:B------:R-:W1:Y:S01]  /*67a0*/  MUFU.EX2 R69, R69 ;  /* 0x0000004500457308 */ /* 0x000e620000000800 */
[----:B0-----:R-:W-:-:S07]  /*67b0*/  FADD.FTZ R12, R58, R9 ;  /* 0x000000093a0c7221 */ /* 0x001fce0000010000 */
[----:B------:R-:W0:Y:S08]  /*67c0*/  MUFU.EX2 R59, R59 ;  /* 0x0000003b003b7308 */ /* 0x000e300000000800 */
[----:B------:R-:W-:Y:S01]  /*67d0*/  MUFU.EX2 R64, R64 ;  /* 0x0000004000407308 */ /* 0x000fe20000000800 */
[----:B-1----:R-:W-:-:S07]  /*67e0*/  F2FP.SATFINITE.E4M3.F32.PACK_AB_MERGE_C R11, R69, R68, RZ ;  /* 0x00000044450b723e */ /* 0x002fce00048070ff */
[----:B------:R-:W1:Y:S01]  /*67f0*/  MUFU.EX2 R65, R65 ;  /* 0x0000004100417308 */ /* 0x000e620000000800 */
[----:B0-----:R-:W-:-:S04]  /*6800*/  FADD.FTZ R9, R59, R12 ;  /* 0x0000000c3b097221 */ /* 0x001fc80000010000 */
[----:B------:R-:W-:-:S03]  /*6810*/  FADD.FTZ R12, R10, R9 ;  /* 0x000000090a0c7221 */ /* 0x000fc60000010000 */
[----:B------:R-:W0:Y:S08]  /*6820*/  MUFU.EX2 R63, R63 ;  /* 0x0000003f003f7308 */ /* 0x000e300000000800 */
[----:B------:R-:W2:Y:S01]  /*6830*/  MUFU.EX2 R5, R66 ;  /* 0x0000004200057308 */ /* 0x000ea20000000800 */
[----:B-1----:R-:W-:Y:S01]  /*6840*/  F2FP.SATFINITE.E4M3.F32.PACK_AB_MERGE_C R210, R65, R64, R11 ;  /* 0x0000004041d2723e */ /* 0x002fe2000480700b */
[----:B------:R-:W-:-:S04]  /*6850*/  FADD.FTZ R64, R64, R61 ;  /* 0x0000003d40407221 */ /* 0x000fc80000010000 */
[----:B------:R-:W-:Y:S02]  /*6860*/  FADD.FTZ R65, R65, R64 ;  /* 0x0000004041417221 */ /* 0x000fe40000010000 */
[----:B------:R-:W-:Y:S01]  /*6870*/  MUFU.EX2 R40, R40 ;  /* 0x0000002800287308 */ /* 0x000fe20000000800 */
[----:B0-----:R-:W-:-:S01]  /*6880*/  FADD.FTZ R12, R63, R12 ;  /* 0x0000000c3f0c7221 */ /* 0x001fc20000010000 */
[----:B------:R-:W-:Y:S01]  /*6890*/  FADD.FTZ R68, R68, R65 ;  /* 0x0000004144447221 */ /* 0x000fe20000010000 */
[----:B------:R-:W-:-:S03]  /*68a0*/  F2FP.SATFINITE.E4M3.F32.PACK_AB_MERGE_C R63, R63, R10, RZ ;  /* 0x0000000a3f3f723e */ /* 0x000fc600048070ff */
[----:B------:R-:W-:Y:S01]  /*68b0*/  FADD.FTZ R69, R69, R68 ;  /* 0x0000004445457221 */ /* 0x000fe20000010000 */
[----:B------:R-:W-:Y:S01]  /*68c0*/  F2FP.SATFINITE.E4M3.F32.PACK_AB_MERGE_C R209, R59, R58, R63 ;  /* 0x0000003a3bd1723e */ /* 0x000fe2000480703f */
[----:B------:R-:W0:Y:S01]  /*68d0*/  MUFU.EX2 R45, R45 ;  /* 0x0000002d002d7308 */ /* 0x000e220000000800 */
[----:B--2---:R-:W-:-:S07]  /*68e0*/  FADD.FTZ R9, R5, R12 ;  /* 0x0000000c05097221 */ /* 0x004fce0000010000 */
[----:B------:R-:W1:Y:S08]  /*68f0*/  MUFU.EX2 R6, R6 ;  /* 0x0000000600067308 */ /* 0x000e700000000800 */
[----:B------:R-:W-:Y:S01]  /*6900*/  MUFU.EX2 R4, R4 ;  /* 0x0000000400047308 */ /* 0x000fe20000000800 */
[----:B0-----:R-:W-:-:S07]  /*6910*/  F2FP.SATFINITE.E4M3.F32.PACK_AB_MERGE_C R10, R45, R40, RZ ;  /* 0x000000282d0a723e */ /* 0x001fce00048070ff */
[----:B------:R-:W0:Y:S01]  /*6920*/  MUFU.EX2 R41, R41 ;  /* 0x0000002900297308 */ /* 0x000e220000000800 */
[----:B-1----:R-:W-:-:S07]  /*6930*/  FADD.FTZ R9, R6, R9 ;  /* 0x0000000906097221 */ /* 0x002fce0000010000 */
[----:B------:R-:W1:Y:S08]  /*6940*/  MUFU.EX2 R70, R70 ;  /* 0x0000004600467308 */ /* 0x000e700000000800 */
[----:B------:R-:W2:Y:S01]  /*6950*/  MUFU.EX2 R71, R71 ;  /* 0x0000004700477308 */ /* 0x000ea20000000800 */
[----:B0-----:R-:W-:Y:S01]  /*6960*/  F2FP.SATFINITE.E4M3.F32.PACK_AB_MERGE_C R204, R41, R4, R10 ;  /* 0x0000000429cc723e */ /* 0x001fe2000480700a */
[----:B------:R-:W-:-:S04]  /*6970*/  FADD.FTZ R10, R4, R69 ;  /* 0x00000045040a7221 */ /* 0x000fc80000010000 */
[----:B------:R-:W-:Y:S02]  /*6980*/  FADD.FTZ R41, R41, R10 ;  /* 0x0000000a29297221 */ /* 0x000fe40000010000 */
[----:B------:R-:W-:Y:S01]  /*6990*/  MUFU.EX2 R48, R48 ;  /* 0x0000003000307308 */ /* 0x000fe20000000800 */
[----:B-1----:R-:W-:-:S01]  /*69a0*/  FADD.FTZ R4, R70, R9 ;  /* 0x0000000946047221 */ /* 0x002fc20000010000 */
[----:B------:R-:W-:-:S04]  /*69b0*/  FADD.FTZ R40, R40, R41 ;  /* 0x0000002928287221 */ /* 0x000fc80000010000 */
[----:B------:R-:W-:Y:S02]  /*69c0*/  FADD.FTZ R45, R45, R40 ;  /* 0x000000282d2d7221 */ /* 0x000fe40000010000 */
[----:B------:R-:W0:Y:S01]  /*69d0*/  MUFU.EX2 R53, R53 ;  /* 0x0000003500357308 */ /* 0x000e220000000800 */
[C---:B--2---:R-:W-:Y:S01]  /*69e0*/  F2FP.SATFINITE.E4M3.F32.PACK_AB_MERGE_C R70, R71.reuse, R70, RZ ;  /* 0x000000464746723e */ /* 0x044fe200048070ff */
[----:B------:R-:W-:-:S03]  /*69f0*/  FADD.FTZ R71, R71, R4 ;  /* 0x0000000447477221 */ /* 0x000fc60000010000 */
[----:B------:R-:W-:-:S03]  /*6a00*/  F2FP.SATFINITE.E4M3.F32.PACK_AB_MERGE_C R211, R6, R5, R70 ;  /* 0x0000000506d3723e */ /* 0x000fc60004807046 */
        /* <DEDUP_REMOVED lines=15> */
[----:B--2---:R-:W-:-:S07]  /*6b00*/  FADD.FTZ R4, R46, R9 ;  /* 0x000000092e047221 */ /* 0x004fce0000010000 */
[----:B------:R-:W1:Y:S01]  /*6b10*/  MUFU.EX2 R29, R29 ;  /* 0x0000001d001d7308 */ /* 0x000e620000000800 */
[C---:B0-----:R-:W-:Y:S01]  /*6b20*/  F2FP.SATFINITE.E4M3.F32.PACK_AB_MERGE_C R46, R47.reuse, R46, RZ ;  /* 0x0000002e2f2e723e */ /* 0x041fe200048070ff */
[----:B------:R-:W-:-:S03]  /*6b30*/  FADD.FTZ R47, R47, R4 ;  /* 0x000000042f2f7221 */ /* 0x000fc60000010000 */
[----:B------:R-:W-:-:S03]  /*6b40*/  F2FP.SATFINITE.E4M3.F32.PACK_AB_MERGE_C R205, R43, R42, R46 ;  /* 0x0000002a2bcd723e */ /* 0x000fc6000480702e */
[----:B------:R-:W0:Y:S08]  /*6b50*/  MUFU.EX2 R50, R50 ;  /* 0x0000003200327308 */ /* 0x000e300000000800 */
[----:B------:R-:W-:Y:S01]  /*6b60*/  MUFU.EX2 R24, R24 ;  /* 0x0000001800187308 */ /* 0x000fe20000000800 */
[----:B-1----:R-:W-:-:S07]  /*6b70*/  F2FP.SATFINITE.E4M3.F32.PACK_AB_MERGE_C R9, R29, R28, RZ ;  /* 0x0000001c1d09723e */ /* 0x002fce00048070ff */
[----:B------:R-:W1:Y:S01]  /*6b80*/  MUFU.EX2 R25, R25 ;  /* 0x0000001900197308 */ /* 0x000e620000000800 */
[----:B0-----:R-:W-:-:S07]  /*6b90*/  FADD.FTZ R4, R50, R47 ;  /* 0x0000002f32047221 */ /* 0x001fce0000010000 */
[----:B------:R-:W0:Y:S08]  /*6ba0*/  MUFU.EX2 R51, R51 ;  /* 0x0000003300337308 */ /* 0x000e300000000800 */
[----:B------:R-:W2:Y:S01]  /*6bb0*/  MUFU.EX2 R54, R54 ;  /* 0x0000003600367308 */ /* 0x000ea20000000800 */
[----:B-1----:R-:W-:Y:S01]  /*6bc0*/  F2FP.SATFINITE.E4M3.F32.PACK_AB_MERGE_C R200, R25, R24, R9 ;  /* 0x0000001819c8723e */ /* 0x002fe20004807009 */
[----:B------:R-:W-:-:S04]  /*6bd0*/  FADD.FTZ R24, R24, R53 ;  /* 0x0000003518187221 */ /* 0x000fc80000010000 */
[----:B------:R-:W-:Y:S02]  /*6be0*/  FADD.FTZ R25, R25, R24 ;  /* 0x0000001819197221 */ /* 0x000fe40000010000 */
[----:B------:R-:W1:Y:S01]  /*6bf0*/  MUFU.EX2 R55, R55 ;  /* 0x0000003700377308 */ /* 0x000e620000000800 */
[----:B0-----:R-:W-:-:S01]  /*6c00*/  FADD.FTZ R9, R51, R4 ;  /* 0x0000000433097221 */ /* 0x001fc20000010000 */
[----:B------:R-:W-:-:S04]  /*6c10*/  FADD.FTZ R28, R28, R25 ;  /* 0x000000191c1c7221 */ /* 0x000fc80000010000 */
[----:B------:R-:W-:Y:S02]  /*6c20*/  FADD.FTZ R29, R29, R28 ;  /* 0x0000001c1d1d7221 */ /* 0x000fe40000010000 */
[----:B------:R-:W0:Y:S01]  /*6c30*/  MUFU.EX2 R26, R26 ;  /* 0x0000001a001a7308 */ /* 0x000e220000000800 */
[----:B--2---:R-:W-:-:S07]  /*6c40*/  FADD.FTZ R4, R54, R9 ;  /* 0x0000000936047221 */ /* 0x004fce0000010000 */
[----:B------:R-:W2:Y:S01]  /*6c50*/  MUFU.EX2 R27, R27 ;  /* 0x0000001b001b7308 */ /* 0x000ea20000000800 */
[C---:B-1----:R-:W-:Y:S01]  /*6c60*/  F2FP.SATFINITE.E4M3.F32.PACK_AB_MERGE_C R54, R55.reuse, R54, RZ ;  /* 0x000000363736723e */ /* 0x042fe200048070ff */
[----:B------:R-:W-:-:S03]  /*6c70*/  FADD.FTZ R55, R55, R4 ;  /* 0x0000000437377221 */ /* 0x000fc60000010000 */
[----:B------:R-:W-:-:S03]  /*6c80*/  F2FP.SATFINITE.E4M3.F32.PACK_AB_MERGE_C R207, R51, R50, R54 ;  /* 0x0000003233cf723e */ /* 0x000fc60004807036 */
[----:B------:R-:W1:Y:S01]  /*6c90*/  MUFU.EX2 R30, R30 ;  /* 0x0000001e001e7308 */ /* 0x000e620000000800 */
[----:B0-----:R-:W-:-:S07]  /*6ca0*/  FADD.FTZ R4, R26, R55 ;  /* 0x000000371a047221 */ /* 0x001fce0000010000 */
[----:B------:R-:W-:Y:S01]  /*6cb0*/  MUFU.EX2 R36, R36 ;  /* 0x0000002400247308 */ /* 0x000fe20000000800 */
[----:B--2---:R-:W-:-:S07]  /*6cc0*/  FADD.FTZ R5, R27, R4 ;  /* 0x000000041b057221 */ /* 0x004fce0000010000 */
[----:B------:R-:W0:Y:S01]  /*6cd0*/  MUFU.EX2 R37, R37 ;  /* 0x0000002500257308 */ /* 0x000e220000000800 */
[----:B-1----:R-:W-:-:S07]  /*6ce0*/  FADD.FTZ R4, R30, R5 ;  /* 0x000000051e047221 */ /* 0x002fce0000010000 */
[----:B------:R-:W1:Y:S08]  /*6cf0*/  MUFU.EX2 R31, R31 ;  /* 0x0000001f001f7308 */ /* 0x000e700000000800 */
[----:B------:R-:W-:Y:S01]  /*6d00*/  MUFU.EX2 R32, R32 ;  /* 0x0000002000207308 */ /* 0x000fe20000000800 */
[----:B0-----:R-:W-:-:S07]  /*6d10*/  F2FP.SATFINITE.E4M3.F32.PACK_AB_MERGE_C R6, R37, R36, RZ ;  /* 0x000000242506723e */ /* 0x001fce00048070ff */
[----:B------:R-:W0:Y:S01]  /*6d20*/  MUFU.EX2 R33, R33 ;  /* 0x0000002100217308 */ /* 0x000e220000000800 */
[C---:B-1----:R-:W-:Y:S01]  /*6d30*/  F2FP.SATFINITE.E4M3.F32.PACK_AB_MERGE_C R30, R31.reuse, R30, RZ ;  /* 0x0000001e1f1e723e */ /* 0x042fe200048070ff */
[----:B------:R-:W-:-:S03]  /*6d40*/  FADD.FTZ R31, R31, R4 ;  /* 0x000000041f1f7221 */ /* 0x000fc60000010000 */
[----:B------:R-:W-:-:S03]  /*6d50*/  F2FP.SATFINITE.E4M3.F32.PACK_AB_MERGE_C R201, R27, R26, R30 ;  /* 0x0000001a1bc9723e */ /* 0x000fc6000480701e */
        /* <DEDUP_REMOVED lines=10> */
[----:B--2---:R-:W-:-:S01]  /*6e00*/  FADD.FTZ R5, R35, R4 ;  /* 0x0000000423057221 */ /* 0x004fc20000010000 */
[----:B0-----:R-:W-:-:S03]  /*6e10*/  F2FP.SATFINITE.E4M3.F32.PACK_AB_MERGE_C R4, R39, R38, RZ ;  /* 0x000000262704723e */ /* 0x001fc600048070ff */
[----:B------:R-:W-:Y:S01]  /*6e20*/  FADD.FTZ R38, R38, R5 ;  /* 0x0000000526267221 */ /* 0x000fe20000010000 */
[----:B------:R-:W-:-:S03]  /*6e30*/  F2FP.SATFINITE.E4M3.F32.PACK_AB_MERGE_C R203, R35, R34, R4 ;  /* 0x0000002223cb723e */ /* 0x000fc60004807004 */
[----:B------:R-:W-:Y:S01]  /*6e40*/  FADD.FTZ R5, R39, R38 ;  /* 0x0000002627057221 */ /* 0x000fe20000010000 */
[----:B------:R-:W-:Y:S01]  /*6e50*/  VIADD R4, R136, 0xfffffffe ;  /* 0xfffffffe88047836 */ /* 0x000fe20000000000 */
[----:B------:R-:W-:Y:S06]  /*6e60*/  @P1 BRA `(.L_x_812) ;  /* 0x0000000000441947 */ /* 0x000fec0003800000 */
[----:B------:R-:W-:Y:S01]  /*6e70*/  ISETP.LT.AND P1, PT, RZ, UR10, PT ;  /* 0x0000000aff007c0c */ /* 0x000fe2000bf21270 */
[----:B------:R-:W-:-:S12]  /*6e80*/  UIADD3 UR6, UR10, -0x1, URZ ;  /* 0xffffffff0a067890 */ /* 0x000fd8000fffe03f */
[----:B------:R-:W-:Y:S05]  /*6e90*/  @P1 BRA `(.L_x_813) ;  /* 0x00000000001c1947 */ /* 0x000fea0003800000 */
[----:B------:R-:W-:Y:S02]  /*6ea0*/  UISETP.NE.AND UP2, UPT, UR7, 0x1, UPT ;  /* 0x000000010700788c */ /* 0x000fe4000bf45270 */
[----:B------:R-:W-:-:S09]  /*6eb0*/  UIADD3 UR6, -UR10, URZ, URZ ;  /* 0x0000003f0a067290 */ /* 0x000fd2000fffe13f */
[----:B------:R-:W-:Y:S02]  /*6ec0*/  @UP2 ULDC.64 UR18, c[0x0][0x9e8] ;  /* 0x00027a0000122ab9 */ /* 0x000fe40000000a00 */
[----:B------:R-:W-:-:S04]  /*6ed0*/  UIMAD.WIDE.U32 UR10, UR6, UR18, URZ ;  /* 0x00000012060a72a5 */ /* 0x000fc8000f8e003f */
[----:B------:R-:W-:-:S04]  /*6ee0*/  @UP2 USHF.R.U32.HI UR6, URZ, UR19, UR11 ;  /* 0x000000133f062299 */ /* 0x000fc8000801160b */
[----:B------:R-:W-:Y:S01]  /*6ef0*/  ULOP3.LUT UR6, URZ, UR6, URZ, 0x33, !UPT ;  /* 0x000000063f067292 */ /* 0x000fe2000f8e333f */
[----:B------:R-:W-:Y:S11]  /*6f00*/  BRA `(.L_x_814) ;  /* 0x0000000000107947 */ /* 0x000ff60003800000 */
.L_x_813:
[----:B------:R-:W-:-:S11]  /*6f10*/  UISETP.NE.AND UP2, UPT, UR7, 0x1, UPT ;  /* 0x000000010700788c */ /* 0x000fd6000bf45270 */
[----:B------:R-:W-:Y:S02]  /*6f20*/  @UP2 ULDC.64 UR18, c[0x0][0x9e8] ;  /* 0x00027a0000122ab9 */ /* 0x000fe40000000a00 */
[----:B------:R-:W-:-:S04]  /*6f30*/  UIMAD.WIDE.U32 UR10, UR6, UR18, URZ ;  /* 0x00000012060a72a5 */ /* 0x000fc8000f8e003f */
[----:B------:R-:W-:-:S12]  /*6f40*/  @UP2 USHF.R.U32.HI UR6, URZ, UR19, UR11 ;  /* 0x000000133f062299 */ /* 0x000fd8000801160b */
.L_x_814:
[----:B------:R-:W-:-:S04]  /*6f50*/  UIMAD UR6, UR6, UR7, UR7 ;  /* 0x00000007060672a4 */ /* 0x000fc8000f8e0207 */
[----:B------:R-:W-:-:S04]  /*6f60*/  UISETP.LT.AND UP2, UPT, UR14, UR6, UPT ;  /* 0x000000060e00728c */ /* 0x000fc8000bf41270 */
[----:B------:R-:W-:-:S12]  /*6f70*/  USEL UR14, UR14, UR6, UP2 ;  /* 0x000000060e0e7287 */ /* 0x000fd80009000000 */
.L_x_812:
[----:B------:R-:W-:Y:S01]  /*6f80*/  UMOV UR6, URZ ;  /* 0x0000003f00067c82 */ /* 0x000fe20008000000 */
[----:B------:R-:W-:Y:S01]  /*6f90*/  UMOV UR7, UR14 ;  /* 0x0000000e00077c82 */ /* 0x000fe20008000000 */
[----:B------:R-:W-:Y:S01]  /*6fa0*/  CS2R R86, SRZ ;  /* 0x0000000000567805 */ /* 0x000fe2000001ff00 */
[----:B------:R-:W-:Y:S01]  /*6fb0*/  UIMAD.WIDE UR6, UR14, -0x6db6db6d, UR6 ;  /* 0x924924930e0678a5 */ /* 0x000fe2000f8e0206 */
[----:B------:R-:W-:Y:S02]  /*6fc0*/  CS2R R84, SRZ ;  /* 0x0000000000547805 */ /* 0x000fe4000001ff00 */
[----:B------:R-:W-:Y:S02]  /*6fd0*/  CS2R R82, SRZ ;  /* 0x0000000000527805 */ /* 0x000fe4000001ff00 */
[----:B------:R-:W-:Y:S01]  /*6fe0*/  CS2R R80, SRZ ;  /* 0x0000000000507805 */ /* 0x000fe2000001ff00 */
[----:B------:R-:W-:Y:S01]  /*6ff0*/  USHF.R.U32.HI UR6, URZ, 0x1f, UR7 ;  /* 0x0000001f3f067899 */ /* 0x000fe20008011607 */
[----:B------:R-:W-:-:S02]  /*7000*/  CS2R R78, SRZ ;  /* 0x00000000004e7805 */ /* 0x000fc4000001ff00 */
[----:B------:R-:W-:Y:S02]  /*7010*/  CS2R R76, SRZ ;  /* 0x00000000004c7805 */ /* 0x000fe4000001ff00 */
[----:B------:R-:W-:Y:S01]  /*7020*/  CS2R R74, SRZ ;  /* 0x00000000004a7805 */ /* 0x000fe2000001ff00 */
[----:B------:R-:W-:Y:S01]  /*7030*/  ULEA.HI.SX32 UR6, UR7, UR6, 0x19 ;  /* 0x0000000607067291 */ /* 0x000fe2000f8fca3f */
[----:B------:R-:W-:Y:S02]  /*7040*/  CS2R R72, SRZ ;  /* 0x0000000000487805 */ /* 0x000fe4000001ff00 */
[----:B------:R-:W-:Y:S02]  /*7050*/  CS2R R70, SRZ ;  /* 0x0000000000467805 */ /* 0x000fe4000001ff00 */
[----:B------:R-:W-:Y:S01]  /*7060*/  CS2R R68, SRZ ;  /* 0x0000000000447805 */ /* 0x000fe2000001ff00 */
[----:B------:R-:W-:Y:S01]  /*7070*/  UISETP.LT.AND UP2, UPT, UR39, UR6, UPT ;  /* 0x000000062700728c */ /* 0x000fe2000bf41270 */
[----:B------:R-:W-:-:S02]  /*7080*/  CS2R R66, SRZ ;  /* 0x0000000000427805 */ /* 0x000fc4000001ff00 */
[----:B------:R-:W-:Y:S02]  /*7090*/  CS2R R64, SRZ ;  /* 0x0000000000407805 */ /* 0x000fe4000001ff00 */
[----:B------:R-:W-:Y:S01]  /*70a0*/  CS2R R62, SRZ ;  /* 0x00000000003e7805 */ /* 0x000fe2000001ff00 */
[----:B------:R-:W-:Y:S01]  /*70b0*/  USEL UR56, UR39, UR6, !UP2 ;  /* 0x0000000627387287 */ /* 0x000fe2000d000000 */
[----:B------:R-:W-:Y:S02]  /*70c0*/  CS2R R60, SRZ ;  /* 0x00000000003c7805 */ /* 0x000fe4000001ff00 */
[----:B------:R-:W-:Y:S02]  /*70d0*/  CS2R R58, SRZ ;  /* 0x00000000003a7805 */ /* 0x000fe4000001ff00 */
[----:B------:R-:W-:Y:S02]  /*70e0*/  CS2R R56, SRZ ;  /* 0x0000000000387805 */ /* 0x000fe4000001ff00 */
[----:B------:R-:W-:-:S02]  /*70f0*/  CS2R R54, SRZ ;  /* 0x0000000000367805 */ /* 0x000fc4000001ff00 */
[----:B------:R-:W-:Y:S02]  /*7100*/  CS2R R52, SRZ ;  /* 0x0000000000347805 */ /* 0x000fe4000001ff00 */
[----:B------:R-:W-:Y:S02]  /*7110*/  ISETP.GE.AND P1, PT, R4, UR56, PT ;  /* 0x0000003804007c0c */ /* 0x000fe4000bf26270 */
        /* <DEDUP_REMOVED lines=14> */
[----:B------:R-:W-:Y:S06]  /*7200*/  @!P1 BRA `(.L_x_815) ;  /* 0x0000005c00349947 */ /* 0x000fec0003800000 */
[----:B------:R-:W-:Y:S01]  /*7210*/  IMAD.MOV.U32 R87, RZ, RZ, RZ ;  /* 0x000000ffff577224 */ /* 0x000fe200078e00ff */
[----:B------:R-:W-:Y:S01]  /*7220*/  ULDC UR49, c[0x0][0x9e4] ;  /* 0x0002790000317ab9 */ /* 0x000fe20000000800 */
[----:B------:R-:W-:Y:S01]  /*7230*/  ULDC UR52, c[0x0][0x9dc] ;  /* 0x0002770000347ab9 */ /* 0x000fe20000000800 */
[----:B------:R-:W-:-:S05]  /*7240*/  ULDC UR53, c[0x0][0x9e0] ;  /* 0x0002780000357ab9 */ /* 0x000fca0000000800 */
.L_x_833:
[----:B------:R-:W-:Y:S01]  /*7250*/  UIADD3 UR55, UR48, 0x1, URZ ;  /* 0x0000000130377890 */ /* 0x000fe2000fffe03f */
[----:B------:R-:W-:-:S03]  /*7260*/  ISETP.NE.AND P2, PT, RZ, UR43, PT ;  /* 0x0000002bff007c0c */ /* 0x000fc6000bf45270 */
[----:B------:R-:W-:-:S04]  /*7270*/  UISETP.NE.AND UP2, UPT, UR55, 0x2, UPT ;  /* 0x000000023700788c */ /* 0x000fc8000bf45270 */
[----:B------:R-:W-:Y:S02]  /*7280*/  USEL UR54, URZ, 0x1, UP2 ;  /* 0x000000013f367887 */ /* 0x000fe40009000000 */
[----:B------:R-:W-:Y:S02]  /*7290*/  USEL UR55, UR55, URZ, UP2 ;  /* 0x0000003f37377287 */ /* 0x000fe40009000000 */
[----:B------:R-:W-:Y:S02]  /*72a0*/  ULOP3.LUT UR54, UR45, UR54, URZ, 0x3c, !UPT ;  /* 0x000000362d367292 */ /* 0x000fe4000f8e3c3f */
[----:B------:R-:W-:Y:S10]  /*72b0*/  @P2 BRA `(.L_x_816) ;  /* 0x00000000002c2947 */ /* 0x000ff40003800000 */
[----:B------:R-:W-:Y:S05]  /*72c0*/  @!P0 BRA `(.L_x_817) ;  /* 0x0000000000048947 */ /* 0x000fea0003800000 */
[----:B------:R-:W-:Y:S01]  /*72d0*/  BPT.TRAP 0x1 ;  /* 0x000000040000795c */ /* 0x000fe20000300000 */
.L_x_817:
[----:B------:R-:W-:Y:S01]  /*72e0*/  ULEA UR6, UR55, UR41, 0x3 ;  /* 0x0000002937067291 */ /* 0x000fe2000f8e183f */
[----:B------:R-:W-:-:S05]  /*72f0*/  IMAD.U32 R8, RZ, RZ, UR54 ;  /* 0x00000036ff087e24 */ /* 0x000fca000f8e00ff */
[----:B------:R-:W-:-:S04]  /*7300*/  SHF.L.U32 R8, R8, 0x1f, RZ ;  /* 0x0000001f08087819 */ /* 0x000fc800000006ff */
[----:B------:R0:W1:Y:S01]  /*7310*/  SYNCS.PHASECHK.TRANS64.TRYWAIT P1, [UR6+0x2e830], R8 ;  /* 0x02e83008ff0075a7 */ /* 0x0000620008020146 */
[----:B------:R-:W-:Y:S05]  /*7320*/  @!P0 BRA `(.L_x_818) ;  /* 0x0000000000048947 */ /* 0x000fea0003800000 */
[----:B------:R-:W-:Y:S01]  /*7330*/  BPT.TRAP 0x1 ;  /* 0x000000040000795c */ /* 0x000fe20000300000 */
.L_x_818:
[----:B-1----:R-:W-:Y:S05]  /*7340*/  @P1 BRA `(.L_x_816) ;  /* 0x0000000000081947 */ /* 0x002fea0003800000 */
[----:B------:R-:W1:Y:S02]  /*7350*/  SYNCS.PHASECHK.TRANS64.TRYWAIT P1, [UR6+0x2e830], R8 ;  /* 0x02e83008ff0075a7 */ /* 0x000e640008020146 */
[----:B-1----:R-:W-:Y:S05]  /*7360*/  @!P1 BRA `(.L_x_819) ;  /* 0x0000016400449947 */ /* 0x002fea0003800000 */
.L_x_816:
[----:B01----:R-:W-:Y:S01]  /*7370*/  VIADD R8, R22, 0x8 ;  /* 0x0000000816087836 */ /* 0x003fe20000000000 */
[----:B------:R-:W-:Y:S01]  /*7380*/  R2UR UR57, R7 ;  /* 0x00000000073972ca */ /* 0x000fe200000e0000 */
[----:B------:R-:W-:Y:S01]  /*7390*/  UMOV UR19, 0x40000040 ;  /* 0x4000004000137882 */ /* 0x000fe20000000000 */
[----:B------:R-:W-:Y:S01]  /*73a0*/  UMOV UR20, UR16 ;  /* 0x0000001000147c82 */ /* 0x000fe20008000000 */
[----:B------:R-:W-:Y:S01]  /*73b0*/  UMOV UR21, UR17 ;  /* 0x0000001100157c82 */ /* 0x000fe20008000000 */
[----:B------:R0:W-:Y:S06]  /*73c0*/  BAR.SYNC.DEFER_BLOCKING R8, 0x100 ;  /* 0x000400080000751d */ /* 0x0001ec0000010000 */
[----:B------:R-:W-:Y:S01]  /*73d0*/  UMOV UR23, 0x40000040 ;  /* 0x4000004000177882 */ /* 0x000fe20000000000 */
[----:B------:R-:W-:Y:S01]  /*73e0*/  UMOV UR24, UR16 ;  /* 0x0000001000187c82 */ /* 0x000fe20008000000 */
[----:B------:R-:W-:Y:S01]  /*73f0*/  UMOV UR25, UR17 ;  /* 0x0000001100197c82 */ /* 0x000fe20008000000 */
[----:B------:R-:W-:Y:S01]  /*7400*/  UIMAD UR57, UR55, 0x700, UR57 ;  /* 0x00000700373978a4 */ /* 0x000fe2000f8e0239 */
[----:B------:R-:W-:Y:S01]  /*7410*/  UMOV UR27, 0x40000040 ;  /* 0x40000040001b7882 */ /* 0x000fe20000000000 */
[----:B------:R-:W-:-:S02]  /*7420*/  UMOV UR28, UR16 ;  /* 0x00000010001c7c82 */ /* 0x000fc40008000000 */
[----:B------:R-:W-:Y:S02]  /*7430*/  UIADD3 UR22, UR57, 0x100, URZ ;  /* 0x0000010039167890 */ /* 0x000fe4000fffe03f */
[----:B------:R-:W-:Y:S02]  /*7440*/  UIADD3 UR26, UR57, 0x200, URZ ;  /* 0x00000200391a7890 */ /* 0x000fe4000fffe03f */
[----:B------:R-:W-:Y:S01]  /*7450*/  UMOV UR18, UR57 ;  /* 0x0000003900127c82 */ /* 0x000fe20008000000 */
[----:B------:R-:W-:Y:S01]  /*7460*/  UIADD3 UR30, UR57, 0x300, URZ ;  /* 0x00000300391e7890 */ /* 0x000fe2000fffe03f */
[----:B------:R-:W-:Y:S01]  /*7470*/  UMOV UR29, UR17 ;  /* 0x00000011001d7c82 */ /* 0x000fe20008000000 */
[----:B------:R-:W-:Y:S01]  /*7480*/  UMOV UR31, 0x40000040 ;  /* 0x40000040001f7882 */ /* 0x000fe20000000000 */
[----:B------:R-:W-:Y:S01]  /*7490*/  UIADD3 UR34, UR57, 0x400, URZ ;  /* 0x0000040039227890 */ /* 0x000fe2000fffe03f */
[----:B------:R-:W-:Y:S01]  /*74a0*/  WARPGROUP.ARRIVE ;  /* 0x00000000000079c5 */ /* 0x000fe20000000000 */
[----:B------:R-:W-:Y:S01]  /*74b0*/  UMOV UR32, UR16 ;  /* 0x0000001000207c82 */ /* 0x000fe20008000000 */
[----:B------:R-:W-:Y:S01]  /*74c0*/  UMOV UR33, UR17 ;  /* 0x0000001100217c82 */ /* 0x000fe20008000000 */
[----:B------:R-:W-:Y:S01]  /*74d0*/  UMOV UR35, 0x40000040 ;  /* 0x4000004000237882 */ /* 0x000fe20000000000 */
[----:B------:R-:W-:-:S02]  /*74e0*/  UIADD3 UR6, UR57, 0x600, URZ ;  /* 0x0000060039067890 */ /* 0x000fc4000fffe03f */
[----:B------:R-:W-:Y:S01]  /*74f0*/  QGMMA.64x32x32.F32.E4M3.E4M3 R184, gdesc[UR16], RZ, !UPT, gsb0 ;  /* 0x0060000010b879f3 */ /* 0x000fe2000c0008ff */
[----:B------:R-:W-:Y:S01]  /*7500*/  UIADD3 UR18, UR57, 0x500, URZ ;  /* 0x0000050039127890 */ /* 0x000fe2000fffe03f */
[----:B------:R-:W-:Y:S01]  /*7510*/  UMOV UR19, 0x40000040 ;  /* 0x4000004000137882 */ /* 0x000fe20000000000 */
[----:B------:R-:W-:Y:S01]  /*7520*/  UMOV UR7, 0x40000040 ;  /* 0x4000004000077882 */ /* 0x000fe20000000000 */
[----:B------:R-:W-:Y:S01]  /*7530*/  UIADD3 UR10, UR57, 0x602, URZ ;  /* 0x00000602390a7890 */ /* 0x000fe2000fffe03f */
[----:B------:R-:W-:Y:S01]  /*7540*/  UMOV UR11, 0x40000040 ;  /* 0x40000040000b7882 */ /* 0x000fe20000000000 */
[----:B------:R-:W-:Y:S01]  /*7550*/  UIADD3 UR14, UR57, 0x6, URZ ;  /* 0x00000006390e7890 */ /* 0x000fe2000fffe03f */
        /* <DEDUP_REMOVED lines=152> */
.L_x_821:
[----:B------:R-:W-:Y:S01]  /*7ee0*/  ULEA UR6, UR48, UR41, 0x3 ;  /* 0x0000002930067291 */ /* 0x000fe2000f8e183f */
[----:B------:R-:W-:-:S05]  /*7ef0*/  IMAD.U32 R8, RZ, RZ, UR45 ;  /* 0x0000002dff087e24 */ /* 0x000fca000f8e00ff */
[----:B------:R-:W-:-:S04]  /*7f00*/  SHF.L.U32 R8, R8, 0x1f, RZ ;  /* 0x0000001f08087819 */ /* 0x000fc800000006ff */
[----:B------:R0:W1:Y:S01]  /*7f10*/  SYNCS.PHASECHK.TRANS64.TRYWAIT P1, [UR6+0x2e850], R8 ;  /* 0x02e85008ff0075a7 */ /* 0x0000620008020146 */
[----:B------:R-:W-:Y:S05]  /*7f20*/  @!P0 BRA `(.L_x_822) ;  /* 0x0000000000048947 */ /* 0x000fea0003800000 */
[----:B------:R-:W-:Y:S01]  /*7f30*/  BPT.TRAP 0x1 ;  /* 0x000000040000795c */ /* 0x000fe20000300000 */
.L_x_822:
[----:B-1----:R-:W-:Y:S05]  /*7f40*/  @P1 BRA `(.L_x_820) ;  /* 0x0000000000081947 */ /* 0x002fea0003800000 */
[----:B------:R-:W1:Y:S02]  /*7f50*/  SYNCS.PHASECHK.TRANS64.TRYWAIT P1, [UR6+0x2e850], R8 ;  /* 0x02e85008ff0075a7 */ /* 0x000e640008020146 */
[----:B-1----:R-:W-:Y:S05]  /*7f60*/  @!P1 BRA `(.L_x_823) ;  /* 0x00000158005c9947 */ /* 0x002fea0003800000 */
.L_x_820:
[----:B------:R-:W-:Y:S01]  /*7f70*/  UIADD3 UR6, UR41, 0x400, URZ ;  /* 0x0000040029067890 */ /* 0x000fe2000fffe03f */
[----:B------:R-:W-:Y:S01]  /*7f80*/  WARPGROUP.ARRIVE ;  /* 0x00000000000079c5 */ /* 0x000fe20000000000 */
[----:B------:R-:W-:-:S05]  /*7f90*/  UMOV UR7, 0xc0000010 ;  /* 0xc000001000077882 */ /* 0x000fca0000000000 */
[----:B------:R-:W2:Y:S01]  /*7fa0*/  S2R R10, SR_TID.X ;  /* 0x00000000000a7919 */ /* 0x000ea20000002100 */
[----:B------:R-:W-:Y:S01]  /*7fb0*/  USHF.R.U32.HI UR6, URZ, 0x4, UR6 ;  /* 0x000000043f067899 */ /* 0x000fe20008011606 */
[----:B------:R-:W-:Y:S01]  /*7fc0*/  PLOP3.LUT P1, PT, PT, PT, UP0, 0x80, 0x0 ;  /* 0x000000000000781c */ /* 0x000fe20003f2f008 */
[----:B------:R-:W-:Y:S01]  /*7fd0*/  VIADD R14, R19, UR36 ;  /* 0x00000024130e7c36 */ /* 0x000fe20008000000 */
[----:B------:R-:W-:Y:S01]  /*7fe0*/  PLOP3.LUT P2, PT, PT, PT, UP0, 0x80, 0x0 ;  /* 0x000000000000781c */ /* 0x000fe20003f4f008 */
[----:B------:R-:W-:Y:S01]  /*7ff0*/  ULOP3.LUT UR6, UR6, 0x3fff, URZ, 0xc0, !UPT ;  /* 0x00003fff06067892 */ /* 0x000fe2000f8ec03f */
[----:B01----:R-:W0:Y:S01]  /*8000*/  LDC R8, c[0x0][0x288] ;  /* 0x0000a200ff087b82 */ /* 0x003e220000000800 */
[----:B------:R-:W-:Y:S02]  /*8010*/  IMAD R15, R4, -0xe0, RZ ;  /* 0xffffff20040f7824 */ /* 0x000fe400078e02ff */
[----:B------:R-:W-:Y:S01]  /*8020*/  ULOP3.LUT UR6, UR6, 0x10000, URZ, 0xfc, !UPT ;  /* 0x0001000006067892 */ /* 0x000fe2000f8efc3f */
[----:B------:R-:W-:-:S02]  /*8030*/  IMAD.U32 R9, RZ, RZ, UR55 ;  /* 0x00000037ff097e24 */ /* 0x000fc4000f8e00ff */
[----:B------:R-:W-:Y:S01]  /*8040*/  VIADD R11, R15, 0x1 ;  /* 0x000000010f0b7836 */ /* 0x000fe20000000000 */
[----:B------:R-:W-:-:S03]  /*8050*/  UIMAD UR10, UR48, 0x700, UR6 ;  /* 0x00000700300a78a4 */ /* 0x000fc6000f8e0206 */
[----:B------:R-:W-:-:S04]  /*8060*/  IMAD R11, R18, -0x2, R11 ;  /* 0xfffffffe120b7824 */ /* 0x000fc800078e020b */
[----:B------:R-:W-:Y:S02]  /*8070*/  UMOV UR6, UR10 ;  /* 0x0000000a00067c82 */ /* 0x000fe40008000000 */
[----:B------:R-:W-:Y:S01]  /*8080*/  QGMMA.64x128x32.F32.E4M3.E4M3 R24, R224, gdesc[UR4], R24, gsb0 ;  /* 0x01e00004e0187df3 */ /* 0x000fe20008000818 */
[----:B------:R-:W-:Y:S01]  /*8090*/  UIADD3 UR6, UR10, 0x100, URZ ;  /* 0x000001000a067890 */ /* 0x000fe2000fffe03f */
[----:B------:R-:W-:Y:S01]  /*80a0*/  UMOV UR7, 0xc0000010 ;  /* 0xc000001000077882 */ /* 0x000fe20000000000 */
[----:B0-----:R-:W-:Y:S02]  /*80b0*/  IADD3 R12, R11, -R8, R17 ;  /* 0x800000080b0c7210 */ /* 0x001fe40007ffe011 */
[----:B--2---:R-:W-:-:S03]  /*80c0*/  LOP3.LUT P3, RZ, R10, 0x7f, RZ, 0xc0, !PT ;  /* 0x0000007f0aff7812 */ /* 0x004fc6000786c0ff */
[----:B------:R-:W-:-:S10]  /*80d0*/  VIADD R13, R12, UR53 ;  /* 0x000000350c0d7c36 */ /* 0x000fd40008000000 */
[----:B------:R-:W-:-:S05]  /*80e0*/  @!P3 LEA R9, R9, UR41, 0x3 ;  /* 0x000000290909bc11 */ /* 0x000fca000f8e18ff */
[----:B------:R-:W-:-:S05]  /*80f0*/  @!P3 VIADD R9, R9, 0x2e840 ;  /* 0x0002e8400909b836 */ /* 0x000fca0000000000 */
[----:B------:R-:W-:Y:S01]  /*8100*/  @!P3 PRMT R9, RZ, 0x654, R9 ;  /* 0x00000654ff09b816 */ /* 0x000fe20000000009 */
[----:B------:R-:W-:Y:S02]  /*8110*/  WARPGROUP.DEPBAR.LE gsb0, 0x0 ;  /* 0x00008000000079c5 */ /* 0x000fe40000010000 */
[----:B------:R-:W-:-:S06]  /*8120*/  WARPGROUP.ARRIVE ;  /* 0x00000000000079c5 */ /* 0x000fcc0000000000 */
        /* <DEDUP_REMOVED lines=26> */
[----:B------:R-:W-:Y:S01]  /*82d0*/  @UP0 ULDC UR6, c[0x0][0x44c] ;  /* 0x0001130000060ab9 */ /* 0x000fe20000000800 */
[----:B------:R-:W-:Y:S01]  /*82e0*/  @UP0 ULDC UR7, c[0x0][0x450] ;  /* 0x0001140000070ab9 */ /* 0x000fe20000000800 */
[----:B------:R-:W-:Y:S01]  /*82f0*/  @P1 IMAD.HI.U32 R10, R14, UR6, RZ ;  /* 0x000000060e0a1c27 */ /* 0x000fe2000f8e00ff */
[----:B------:R-:W-:Y:S01]  /*8300*/  PLOP3.LUT P1, PT, PT, PT, UP1, 0x40, 0x0 ;  /* 0x000000000000781c */ /* 0x000fe20003f2e818 */
[----:B------:R-:W-:-:S03]  /*8310*/  ULOP3.LUT UR6, URZ, UR52, URZ, 0x33, !UPT ;  /* 0x000000343f067292 */ /* 0x000fc6000f8e333f */
[----:B------:R-:W-:Y:S02]  /*8320*/  @P2 SHF.R.U32.HI R14, RZ, UR7, R10 ;  /* 0x00000007ff0e2c19 */ /* 0x000fe4000801160a */
[----:B------:R-:W-:Y:S01]  /*8330*/  IADD3 R10, -R22, 0xb, RZ ;  /* 0x0000000b160a7810 */ /* 0x000fe20007ffe1ff */
[----:B------:R-:W-:Y:S02]  /*8340*/  VIADD R12, R12, UR6 ;  /* 0x000000060c0c7c36 */ /* 0x000fe40008000000 */
[----:B------:R-:W0:Y:S01]  /*8350*/  SHFL.IDX PT, R20, R14, RZ, 0x1c1f ;  /* 0x001c1fff0e147589 */ /* 0x000e2200000e0000 */
[----:B------:R-:W-:Y:S02]  /*8360*/  WARPGROUP.DEPBAR.LE gsb0, 0x0 ;  /* 0x00008000000079c5 */ /* 0x000fe40000010000 */
[----:B------:R0:W-:Y:S06]  /*8370*/  BAR.ARV R10, 0x100 ;  /* 0x0004000a0000751d */ /* 0x0001ec0000002000 */
[----:B------:R1:W-:Y:S01]  /*8380*/  @!P3 SYNCS.ARRIVE.TRANS64.RED.A1T0 RZ, [R9+URZ], RZ ;  /* 0x000000ff09ffb9a7 */ /* 0x0003e2000810043f */
[----:B0-----:R-:W-:-:S02]  /*8390*/  IMAD.IADD R10, R12, 0x1, R20 ;  /* 0x000000010c0a7824 */ /* 0x001fc400078e0214 */
[----:B-1----:R-:W-:Y:S02]  /*83a0*/  VIADD R9, R11, 0xffffffff ;  /* 0xffffffff0b097836 */ /* 0x002fe40000000000 */
[----:B------:R-:W-:Y:S01]  /*83b0*/  IMAD.IADD R11, R13, 0x1, R20 ;  /* 0x000000010d0b7824 */ /* 0x000fe200078e0214 */
[----:B------:R-:W-:Y:S06]  /*83c0*/  @P1 BRA `(.L_x_824) ;  /* 0x0000000000541947 */ /* 0x000fec0003800000 */
[----:B------:R-:W-:Y:S01]  /*83d0*/  IADD3 R20, R17, -R8, R20 ;  /* 0x8000000811147210 */ /* 0x000fe20007ffe014 */
[----:B------:R-:W-:Y:S03]  /*83e0*/  BSSY B0, `(.L_x_825) ;  /* 0x0000010000007945 */ /* 0x000fe60003800000 */
[----:B------:R-:W-:-:S13]  /*83f0*/  ISETP.GT.AND P1, PT, R20, -0x1, PT ;  /* 0xffffffff1400780c */ /* 0x000fda0003f24270 */
[----:B------:R-:W-:Y:S05]  /*8400*/  @P1 BRA `(.L_x_826) ;  /* 0x0000000000201947 */ /* 0x000fea0003800000 */
[----:B------:R-:W-:Y:S01]  /*8410*/  IMAD.U32 R201, RZ, RZ, UR49 ;  /* 0x00000031ffc97e24 */ /* 0x000fe2000f8e00ff */
[----:B------:R-:W-:-:S04]  /*8420*/  LOP3.LUT R21, RZ, R20, RZ, 0x33, !PT ;  /* 0x00000014ff157212 */ /* 0x000fc800078e33ff */
[----:B------:R-:W-:-:S13]  /*8430*/  ISETP.NE.AND P1, PT, R201, 0x1, PT ;  /* 0x00000001c900780c */ /* 0x000fda0003f25270 */
[----:B------:R-:W0:Y:S02]  /*8440*/  @P1 LDC.64 R202, c[0x0][0x9e8] ;  /* 0x00027a00ffca1b82 */ /* 0x000e240000000a00 */
[----:B0-----:R-:W-:-:S05]  /*8450*/  @P1 IMAD.HI.U32 R20, R21, R202, RZ ;  /* 0x000000ca15141227 */ /* 0x001fca00078e00ff */
[----:B------:R-:W-:-:S04]  /*8460*/  @P1 SHF.R.U32.HI R21, RZ, R203, R20 ;  /* 0x000000cbff151219 */ /* 0x000fc80000011614 */
[----:B------:R-:W-:Y:S01]  /*8470*/  LOP3.LUT R20, RZ, R21, RZ, 0x33, !PT ;  /* 0x00000015ff147212 */ /* 0x000fe200078e33ff */
[----:B------:R-:W-:Y:S06]  /*8480*/  BRA `(.L_x_827) ;  /* 0x0000000000147947 */ /* 0x000fec0003800000 */
.L_x_826:
[----:B------:R-:W-:-:S05]  /*8490*/  IMAD.U32 R201, RZ, RZ, UR49 ;  /* 0x00000031ffc97e24 */ /* 0x000fca000f8e00ff */
[----:B------:R-:W-:-:S13]  /*84a0*/  ISETP.NE.AND P1, PT, R201, 0x1, PT ;  /* 0x00000001c900780c */ /* 0x000fda0003f25270 */
[----:B------:R-:W0:Y:S02]  /*84b0*/  @P1 LDC.64 R202, c[0x0][0x9e8] ;  /* 0x00027a00ffca1b82 */ /* 0x000e240000000a00 */
[----:B0-----:R-:W-:-:S05]  /*84c0*/  @P1 IMAD.HI.U32 R200, R20, R202, RZ ;  /* 0x000000ca14c81227 */ /* 0x001fca00078e00ff */
[----:B------:R-:W-:-:S07]  /*84d0*/  @P1 SHF.R.U32.HI R20, RZ, R203, R200 ;  /* 0x000000cbff141219 */ /* 0x000fce00000116c8 */
.L_x_827:
[----:B------:R-:W-:Y:S05]  /*84e0*/  BSYNC B0 ;  /* 0x0000000000007941 */ /* 0x000fea0003800000 */
.L_x_825:
[----:B------:R-:W-:-:S05]  /*84f0*/  IMAD R20, R20, R201, R9 ;  /* 0x000000c914147224 */ /* 0x000fca00078e0209 */
[----:B------:R-:W-:Y:S02]  /*8500*/  VIADDMNMX R11, R20, R201, R11, PT ;  /* 0x000000c9140b7246 */ /* 0x000fe4000380010b */
[----:B------:R-:W-:-:S07]  /*8510*/  VIMNMX R10, R10, R20, !PT ;  /* 0x000000140a0a7248 */ /* 0x000fce0007fe0100 */
.L_x_824:
[C---:B------:R-:W-:Y:S01]  /*8520*/  ISETP.GE.AND P1, PT, R15.reuse, 0x2, PT ;  /* 0x000000020f00780c */ /* 0x040fe20003f26270 */
[----:B------:R-:W0:Y:S01]  /*8530*/  SHFL.IDX PT, R14, R14, 0x1, 0x1c1f ;  /* 0x003c1f000e0e7f89 */ /* 0x000e2200000e0000 */
[C---:B------:R-:W-:Y:S02]  /*8540*/  ISETP.GE.AND P2, PT, R15.reuse, 0x9, PT ;  /* 0x000000090f00780c */ /* 0x040fe40003f46270 */
[----:B------:R-:W-:Y:S02]  /*8550*/  LOP3.LUT R2, R2, 0xffffefff, RZ, 0xc0, !PT ;  /* 0xffffefff02027812 */ /* 0x000fe400078ec0ff */
[----:B------:R-:W-:Y:S02]  /*8560*/  ISETP.GE.AND P3, PT, R15, 0xa, PT ;  /* 0x0000000a0f00780c */ /* 0x000fe40003f66270 */
[----:B------:R-:W-:-:S05]  /*8570*/  LOP3.LUT R16, R16, 0xfffffffd, RZ, 0xc0, !PT ;  /* 0xfffffffd10107812 */ /* 0x000fca00078ec0ff */
[----:B------:R-:W-:Y:S02]  /*8580*/  @P1 LOP3.LUT R2, R2, 0x1000, RZ, 0xfc, !PT ;  /* 0x0000100002021812 */ /* 0x000fe400078efcff */
[----:B------:R-:W-:Y:S02]  /*8590*/  ISETP.GT.AND P1, PT, R10, 0x1, !P1 ;  /* 0x000000010a00780c */ /* 0x000fe40004f24270 */
[----:B------:R-:W-:Y:S02]  /*85a0*/  LOP3.LUT R2, R2, 0xffffdfff, RZ, 0xc0, !PT ;  /* 0xffffdfff02027812 */ /* 0x000fe400078ec0ff */
[----:B------:R-:W-:Y:S02]  /*85b0*/  ISETP.LT.OR P1, PT, R11, 0x2, P1 ;  /* 0x000000020b00780c */ /* 0x000fe40000f21670 */
[----:B------:R-:W-:Y:S02]  /*85c0*/  @P2 LOP3.LUT R2, R2, 0x2000, RZ, 0xfc, !PT ;  /* 0x0000200002022812 */ /* 0x000fe400078efcff */
[----:B------:R-:W-:-:S02]  /*85d0*/  FSEL R185, R185, -INF , !P1 ;  /* 0xff800000b9b97808 */ /* 0x000fc40004800000 */
[----:B------:R-:W-:Y:S01]  /*85e0*/  LOP3.LUT R2, R2, 0xffffbfff, RZ, 0xc0, !PT ;  /* 0xffffbfff02027812 */ /* 0x000fe200078ec0ff */
[--C-:B0-----:R-:W-:Y:S01]  /*85f0*/  IMAD.IADD R13, R13, 0x1, R14.reuse ;  /* 0x000000010d0d7824 */ /* 0x101fe200078e020e */
[----:B------:R-:W-:Y:S01]  /*8600*/  ISETP.GT.AND P2, PT, R10, 0x8, !P2 ;  /* 0x000000080a00780c */ /* 0x000fe20005744270 */
[----:B------:R-:W-:Y:S01]  /*8610*/  IMAD.IADD R12, R12, 0x1, R14 ;  /* 0x000000010c0c7824 */ /* 0x000fe200078e020e */
[----:B------:R-:W-:Y:S02]  /*8620*/  @P3 LOP3.LUT R2, R2, 0x4000, RZ, 0xfc, !PT ;  /* 0x0000400002023812 */ /* 0x000fe400078efcff */
[----:B------:R-:W-:Y:S02]  /*8630*/  ISETP.GT.AND P1, PT, R10, 0x9, !P3 ;  /* 0x000000090a00780c */ /* 0x000fe40005f24270 */
[----:B------:R-:W-:Y:S02]  /*8640*/  ISETP.GE.AND P3, PT, R15, 0x11, PT ;  /* 0x000000110f00780c */ /* 0x000fe40003f66270 */
[----:B------:R-:W-:-:S02]  /*8650*/  ISETP.LT.OR P2, PT, R11, 0x9, P2 ;  /* 0x000000090b00780c */ /* 0x000fc40001741670 */
[----:B------:R-:W-:Y:S02]  /*8660*/  ISETP.LT.OR P1, PT, R11, 0xa, P1 ;  /* 0x0000000a0b00780c */ /* 0x000fe40000f21670 */
[----:B------:R-:W-:Y:S02]  /*8670*/  FSEL R188, R188, -INF , !P2 ;  /* 0xff800000bcbc7808 */ /* 0x000fe40005000000 */
[----:B------:R-:W-:Y:S02]  /*8680*/  ISETP.GE.AND P2, PT, R15, 0x12, PT ;  /* 0x000000120f00780c */ /* 0x000fe40003f46270 */
[----:B------:R-:W-:Y:S02]  /*8690*/  LOP3.LUT R2, R2, 0xffff7fff, RZ, 0xc0, !PT ;  /* 0xffff7fff02027812 */ /* 0x000fe400078ec0ff */
[----:B------:R-:W-:Y:S02]  /*86a0*/  FSEL R189, R189, -INF , !P1 ;  /* 0xff800000bdbd7808 */ /* 0x000fe40004800000 */
[----:B------:R-:W-:-:S02]  /*86b0*/  ISETP.GT.AND P1, PT, R10, 0x10, !P3 ;  /* 0x000000100a00780c */ /* 0x000fc40005f24270 */
[----:B------:R-:W-:Y:S02]  /*86c0*/  @P3 LOP3.LUT R2, R2, 0x8000, RZ, 0xfc, !PT ;  /* 0x0000800002023812 */ /* 0x000fe400078efcff */
[----:B------:R-:W-:Y:S02]  /*86d0*/  ISETP.LT.OR P1, PT, R11, 0x11, P1 ;  /* 0x000000110b00780c */ /* 0x000fe40000f21670 */
[----:B------:R-:W-:Y:S02]  /*86e0*/  LOP3.LUT R2, R2, 0xfffeffff, RZ, 0xc0, !PT ;  /* 0xfffeffff02027812 */ /* 0x000fe400078ec0ff */
[----:B------:R-:W-:Y:S02]  /*86f0*/  FSEL R192, R192, -INF , !P1 ;  /* 0xff800000c0c07808 */ /* 0x000fe40004800000 */
[----:B------:R-:W-:Y:S02]  /*8700*/  @P2 LOP3.LUT R2, R2, 0x10000, RZ, 0xfc, !PT ;  /* 0x0001000002022812 */ /* 0x000fe400078efcff */
[----:B------:R-:W-:-:S02]  /*8710*/  ISETP.GT.AND P1, PT, R10, 0x11, !P2 ;  /* 0x000000110a00780c */ /* 0x000fc40005724270 */
[----:B------:R-:W-:Y:S02]  /*8720*/  ISETP.GE.AND P2, PT, R15, 0x19, PT ;  /* 0x000000190f00780c */ /* 0x000fe40003f46270 */
[----:B------:R-:W-:Y:S02]  /*8730*/  ISETP.LT.OR P1, PT, R11, 0x12, P1 ;  /* 0x000000120b00780c */ /* 0x000fe40000f21670 */
[----:B------:R-:W-:Y:S02]  /*8740*/  LOP3.LUT R2, R2, 0xfffbffff, RZ, 0xc0, !PT ;  /* 0xfffbffff02027812 */ /* 0x000fe400078ec0ff */
[----:B------:R-:W-:Y:S02]  /*8750*/  FSEL R193, R193, -INF , !P1 ;  /* 0xff800000c1c17808 */ /* 0x000fe40004800000 */
[----:B------:R-:W-:Y:S02]  /*8760*/  ISETP.GT.AND P1, PT, R10, 0x18, !P2 ;  /* 0x000000180a00780c */ /* 0x000fe40005724270 */
[----:B------:R-:W-:-:S02]  /*8770*/  ISETP.GE.AND P3, PT, R15, 0x22, PT ;  /* 0x000000220f00780c */ /* 0x000fc40003f66270 */
[----:B------:R-:W-:Y:S02]  /*8780*/  ISETP.LT.OR P1, PT, R11, 0x19, P1 ;  /* 0x000000190b00780c */ /* 0x000fe40000f21670 */
[----:B------:R-:W-:Y:S02]  /*8790*/  @P2 LOP3.LUT R2, R2, 0x40000, RZ, 0xfc, !PT ;  /* 0x0004000002022812 */ /* 0x000fe400078efcff */
[----:B------:R-:W-:Y:S02]  /*87a0*/  ISETP.GE.AND P2, PT, R15, 0x1a, PT ;  /* 0x0000001a0f00780c */ /* 0x000fe40003f46270 */
[----:B------:R-:W-:Y:S02]  /*87b0*/  FSEL R196, R196, -INF , !P1 ;  /* 0xff800000c4c47808 */ /* 0x000fe40004800000 */
[----:B------:R-:W-:Y:S02]  /*87c0*/  ISETP.GT.AND P1, PT, R10, 0x19, !P2 ;  /* 0x000000190a00780c */ /* 0x000fe40005724270 */
[----:B------:R-:W-:-:S02]  /*87d0*/  LOP3.LUT R2, R2, 0xfffdffff, RZ, 0xc0, !PT ;  /* 0xfffdffff02027812 */ /* 0x000fc400078ec0ff */
[----:B------:R-:W-:Y:S02]  /*87e0*/  ISETP.LT.OR P1, PT, R11, 0x1a, P1 ;  /* 0x0000001a0b00780c */ /* 0x000fe40000f21670 */
[----:B------:R-:W-:Y:S02]  /*87f0*/  @P3 LOP3.LUT R16, R16, 0x2, RZ, 0xfc, !PT ;  /* 0x0000000210103812 */ /* 0x000fe400078efcff */
[----:B------:R-:W-:Y:S02]  /*8800*/  FSEL R197, R197, -INF , !P1 ;  /* 0xff800000c5c57808 */ /* 0x000fe40004800000 */
[----:B------:R-:W-:Y:S02]  /*8810*/  ISETP.GE.AND P1, PT, R15, 0x21, PT ;  /* 0x000000210f00780c */ /* 0x000fe40003f26270 */
[----:B------:R-:W-:Y:S02]  /*8820*/  @P2 LOP3.LUT R2, R2, 0x20000, RZ, 0xfc, !PT ;  /* 0x0002000002022812 */ /* 0x000fe400078efcff */
[----:B------:R-:W-:-:S02]  /*8830*/  ISETP.GT.AND P2, PT, R10, 0x20, !P1 ;  /* 0x000000200a00780c */ /* 0x000fc40004f44270 */
[----:B------:R-:W-:Y:S02]  /*8840*/  LOP3.LUT R16, R16, 0xfffffffb, RZ, 0xc0, !PT ;  /* 0xfffffffb10107812 */ /* 0x000fe400078ec0ff */
[----:B------:R-:W-:Y:S02]  /*8850*/  ISETP.LT.OR P2, PT, R11, 0x21, P2 ;  /* 0x000000210b00780c */ /* 0x000fe40001741670 */
[----:B------:R-:W-:Y:S02]  /*8860*/  LOP3.LUT R2, R2, 0xffffff7f, RZ, 0xc0, !PT ;  /* 0xffffff7f02027812 */ /* 0x000fe400078ec0ff */
[----:B------:R-:W-:Y:S02]  /*8870*/  FSEL R168, R168, -INF , !P2 ;  /* 0xff800000a8a87808 */ /* 0x000fe40005000000 */
[----:B------:R-:W-:Y:S02]  /*8880*/  ISETP.GT.AND P2, PT, R10, 0x21, !P3 ;  /* 0x000000210a00780c */ /* 0x000fe40005f44270 */
[----:B------:R-:W-:-:S02]  /*8890*/  ISETP.GE.AND P3, PT, R15, 0x29, PT ;  /* 0x000000290f00780c */ /* 0x000fc40003f66270 */
[----:B------:R-:W-:-:S04]  /*88a0*/  ISETP.LT.OR P2, PT, R11, 0x22, P2 ;  /* 0x000000220b00780c */ /* 0x000fc80001741670 */
[----:B------:R-:W-:Y:S02]  /*88b0*/  FSEL R169, R169, -INF , !P2 ;  /* 0xff800000a9a97808 */ /* 0x000fe40005000000 */
[----:B------:R-:W-:-:S04]  /*88c0*/  ISETP.GT.AND P2, PT, R10, 0x28, !P3 ;  /* 0x000000280a00780c */ /* 0x000fc80005f44270 */
[----:B------:R-:W-:Y:S02]  /*88d0*/  ISETP.LT.OR P2, PT, R11, 0x29, P2 ;  /* 0x000000290b00780c */ /* 0x000fe40001741670 */
[----:B------:R-:W-:Y:S02]  /*88e0*/  @P3 LOP3.LUT R16, R16, 0x4, RZ, 0xfc, !PT ;  /* 0x0000000410103812 */ /* 0x000fe400078efcff */
[----:B------:R-:W-:Y:S02]  /*88f0*/  ISETP.GE.AND P3, PT, R15, 0x2a, PT ;  /* 0x0000002a0f00780c */ /* 0x000fe40003f66270 */
[----:B------:R-:W-:Y:S02]  /*8900*/  LOP3.LUT R16, R16, 0xfffffff7, RZ, 0xc0, !PT ;  /* 0xfffffff710107812 */ /* 0x000fe400078ec0ff */
[----:B------:R-:W-:Y:S02]  /*8910*/  FSEL R172, R172, -INF , !P2 ;  /* 0xff800000acac7808 */ /* 0x000fe40005000000 */
[----:B------:R-:W-:-:S04]  /*8920*/  ISETP.GT.AND P2, PT, R10, 0x29, !P3 ;  /* 0x000000290a00780c */ /* 0x000fc80005f44270 */
[----:B------:R-:W-:-:S03]  /*8930*/  ISETP.LT.OR P2, PT, R11, 0x2a, P2 ;  /* 0x0000002a0b00780c */ /* 0x000fc60001741670 */
        /* <DEDUP_REMOVED lines=8> */
[----:B------:R-:W-:Y:S02]  /*89c0*/  FSEL R176, R176, -INF , !P2 ;  /* 0xff800000b0b07808 */ /* 0x000fe40005000000 */
[----:B------:R-:W-:Y:S02]  /*89d0*/  ISETP.GT.AND P2, PT, R10, 0x31, !P3 ;  /* 0x000000310a00780c */ /* 0x000fe40005f44270 */
[----:B------:R-:W-:Y:S02]  /*89e0*/  LOP3.LUT R16, R16, 0x7fffffff, RZ, 0xc0, !PT ;  /* 0x7fffffff10107812 */ /* 0x000fe400078ec0ff */
[----:B------:R-:W-:-:S04]  /*89f0*/  ISETP.LT.OR P2, PT, R11, 0x32, P2 ;  /* 0x000000320b00780c */ /* 0x000fc80001741670 */
[----:B------:R-:W-:Y:S02]  /*8a00*/  FSEL R177, R177, -INF , !P2 ;  /* 0xff800000b1b17808 */ /* 0x000fe40005000000 */
[----:B------:R-:W-:Y:S02]  /*8a10*/  @P3 LOP3.LUT R2, R2, 0x80, RZ, 0xfc, !PT ;  /* 0x0000008002023812 */ /* 0x000fe400078efcff */
[----:B------:R-:W-:Y:S02]  /*8a20*/  ISETP.GE.AND P3, PT, R15, 0x39, PT ;  /* 0x000000390f00780c */ /* 0x000fe40003f66270 */
[----:B------:R-:W-:Y:S02]  /*8a30*/  LOP3.LUT R2, R2, 0xffffffbf, RZ, 0xc0, !PT ;  /* 0xffffffbf02027812 */ /* 0x000fe400078ec0ff */
[----:B------:R-:W-:-:S04]  /*8a40*/  ISETP.GT.AND P2, PT, R10, 0x38, !P3 ;  /* 0x000000380a00780c */ /* 0x000fc80005f44270 */
        /* <DEDUP_REMOVED lines=218> */
[----:B------:R-:W-:Y:S02]  /*97f0*/  ISETP.GE.AND P2, PT, R15, 0xca, PT ;  /* 0x000000ca0f00780c */ /* 0x000fe40003f46270 */
[----:B------:R-:W-:Y:S02]  /*9800*/  @P3 LOP3.LUT R2, R2, 0x100, RZ, 0xfc, !PT ;  /* 0x0000010002023812 */ /* 0x000fe400078efcff */
[----:B------:R-:W-:Y:S02]  /*9810*/  ISETP.GT.AND P3, PT, R10, 0xc9, !P2 ;  /* 0x000000c90a00780c */ /* 0x000fe40005764270 */
[----:B------:R-:W-:Y:S02]  /*9820*/  LOP3.LUT R2, R2, 0xfffff7ff, RZ, 0xc0, !PT ;  /* 0xfffff7ff02027812 */ /* 0x000fe400078ec0ff */
        /* <DEDUP_REMOVED lines=14> */
[----:B------:R-:W-:-:S13]  /*9910*/  ISETP.GE.AND P6, PT, R15, 0x1, PT ;  /* 0x000000010f00780c */ /* 0x000fda0003fc6270 */
[----:B------:R-:W-:Y:S02]  /*9920*/  @P6 LOP3.LUT R16, R16, 0x1, RZ, 0xfc, !PT ;  /* 0x0000000110106812 */ /* 0x000fe400078efcff */
[----:B------:R-:W-:-:S04]  /*9930*/  ISETP.GT.AND P6, PT, R10, RZ, !P6 ;  /* 0x000000ff0a00720c */ /* 0x000fc800077c4270 */
[----:B------:R-:W-:-:S04]  /*9940*/  ISETP.LT.OR P6, PT, R11, 0x1, P6 ;  /* 0x000000010b00780c */ /* 0x000fc800037c1670 */
[----:B------:R-:W-:Y:S02]  /*9950*/  FSEL R184, R184, -INF , !P6 ;  /* 0xff800000b8b87808 */ /* 0x000fe40007000000 */
[----:B------:R-:W-:-:S13]  /*9960*/  ISETP.GE.AND P6, PT, R15, 0xda, PT ;  /* 0x000000da0f00780c */ /* 0x000fda0003fc6270 */
[----:B------:R-:W-:Y:S02]  /*9970*/  @P6 LOP3.LUT R2, R2, 0x800, RZ, 0xfc, !PT ;  /* 0x0000080002026812 */ /* 0x000fe400078efcff */
        /* <DEDUP_REMOVED lines=17> */
.L_x_830:
[----:B------:R-:W-:-:S05]  /*9a90*/  IMAD.U32 R20, RZ, RZ, UR49 ;  /* 0x00000031ff147e24 */ /* 0x000fca000f8e00ff */
[----:B------:R-:W-:-:S13]  /*9aa0*/  ISETP.NE.AND P6, PT, R20, 0x1, PT ;  /* 0x000000011400780c */ /* 0x000fda0003fc5270 */
[----:B------:R-:W0:Y:S02]  /*9ab0*/  @P6 LDC.64 R10, c[0x0][0x9e8] ;  /* 0x00027a00ff0a6b82 */ /* 0x000e240000000a00 */
[----:B0-----:R-:W-:-:S05]  /*9ac0*/  @P6 IMAD.HI.U32 R10, R14, R10, RZ ;  /* 0x0000000a0e0a6227 */ /* 0x001fca00078e00ff */
[----:B------:R-:W-:-:S07]  /*9ad0*/  @P6 SHF.R.U32.HI R14, RZ, R11, R10 ;  /* 0x0000000bff0e6219 */ /* 0x000fce000001160a */
.L_x_831:
[----:B------:R-:W-:Y:S05]  /*9ae0*/  BSYNC B0 ;  /* 0x0000000000007941 */ /* 0x000fea0003800000 */
.L_x_829:
[----:B------:R-:W-:-:S05]  /*9af0*/  IMAD R9, R14, R20, R9 ;  /* 0x000000140e097224 */ /* 0x000fca00078e0209 */
[----:B------:R-:W-:Y:S02]  /*9b00*/  VIADDMNMX R13, R9, R20, R13, PT ;  /* 0x00000014090d7246 */ /* 0x000fe4000380010d */
[----:B------:R-:W-:-:S07]  /*9b10*/  VIMNMX R12, R12, R9, !PT ;  /* 0x000000090c0c7248 */ /* 0x000fce0007fe0100 */
.L_x_828:
[----:B------:R-:W-:Y:S02]  /*9b20*/  ISETP.GT.AND P1, PT, R12, 0x20, !P1 ;  /* 0x000000200c00780c */ /* 0x000fe40004f24270 */
[----:B------:R-:W-:Y:S02]  /*9b30*/  LOP3.LUT P6, RZ, R2, 0x80, RZ, 0xc0, !PT ;  /* 0x0000008002ff7812 */ /* 0x000fe400078cc0ff */
[----:B------:R-:W-:Y:S02]  /*9b40*/  ISETP.LT.OR P1, PT, R13, 0x21, P1 ;  /* 0x000000210d00780c */ /* 0x000fe40000f21670 */
[----:B------:R-:W-:Y:S02]  /*9b50*/  FMNMX.FTZ R10, R184, R3, !PT ;  /* 0x00000003b80a7209 */ /* 0x000fe40007810000 */
[----:B------:R-:W-:Y:S02]  /*9b60*/  FSEL R170, R170, -INF , !P1 ;  /* 0xff800000aaaa7808 */ /* 0x000fe40004800000 */
[----:B------:R-:W-:-:S02]  /*9b70*/  LOP3.LUT P1, RZ, R16, 0x2, RZ, 0xc0, !PT ;  /* 0x0000000210ff7812 */ /* 0x000fc4000782c0ff */
[----:B------:R-:W-:Y:S02]  /*9b80*/  FMNMX.FTZ R9, R185, R10, !PT ;  /* 0x0000000ab9097209 */ /* 0x000fe40007810000 */
[----:B------:R-:W-:Y:S02]  /*9b90*/  ISETP.GT.AND P1, PT, R12, 0x21, !P1 ;  /* 0x000000210c00780c */ /* 0x000fe40004f24270 */
[----:B------:R-:W-:Y:S02]  /*9ba0*/  FMNMX.FTZ R10, R188, R9, !PT ;  /* 0x00000009bc0a7209 */ /* 0x000fe40007810000 */
[----:B------:R-:W-:Y:S02]  /*9bb0*/  ISETP.LT.OR P1, PT, R13, 0x22, P1 ;  /* 0x000000220d00780c */ /* 0x000fe40000f21670 */
[----:B------:R-:W-:Y:S02]  /*9bc0*/  FMNMX.FTZ R9, R189, R10, !PT ;  /* 0x0000000abd097209 */ /* 0x000fe40007810000 */
[----:B------:R-:W-:-:S02]  /*9bd0*/  FSEL R171, R171, -INF , !P1 ;  /* 0xff800000abab7808 */ /* 0x000fc40004800000 */
[----:B------:R-:W-:Y:S02]  /*9be0*/  LOP3.LUT P1, RZ, R16, 0x4, RZ, 0xc0, !PT ;  /* 0x0000000410ff7812 */ /* 0x000fe4000782c0ff */
[----:B------:R-:W-:Y:S02]  /*9bf0*/  FMNMX.FTZ R10, R192, R9, !PT ;  /* 0x00000009c00a7209 */ /* 0x000fe40007810000 */
[----:B------:R-:W-:Y:S02]  /*9c00*/  ISETP.GT.AND P1, PT, R12, 0x28, !P1 ;  /* 0x000000280c00780c */ /* 0x000fe40004f24270 */
[----:B------:R-:W-:Y:S02]  /*9c10*/  FMNMX.FTZ R9, R193, R10, !PT ;  /* 0x0000000ac1097209 */ /* 0x000fe40007810000 */
[----:B------:R-:W-:Y:S02]  /*9c20*/  ISETP.LT.OR P1, PT, R13, 0x29, P1 ;  /* 0x000000290d00780c */ /* 0x000fe40000f21670 */
[----:B------:R-:W-:-:S02]  /*9c30*/  FMNMX.FTZ R10, R196, R9, !PT ;  /* 0x00000009c40a7209 */ /* 0x000fc40007810000 */
[----:B------:R-:W-:Y:S02]  /*9c40*/  FSEL R174, R174, -INF , !P1 ;  /* 0xff800000aeae7808 */ /* 0x000fe40004800000 */
[----:B------:R-:W-:Y:S02]  /*9c50*/  LOP3.LUT P1, RZ, R16, 0x8, RZ, 0xc0, !PT ;  /* 0x0000000810ff7812 */ /* 0x000fe4000782c0ff */
[----:B------:R-:W-:Y:S02]  /*9c60*/  FMNMX.FTZ R9, R197, R10, !PT ;  /* 0x0000000ac5097209 */ /* 0x000fe40007810000 */
[----:B------:R-:W-:Y:S02]  /*9c70*/  ISETP.GT.AND P1, PT, R12, 0x29, !P1 ;  /* 0x000000290c00780c */ /* 0x000fe40004f24270 */
[----:B------:R-:W-:Y:S02]  /*9c80*/  FMNMX.FTZ R10, R168, R9, !PT ;  /* 0x00000009a80a7209 */ /* 0x000fe40007810000 */
[----:B------:R-:W-:-:S02]  /*9c90*/  ISETP.LT.OR P1, PT, R13, 0x2a, P1 ;  /* 0x0000002a0d00780c */ /* 0x000fc40000f21670 */
[----:B------:R-:W-:Y:S02]  /*9ca0*/  FMNMX.FTZ R9, R169, R10, !PT ;  /* 0x0000000aa9097209 */ /* 0x000fe40007810000 */
[----:B------:R-:W-:Y:S02]  /*9cb0*/  FSEL R175, R175, -INF , !P1 ;  /* 0xff800000afaf7808 */ /* 0x000fe40004800000 */
[----:B------:R-:W-:Y:S02]  /*9cc0*/  LOP3.LUT P1, RZ, R16, 0x10, RZ, 0xc0, !PT ;  /* 0x0000001010ff7812 */ /* 0x000fe4000782c0ff */
[----:B------:R-:W-:Y:S02]  /*9cd0*/  FMNMX.FTZ R10, R172, R9, !PT ;  /* 0x00000009ac0a7209 */ /* 0x000fe40007810000 */
[----:B------:R-:W-:Y:S02]  /*9ce0*/  ISETP.GT.AND P1, PT, R12, 0x30, !P1 ;  /* 0x000000300c00780c */ /* 0x000fe40004f24270 */
[----:B------:R-:W-:-:S02]  /*9cf0*/  FMNMX.FTZ R9, R173, R10, !PT ;  /* 0x0000000aad097209 */ /* 0x000fc40007810000 */
[C---:B------:R-:W-:Y:S02]  /*9d00*/  ISETP.LT.OR P1, PT, R13.reuse, 0x31, P1 ;  /* 0x000000310d00780c */ /* 0x040fe40000f21670 */
[----:B------:R-:W-:Y:S02]  /*9d10*/  FMNMX.FTZ R10, R176, R9, !PT ;  /* 0x00000009b00a7209 */ /* 0x000fe40007810000 */
[----:B------:R-:W-:Y:S02]  /*9d20*/  FSEL R178, R178, -INF , !P1 ;  /* 0xff800000b2b27808 */ /* 0x000fe40004800000 */
[----:B------:R-:W-:Y:S02]  /*9d30*/  ISETP.GT.AND P1, PT, R12, 0x31, !P6 ;  /* 0x000000310c00780c */ /* 0x000fe40007724270 */
[----:B------:R-:W-:Y:S02]  /*9d40*/  LOP3.LUT P6, RZ, R16, 0x10000000, RZ, 0xc0, !PT ;  /* 0x1000000010ff7812 */ /* 0x000fe400078cc0ff */
[----:B------:R-:W-:-:S02]  /*9d50*/  ISETP.LT.OR P1, PT, R13, 0x32, P1 ;  /* 0x000000320d00780c */ /* 0x000fc40000f21670 */
[----:B------:R-:W-:Y:S02]  /*9d60*/  FMNMX.FTZ R9, R177, R10, !PT ;  /* 0x0000000ab1097209 */ /* 0x000fe40007810000 */
[----:B------:R-:W-:Y:S02]  /*9d70*/  FSEL R179, R179, -INF , !P1 ;  /* 0xff800000b3b37808 */ /* 0x000fe40004800000 */
[----:B------:R-:W-:Y:S02]  /*9d80*/  LOP3.LUT P1, RZ, R2, 0x40, RZ, 0xc0, !PT ;  /* 0x0000004002ff7812 */ /* 0x000fe4000782c0ff */
[----:B------:R-:W-:Y:S02]  /*9d90*/  FMNMX.FTZ R10, R180, R9, !PT ;  /* 0x00000009b40a7209 */ /* 0x000fe40007810000 */
[----:B------:R-:W-:Y:S02]  /*9da0*/  ISETP.GT.AND P1, PT, R12, 0x38, !P1 ;  /* 0x000000380c00780c */ /* 0x000fe40004f24270 */
[----:B------:R-:W-:-:S02]  /*9db0*/  FMNMX.FTZ R9, R181, R10, !PT ;  /* 0x0000000ab5097209 */ /* 0x000fc40007810000 */
[----:B------:R-:W-:Y:S02]  /*9dc0*/  ISETP.LT.OR P1, PT, R13, 0x39, P1 ;  /* 0x000000390d00780c */ /* 0x000fe40000f21670 */
[----:B------:R-:W-:Y:S02]  /*9dd0*/  FMNMX.FTZ R10, R152, R9, !PT ;  /* 0x00000009980a7209 */ /* 0x000fe40007810000 */
[----:B------:R-:W-:Y:S02]  /*9de0*/  FSEL R182, R182, -INF , !P1 ;  /* 0xff800000b6b67808 */ /* 0x000fe40004800000 */
[----:B------:R-:W-:Y:S02]  /*9df0*/  LOP3.LUT P1, RZ, R2, 0x20, RZ, 0xc0, !PT ;  /* 0x0000002002ff7812 */ /* 0x000fe4000782c0ff */
[----:B------:R-:W-:Y:S02]  /*9e00*/  FMNMX.FTZ R9, R153, R10, !PT ;  /* 0x0000000a99097209 */ /* 0x000fe40007810000 */
[----:B------:R-:W-:-:S02]  /*9e10*/  ISETP.GT.AND P1, PT, R12, 0x39, !P1 ;  /* 0x000000390c00780c */ /* 0x000fc40004f24270 */
[----:B------:R-:W-:Y:S02]  /*9e20*/  FMNMX.FTZ R10, R156, R9, !PT ;  /* 0x000000099c0a7209 */ /* 0x000fe40007810000 */
[----:B------:R-:W-:Y:S02]  /*9e30*/  ISETP.LT.OR P1, PT, R13, 0x3a, P1 ;  /* 0x0000003a0d00780c */ /* 0x000fe40000f21670 */
[----:B------:R-:W-:Y:S02]  /*9e40*/  FMNMX.FTZ R9, R157, R10, !PT ;  /* 0x0000000a9d097209 */ /* 0x000fe40007810000 */
[----:B------:R-:W-:Y:S02]  /*9e50*/  FSEL R183, R183, -INF , !P1 ;  /* 0xff800000b7b77808 */ /* 0x000fe40004800000 */
[----:B------:R-:W-:Y:S02]  /*9e60*/  LOP3.LUT P1, RZ, R2, 0x10, RZ, 0xc0, !PT ;  /* 0x0000001002ff7812 */ /* 0x000fe4000782c0ff */
[----:B------:R-:W-:-:S02]  /*9e70*/  FMNMX.FTZ R10, R160, R9, !PT ;  /* 0x00000009a00a7209 */ /* 0x000fc40007810000 */
[----:B------:R-:W-:Y:S02]  /*9e80*/  ISETP.GT.AND P1, PT, R12, 0x40, !P1 ;  /* 0x000000400c00780c */ /* 0x000fe40004f24270 */
[----:B------:R-:W-:Y:S02]  /*9e90*/  FMNMX.FTZ R9, R161, R10, !PT ;  /* 0x0000000aa1097209 */ /* 0x000fe40007810000 */
        /* <DEDUP_REMOVED lines=81> */
[----:B------:R-:W-:Y:S01]  /*a3b0*/  FMNMX.FTZ R14, R101, R10, !PT ;  /* 0x0000000a650e7209 */ /* 0x000fe20007810000 */
[----:B------:R-:W-:Y:S01]  /*a3c0*/  IMAD.U32 R10, RZ, RZ, UR37 ;  /* 0x00000025ff0a7e24 */ /* 0x000fe2000f8e00ff */
[----:B------:R-:W-:-:S02]  /*a3d0*/  ISETP.LT.OR P1, PT, R13, 0x71, P1 ;  /* 0x000000710d00780c */ /* 0x000fc40000f21670 */
[----:B------:R-:W-:Y:S01]  /*a3e0*/  ISETP.GT.AND P2, PT, R12, 0xc9, !P2 ;  /* 0x000000c90c00780c */ /* 0x000fe20005744270 */
[----:B------:R-:W0:Y:S01]  /*a3f0*/  SHFL.BFLY PT, R9, R14, 0x2, 0x1f ;  /* 0x0c401f000e097f89 */ /* 0x000e2200000e0000 */
[----:B------:R-:W-:Y:S02]  /*a400*/  FSEL R146, R146, -INF , !P1 ;  /* 0xff80000092927808 */ /* 0x000fe40004800000 */
[----:B------:R-:W-:Y:S02]  /*a410*/  LOP3.LUT P1, RZ, R16, 0x800000, RZ, 0xc0, !PT ;  /* 0x0080000010ff7812 */ /* 0x000fe4000782c0ff */
[----:B------:R-:W-:Y:S02]  /*a420*/  ISETP.LT.OR P2, PT, R13, 0xca, P2 ;  /* 0x000000ca0d00780c */ /* 0x000fe40001741670 */
[C---:B------:R-:W-:Y:S02]  /*a430*/  ISETP.GT.AND P1, PT, R12.reuse, 0x71, !P1 ;  /* 0x000000710c00780c */ /* 0x040fe40004f24270 */
[----:B------:R-:W-:-:S02]  /*a440*/  ISETP.GT.AND P3, PT, R12, 0xd0, !P3 ;  /* 0x000000d00c00780c */ /* 0x000fc40005f64270 */
[----:B------:R-:W-:Y:S02]  /*a450*/  ISETP.LT.OR P1, PT, R13, 0x72, P1 ;  /* 0x000000720d00780c */ /* 0x000fe40000f21670 */
[----:B------:R-:W-:Y:S02]  /*a460*/  FSEL R95, R95, -INF , !P2 ;  /* 0xff8000005f5f7808 */ /* 0x000fe40005000000 */
[----:B------:R-:W-:Y:S02]  /*a470*/  FSEL R147, R147, -INF , !P1 ;  /* 0xff80000093937808 */ /* 0x000fe40004800000 */
[----:B------:R-:W-:Y:S02]  /*a480*/  LOP3.LUT P1, RZ, R16, 0x400000, RZ, 0xc0, !PT ;  /* 0x0040000010ff7812 */ /* 0x000fe4000782c0ff */
[C---:B------:R-:W-:Y:S02]  /*a490*/  ISETP.GT.AND P4, PT, R12.reuse, 0xd1, !P4 ;  /* 0x000000d10c00780c */ /* 0x040fe40006784270 */
[----:B------:R-:W-:-:S02]  /*a4a0*/  ISETP.GT.AND P1, PT, R12, 0x78, !P1 ;  /* 0x000000780c00780c */ /* 0x000fc40004f24270 */
[----:B------:R-:W-:Y:S02]  /*a4b0*/  ISETP.GT.AND P5, PT, R12, 0xd8, !P5 ;  /* 0x000000d80c00780c */ /* 0x000fe40006fa4270 */
[C---:B------:R-:W-:Y:S02]  /*a4c0*/  ISETP.LT.OR P1, PT, R13.reuse, 0x79, P1 ;  /* 0x000000790d00780c */ /* 0x040fe40000f21670 */
[----:B0-----:R-:W-:Y:S02]  /*a4d0*/  FMNMX.FTZ R20, R14, R9, !PT ;  /* 0x000000090e147209 */ /* 0x001fe40007810000 */
[----:B------:R-:W-:Y:S02]  /*a4e0*/  FSEL R150, R150, -INF , !P1 ;  /* 0xff80000096967808 */ /* 0x000fe40004800000 */
[----:B------:R-:W-:Y:S01]  /*a4f0*/  LOP3.LUT P1, RZ, R16, 0x200000, RZ, 0xc0, !PT ;  /* 0x0020000010ff7812 */ /* 0x000fe2000782c0ff */
[----:B------:R-:W0:Y:S01]  /*a500*/  SHFL.BFLY PT, R9, R20, 0x1, 0x1f ;  /* 0x0c201f0014097f89 */ /* 0x000e2200000e0000 */
[----:B------:R-:W-:-:S02]  /*a510*/  ISETP.LT.OR P3, PT, R13, 0xd1, P3 ;  /* 0x000000d10d00780c */ /* 0x000fc40001f61670 */
[----:B------:R-:W-:Y:S02]  /*a520*/  ISETP.GT.AND P1, PT, R12, 0x79, !P1 ;  /* 0x000000790c00780c */ /* 0x000fe40004f24270 */
[C---:B------:R-:W-:Y:S02]  /*a530*/  ISETP.LT.OR P4, PT, R13.reuse, 0xd2, P4 ;  /* 0x000000d20d00780c */ /* 0x040fe40002781670 */
[----:B------:R-:W-:Y:S02]  /*a540*/  ISETP.LT.OR P1, PT, R13, 0x7a, P1 ;  /* 0x0000007a0d00780c */ /* 0x000fe40000f21670 */
[----:B------:R-:W-:Y:S02]  /*a550*/  FSEL R98, R98, -INF , !P3 ;  /* 0xff80000062627808 */ /* 0x000fe40005800000 */
[----:B------:R-:W-:Y:S02]  /*a560*/  FSEL R151, R151, -INF , !P1 ;  /* 0xff80000097977808 */ /* 0x000fe40004800000 */
[----:B------:R-:W-:-:S02]  /*a570*/  LOP3.LUT P1, RZ, R16, 0x100000, RZ, 0xc0, !PT ;  /* 0x0010000010ff7812 */ /* 0x000fc4000782c0ff */
[----:B------:R-:W-:Y:S02]  /*a580*/  ISETP.LT.OR P5, PT, R13, 0xd9, P5 ;  /* 0x000000d90d00780c */ /* 0x000fe40002fa1670 */
[----:B------:R-:W-:Y:S02]  /*a590*/  ISETP.GT.AND P1, PT, R12, 0x80, !P1 ;  /* 0x000000800c00780c */ /* 0x000fe40004f24270 */
[----:B------:R-:W-:Y:S02]  /*a5a0*/  FSEL R99, R99, -INF , !P4 ;  /* 0xff80000063637808 */ /* 0x000fe40006000000 */
[----:B------:R-:W-:Y:S02]  /*a5b0*/  ISETP.LT.OR P1, PT, R13, 0x81, P1 ;  /* 0x000000810d00780c */ /* 0x000fe40000f21670 */
[----:B------:R-:W-:Y:S02]  /*a5c0*/  FSEL R102, R102, -INF , !P5 ;  /* 0xff80000066667808 */ /* 0x000fe40006800000 */
[----:B------:R-:W-:-:S02]  /*a5d0*/  FSEL R122, R122, -INF , !P1 ;  /* 0xff8000007a7a7808 */ /* 0x000fc40004800000 */
[----:B------:R-:W-:Y:S02]  /*a5e0*/  LOP3.LUT P1, RZ, R16, 0x80000, RZ, 0xc0, !PT ;  /* 0x0008000010ff7812 */ /* 0x000fe4000782c0ff */
[----:B0-----:R-:W-:Y:S02]  /*a5f0*/  FMNMX.FTZ R9, R20, R9, !PT ;  /* 0x0000000914097209 */ /* 0x001fe40007810000 */
[----:B------:R-:W-:-:S03]  /*a600*/  ISETP.GT.AND P1, PT, R12, 0x81, !P1 ;  /* 0x000000810c00780c */ /* 0x000fc60004f24270 */
[----:B------:R-:W-:Y:S01]  /*a610*/  FFMA.FTZ R10, R9, R10, -8 ;  /* 0xc1000000090a7423 */ /* 0x000fe2000001000a */
[----:B------:R-:W-:-:S04]  /*a620*/  ISETP.LT.OR P1, PT, R13, 0x82, P1 ;  /* 0x000000820d00780c */ /* 0x000fc80000f21670 */
[----:B------:R-:W-:Y:S02]  /*a630*/  FSEL R123, R123, -INF , !P1 ;  /* 0xff8000007b7b7808 */ /* 0x000fe40004800000 */
[----:B------:R-:W-:-:S04]  /*a640*/  LOP3.LUT P1, RZ, R16, 0x40000, RZ, 0xc0, !PT ;  /* 0x0004000010ff7812 */ /* 0x000fc8000782c0ff */
[----:B------:R-:W-:-:S04]  /*a650*/  ISETP.GT.AND P1, PT, R12, 0x88, !P1 ;  /* 0x000000880c00780c */ /* 0x000fc80004f24270 */
[----:B------:R-:W-:-:S04]  /*a660*/  ISETP.LT.OR P1, PT, R13, 0x89, P1 ;  /* 0x000000890d00780c */ /* 0x000fc80000f21670 */
[----:B------:R-:W-:Y:S02]  /*a670*/  FSEL R126, R126, -INF , !P1 ;  /* 0xff8000007e7e7808 */ /* 0x000fe40004800000 */
[----:B------:R-:W-:Y:S02]  /*a680*/  ISETP.GT.AND P1, PT, R12, 0x89, !P6 ;  /* 0x000000890c00780c */ /* 0x000fe40007724270 */
[----:B------:R-:W-:Y:S02]  /*a690*/  LOP3.LUT P6, RZ, R16, 0x40, RZ, 0xc0, !PT ;  /* 0x0000004010ff7812 */ /* 0x000fe400078cc0ff */
[----:B------:R-:W-:-:S04]  /*a6a0*/  ISETP.LT.OR P1, PT, R13, 0x8a, P1 ;  /* 0x0000008a0d00780c */ /* 0x000fc80000f21670 */
[----:B------:R-:W-:Y:S02]  /*a6b0*/  FSEL R127, R127, -INF , !P1 ;  /* 0xff8000007f7f7808 */ /* 0x000fe40004800000 */
[----:B------:R-:W-:-:S04]  /*a6c0*/  LOP3.LUT P1, RZ, R16, 0x10000, RZ, 0xc0, !PT ;  /* 0x0001000010ff7812 */ /* 0x000fc8000782c0ff */
[----:B------:R-:W-:-:S04]  /*a6d0*/  ISETP.GT.AND P1, PT, R12, 0x90, !P1 ;  /* 0x000000900c00780c */ /* 0x000fc80004f24270 */
        /* <DEDUP_REMOVED lines=86> */
[----:B------:R-:W-:Y:S02]  /*ac40*/  ISETP.GT.AND P1, PT, R12, RZ, !P6 ;  /* 0x000000ff0c00720c */ /* 0x000fe40007724270 */
[----:B------:R-:W-:Y:S02]  /*ac50*/  LOP3.LUT P6, RZ, R2, 0x800, RZ, 0xc0, !PT ;  /* 0x0000080002ff7812 */ /* 0x000fe400078cc0ff */
[----:B------:R-:W-:Y:S02]  /*ac60*/  ISETP.LT.OR P1, PT, R13, 0x1, P1 ;  /* 0x000000010d00780c */ /* 0x000fe40000f21670 */
[----:B------:R-:W-:Y:S02]  /*ac70*/  ISETP.GT.AND P2, PT, R12, 0xd9, !P6 ;  /* 0x000000d90c00780c */ /* 0x000fe40007744270 */
[----:B------:R-:W-:-:S02]  /*ac80*/  FSEL R11, R186, -INF , !P1 ;  /* 0xff800000ba0b7808 */ /* 0x000fc40004800000 */
[----:B------:R-:W-:Y:S02]  /*ac90*/  FSETP.NEU.FTZ.AND P1, PT, R9, -INF , PT ;  /* 0xff8000000900780b */ /* 0x000fe40003f3d000 */
[----:B------:R-:W-:Y:S02]  /*aca0*/  ISETP.LT.OR P2, PT, R13, 0xda, P2 ;  /* 0x000000da0d00780c */ /* 0x000fe40001741670 */
[----:B------:R-:W-:Y:S02]  /*acb0*/  FSEL R10, R10, RZ, P1 ;  /* 0x000000ff0a0a7208 */ /* 0x000fe40000800000 */
[----:B------:R-:W-:-:S03]  /*acc0*/  FSEL R103, R103, -INF , !P2 ;  /* 0xff80000067677808 */ /* 0x000fc60005000000 */
        /* <DEDUP_REMOVED lines=72> */
[----:B------:R-:W-:Y:S01]  /*b150*/  MUFU.EX2 R15, R15 ;  /* 0x0000000f000f7308 */ /* 0x000fe20000000800 */
[----:B------:R-:W-:-:S04]  /*b160*/  FMNMX.FTZ R188, R158, R193, !PT ;  /* 0x000000c19ebc7209 */ /* 0x000fc80007810000 */
[----:B------:R-:W-:-:S03]  /*b170*/  FMNMX.FTZ R193, R159, R188, !PT ;  /* 0x000000bc9fc17209 */ /* 0x000fc60007810000 */
        /* <DEDUP_REMOVED lines=48> */
[----:B------:R0:W-:Y:S01]  /*b480*/  MUFU.EX2 R12, R192 ;  /* 0x000000c0000c7308 */ /* 0x0001e20000000800 */
[----:B------:R-:W-:-:S04]  /*b490*/  FMNMX.FTZ R108, R98, R193, !PT ;  /* 0x000000c1626c7209 */ /* 0x000fc80007810000 */
[----:B------:R-:W-:-:S03]  /*b4a0*/  FMNMX.FTZ R109, R99, R108, !PT ;  /* 0x0000006c636d7209 */ /* 0x000fc60007810000 */
[----:B------:R-:W-:Y:S01]  /*b4b0*/  MUFU.EX2 R153, R153 ;  /* 0x0000009900997308 */ /* 0x000fe20000000800 */
[----:B------:R-:W-:Y:S01]  /*b4c0*/  FMNMX.FTZ R108, R102, R109, !PT ;  /* 0x0000006d666c7209 */ /* 0x000fe20007810000 */
[--C-:B------:R-:W-:Y:S01]  /*b4d0*/  FFMA.FTZ R109, R113, UR37, -R10.reuse ;  /* 0x00000025716d7c23 */ /* 0x100fe2000801080a */
[----:B------:R-:W-:-:S01]  /*b4e0*/  FFMA.FTZ R113, R117, UR37, -R10 ;  /* 0x0000002575717c23 */ /* 0x000fc2000801080a */
[----:B------:R-:W-:Y:S01]  /*b4f0*/  IMAD.U32 R117, RZ, RZ, UR37 ;  /* 0x00000025ff757e24 */ /* 0x000fe2000f8e00ff */
[----:B------:R-:W-:-:S03]  /*b500*/  FMNMX.FTZ R188, R103, R108, !PT ;  /* 0x0000006c67bc7209 */ /* 0x000fc60007810000 */
[----:B------:R1:W-:Y:S02]  /*b510*/  MUFU.EX2 R108, R196 ;  /* 0x000000c4006c7308 */ /* 0x0003e40000000800 */
[----:B------:R-:W2:Y:S06]  /*b520*/  SHFL.BFLY PT, R193, R188, 0x2, 0x1f ;  /* 0x0c401f00bcc17f89 */ /* 0x000eac00000e0000 */
[----:B------:R-:W-:Y:S08]  /*b530*/  MUFU.EX2 R156, R156 ;  /* 0x0000009c009c7308 */ /* 0x000ff00000000800 */
[----:B------:R-:W-:Y:S08]  /*b540*/  MUFU.EX2 R157, R157 ;  /* 0x0000009d009d7308 */ /* 0x000ff00000000800 */
[----:B------:R-:W-:Y:S01]  /*b550*/  MUFU.EX2 R160, R160 ;  /* 0x000000a000a07308 */ /* 0x000fe20000000800 */
[----:B--2---:R-:W-:-:S02]  /*b560*/  FMNMX.FTZ R193, R188, R193, !PT ;  /* 0x000000c1bcc17209 */ /* 0x004fc40007810000 */
[----:B------:R-:W-:-:S03]  /*b570*/  FSEL R188, R9, RZ, P1 ;  /* 0x000000ff09bc7208 */ /* 0x000fc60000800000 */
[----:B------:R-:W2:Y:S02]  /*b580*/  SHFL.BFLY PT, R116, R193, 0x1, 0x1f ;  /* 0x0c201f00c1747f89 */ /* 0x000ea400000e0000 */
[----:B------:R-:W-:Y:S01]  /*b590*/  MUFU.EX2 R161, R161 ;  /* 0x000000a100a17308 */ /* 0x000fe20000000800 */
[----:B------:R-:W-:-:S07]  /*b5a0*/  FADD.FTZ R188, -R188, R3 ;  /* 0x00000003bcbc7221 */ /* 0x000fce0000010100 */
[----:B------:R-:W-:Y:S08]  /*b5b0*/  MUFU.EX2 R3, R101 ;  /* 0x0000006500037308 */ /* 0x000ff00000000800 */
[----:B------:R-:W-:Y:S01]  /*b5c0*/  MUFU.EX2 R164, R164 ;  /* 0x000000a400a47308 */ /* 0x000fe20000000800 */
[----:B--2---:R-:W-:Y:S01]  /*b5d0*/  FMNMX.FTZ R10, R193, R116, !PT ;  /* 0x00000074c10a7209 */ /* 0x004fe20007810000 */
[----:B------:R-:W-:-:S06]  /*b5e0*/  FMUL.FTZ R116, R188, UR37 ;  /* 0x00000025bc747c20 */ /* 0x000fcc0008410000 */
[----:B------:R-:W-:Y:S01]  /*b5f0*/  MUFU.EX2 R165, R165 ;  /* 0x000000a500a57308 */ /* 0x000fe20000000800 */
[C---:B------:R-:W-:Y:S01]  /*b600*/  FSETP.NEU.FTZ.AND P1, PT, R10.reuse, -INF , PT ;  /* 0xff8000000a00780b */ /* 0x040fe20003f3d000 */
[----:B------:R-:W-:-:S05]  /*b610*/  FFMA.FTZ R117, R10, R117, -8 ;  /* 0xc10000000a757423 */ /* 0x000fca0000010075 */
[----:B------:R-:W-:Y:S01]  /*b620*/  FSEL R188, R117, RZ, P1 ;  /* 0x000000ff75bc7208 */ /* 0x000fe20000800000 */
[----:B------:R-:W2:Y:S04]  /*b630*/  MUFU.EX2 R116, R116 ;  /* 0x0000007400747308 */ /* 0x000ea80000000800 */
[----:B------:R-:W-:-:S01]  /*b640*/  FFMA.FTZ R193, R190, UR37, -R188 ;  /* 0x00000025bec17c23 */ /* 0x000fc200080108bc */
[--C-:B------:R-:W-:Y:S01]  /*b650*/  FFMA.FTZ R190, R191, UR37, -R188.reuse ;  /* 0x00000025bfbe7c23 */ /* 0x100fe200080108bc */
[----:B------:R-:W-:Y:S01]  /*b660*/  FSEL R191, R10, RZ, P1 ;  /* 0x000000ff0abf7208 */ /* 0x000fe20000800000 */
[--C-:B0-----:R-:W-:Y:S01]  /*b670*/  FFMA.FTZ R192, R11, UR37, -R188.reuse ;  /* 0x000000250bc07c23 */ /* 0x101fe200080108bc */
[----:B------:R-:W-:-:S01]  /*b680*/  FFMA.FTZ R11, R187, UR37, -R188 ;  /* 0x00000025bb0b7c23 */ /* 0x000fc200080108bc */
[----:B------:R0:W-:Y:S01]  /*b690*/  MUFU.EX2 R101, R193 ;  /* 0x000000c100657308 */ /* 0x0001e20000000800 */
[----:B------:R-:W-:-:S01]  /*b6a0*/  FFMA.FTZ R117, R194, UR37, -R188 ;  /* 0x00000025c2757c23 */ /* 0x000fc200080108bc */
[----:B------:R-:W-:Y:S01]  /*b6b0*/  FADD.FTZ R191, -R191, R0 ;  /* 0x00000000bfbf7221 */ /* 0x000fe20000010100 */
[----:B------:R-:W-:-:S01]  /*b6c0*/  FFMA.FTZ R194, R195, UR37, -R188 ;  /* 0x00000025c3c27c23 */ /* 0x000fc200080108bc */
[--C-:B------:R-:W-:Y:S01]  /*b6d0*/  FFMA.FTZ R187, R198, UR37, -R188.reuse ;  /* 0x00000025c6bb7c23 */ /* 0x100fe200080108bc */
[----:B-1----:R-:W-:-:S01]  /*b6e0*/  FFMA.FTZ R196, R199, UR37, -R188 ;  /* 0x00000025c7c47c23 */ /* 0x002fc200080108bc */
[----:B------:R-:W-:Y:S01]  /*b6f0*/  FMUL.FTZ R191, R191, UR37 ;  /* 0x00000025bfbf7c20 */ /* 0x000fe20008410000 */
[----:B------:R-:W-:-:S01]  /*b700*/  FFMA.FTZ R170, R170, UR37, -R188 ;  /* 0x00000025aaaa7c23 */ /* 0x000fc200080108bc */
[----:B------:R-:W-:Y:S01]  /*b710*/  MUFU.EX2 R192, R192 ;  /* 0x000000c000c07308 */ /* 0x000fe20000000800 */
[----:B--2---:R-:W-:-:S01]  /*b720*/  FFMA.FTZ R195, R116, R6, R15 ;  /* 0x0000000674c37223 */ /* 0x004fc2000001000f */
[--C-:B0-----:R-:W-:Y:S01]  /*b730*/  FFMA.FTZ R193, R142, UR37, -R188.reuse ;  /* 0x000000258ec17c23 */ /* 0x101fe200080108bc */
[----:B------:R-:W-:-:S01]  /*b740*/  FFMA.FTZ R142, R146, UR37, -R188 ;  /* 0x00000025928e7c23 */ /* 0x000fc200080108bc */
[----:B------:R-:W-:Y:S01]  /*b750*/  FFMA.FTZ R146, R150, UR37, -R188 ;  /* 0x0000002596927c23 */ /* 0x000fe200080108bc */
[----:B------:R-:W-:-:S01]  /*b760*/  FADD.FTZ R195, R14, R195 ;  /* 0x000000c30ec37221 */ /* 0x000fc20000010000 */
[--C-:B------:R-:W-:Y:S01]  /*b770*/  FFMA.FTZ R171, R171, UR37, -R188.reuse ;  /* 0x00000025abab7c23 */ /* 0x100fe200080108bc */
[----:B------:R-:W-:-:S01]  /*b780*/  FFMA.FTZ R174, R174, UR37, -R188 ;  /* 0x00000025aeae7c23 */ /* 0x000fc200080108bc */
[----:B------:R-:W0:Y:S01]  /*b790*/  MUFU.EX2 R191, R191 ;  /* 0x000000bf00bf7308 */ /* 0x000e220000000800 */
[----:B------:R-:W-:-:S01]  /*b7a0*/  FADD.FTZ R150, R20, R195 ;  /* 0x000000c314967221 */ /* 0x000fc20000010000 */
        /* <DEDUP_REMOVED lines=23> */
[----:B-1----:R-:W-:-:S01]  /*b920*/  FADD.FTZ R6, R11, R6 ;  /* 0x000000060b067221 */ /* 0x002fc20000010000 */
[--C-:B------:R-:W-:Y:S01]  /*b930*/  FFMA.FTZ R123, R123, UR37, -R188.reuse ;  /* 0x000000257b7b7c23 */ /* 0x100fe200080108bc */
[----:B------:R-:W-:-:S01]  /*b940*/  FFMA.FTZ R126, R126, UR37, -R188 ;  /* 0x000000257e7e7c23 */ /* 0x000fc200080108bc */
[----:B------:R-:W-:Y:S01]  /*b950*/  FFMA.FTZ R127, R127, UR37, -R188 ;  /* 0x000000257f7f7c23 */ /* 0x000fe200080108bc */
[----:B------:R-:W-:-:S01]  /*b960*/  FADD.FTZ R5, R101, R6 ;  /* 0x0000000665057221 */ /* 0x000fc20000010000 */
[--C-:B------:R-:W-:Y:S01]  /*b970*/  FFMA.FTZ R130, R130, UR37, -R188.reuse ;  /* 0x0000002582827c23 */ /* 0x100fe200080108bc */
[----:B------:R-:W-:-:S01]  /*b980*/  FFMA.FTZ R131, R131, UR37, -R188 ;  /* 0x0000002583837c23 */ /* 0x000fc200080108bc */
[----:B------:R-:W1:Y:S01]  /*b990*/  MUFU.EX2 R194, R194 ;  /* 0x000000c200c27308 */ /* 0x000e620000000800 */
        /* <DEDUP_REMOVED lines=15> */
[----:B------:R0:W-:Y:S01]  /*ba90*/  MUFU.EX2 R0, R193 ;  /* 0x000000c100007308 */ /* 0x0001e20000000800 */
[----:B-1----:R-:W-:-:S01]  /*baa0*/  FADD.FTZ R6, R194, R5 ;  /* 0x00000005c2067221 */ /* 0x002fc20000010000 */
[--C-:B------:R-:W-:Y:S01]  /*bab0*/  FFMA.FTZ R94, R94, UR37, -R188.reuse ;  /* 0x000000255e5e7c23 */ /* 0x100fe200080108bc */
[----:B------:R-:W-:-:S05]  /*bac0*/  FFMA.FTZ R103, R103, UR37, -R188 ;  /* 0x0000002567677c23 */ /* 0x000fca00080108bc */
[----:B------:R-:W1:Y:S01]  /*bad0*/  MUFU.EX2 R196, R196 ;  /* 0x000000c400c47308 */ /* 0x000e620000000800 */
[----:B0-----:R-:W-:-:S01]  /*bae0*/  FADD.FTZ R193, R21, R150 ;  /* 0x0000009615c17221 */ /* 0x001fc20000010000 */
[----:B--2---:R-:W-:-:S03]  /*baf0*/  FADD.FTZ R5, R187, R6 ;  /* 0x00000006bb057221 */ /* 0x004fc60000010000 */
        /* <DEDUP_REMOVED lines=11> */
[----:B------:R-:W-:Y:S02]  /*bbb0*/  FADD.FTZ R6, R172, R5 ;  /* 0x00000005ac067221 */ /* 0x000fe40000010000 */
[----:B------:R-:W0:Y:S01]  /*bbc0*/  MUFU.EX2 R175, R175 ;  /* 0x000000af00af7308 */ /* 0x000e220000000800 */
[----:B--2---:R-:W-:-:S01]  /*bbd0*/  FADD.FTZ R193, R171, R150 ;  /* 0x00000096abc17221 */ /* 0x004fc20000010000 */
[----:B------:R-:W-:-:S04]  /*bbe0*/  FADD.FTZ R5, R173, R6 ;  /* 0x00000006ad057221 */ /* 0x000fc80000010000 */
[----:B------:R-:W-:Y:S02]  /*bbf0*/  FADD.FTZ R6, R176, R5 ;  /* 0x00000005b0067221 */ /* 0x000fe40000010000 */
[----:B------:R-:W2:Y:S01]  /*bc00*/  MUFU.EX2 R178, R178 ;  /* 0x000000b200b27308 */ /* 0x000ea20000000800 */
[----:B-1----:R-:W-:-:S01]  /*bc10*/  FADD.FTZ R150, R174, R193 ;  /* 0x000000c1ae967221 */ /* 0x002fc20000010000 */
[----:B------:R-:W-:-:S04]  /*bc20*/  FADD.FTZ R5, R177, R6 ;  /* 0x00000006b1057221 */ /* 0x000fc80000010000 */
[----:B------:R-:W-:Y:S02]  /*bc30*/  FADD.FTZ R6, R180, R5 ;  /* 0x00000005b4067221 */ /* 0x000fe40000010000 */
        /* <DEDUP_REMOVED lines=18> */
[----:B------:R-:W-:-:S06]  /*bd60*/  FADD.FTZ R5, R165, R6 ;  /* 0x00000006a5057221 */ /* 0x000fcc0000010000 */
        /* <DEDUP_REMOVED lines=23> */
[----:B--2---:R-:W-:-:S04]  /*bee0*/  FADD.FTZ R193, R139, R150 ;  /* 0x000000968bc17221 */ /* 0x004fc80000010000 */
[----:B------:R-:W-:-:S03]  /*bef0*/  FADD.FTZ R150, R0, R193 ;  /* 0x000000c100967221 */ /* 0x000fc60000010000 */
        /* <DEDUP_REMOVED lines=58> */
[--C-:B------:R-:W-:Y:S01]  /*c2a0*/  FFMA.FTZ R193, R95, UR37, -R188.reuse ;  /* 0x000000255fc17c23 */ /* 0x100fe200080108bc */
[----:B------:R-:W-:-:S05]  /*c2b0*/  FFMA.FTZ R95, R98, UR37, -R188 ;  /* 0x00000025625f7c23 */ /* 0x000fca00080108bc */
        /* <DEDUP_REMOVED lines=17> */
[----:B-1----:R-:W-:-:S01]  /*c3d0*/  FADD.FTZ R195, R115, R98 ;  /* 0x0000006273c37221 */ /* 0x002fc20000010000 */
[--C-:B------:R-:W-:Y:S01]  /*c3e0*/  FFMA.FTZ R98, R99, UR37, -R188.reuse ;  /* 0x0000002563627c23 */ /* 0x100fe200080108bc */
[----:B------:R-:W-:-:S05]  /*c3f0*/  FFMA.FTZ R99, R102, UR37, -R188 ;  /* 0x0000002566637c23 */ /* 0x000fca00080108bc */
        /* <DEDUP_REMOVED lines=35> */
[----:B------:R-:W-:Y:S01]  /*c630*/  FADD.FTZ R6, R3, R102 ;  /* 0x0000006603067221 */ /* 0x000fe20000010000 */
[----:B0-----:R-:W-:-:S01]  /*c640*/  FADD.FTZ R5, R150, R5 ;  /* 0x0000000596057221 */ /* 0x001fc20000010000 */
[----:B------:R-:W-:Y:S06]  /*c650*/  @!P0 BRA `(.L_x_832) ;  /* 0x0000000000048947 */ /* 0x000fec0003800000 */
[----:B------:R-:W-:Y:S01]  /*c660*/  BPT.TRAP 0x1 ;  /* 0x000000040000795c */ /* 0x000fe20000300000 */
.L_x_832:
[----:B------:R-:W-:Y:S01]  /*c670*/  ULEA UR6, UR48, UR41, 0x3 ;  /* 0x0000002930067291 */ /* 0x000fe2000f8e183f */
[----:B------:R-:W-:Y:S01]  /*c680*/  ISETP.GT.AND P1, PT, R4, UR56, PT ;  /* 0x0000003804007c0c */ /* 0x000fe2000bf24270 */
[----:B------:R-:W-:Y:S01]  /*c690*/  UMOV UR45, UR54 ;  /* 0x00000036002d7c82 */ /* 0x000fe20008000000 */
[----:B------:R-:W-:Y:S01]  /*c6a0*/  F2FP.SATFINITE.E4M3.F32.PACK_AB_MERGE_C R0, R143, R0, RZ ;  /* 0x000000008f00723e */ /* 0x000fe200048070ff */
[----:B------:R-:W-:Y:S01]  /*c6b0*/  UIADD3 UR6, UR6, 0x2e860, URZ ;  /* 0x0002e86006067890 */ /* 0x000fe2000fffe03f */
[----:B------:R-:W-:Y:S01]  /*c6c0*/  F2FP.SATFINITE.E4M3.F32.PACK_AB_MERGE_C R3, R3, R100, RZ ;  /* 0x000000640303723e */ /* 0x000fe200048070ff */
[----:B------:R-:W-:Y:S01]  /*c6d0*/  UMOV UR48, UR55 ;  /* 0x0000003700307c82 */ /* 0x000fe20008000000 */
[----:B------:R-:W-:Y:S01]  /*c6e0*/  F2FP.SATFINITE.E4M3.F32.PACK_AB_MERGE_C R20, R21, R20, RZ ;  /* 0x000000141514723e */ /* 0x000fe200048070ff */
[----:B------:R-:W-:Y:S01]  /*c6f0*/  UPRMT UR6, UR40, 0x654, UR6 ;  /* 0x0000065428067896 */ /* 0x000fe20008000006 */
[----:B------:R-:W-:Y:S01]  /*c700*/  F2FP.SATFINITE.E4M3.F32.PACK_AB_MERGE_C R101, R190, R101, RZ ;  /* 0x00000065be65723e */ /* 0x000fe200048070ff */
[----:B------:R-:W-:Y:S01]  /*c710*/  FMUL.FTZ R24, R24, R116 ;  /* 0x0000007418187220 */ /* 0x000fe20000410000 */
[----:B------:R-:W-:Y:S01]  /*c720*/  F2FP.SATFINITE.E4M3.F32.PACK_AB_MERGE_C R186, R189, R186, RZ ;  /* 0x000000babdba723e */ /* 0x000fe200048070ff */
[-C--:B------:R-:W-:Y:S01]  /*c730*/  FMUL.FTZ R25, R25, R116.reuse ;  /* 0x0000007419197220 */ /* 0x080fe20000410000 */
[----:B------:R-:W-:Y:S01]  /*c740*/  F2FP.SATFINITE.E4M3.F32.PACK_AB_MERGE_C R187, R196, R187, RZ ;  /* 0x000000bbc4bb723e */ /* 0x000fe200048070ff */
[----:B------:R-:W-:Y:S01]  /*c750*/  FMUL.FTZ R28, R28, R116 ;  /* 0x000000741c1c7220 */ /* 0x000fe20000410000 */
[----:B------:R-:W-:Y:S01]  /*c760*/  F2FP.SATFINITE.E4M3.F32.PACK_AB_MERGE_C R172, R173, R172, RZ ;  /* 0x000000acadac723e */ /* 0x000fe200048070ff */
[----:B------:R-:W-:Y:S01]  /*c770*/  FMUL.FTZ R29, R29, R116 ;  /* 0x000000741d1d7220 */ /* 0x000fe20000410000 */
[----:B------:R-:W-:Y:S01]  /*c780*/  F2FP.SATFINITE.E4M3.F32.PACK_AB_MERGE_C R174, R175, R174, RZ ;  /* 0x000000aeafae723e */ /* 0x000fe200048070ff */
[----:B------:R-:W-:Y:S01]  /*c790*/  SYNCS.ARRIVE.TRANS64.RED.A1T0 RZ, [UR6], RZ ;  /* 0x000000ffffff79a7 */ /* 0x000fe20008100406 */
[----:B------:R-:W-:Y:S01]  /*c7a0*/  F2FP.SATFINITE.E4M3.F32.PACK_AB_MERGE_C R180, R181, R180, RZ ;  /* 0x000000b4b5b4723e */ /* 0x000fe200048070ff */
[----:B------:R-:W-:Y:S01]  /*c7b0*/  FMUL.FTZ R32, R32, R116 ;  /* 0x0000007420207220 */ /* 0x000fe20000410000 */
        /* <DEDUP_REMOVED lines=35> */
[-C--:B------:R-:W-:Y:S01]  /*c9f0*/  FMUL.FTZ R68, R68, R116.reuse ;  /* 0x0000007444447220 */ /* 0x080fe20000410000 */
[----:B------:R-:W-:Y:S01]  /*ca00*/  F2FP.SATFINITE.E4M3.F32.PACK_AB_MERGE_C R99, R150, R99, RZ ;  /* 0x000000639663723e */ /* 0x000fe200048070ff */
[----:B------:R-:W-:Y:S01]  /*ca10*/  FMUL.FTZ R69, R69, R116 ;  /* 0x0000007445457220 */ /* 0x000fe20000410000 */
[----:B------:R-:W-:Y:S01]  /*ca20*/  F2FP.SATFINITE.E4M3.F32.PACK_AB_MERGE_C R213, R139, R138, R0 ;  /* 0x0000008a8bd5723e */ /* 0x000fe20004807000 */
[----:B------:R-:W-:Y:S01]  /*ca30*/  FMUL.FTZ R72, R72, R116 ;  /* 0x0000007448487220 */ /* 0x000fe20000410000 */
[----:B------:R-:W-:Y:S01]  /*ca40*/  F2FP.SATFINITE.E4M3.F32.PACK_AB_MERGE_C R202, R97, R96, R3 ;  /* 0x0000006061ca723e */ /* 0x000fe20004807003 */
[-C--:B------:R-:W-:Y:S01]  /*ca50*/  FMUL.FTZ R73, R73, R116.reuse ;  /* 0x0000007449497220 */ /* 0x080fe20000410000 */
[----:B------:R-:W-:Y:S01]  /*ca60*/  F2FP.SATFINITE.E4M3.F32.PACK_AB_MERGE_C R224, R14, R15, R20 ;  /* 0x0000000f0ee0723e */ /* 0x000fe20004807014 */
        /* <DEDUP_REMOVED lines=63> */
[----:B------:R-:W-:-:S02]  /*ce60*/  VIADD R4, R4, 0xffffffff ;  /* 0xffffffff04047836 */ /* 0x000fc40000000000 */
[----:B------:R-:W-:Y:S02]  /*ce70*/  IMAD.MOV.U32 R0, RZ, RZ, R10 ;  /* 0x000000ffff007224 */ /* 0x000fe400078e000a */
[----:B------:R-:W-:Y:S01]  /*ce80*/  IMAD.MOV.U32 R3, RZ, RZ, R9 ;  /* 0x000000ffff037224 */ /* 0x000fe200078e0009 */
[----:B------:R-:W-:Y:S06]  /*ce90*/  @P1 BRA `(.L_x_833) ;  /* 0xffffffa000ec1947 */ /* 0x000fec000383ffff */
[----:B------:R-:W-:Y:S01]  /*cea0*/  IMAD.MOV.U32 R0, RZ, RZ, R10 ;  /* 0x000000ffff007224 */ /* 0x000fe200078e000a */
[----:B------:R-:W-:Y:S01]  /*ceb0*/  UMOV UR48, UR55 ;  /* 0x0000003700307c82 */ /* 0x000fe20008000000 */
[----:B------:R-:W-:Y:S01]  /*cec0*/  IMAD.MOV.U32 R3, RZ, RZ, R9 ;  /* 0x000000ffff037224 */ /* 0x000fe200078e0009 */
[----:B------:R-:W-:-:S06]  /*ced0*/  UMOV UR45, UR54 ;  /* 0x00000036002d7c82 */ /* 0x000fcc0008000000 */
.L_x_815:
[----:B------:R-:W-:Y:S01]  /*cee0*/  ULDC UR6, c[0x0][0x448] ;  /* 0x0001120000067ab9 */ /* 0x000fe20000000800 */
[----:B------:R-:W-:Y:S01]  /*cef0*/  IADD3 R8, R17, 0x1, -R8 ;  /* 0x0000000111087810 */ /* 0x000fe20007ffe808 */
[----:B------:R-:W-:Y:S01]  /*cf00*/  UISETP.NE.AND UP0, UPT, UR6, 0x1, UPT ;  /* 0x000000010600788c */ /* 0x000fe2000bf05270 */
[----:B------:R-:W-:Y:S02]  /*cf10*/  ULDC UR11, c[0x0][0x9e4] ;  /* 0x00027900000b7ab9 */ /* 0x000fe40000000800 */
[----:B------:R-:W-:Y:S01]  /*cf20*/  R2UR UR14, R8 ;  /* 0x00000000080e72ca */ /* 0x000fe200000e0000 */
[----:B------:R-:W-:Y:S02]  /*cf30*/  UISETP.GE.AND UP1, UPT, UR11, 0x1, UPT ;  /* 0x000000010b00788c */ /* 0x000fe4000bf26270 */
[----:B------:R-:W-:-:S04]  /*cf40*/  UIADD3 UR10, UR36, 0x7f, URZ ;  /* 0x0000007f240a7890 */ /* 0x000fc8000fffe03f */
[----:B------:R-:W-:Y:S01]  /*cf50*/  PLOP3.LUT P1, PT, PT, PT, UP1, 0x40, 0x0 ;  /* 0x000000000000781c */ /* 0x000fe20003f2e818 */
[----:B------:R-:W-:Y:S01]  /*cf60*/  @UP0 ULDC UR6, c[0x0][0x44c] ;  /* 0x0001130000060ab9 */ /* 0x000fe20000000800 */
[----:B------:R-:W-:Y:S01]  /*cf70*/  @UP0 ULDC UR15, c[0x0][0x450] ;  /* 0x00011400000f0ab9 */ /* 0x000fe20000000800 */
[----:B------:R-:W-:-:S04]  /*cf80*/  UIMAD.WIDE.U32 UR6, UR10, UR6, URZ ;  /* 0x000000060a0672a5 */ /* 0x000fc8000f8e003f */
[----:B------:R-:W-:-:S04]  /*cf90*/  @UP0 USHF.R.U32.HI UR10, URZ, UR15, UR7 ;  /* 0x0000000f3f0a0299 */ /* 0x000fc80008011607 */
[----:B------:R-:W-:-:S04]  /*cfa0*/  UIADD3 UR10, UR14, UR10, URZ ;  /* 0x0000000a0e0a7290 */ /* 0x000fc8000fffe03f */
[----:B------:R-:W-:Y:S01]  /*cfb0*/  UIADD3 UR52, UR10, -UR52, URZ ;  /* 0x800000340a347290 */ /* 0x000fe2000fffe03f */
[----:B------:R-:W-:Y:S11]  /*cfc0*/  @P1 BRA `(.L_x_834) ;  /* 0x0000000000441947 */ /* 0x000ff60003800000 */
[----:B------:R-:W-:-:S06]  /*cfd0*/  UISETP.GT.AND UP2, UPT, UR10, -0x1, UPT ;  /* 0xffffffff0a00788c */ /* 0x000fcc000bf44270 */
[----:B------:R-:W-:-:S13]  /*cfe0*/  PLOP3.LUT P1, PT, PT, PT, UP2, 0x80, 0x0 ;  /* 0x000000000000781c */ /* 0x000fda0003f2f028 */
[----:B------:R-:W-:Y:S05]  /*cff0*/  @P1 BRA `(.L_x_835) ;  /* 0x00000000001c1947 */ /* 0x000fea0003800000 */
[----:B------:R-:W-:Y:S02]  /*d000*/  UISETP.NE.AND UP2, UPT, UR11, 0x1, UPT ;  /* 0x000000010b00788c */ /* 0x000fe4000bf45270 */
[----:B------:R-:W-:-:S09]  /*d010*/  ULOP3.LUT UR10, URZ, UR10, URZ, 0x33, !UPT ;  /* 0x0000000a3f0a7292 */ /* 0x000fd2000f8e333f */
[----:B------:R-:W-:Y:S02]  /*d020*/  @UP2 ULDC.64 UR14, c[0x0][0x9e8] ;  /* 0x00027a00000e2ab9 */ /* 0x000fe40000000a00 */
[----:B------:R-:W-:-:S04]  /*d030*/  UIMAD.WIDE.U32 UR6, UR10, UR14, URZ ;  /* 0x0000000e0a0672a5 */ /* 0x000fc8000f8e003f */
[----:B------:R-:W-:-:S04]  /*d040*/  @UP2 USHF.R.U32.HI UR10, URZ, UR15, UR7 ;  /* 0x0000000f3f0a2299 */ /* 0x000fc80008011607 */
[----:B------:R-:W-:Y:S01]  /*d050*/  ULOP3.LUT UR10, URZ, UR10, URZ, 0x33, !UPT ;  /* 0x0000000a3f0a7292 */ /* 0x000fe2000f8e333f */
[----:B------:R-:W-:Y:S11]  /*d060*/  BRA `(.L_x_836) ;  /* 0x0000000000107947 */ /* 0x000ff60003800000 */
.L_x_835:
[----:B------:R-:W-:-:S11]  /*d070*/  UISETP.NE.AND UP2, UPT, UR11, 0x1, UPT ;  /* 0x000000010b00788c */ /* 0x000fd6000bf45270 */
[----:B------:R-:W-:Y:S02]  /*d080*/  @UP2 ULDC.64 UR14, c[0x0][0x9e8] ;  /* 0x00027a00000e2ab9 */ /* 0x000fe40000000a00 */
[----:B------:R-:W-:-:S04]  /*d090*/  UIMAD.WIDE.U32 UR6, UR10, UR14, URZ ;  /* 0x0000000e0a0672a5 */ /* 0x000fc8000f8e003f */
[----:B------:R-:W-:-:S12]  /*d0a0*/  @UP2 USHF.R.U32.HI UR10, URZ, UR15, UR7 ;  /* 0x0000000f3f0a2299 */ /* 0x000fd80008011607 */
.L_x_836:
[----:B------:R-:W-:-:S04]  /*d0b0*/  UIMAD UR10, UR10, UR11, URZ ;  /* 0x0000000b0a0a72a4 */ /* 0x000fc8000f8e023f */
[----:B------:R-:W-:-:S04]  /*d0c0*/  UISETP.LT.AND UP2, UPT, UR52, UR10, UPT ;  /* 0x0000000a3400728c */ /* 0x000fc8000bf41270 */
[----:B------:R-:W-:-:S12]  /*d0d0*/  USEL UR52, UR52, UR10, !UP2 ;  /* 0x0000000a34347287 */ /* 0x000fd8000d000000 */
.L_x_834:
[----:B------:R-:W-:Y:S01]  /*d0e0*/  UIADD3 UR7, UR52, 0xdf, URZ ;  /* 0x000000df34077890 */ /* 0x000fe2000fffe03f */
[----:B------:R-:W-:-:S03]  /*d0f0*/  UMOV UR6, URZ ;  /* 0x0000003f00067c82 */ /* 0x000fc60008000000 */
[----:B------:R-:W-:-:S04]  /*d100*/  UIMAD.WIDE UR6, UR7, -0x6db6db6d, UR6 ;  /* 0x92492493070678a5 */ /* 0x000fc8000f8e0206 */
[----:B------:R-:W-:-:S04]  /*d110*/  USHF.R.U32.HI UR6, URZ, 0x1f, UR7 ;  /* 0x0000001f3f067899 */ /* 0x000fc80008011607 */
[----:B------:R-:W-:-:S04]  /*d120*/  ULEA.HI.SX32 UR6, UR7, UR6, 0x19 ;  /* 0x0000000607067291 */ /* 0x000fc8000f8fca3f */
[----:B------:R-:W-:-:S04]  /*d130*/  UISETP.LT.AND UP2, UPT, UR39, UR6, UPT ;  /* 0x000000062700728c */ /* 0x000fc8000bf41270 */
[----:B------:R-:W-:-:S06]  /*d140*/  USEL UR49, UR39, UR6, !UP2 ;  /* 0x0000000627317287 */ /* 0x000fcc000d000000 */
[----:B------:R-:W-:-:S13]  /*d150*/  ISETP.GE.AND P1, PT, R4, UR49, PT ;  /* 0x0000003104007c0c */ /* 0x000fda000bf26270 */
[----:B------:R-:W-:Y:S05]  /*d160*/  @!P1 BRA `(.L_x_837) ;  /* 0x0000003400889947 */ /* 0x000fea0003800000 */
[----:B------:R-:W-:Y:S01]  /*d170*/  IMAD.MOV.U32 R9, RZ, RZ, R0 ;  /* 0x000000ffff097224 */ /* 0x000fe200078e0000 */
[----:B------:R-:W-:Y:S01]  /*d180*/  UMOV UR53, UR45 ;  /* 0x0000002d00357c82 */ /* 0x000fe20008000000 */
[----:B------:R-:W-:Y:S01]  /*d190*/  IMAD.MOV.U32 R8, RZ, RZ, R3 ;  /* 0x000000ffff087224 */ /* 0x000fe200078e0003 */
[----:B------:R-:W-:-:S06]  /*d1a0*/  UMOV UR52, UR48 ;  /* 0x0000003000347c82 */ /* 0x000fcc0008000000 */
.L_x_847:
[----:B------:R-:W-:Y:S01]  /*d1b0*/  ISETP.NE.AND P2, PT, RZ, UR43, PT ;  /* 0x0000002bff007c0c */ /* 0x000fe2000bf45270 */
[----:B------:R-:W-:-:S04]  /*d1c0*/  UISETP.NE.AND UP2, UPT, UR52, 0x1, UPT ;  /* 0x000000013400788c */ /* 0x000fc8000bf45270 */
[----:B------:R-:W-:-:S04]  /*d1d0*/  USEL UR45, URZ, 0x1, UP2 ;  /* 0x000000013f2d7887 */ /* 0x000fc80009000000 */
[----:B------:R-:W-:-:S04]  /*d1e0*/  ULOP3.LUT UR45, UR53, UR45, URZ, 0x3c, !UPT ;  /* 0x0000002d352d7292 */ /* 0x000fc8000f8e3c3f */
[----:B------:R-:W-:Y:S08]  /*d1f0*/  @P2 BRA `(.L_x_838) ;  /* 0x0000000000382947 */ /* 0x000ff00003800000 */
[----:B------:R-:W-:Y:S05]  /*d200*/  @!P0 BRA `(.L_x_839) ;  /* 0x0000000000048947 */ /* 0x000fea0003800000 */
[----:B------:R-:W-:Y:S01]  /*d210*/  BPT.TRAP 0x1 ;  /* 0x000000040000795c */ /* 0x000fe20000300000 */
.L_x_839:
        /* <DEDUP_REMOVED lines=9> */
.L_x_840:
[----:B-1----:R-:W-:Y:S05]  /*d2b0*/  @P1 BRA `(.L_x_838) ;  /* 0x0000000000081947 */ /* 0x002fea0003800000 */
[----:B------:R-:W1:Y:S02]  /*d2c0*/  SYNCS.PHASECHK.TRANS64.TRYWAIT P1, [UR6+0x2e830], R0 ;  /* 0x02e83000ff0075a7 */ /* 0x000e640008020146 */
[----:B-1----:R-:W-:Y:S05]  /*d2d0*/  @!P1 BRA `(.L_x_841) ;  /* 0x0000010400989947 */ /* 0x002fea0003800000 */
.L_x_838:
        /* <DEDUP_REMOVED lines=186> */
.L_x_843:
[----:B------:R-:W-:Y:S01]  /*de80*/  ULEA UR6, UR52, UR41, 0x3 ;  /* 0x0000002934067291 */ /* 0x000fe2000f8e183f */
[----:B------:R-:W-:-:S05]  /*de90*/  IMAD.U32 R0, RZ, RZ, UR53 ;  /* 0x00000035ff007e24 */ /* 0x000fca000f8e00ff */
[----:B------:R-:W-:-:S04]  /*dea0*/  SHF.L.U32 R0, R0, 0x1f, RZ ;  /* 0x0000001f00007819 */ /* 0x000fc800000006ff */
[----:B------:R0:W1:Y:S01]  /*deb0*/  SYNCS.PHASECHK.TRANS64.TRYWAIT P1, [UR6+0x2e850], R0 ;  /* 0x02e85000ff0075a7 */ /* 0x0000620008020146 */
[----:B------:R-:W-:Y:S05]  /*dec0*/  @!P0 BRA `(.L_x_844) ;  /* 0x0000000000048947 */ /* 0x000fea0003800000 */
[----:B------:R-:W-:Y:S01]  /*ded0*/  BPT.TRAP 0x1 ;  /* 0x000000040000795c */ /* 0x000fe20000300000 */
.L_x_844:
[----:B-1----:R-:W-:Y:S05]  /*dee0*/  @P1 BRA `(.L_x_842) ;  /* 0x0000000000081947 */ /* 0x002fea0003800000 */
[----:B------:R-:W1:Y:S02]  /*def0*/  SYNCS.PHASECHK.TRANS64.TRYWAIT P1, [UR6+0x2e850], R0 ;  /* 0x02e85000ff0075a7 */ /* 0x000e640008020146 */
[----:B-1----:R-:W-:Y:S05]  /*df00*/  @!P1 BRA `(.L_x_845) ;  /* 0x000000f800a49947 */ /* 0x002fea0003800000 */
.L_x_842:
[----:B------:R-:W-:Y:S01]  /*df10*/  UIADD3 UR6, UR41, 0x400, URZ ;  /* 0x0000040029067890 */ /* 0x000fe2000fffe03f */
[----:B------:R-:W-:Y:S01]  /*df20*/  WARPGROUP.ARRIVE ;  /* 0x00000000000079c5 */ /* 0x000fe20000000000 */
[----:B------:R-:W-:Y:S01]  /*df30*/  UMOV UR7, 0xc0000010 ;  /* 0xc000001000077882 */ /* 0x000fe20000000000 */
[----:B01----:R-:W-:Y:S01]  /*df40*/  FMNMX.FTZ R0, R184, R8, !PT ;  /* 0x00000008b8007209 */ /* 0x003fe20007810000 */
[----:B------:R-:W-:Y:S01]  /*df50*/  USHF.R.U32.HI UR6, URZ, 0x4, UR6 ;  /* 0x000000043f067899 */ /* 0x000fe20008011606 */
[----:B------:R-:W-:Y:S02]  /*df60*/  FMNMX.FTZ R10, R186, R9, !PT ;  /* 0x00000009ba0a7209 */ /* 0x000fe40007810000 */
[----:B------:R-:W0:Y:S01]  /*df70*/  S2R R229, SR_TID.X ;  /* 0x0000000000e57919 */ /* 0x000e220000002100 */
[----:B------:R-:W-:Y:S01]  /*df80*/  FMNMX.FTZ R3, R185, R0, !PT ;  /* 0x00000000b9037209 */ /* 0x000fe20007810000 */
        /* <DEDUP_REMOVED lines=120> */
[----:B0-----:R-:W-:Y:S01]  /*e710*/  LOP3.LUT P1, RZ, R229, 0x7f, RZ, 0xc0, !PT ;  /* 0x0000007fe5ff7812 */ /* 0x001fe2000782c0ff */
[----:B------:R-:W0:Y:S01]  /*e720*/  SHFL.BFLY PT, R3, R0, 0x2, 0x1f ;  /* 0x0c401f0000037f89 */ /* 0x000e2200000e0000 */
[----:B------:R-:W-:-:S05]  /*e730*/  FMNMX.FTZ R10, R103, R10, !PT ;  /* 0x0000000a670a7209 */ /* 0x000fca0007810000 */
[----:B------:R-:W1:Y:S01]  /*e740*/  SHFL.BFLY PT, R13, R10, 0x2, 0x1f ;  /* 0x0c401f000a0d7f89 */ /* 0x000e6200000e0000 */
[----:B0-----:R-:W-:-:S05]  /*e750*/  FMNMX.FTZ R11, R0, R3, !PT ;  /* 0x00000003000b7209 */ /* 0x001fca0007810000 */
[----:B------:R-:W0:Y:S01]  /*e760*/  SHFL.BFLY PT, R12, R11, 0x1, 0x1f ;  /* 0x0c201f000b0c7f89 */ /* 0x000e2200000e0000 */
[----:B-1----:R-:W-:Y:S01]  /*e770*/  FMNMX.FTZ R13, R10, R13, !PT ;  /* 0x0000000d0a0d7209 */ /* 0x002fe20007810000 */
[----:B------:R-:W-:-:S04]  /*e780*/  IMAD.U32 R10, RZ, RZ, UR37 ;  /* 0x00000025ff0a7e24 */ /* 0x000fc8000f8e00ff */
[----:B------:R-:W1:Y:S01]  /*e790*/  SHFL.BFLY PT, R14, R13, 0x1, 0x1f ;  /* 0x0c201f000d0e7f89 */ /* 0x000e6200000e0000 */
[----:B0-----:R-:W-:-:S05]  /*e7a0*/  FMNMX.FTZ R3, R11, R12, !PT ;  /* 0x0000000c0b037209 */ /* 0x001fca0007810000 */
[----:B------:R-:W-:Y:S01]  /*e7b0*/  FFMA.FTZ R10, R3, R10, -8 ;  /* 0xc1000000030a7423 */ /* 0x000fe2000001000a */
[----:B-1----:R-:W-:Y:S01]  /*e7c0*/  FMNMX.FTZ R0, R13, R14, !PT ;  /* 0x0000000e0d007209 */ /* 0x002fe20007810000 */
[----:B------:R-:W-:Y:S02]  /*e7d0*/  FADD.FTZ R8, -R3, R8 ;  /* 0x0000000803087221 */ /* 0x000fe40000010100 */
[----:B------:R-:W-:-:S01]  /*e7e0*/  FFMA.FTZ R11, R185, UR37, -R10 ;  /* 0x00000025b90b7c23 */ /* 0x000fc2000801080a */
[----:B------:R-:W-:Y:S02]  /*e7f0*/  IMAD.U32 R185, RZ, RZ, UR37 ;  /* 0x00000025ffb97e24 */ /* 0x000fe4000f8e00ff */
[----:B------:R-:W-:-:S01]  /*e800*/  FFMA.FTZ R12, R184, UR37, -R10 ;  /* 0x00000025b80c7c23 */ /* 0x000fc2000801080a */
[----:B------:R-:W-:Y:S01]  /*e810*/  FMUL.FTZ R14, R8, UR37 ;  /* 0x00000025080e7c20 */ /* 0x000fe20008410000 */
        /* <DEDUP_REMOVED lines=19> */
[----:B------:R-:W-:-:S02]  /*e950*/  WARPGROUP.DEPBAR.LE gsb0, 0x0 ;  /* 0x00008000000079c5 */ /* 0x000fc40000010000 */
[----:B------:R-:W-:Y:S01]  /*e960*/  WARPGROUP.ARRIVE ;  /* 0x00000000000079c5 */ /* 0x000fe20000000000 */
[--C-:B------:R-:W-:Y:S01]  /*e970*/  FFMA.FTZ R161, R161, UR37, -R10.reuse ;  /* 0x00000025a1a17c23 */ /* 0x100fe2000801080a */
[----:B------:R-:W-:-:S01]  /*e980*/  FFMA.FTZ R164, R164, UR37, -R10 ;  /* 0x00000025a4a47c23 */ /* 0x000fc2000801080a */
[--C-:B------:R-:W-:Y:S01]  /*e990*/  FFMA.FTZ R165, R165, UR37, -R10.reuse ;  /* 0x00000025a5a57c23 */ /* 0x100fe2000801080a */
[----:B------:R-:W-:-:S01]  /*e9a0*/  FFMA.FTZ R136, R136, UR37, -R10 ;  /* 0x0000002588887c23 */ /* 0x000fc2000801080a */
[--C-:B------:R-:W-:Y:S01]  /*e9b0*/  FFMA.FTZ R137, R137, UR37, -R10.reuse ;  /* 0x0000002589897c23 */ /* 0x100fe2000801080a */
        /* <DEDUP_REMOVED lines=33> */
[----:B------:R-:W-:-:S01]  /*ebd0*/  FADD.FTZ R8, -R0, R9 ;  /* 0x0000000900087221 */ /* 0x000fc20000010100 */
[----:B------:R-:W-:Y:S01]  /*ebe0*/  FFMA.FTZ R10, R0, R185, -8 ;  /* 0xc1000000000a7423 */ /* 0x000fe200000100b9 */
[----:B------:R-:W-:Y:S01]  /*ebf0*/  MUFU.EX2 R9, R14 ;  /* 0x0000000e00097308 */ /* 0x000fe20000000800 */
[----:B------:R-:W-:Y:S01]  /*ec00*/  IADD3 R196, -R22, 0xb, RZ ;  /* 0x0000000b16c47810 */ /* 0x000fe20007ffe1ff */
[----:B------:R-:W-:Y:S01]  /*ec10*/  FMUL.FTZ R8, R8, UR37 ;  /* 0x0000002508087c20 */ /* 0x000fe20008410000 */
        /* <DEDUP_REMOVED lines=54> */
[----:B------:R-:W-:-:S01]  /*ef80*/  FFMA.FTZ R115, R115, UR37, -R10 ;  /* 0x0000002573737c23 */ /* 0x000fc2000801080a */
[--C-:B------:R-:W-:Y:S01]  /*ef90*/  FFMA.FTZ R118, R118, UR37, -R10.reuse ;  /* 0x0000002576767c23 */ /* 0x100fe2000801080a */
[----:B------:R-:W-:-:S01]  /*efa0*/  FFMA.FTZ R119, R119, UR37, -R10 ;  /* 0x0000002577777c23 */ /* 0x000fc2000801080a */
[--C-:B------:R-:W-:Y:S01]  /*efb0*/  FFMA.FTZ R90, R90, UR37, -R10.reuse ;  /* 0x000000255a5a7c23 */ /* 0x100fe2000801080a */
[----:B------:R-:W-:-:S01]  /*efc0*/  FFMA.FTZ R91, R91, UR37, -R10 ;  /* 0x000000255b5b7c23 */ /* 0x000fc2000801080a */
[----:B------:R-:W-:-:S02]  /*efd0*/  FFMA.FTZ R94, R94, UR37, -R10 ;  /* 0x000000255e5e7c23 */ /* 0x000fc4000801080a */
[----:B------:R3:W4:Y:S08]  /*efe0*/  MUFU.EX2 R14, R189 ;  /* 0x000000bd000e7308 */ /* 0x0007300000000800 */
[----:B------:R-:W5:Y:S01]  /*eff0*/  MUFU.EX2 R188, R188 ;  /* 0x000000bc00bc7308 */ /* 0x000f620000000800 */
[----:B---3--:R-:W-:-:S01]  /*f000*/  FFMA.FTZ R189, R194, UR37, -R10 ;  /* 0x00000025c2bd7c23 */ /* 0x008fc2000801080a */
[----:B0-----:R-:W-:Y:S01]  /*f010*/  FADD.FTZ R194, R186, R5 ;  /* 0x00000005bac27221 */ /* 0x001fe20000010000 */
[----:B-1----:R-:W-:-:S03]  /*f020*/  FADD.FTZ R5, R13, R6 ;  /* 0x000000060d057221 */ /* 0x002fc60000010000 */
[----:B--2---:R-:W-:Y:S02]  /*f030*/  FADD.FTZ R193, R187, R194 ;  /* 0x000000c2bbc17221 */ /* 0x004fe40000010000 */
[----:B------:R-:W0:Y:S01]  /*f040*/  MUFU.EX2 R15, R15 ;  /* 0x0000000f000f7308 */ /* 0x000e220000000800 */
[----:B----4-:R-:W-:-:S07]  /*f050*/  FADD.FTZ R6, R14, R5 ;  /* 0x000000050e067221 */ /* 0x010fce0000010000 */
[----:B------:R-:W1:Y:S01]  /*f060*/  MUFU.EX2 R189, R189 ;  /* 0x000000bd00bd7308 */ /* 0x000e620000000800 */
[----:B-----5:R-:W-:-:S07]  /*f070*/  FADD.FTZ R194, R188, R193 ;  /* 0x000000c1bcc27221 */ /* 0x020fce0000010000 */
[----:B------:R-:W2:Y:S01]  /*f080*/  MUFU.EX2 R20, R20 ;  /* 0x0000001400147308 */ /* 0x000ea20000000800 */
[----:B0-----:R-:W-:-:S07]  /*f090*/  FADD.FTZ R5, R15, R6 ;  /* 0x000000060f057221 */ /* 0x001fce0000010000 */
[----:B------:R-:W0:Y:S01]  /*f0a0*/  MUFU.EX2 R190, R190 ;  /* 0x000000be00be7308 */ /* 0x000e220000000800 */
[----:B-1----:R-:W-:-:S01]  /*f0b0*/  FADD.FTZ R193, R189, R194 ;  /* 0x000000c2bdc17221 */ /* 0x002fc20000010000 */
[----:B------:R-:W-:Y:S02]  /*f0c0*/  WARPGROUP.DEPBAR.LE gsb0, 0x0 ;  /* 0x00008000000079c5 */ /* 0x000fe40000010000 */
[----:B------:R-:W-:-:S04]  /*f0d0*/  WARPGROUP.ARRIVE ;  /* 0x00000000000079c5 */ /* 0x000fc80000000000 */
[----:B------:R-:W1:Y:S01]  /*f0e0*/  MUFU.EX2 R21, R21 ;  /* 0x0000001500157308 */ /* 0x000e620000000800 */
[----:B--2---:R-:W-:-:S01]  /*f0f0*/  FADD.FTZ R6, R20, R5 ;  /* 0x0000000514067221 */ /* 0x004fc20000010000 */
[----:B------:R-:W-:Y:S01]  /*f100*/  QGMMA.64x128x32.F32.E4M3.E4M3 R24, R212, gdesc[UR4], R24, gsb0 ;  /* 0x01e00004d4187df3 */ /* 0x000fe20008000818 */
[----:B------:R-:W-:Y:S01]  /*f110*/  UIADD3 UR6, UR10, 0x400, URZ ;  /* 0x000004000a067890 */ /* 0x000fe2000fffe03f */
[----:B------:R-:W-:-:S04]  /*f120*/  UMOV UR7, 0xc0000010 ;  /* 0xc000001000077882 */ /* 0x000fc80000000000 */
        /* <DEDUP_REMOVED lines=35> */
[----:B------:R-:W-:Y:S02]  /*f360*/  WARPGROUP.DEPBAR.LE gsb0, 0x0 ;  /* 0x00008000000079c5 */ /* 0x000fe40000010000 */
[----:B------:R-:W-:Y:S01]  /*f370*/  WARPGROUP.ARRIVE ;  /* 0x00000000000079c5 */ /* 0x000fe20000000000 */
[----:B--2---:R-:W-:-:S04]  /*f380*/  FADD.FTZ R6, R180, R5 ;  /* 0x00000005b4067221 */ /* 0x004fc80000010000 */
[----:B------:R-:W2:Y:S01]  /*f390*/  MUFU.EX2 R183, R183 ;  /* 0x000000b700b77308 */ /* 0x000ea20000000800 */
[----:B------:R-:W-:Y:S01]  /*f3a0*/  QGMMA.64x128x32.F32.E4M3.E4M3 R24, R208, gdesc[UR4], R24, gsb0 ;  /* 0x01e00004d0187df3 */ /* 0x000fe20008000818 */
[----:B------:R-:W-:Y:S01]  /*f3b0*/  UIADD3 UR6, UR10, 0x500, URZ ;  /* 0x000005000a067890 */ /* 0x000fe2000fffe03f */
[----:B0-----:R-:W-:Y:S01]  /*f3c0*/  FADD.FTZ R194, R182, R193 ;  /* 0x000000c1b6c27221 */ /* 0x001fe20000010000 */
[----:B------:R-:W-:-:S04]  /*f3d0*/  UMOV UR7, 0xc0000010 ;  /* 0xc000001000077882 */ /* 0x000fc80000000000 */
        /* <DEDUP_REMOVED lines=38> */
[----:B------:R-:W-:Y:S01]  /*f640*/  QGMMA.64x128x32.F32.E4M3.E4M3 R24, R204, gdesc[UR4], R24, gsb0 ;  /* 0x01e00004cc187df3 */ /* 0x000fe20008000818 */
[----:B------:R-:W-:Y:S01]  /*f650*/  UIADD3 UR6, UR10, 0x600, URZ ;  /* 0x000006000a067890 */ /* 0x000fe2000fffe03f */
[----:B-1----:R-:W-:-:S04]  /*f660*/  FADD.FTZ R6, R136, R5 ;  /* 0x0000000588067221 */ /* 0x002fc80000010000 */
        /* <DEDUP_REMOVED lines=71> */
[--C-:B------:R-:W-:Y:S01]  /*fae0*/  FFMA.FTZ R193, R95, UR37, -R10.reuse ;  /* 0x000000255fc17c23 */ /* 0x100fe2000801080a */
[----:B------:R-:W-:-:S05]  /*faf0*/  FFMA.FTZ R95, R98, UR37, -R10 ;  /* 0x00000025625f7c23 */ /* 0x000fca000801080a */
        /* <DEDUP_REMOVED lines=21> */
[----:B------:R-:W-:Y:S01]  /*fc50*/  FFMA.FTZ R98, R99, UR37, -R10 ;  /* 0x0000002563627c23 */ /* 0x000fe2000801080a */
[----:B------:R-:W-:-:S05]  /*fc60*/  IMAD.U32 R99, RZ, RZ, UR48 ;  /* 0x00000030ff637e24 */ /* 0x000fca000f8e00ff */
        /* <DEDUP_REMOVED lines=8> */
[----:B------:R-:W-:Y:S01]  /*fcf0*/  @!P1 LEA R194, R99, UR41, 0x3 ;  /* 0x0000002963c29c11 */ /* 0x000fe2000f8e18ff */
[----:B------:R-:W-:-:S01]  /*fd00*/  FFMA.FTZ R99, R102, UR37, -R10 ;  /* 0x0000002566637c23 */ /* 0x000fc2000801080a */
[----:B------:R-:W-:-:S04]  /*fd10*/  FFMA.FTZ R10, R103, UR37, -R10 ;  /* 0x00000025670a7c23 */ /* 0x000fc8000801080a */
[----:B------:R-:W0:Y:S01]  /*fd20*/  MUFU.EX2 R89, R89 ;  /* 0x0000005900597308 */ /* 0x000e220000000800 */
[----:B-1----:R-:W-:-:S01]  /*fd30*/  FADD.FTZ R6, R88, R5 ;  /* 0x0000000558067221 */ /* 0x002fc20000010000 */
[----:B------:R-:W-:-:S05]  /*fd40*/  @!P1 VIADD R5, R194, 0x2e840 ;  /* 0x0002e840c2059836 */ /* 0x000fca0000000000 */
[----:B------:R-:W-:Y:S01]  /*fd50*/  @!P1 PRMT R5, RZ, 0x654, R5 ;  /* 0x00000654ff059816 */ /* 0x000fe20000000005 */
[----:B------:R-:W1:Y:S01]  /*fd60*/  MUFU.EX2 R91, R91 ;  /* 0x0000005b005b7308 */ /* 0x000e620000000800 */
[----:B--2---:R-:W-:-:S01]  /*fd70*/  FADD.FTZ R102, R90, R195 ;  /* 0x000000c35a667221 */ /* 0x004fc20000010000 */
[----:B------:R2:W-:Y:S06]  /*fd80*/  BAR.ARV R196, 0x100 ;  /* 0x000400c40000751d */ /* 0x0005ec0000002000 */
[----:B------:R-:W3:Y:S01]  /*fd90*/  MUFU.EX2 R92, R92 ;  /* 0x0000005c005c7308 */ /* 0x000ee20000000800 */
[----:B0-----:R-:W-:-:S01]  /*fda0*/  FADD.FTZ R195, R89, R6 ;  /* 0x0000000659c37221 */ /* 0x001fc20000010000 */
[----:B------:R0:W-:Y:S06]  /*fdb0*/  @!P1 SYNCS.ARRIVE.TRANS64.RED.A1T0 RZ, [R5+URZ], RZ ;  /* 0x000000ff05ff99a7 */ /* 0x0001ec000810043f */
[----:B------:R-:W4:Y:S01]  /*fdc0*/  MUFU.EX2 R94, R94 ;  /* 0x0000005e005e7308 */ /* 0x000f220000000800 */
[----:B-1----:R-:W-:-:S07]  /*fdd0*/  FADD.FTZ R197, R91, R102 ;  /* 0x000000665bc57221 */ /* 0x002fce0000010000 */
[----:B------:R-:W0:Y:S01]  /*fde0*/  MUFU.EX2 R93, R93 ;  /* 0x0000005d005d7308 */ /* 0x000e220000000800 */
[----:B---3--:R-:W-:-:S07]  /*fdf0*/  FADD.FTZ R6, R92, R195 ;  /* 0x000000c35c067221 */ /* 0x008fce0000010000 */
[----:B------:R-:W1:Y:S01]  /*fe00*/  MUFU.EX2 R193, R193 ;  /* 0x000000c100c17308 */ /* 0x000e620000000800 */
[----:B----4-:R-:W-:-:S07]  /*fe10*/  FADD.FTZ R102, R94, R197 ;  /* 0x000000c55e667221 */ /* 0x010fce0000010000 */
[----:B------:R-:W3:Y:S01]  /*fe20*/  MUFU.EX2 R96, R96 ;  /* 0x0000006000607308 */ /* 0x000ee20000000800 */
[----:B0-----:R-:W-:-:S07]  /*fe30*/  FADD.FTZ R5, R93, R6 ;  /* 0x000000065d057221 */ /* 0x001fce0000010000 */
[----:B------:R-:W0:Y:S01]  /*fe40*/  MUFU.EX2 R95, R95 ;  /* 0x0000005f005f7308 */ /* 0x000e220000000800 */
[----:B-1----:R-:W-:-:S07]  /*fe50*/  FADD.FTZ R102, R193, R102 ;  /* 0x00000066c1667221 */ /* 0x002fce0000010000 */
[----:B------:R-:W1:Y:S01]  /*fe60*/  MUFU.EX2 R97, R97 ;  /* 0x0000006100617308 */ /* 0x000e620000000800 */
[----:B---3--:R-:W-:-:S07]  /*fe70*/  FADD.FTZ R6, R96, R5 ;  /* 0x0000000560067221 */ /* 0x008fce0000010000 */
        /* <DEDUP_REMOVED lines=9> */
[----:B-1----:R-:W-:-:S01]  /*ff10*/  FADD.FTZ R5, R99, R6 ;  /* 0x0000000663057221 */ /* 0x002fc20000010000 */
[----:B---3--:R-:W-:-:S03]  /*ff20*/  FADD.FTZ R6, R101, R102 ;  /* 0x0000006665067221 */ /* 0x008fc60000010000 */
[----:B0-----:R-:W-:Y:S01]  /*ff30*/  FADD.FTZ R5, R10, R5 ;  /* 0x000000050a057221 */ /* 0x001fe20000010000 */
[----:B--2---:R-:W-:Y:S06]  /*ff40*/  @!P0 BRA `(.L_x_846) ;  /* 0x0000000000048947 */ /* 0x004fec0003800000 */
[----:B------:R-:W-:Y:S01]  /*ff50*/  BPT.TRAP 0x1 ;  /* 0x000000040000795c */ /* 0x000fe20000300000 */
.L_x_846:
        /* <DEDUP_REMOVED lines=130> */
[----:B------:R-:W-:Y:S06]  /*10780*/  @P1 BRA `(.L_x_847) ;  /* 0xffffffc800881947 */ /* 0x000fec000383ffff */
.L_x_837:
[----:B------:R-:W-:-:S13]  /*10790*/  ISETP.GE.AND P1, PT, R4, UR39, PT ;  /* 0x0000002704007c0c */ /* 0x000fda000bf26270 */
[----:B------:R-:W-:Y:S05]  /*107a0*/  @!P1 BRA `(.L_x_848) ;  /* 0x0000005c00309947 */ /* 0x000fea0003800000 */
[----:B------:R-:W-:Y:S01]  /*107b0*/  IMAD.MOV.U32 R8, RZ, RZ, R0 ;  /* 0x000000ffff087224 */ /* 0x000fe200078e0000 */
[----:B------:R-:W-:Y:S01]  /*107c0*/  UMOV UR56, UR45 ;  /* 0x0000002d00387c82 */ /* 0x000fe20008000000 */
[----:B------:R-:W-:Y:S01]  /*107d0*/  IMAD.MOV.U32 R9, RZ, RZ, R3 ;  /* 0x000000ffff097224 */ /* 0x000fe200078e0003 */
[----:B------:R-:W-:Y:S01]  /*107e0*/  UMOV UR55, UR48 ;  /* 0x0000003000377c82 */ /* 0x000fe20008000000 */
[----:B------:R-:W-:Y:S01]  /*107f0*/  ULDC UR49, c[0x0][0x9e4] ;  /* 0x0002790000317ab9 */ /* 0x000fe20000000800 */
[----:B------:R-:W-:Y:S01]  /*10800*/  ULDC UR53, c[0x0][0x288] ;  /* 0x0000a20000357ab9 */ /* 0x000fe20000000800 */
[----:B------:R-:W-:Y:S01]  /*10810*/  ULDC UR54, c[0x0][0x9dc] ;  /* 0x0002770000367ab9 */ /* 0x000fe20000000800 */
[----:B------:R-:W-:-:S05]  /*10820*/  ULDC UR52, c[0x0][0x9e0] ;  /* 0x0002780000347ab9 */ /* 0x000fca0000000800 */
.L_x_866:
        /* <DEDUP_REMOVED lines=9> */
.L_x_850:
[----:B------:R-:W-:Y:S01]  /*108c0*/  ULEA UR6, UR48, UR41, 0x3 ;  /* 0x0000002930067291 */ /* 0x000fe2000f8e183f */
[----:B------:R-:W-:-:S05]  /*108d0*/  IMAD.U32 R0, RZ, RZ, UR45 ;  /* 0x0000002dff007e24 */ /* 0x000fca000f8e00ff */
[----:B------:R-:W-:-:S04]  /*108e0*/  SHF.L.U32 R0, R0, 0x1f, RZ ;  /* 0x0000001f00007819 */ /* 0x000fc800000006ff */
[----:B------:R0:W1:Y:S01]  /*108f0*/  SYNCS.PHASECHK.TRANS64.TRYWAIT P1, [UR6+0x2e830], R0 ;  /* 0x02e83000ff0075a7 */ /* 0x0000620008020146 */
[----:B------:R-:W-:Y:S05]  /*10900*/  @!P0 BRA `(.L_x_851) ;  /* 0x0000000000048947 */ /* 0x000fea0003800000 */
[----:B------:R-:W-:Y:S01]  /*10910*/  BPT.TRAP 0x1 ;  /* 0x000000040000795c */ /* 0x000fe20000300000 */
.L_x_851:
[----:B-1----:R-:W-:Y:S05]  /*10920*/  @P1 BRA `(.L_x_849) ;  /* 0x0000000000081947 */ /* 0x002fea0003800000 */
[----:B------:R-:W1:Y:S02]  /*10930*/  SYNCS.PHASECHK.TRANS64.TRYWAIT P1, [UR6+0x2e830], R0 ;  /* 0x02e83000ff0075a7 */ /* 0x000e640008020146 */
[----:B-1----:R-:W-:Y:S05]  /*10940*/  @!P1 BRA `(.L_x_852) ;  /* 0x000000d0002c9947 */ /* 0x002fea0003800000 */
.L_x_849:
        /* <DEDUP_REMOVED lines=183> */
.L_x_854:
[----:B------:R-:W-:Y:S01]  /*114c0*/  ULEA UR6, UR55, UR41, 0x3 ;  /* 0x0000002937067291 */ /* 0x000fe2000f8e183f */
[----:B------:R-:W-:-:S05]  /*114d0*/  IMAD.U32 R0, RZ, RZ, UR56 ;  /* 0x00000038ff007e24 */ /* 0x000fca000f8e00ff */
[----:B------:R-:W-:-:S04]  /*114e0*/  SHF.L.U32 R0, R0, 0x1f, RZ ;  /* 0x0000001f00007819 */ /* 0x000fc800000006ff */
[----:B------:R0:W1:Y:S01]  /*114f0*/  SYNCS.PHASECHK.TRANS64.TRYWAIT P1, [UR6+0x2e850], R0 ;  /* 0x02e85000ff0075a7 */ /* 0x0000620008020146 */
[----:B------:R-:W-:Y:S05]  /*11500*/  @!P0 BRA `(.L_x_855) ;  /* 0x0000000000048947 */ /* 0x000fea0003800000 */
[----:B------:R-:W-:Y:S01]  /*11510*/  BPT.TRAP 0x1 ;  /* 0x000000040000795c */ /* 0x000fe20000300000 */
.L_x_855:
[----:B-1----:R-:W-:Y:S05]  /*11520*/  @P1 BRA `(.L_x_853) ;  /* 0x0000000000081947 */ /* 0x002fea0003800000 */
[----:B------:R-:W1:Y:S02]  /*11530*/  SYNCS.PHASECHK.TRANS64.TRYWAIT P1, [UR6+0x2e850], R0 ;  /* 0x02e85000ff0075a7 */ /* 0x000e640008020146 */
[----:B-1----:R-:W-:Y:S05]  /*11540*/  @!P1 BRA `(.L_x_856) ;  /* 0x000000c400449947 */ /* 0x002fea0003800000 */
.L_x_853:
[----:B------:R-:W-:Y:S01]  /*11550*/  UIADD3 UR6, UR41, 0x400, URZ ;  /* 0x0000040029067890 */ /* 0x000fe2000fffe03f */
[----:B------:R-:W-:Y:S01]  /*11560*/  WARPGROUP.ARRIVE ;  /* 0x00000000000079c5 */ /* 0x000fe20000000000 */
[----:B------:R-:W-:-:S05]  /*11570*/  UMOV UR7, 0xc0000010 ;  /* 0xc000001000077882 */ /* 0x000fca0000000000 */
[----:B-1----:R-:W1:Y:S01]  /*11580*/  S2R R3, SR_TID.X ;  /* 0x0000000000037919 */ /* 0x002e620000002100 */
[----:B------:R-:W-:Y:S01]  /*11590*/  USHF.R.U32.HI UR6, URZ, 0x4, UR6 ;  /* 0x000000043f067899 */ /* 0x000fe20008011606 */
[----:B------:R-:W-:Y:S01]  /*115a0*/  PLOP3.LUT P1, PT, PT, PT, UP0, 0x80, 0x0 ;  /* 0x000000000000781c */ /* 0x000fe20003f2f008 */
[----:B------:R-:W-:Y:S01]  /*115b0*/  VIADD R13, R19, UR36 ;  /* 0x00000024130d7c36 */ /* 0x000fe20008000000 */
[----:B------:R-:W-:Y:S01]  /*115c0*/  PLOP3.LUT P2, PT, PT, PT, UP0, 0x80, 0x0 ;  /* 0x000000000000781c */ /* 0x000fe20003f4f008 */
[----:B------:R-:W-:Y:S01]  /*115d0*/  ULOP3.LUT UR6, UR6, 0x3fff, URZ, 0xc0, !UPT ;  /* 0x00003fff06067892 */ /* 0x000fe2000f8ec03f */
[----:B0-----:R-:W-:Y:S01]  /*115e0*/  IMAD.U32 R0, RZ, RZ, UR48 ;  /* 0x00000030ff007e24 */ /* 0x001fe2000f8e00ff */
[----:B------:R-:W-:Y:S01]  /*115f0*/  IADD3 R15, -R22, 0xb, RZ ;  /* 0x0000000b160f7810 */ /* 0x000fe20007ffe1ff */
[----:B------:R-:W-:Y:S01]  /*11600*/  IMAD R14, R4, -0xe0, RZ ;  /* 0xffffff20040e7824 */ /* 0x000fe200078e02ff */
[----:B------:R-:W-:-:S04]  /*11610*/  ULOP3.LUT UR6, UR6, 0x10000, URZ, 0xfc, !UPT ;  /* 0x0001000006067892 */ /* 0x000fc8000f8efc3f */
[----:B------:R-:W-:-:S07]  /*11620*/  UIMAD UR10, UR55, 0x700, UR6 ;  /* 0x00000700370a78a4 */ /* 0x000fce000f8e0206 */
[----:B------:R-:W-:Y:S02]  /*11630*/  UMOV UR6, UR10 ;  /* 0x0000000a00067c82 */ /* 0x000fe40008000000 */
[----:B------:R-:W-:Y:S01]  /*11640*/  QGMMA.64x128x32.F32.E4M3.E4M3 R24, R224, gdesc[UR4], R24, gsb0 ;  /* 0x01e00004e0187df3 */ /* 0x000fe20008000818 */
[----:B------:R-:W-:Y:S01]  /*11650*/  UIADD3 UR6, UR10, 0x100, URZ ;  /* 0x000001000a067890 */ /* 0x000fe2000fffe03f */
[----:B------:R-:W-:Y:S01]  /*11660*/  UMOV UR7, 0xc0000010 ;  /* 0xc000001000077882 */ /* 0x000fe20000000000 */
[----:B-1----:R-:W-:-:S13]  /*11670*/  LOP3.LUT P3, RZ, R3, 0x7f, RZ, 0xc0, !PT ;  /* 0x0000007f03ff7812 */ /* 0x002fda000786c0ff */
        /* <DEDUP_REMOVED lines=31> */
[----:B------:R-:W-:Y:S02]  /*11870*/  @UP0 ULDC UR6, c[0x0][0x44c] ;  /* 0x0001130000060ab9 */ /* 0x000fe40000000800 */
[----:B------:R-:W-:Y:S01]  /*11880*/  @P1 IMAD.HI.U32 R3, R13, UR6, RZ ;  /* 0x000000060d031c27 */ /* 0x000fe2000f8e00ff */
[----:B------:R-:W-:Y:S01]  /*11890*/  @UP0 ULDC UR6, c[0x0][0x450] ;  /* 0x0001140000060ab9 */ /* 0x000fe20000000800 */
[----:B------:R-:W-:-:S03]  /*118a0*/  PLOP3.LUT P1, PT, PT, PT, UP1, 0x40, 0x0 ;  /* 0x000000000000781c */ /* 0x000fc60003f2e818 */
[----:B------:R-:W-:Y:S01]  /*118b0*/  @P2 SHF.R.U32.HI R13, RZ, UR6, R3 ;  /* 0x00000006ff0d2c19 */ /* 0x000fe20008011603 */
[----:B------:R-:W-:Y:S01]  /*118c0*/  VIADD R3, R14, 0x1 ;  /* 0x000000010e037836 */ /* 0x000fe20000000000 */
[----:B------:R-:W-:-:S03]  /*118d0*/  ULOP3.LUT UR6, URZ, UR54, URZ, 0x33, !UPT ;  /* 0x000000363f067292 */ /* 0x000fc6000f8e333f */
[----:B------:R-:W0:Y:S01]  /*118e0*/  SHFL.IDX PT, R20, R13, RZ, 0x1c1f ;  /* 0x001c1fff0d147589 */ /* 0x000e2200000e0000 */
[----:B------:R-:W-:Y:S02]  /*118f0*/  WARPGROUP.DEPBAR.LE gsb0, 0x0 ;  /* 0x00008000000079c5 */ /* 0x000fe40000010000 */
[----:B------:R1:W-:Y:S06]  /*11900*/  BAR.ARV R15, 0x100 ;  /* 0x0004000f0000751d */ /* 0x0003ec0000002000 */
[----:B------:R2:W-:Y:S02]  /*11910*/  @!P3 SYNCS.ARRIVE.TRANS64.RED.A1T0 RZ, [R0+URZ], RZ ;  /* 0x000000ff00ffb9a7 */ /* 0x0005e4000810043f */
[----:B--2---:R-:W-:-:S05]  /*11920*/  IMAD R0, R18, -0x2, R3 ;  /* 0xfffffffe12007824 */ /* 0x004fca00078e0203 */
[C---:B------:R-:W-:Y:S01]  /*11930*/  IADD3 R11, R0.reuse, -UR53, R17 ;  /* 0x80000035000b7c10 */ /* 0x040fe2000fffe011 */
[----:B------:R-:W-:-:S04]  /*11940*/  VIADD R0, R0, 0xffffffff ;  /* 0xffffffff00007836 */ /* 0x000fc80000000000 */
[C---:B------:R-:W-:Y:S02]  /*11950*/  VIADD R12, R11.reuse, UR52 ;  /* 0x000000340b0c7c36 */ /* 0x040fe40008000000 */
[----:B------:R-:W-:Y:S02]  /*11960*/  VIADD R11, R11, UR6 ;  /* 0x000000060b0b7c36 */ /* 0x000fe40008000000 */
[--C-:B0-----:R-:W-:Y:S02]  /*11970*/  IMAD.IADD R10, R12, 0x1, R20.reuse ;  /* 0x000000010c0a7824 */ /* 0x101fe400078e0214 */
[----:B------:R-:W-:Y:S01]  /*11980*/  IMAD.IADD R3, R11, 0x1, R20 ;  /* 0x000000010b037824 */ /* 0x000fe200078e0214 */
[----:B-1----:R-:W-:Y:S06]  /*11990*/  @P1 BRA `(.L_x_857) ;  /* 0x0000000000541947 */ /* 0x002fec0003800000 */
[----:B------:R-:W-:Y:S01]  /*119a0*/  IADD3 R15, R17, -UR53, R20 ;  /* 0x80000035110f7c10 */ /* 0x000fe2000fffe014 */
        /* <DEDUP_REMOVED lines=11> */
.L_x_859:
[----:B------:R-:W-:-:S05]  /*11a60*/  IMAD.U32 R21, RZ, RZ, UR49 ;  /* 0x00000031ff157e24 */ /* 0x000fca000f8e00ff */
[----:B------:R-:W-:-:S13]  /*11a70*/  ISETP.NE.AND P1, PT, R21, 0x1, PT ;  /* 0x000000011500780c */ /* 0x000fda0003f25270 */
[----:B------:R-:W0:Y:S02]  /*11a80*/  @P1 LDC.64 R200, c[0x0][0x9e8] ;  /* 0x00027a00ffc81b82 */ /* 0x000e240000000a00 */
[----:B0-----:R-:W-:-:S05]  /*11a90*/  @P1 IMAD.HI.U32 R20, R15, R200, RZ ;  /* 0x000000c80f141227 */ /* 0x001fca00078e00ff */
[----:B------:R-:W-:-:S07]  /*11aa0*/  @P1 SHF.R.U32.HI R15, RZ, R201, R20 ;  /* 0x000000c9ff0f1219 */ /* 0x000fce0000011614 */
.L_x_860:
[----:B------:R-:W-:Y:S05]  /*11ab0*/  BSYNC B0 ;  /* 0x0000000000007941 */ /* 0x000fea0003800000 */
.L_x_858:
[----:B------:R-:W-:-:S05]  /*11ac0*/  IMAD R15, R15, R21, R0 ;  /* 0x000000150f0f7224 */ /* 0x000fca00078e0200 */
[----:B------:R-:W-:Y:S02]  /*11ad0*/  VIADDMNMX R10, R15, R21, R10, PT ;  /* 0x000000150f0a7246 */ /* 0x000fe4000380010a */
[----:B------:R-:W-:-:S07]  /*11ae0*/  VIMNMX R3, R3, R15, !PT ;  /* 0x0000000f03037248 */ /* 0x000fce0007fe0100 */
.L_x_857:
[C---:B------:R-:W-:Y:S02]  /*11af0*/  ISETP.GE.AND P1, PT, R14.reuse, 0x2, PT ;  /* 0x000000020e00780c */ /* 0x040fe40003f26270 */
[----:B------:R-:W-:Y:S02]  /*11b00*/  ISETP.GE.AND P2, PT, R14, 0x9, PT ;  /* 0x000000090e00780c */ /* 0x000fe40003f46270 */
        /* <DEDUP_REMOVED lines=9> */
[----:B------:R-:W-:Y:S02]  /*11ba0*/  LOP3.LUT R2, R2, 0xffffbfff, RZ, 0xc0, !PT ;  /* 0xffffbfff02027812 */ /* 0x000fe400078ec0ff */
[C---:B------:R-:W-:Y:S02]  /*11bb0*/  ISETP.GT.AND P2, PT, R3.reuse, 0x8, !P2 ;  /* 0x000000080300780c */ /* 0x040fe40005744270 */
        /* <DEDUP_REMOVED lines=311> */
[----:B------:R-:W-:Y:S02]  /*12f30*/  ISETP.LT.OR P6, PT, R10, 0xda, P6 ;  /* 0x000000da0a00780c */ /* 0x000fe400037c1670 */
[----:B------:R-:W0:Y:S02]  /*12f40*/  SHFL.IDX PT, R10, R13, 0x1, 0x1c1f ;  /* 0x003c1f000d0a7f89 */ /* 0x000e2400000e0000 */
[----:B------:R-:W-:Y:S02]  /*12f50*/  FSEL R101, R101, -INF , !P6 ;  /* 0xff80000065657808 */ /* 0x000fe40007000000 */
[----:B------:R-:W-:Y:S01]  /*12f60*/  PLOP3.LUT P6, PT, PT, PT, UP1, 0x40, 0x0 ;  /* 0x000000000000781c */ /* 0x000fe20003fce818 */
[--C-:B0-----:R-:W-:Y:S02]  /*12f70*/  IMAD.IADD R12, R12, 0x1, R10.reuse ;  /* 0x000000010c0c7824 */ /* 0x101fe400078e020a */
[----:B------:R-:W-:-:S10]  /*12f80*/  IMAD.IADD R14, R11, 0x1, R10 ;  /* 0x000000010b0e7824 */ /* 0x000fd400078e020a */
[----:B------:R-:W-:Y:S05]  /*12f90*/  @P6 BRA `(.L_x_861) ;  /* 0x0000000000546947 */ /* 0x000fea0003800000 */
        /* <DEDUP_REMOVED lines=12> */
.L_x_863:
[----:B------:R-:W-:-:S05]  /*13060*/  IMAD.U32 R13, RZ, RZ, UR49 ;  /* 0x00000031ff0d7e24 */ /* 0x000fca000f8e00ff */
[----:B------:R-:W-:-:S13]  /*13070*/  ISETP.NE.AND P6, PT, R13, 0x1, PT ;  /* 0x000000010d00780c */ /* 0x000fda0003fc5270 */
[----:B------:R-:W0:Y:S02]  /*13080*/  @P6 LDC.64 R10, c[0x0][0x9e8] ;  /* 0x00027a00ff0a6b82 */ /* 0x000e240000000a00 */
[----:B0-----:R-:W-:-:S05]  /*13090*/  @P6 IMAD.HI.U32 R10, R3, R10, RZ ;  /* 0x0000000a030a6227 */ /* 0x001fca00078e00ff */
[----:B------:R-:W-:-:S07]  /*130a0*/  @P6 SHF.R.U32.HI R3, RZ, R11, R10 ;  /* 0x0000000bff036219 */ /* 0x000fce000001160a */
.L_x_864:
[----:B------:R-:W-:Y:S05]  /*130b0*/  BSYNC B0 ;  /* 0x0000000000007941 */ /* 0x000fea0003800000 */
.L_x_862:
[----:B------:R-:W-:-:S05]  /*130c0*/  IMAD R3, R3, R13, R0 ;  /* 0x0000000d03037224 */ /* 0x000fca00078e0200 */
[----:B------:R-:W-:Y:S02]  /*130d0*/  VIADDMNMX R12, R3, R13, R12, PT ;  /* 0x0000000d030c7246 */ /* 0x000fe4000380010c */
[----:B------:R-:W-:-:S07]  /*130e0*/  VIMNMX R14, R14, R3, !PT ;  /* 0x000000030e0e7248 */ /* 0x000fce0007fe0100 */
.L_x_861:
        /* <DEDUP_REMOVED lines=139> */
[----:B------:R-:W-:Y:S01]  /*139a0*/  ISETP.GT.AND P2, PT, R14, 0xc9, !P2 ;  /* 0x000000c90e00780c */ /* 0x000fe20005744270 */
[----:B------:R-:W0:Y:S01]  /*139b0*/  SHFL.BFLY PT, R3, R10, 0x2, 0x1f ;  /* 0x0c401f000a037f89 */ /* 0x000e2200000e0000 */
[----:B------:R-:W-:Y:S02]  /*139c0*/  FSEL R146, R146, -INF , !P1 ;  /* 0xff80000092927808 */ /* 0x000fe40004800000 */
[----:B------:R-:W-:Y:S02]  /*139d0*/  LOP3.LUT P1, RZ, R16, 0x800000, RZ, 0xc0, !PT ;  /* 0x0080000010ff7812 */ /* 0x000fe4000782c0ff */
[----:B------:R-:W-:Y:S02]  /*139e0*/  ISETP.LT.OR P2, PT, R12, 0xca, P2 ;  /* 0x000000ca0c00780c */ /* 0x000fe40001741670 */
[----:B------:R-:W-:-:S02]  /*139f0*/  ISETP.GT.AND P1, PT, R14, 0x71, !P1 ;  /* 0x000000710e00780c */ /* 0x000fc40004f24270 */
[----:B------:R-:W-:Y:S02]  /*13a00*/  ISETP.GT.AND P3, PT, R14, 0xd0, !P3 ;  /* 0x000000d00e00780c */ /* 0x000fe40005f64270 */
[----:B------:R-:W-:Y:S02]  /*13a10*/  ISETP.LT.OR P1, PT, R12, 0x72, P1 ;  /* 0x000000720c00780c */ /* 0x000fe40000f21670 */
[----:B------:R-:W-:Y:S02]  /*13a20*/  FSEL R95, R95, -INF , !P2 ;  /* 0xff8000005f5f7808 */ /* 0x000fe40005000000 */
[----:B------:R-:W-:Y:S02]  /*13a30*/  FSEL R147, R147, -INF , !P1 ;  /* 0xff80000093937808 */ /* 0x000fe40004800000 */
[----:B------:R-:W-:Y:S02]  /*13a40*/  LOP3.LUT P1, RZ, R16, 0x400000, RZ, 0xc0, !PT ;  /* 0x0040000010ff7812 */ /* 0x000fe4000782c0ff */
[----:B------:R-:W-:-:S02]  /*13a50*/  ISETP.GT.AND P4, PT, R14, 0xd1, !P4 ;  /* 0x000000d10e00780c */ /* 0x000fc40006784270 */
[C---:B------:R-:W-:Y:S02]  /*13a60*/  ISETP.GT.AND P1, PT, R14.reuse, 0x78, !P1 ;  /* 0x000000780e00780c */ /* 0x040fe40004f24270 */
[----:B------:R-:W-:Y:S02]  /*13a70*/  ISETP.GT.AND P5, PT, R14, 0xd8, !P5 ;  /* 0x000000d80e00780c */ /* 0x000fe40006fa4270 */
[----:B------:R-:W-:Y:S02]  /*13a80*/  ISETP.LT.OR P1, PT, R12, 0x79, P1 ;  /* 0x000000790c00780c */ /* 0x000fe40000f21670 */
        /* <DEDUP_REMOVED lines=18> */
[----:B0-----:R-:W-:Y:S01]  /*13bb0*/  FMNMX.FTZ R3, R15, R0, !PT ;  /* 0x000000000f037209 */ /* 0x001fe20007810000 */
[----:B------:R-:W-:Y:S01]  /*13bc0*/  IMAD.U32 R0, RZ, RZ, UR37 ;  /* 0x00000025ff007e24 */ /* 0x000fe2000f8e00ff */
        /* <DEDUP_REMOVED lines=232> */
[----:B------:R-:W-:Y:S01]  /*14a50*/  FMNMX.FTZ R109, R99, R108, !PT ;  /* 0x0000006c636d7209 */ /* 0x000fe20007810000 */
[--C-:B------:R-:W-:Y:S01]  /*14a60*/  FFMA.FTZ R108, R112, UR37, -R0.reuse ;  /* 0x00000025706c7c23 */ /* 0x100fe20008010800 */
[----:B------:R-:W-:-:S02]  /*14a70*/  FFMA.FTZ R112, R116, UR37, -R0 ;  /* 0x0000002574707c23 */ /* 0x000fc40008010800 */
[----:B------:R-:W-:-:S03]  /*14a80*/  FMNMX.FTZ R109, R102, R109, !PT ;  /* 0x0000006d666d7209 */ /* 0x000fc60007810000 */
[----:B------:R-:W-:Y:S01]  /*14a90*/  MUFU.EX2 R153, R153 ;  /* 0x0000009900997308 */ /* 0x000fe20000000800 */
[----:B------:R-:W-:Y:S01]  /*14aa0*/  FMNMX.FTZ R188, R12, R109, !PT ;  /* 0x0000006d0cbc7209 */ /* 0x000fe20007810000 */
[--C-:B------:R-:W-:Y:S01]  /*14ab0*/  FFMA.FTZ R109, R113, UR37, -R0.reuse ;  /* 0x00000025716d7c23 */ /* 0x100fe20008010800 */
[----:B------:R-:W-:-:S01]  /*14ac0*/  FFMA.FTZ R113, R117, UR37, -R0 ;  /* 0x0000002575717c23 */ /* 0x000fc20008010800 */
[----:B------:R-:W-:Y:S01]  /*14ad0*/  FFMA.FTZ R117, R101, UR37, -R0 ;  /* 0x0000002565757c23 */ /* 0x000fe20008010800 */
[----:B------:R-:W-:Y:S01]  /*14ae0*/  IMAD.U32 R101, RZ, RZ, UR37 ;  /* 0x00000025ff657e24 */ /* 0x000fe2000f8e00ff */
[----:B------:R-:W2:Y:S02]  /*14af0*/  SHFL.BFLY PT, R189, R188, 0x2, 0x1f ;  /* 0x0c401f00bcbd7f89 */ /* 0x000ea400000e0000 */
[----:B------:R-:W-:Y:S08]  /*14b00*/  MUFU.EX2 R156, R156 ;  /* 0x0000009c009c7308 */ /* 0x000ff00000000800 */
[----:B------:R-:W-:Y:S08]  /*14b10*/  MUFU.EX2 R157, R157 ;  /* 0x0000009d009d7308 */ /* 0x000ff00000000800 */
[----:B------:R-:W-:Y:S01]  /*14b20*/  MUFU.EX2 R160, R160 ;  /* 0x000000a000a07308 */ /* 0x000fe20000000800 */
[----:B--2---:R-:W-:-:S02]  /*14b30*/  FMNMX.FTZ R189, R188, R189, !PT ;  /* 0x000000bdbcbd7209 */ /* 0x004fc40007810000 */
[----:B------:R-:W-:-:S05]  /*14b40*/  FSEL R188, R3, RZ, P1 ;  /* 0x000000ff03bc7208 */ /* 0x000fca0000800000 */
[----:B------:R-:W-:Y:S01]  /*14b50*/  MUFU.EX2 R161, R161 ;  /* 0x000000a100a17308 */ /* 0x000fe20000000800 */
[----:B------:R-:W2:Y:S01]  /*14b60*/  SHFL.BFLY PT, R116, R189, 0x1, 0x1f ;  /* 0x0c201f00bd747f89 */ /* 0x000ea200000e0000 */
[----:B------:R-:W-:-:S06]  /*14b70*/  FADD.FTZ R188, -R188, R9 ;  /* 0x00000009bcbc7221 */ /* 0x000fcc0000010100 */
[----:B------:R-:W-:Y:S08]  /*14b80*/  MUFU.EX2 R9, R117 ;  /* 0x0000007500097308 */ /* 0x000ff00000000800 */
[----:B------:R-:W-:Y:S08]  /*14b90*/  MUFU.EX2 R164, R164 ;  /* 0x000000a400a47308 */ /* 0x000ff00000000800 */
[----:B------:R-:W-:Y:S01]  /*14ba0*/  MUFU.EX2 R165, R165 ;  /* 0x000000a500a57308 */ /* 0x000fe20000000800 */
[----:B--2---:R-:W-:Y:S01]  /*14bb0*/  FMNMX.FTZ R0, R189, R116, !PT ;  /* 0x00000074bd007209 */ /* 0x004fe20007810000 */
[----:B------:R-:W-:-:S03]  /*14bc0*/  FMUL.FTZ R116, R188, UR37 ;  /* 0x00000025bc747c20 */ /* 0x000fc60008410000 */
[C---:B------:R-:W-:Y:S01]  /*14bd0*/  FSETP.NEU.FTZ.AND P1, PT, R0.reuse, -INF , PT ;  /* 0xff8000000000780b */ /* 0x040fe20003f3d000 */
[----:B------:R-:W-:-:S02]  /*14be0*/  FFMA.FTZ R101, R0, R101, -8 ;  /* 0xc100000000657423 */ /* 0x000fc40000010065 */
[----:B------:R-:W-:Y:S03]  /*14bf0*/  MUFU.EX2 R136, R136 ;  /* 0x0000008800887308 */ /* 0x000fe60000000800 */
[----:B------:R-:W-:-:S05]  /*14c00*/  FSEL R101, R101, RZ, P1 ;  /* 0x000000ff65657208 */ /* 0x000fca0000800000 */
[----:B------:R-:W2:Y:S01]  /*14c10*/  MUFU.EX2 R116, R116 ;  /* 0x0000007400747308 */ /* 0x000ea20000000800 */
[----:B0-----:R-:W-:-:S01]  /*14c20*/  FFMA.FTZ R193, R190, UR37, -R101 ;  /* 0x00000025bec17c23 */ /* 0x001fc20008010865 */
[--C-:B------:R-:W-:Y:S01]  /*14c30*/  FFMA.FTZ R190, R191, UR37, -R101.reuse ;  /* 0x00000025bfbe7c23 */ /* 0x100fe20008010865 */
[----:B------:R-:W-:Y:S01]  /*14c40*/  FSEL R191, R0, RZ, P1 ;  /* 0x000000ff00bf7208 */ /* 0x000fe20000800000 */
[--C-:B------:R-:W-:Y:S01]  /*14c50*/  FFMA.FTZ R188, R11, UR37, -R101.reuse ;  /* 0x000000250bbc7c23 */ /* 0x100fe20008010865 */
[----:B------:R-:W-:-:S01]  /*14c60*/  FFMA.FTZ R11, R187, UR37, -R101 ;  /* 0x00000025bb0b7c23 */ /* 0x000fc20008010865 */
[--C-:B------:R-:W-:Y:S01]  /*14c70*/  FFMA.FTZ R187, R194, UR37, -R101.reuse ;  /* 0x00000025c2bb7c23 */ /* 0x100fe20008010865 */
[----:B-1----:R-:W-:-:S01]  /*14c80*/  FFMA.FTZ R192, R195, UR37, -R101 ;  /* 0x00000025c3c07c23 */ /* 0x002fc20008010865 */
[----:B------:R-:W-:Y:S01]  /*14c90*/  FADD.FTZ R191, -R191, R8 ;  /* 0x00000008bfbf7221 */ /* 0x000fe20000010100 */
[----:B------:R0:W-:Y:S01]  /*14ca0*/  MUFU.EX2 R117, R193 ;  /* 0x000000c100757308 */ /* 0x0001e20000000800 */
[----:B------:R-:W-:-:S01]  /*14cb0*/  FFMA.FTZ R189, R198, UR37, -R101 ;  /* 0x00000025c6bd7c23 */ /* 0x000fc20008010865 */
[--C-:B------:R-:W-:Y:S01]  /*14cc0*/  FFMA.FTZ R194, R199, UR37, -R101.reuse ;  /* 0x00000025c7c27c23 */ /* 0x100fe20008010865 */
[----:B------:R-:W-:Y:S01]  /*14cd0*/  FMUL.FTZ R191, R191, UR37 ;  /* 0x00000025bfbf7c20 */ /* 0x000fe20008410000 */
[--C-:B------:R-:W-:Y:S01]  /*14ce0*/  FFMA.FTZ R170, R170, UR37, -R101.reuse ;  /* 0x00000025aaaa7c23 */ /* 0x100fe20008010865 */
[----:B------:R-:W-:-:S01]  /*14cf0*/  FFMA.FTZ R171, R171, UR37, -R101 ;  /* 0x00000025abab7c23 */ /* 0x000fc20008010865 */
[--C-:B------:R-:W-:Y:S01]  /*14d00*/  FFMA.FTZ R174, R174, UR37, -R101.reuse ;  /* 0x00000025aeae7c23 */ /* 0x100fe20008010865 */
        /* <DEDUP_REMOVED lines=27> */
[----:B------:R-:W-:Y:S01]  /*14ec0*/  FADD.FTZ R5, R15, R150 ;  /* 0x000000960f057221 */ /* 0x000fe20000010000 */
        /* <DEDUP_REMOVED lines=21> */
[----:B------:R-:W3:Y:S01]  /*15020*/  MUFU.EX2 R189, R189 ;  /* 0x000000bd00bd7308 */ /* 0x000ee20000000800 */
[----:B------:R-:W-:-:S01]  /*15030*/  FFMA.FTZ R91, R91, UR37, -R101 ;  /* 0x000000255b5b7c23 */ /* 0x000fc20008010865 */
[--C-:B------:R-:W-:Y:S01]  /*15040*/  FFMA.FTZ R94, R94, UR37, -R101.reuse ;  /* 0x000000255e5e7c23 */ /* 0x100fe20008010865 */
[----:B------:R-:W-:-:S01]  /*15050*/  FFMA.FTZ R102, R102, UR37, -R101 ;  /* 0x0000002566667c23 */ /* 0x000fc20008010865 */
[----:B------:R-:W-:-:S04]  /*15060*/  FFMA.FTZ R12, R12, UR37, -R101 ;  /* 0x000000250c0c7c23 */ /* 0x000fc80008010865 */
[----:B------:R4:W-:Y:S08]  /*15070*/  MUFU.EX2 R8, R193 ;  /* 0x000000c100087308 */ /* 0x0009f00000000800 */
[----:B------:R-:W5:Y:S01]  /*15080*/  MUFU.EX2 R194, R194 ;  /* 0x000000c200c27308 */ /* 0x000f620000000800 */
[----:B----4-:R-:W-:-:S01]  /*15090*/  FADD.FTZ R193, R117, R6 ;  /* 0x0000000675c17221 */ /* 0x010fc20000010000 */
[----:B------:R-:W-:-:S03]  /*150a0*/  FADD.FTZ R6, R20, R5 ;  /* 0x0000000514067221 */ /* 0x000fc60000010000 */
[----:B--2---:R-:W-:Y:S01]  /*150b0*/  FADD.FTZ R150, R190, R193 ;  /* 0x000000c1be967221 */ /* 0x004fe20000010000 */
[----:B------:R-:W-:-:S02]  /*150c0*/  FADD.FTZ R5, R21, R6 ;  /* 0x0000000615057221 */ /* 0x000fc40000010000 */
[----:B------:R-:W2:Y:S01]  /*150d0*/  MUFU.EX2 R170, R170 ;  /* 0x000000aa00aa7308 */ /* 0x000ea20000000800 */
[----:B0-----:R-:W-:-:S01]  /*150e0*/  FADD.FTZ R193, R187, R150 ;  /* 0x00000096bbc17221 */ /* 0x001fc20000010000 */
[----:B------:R-:W-:-:S03]  /*150f0*/  FADD.FTZ R6, R184, R5 ;  /* 0x00000005b8067221 */ /* 0x000fc60000010000 */
[----:B-1----:R-:W-:Y:S01]  /*15100*/  FADD.FTZ R150, R192, R193 ;  /* 0x000000c1c0967221 */ /* 0x002fe20000010000 */
[----:B------:R-:W-:-:S02]  /*15110*/  FADD.FTZ R5, R185, R6 ;  /* 0x00000006b9057221 */ /* 0x000fc40000010000 */
[----:B------:R-:W0:Y:S01]  /*15120*/  MUFU.EX2 R171, R171 ;  /* 0x000000ab00ab7308 */ /* 0x000e220000000800 */
[----:B---3--:R-:W-:-:S01]  /*15130*/  FADD.FTZ R193, R189, R150 ;  /* 0x00000096bdc17221 */ /* 0x008fc20000010000 */
[----:B------:R-:W-:-:S03]  /*15140*/  FADD.FTZ R5, R186, R5 ;  /* 0x00000005ba057221 */ /* 0x000fc60000010000 */
[----:B-----5:R-:W-:Y:S01]  /*15150*/  FADD.FTZ R193, R194, R193 ;  /* 0x000000c1c2c17221 */ /* 0x020fe20000010000 */
[----:B------:R-:W-:-:S02]  /*15160*/  FADD.FTZ R6, R168, R5 ;  /* 0x00000005a8067221 */ /* 0x000fc40000010000 */
[----:B------:R-:W1:Y:S01]  /*15170*/  MUFU.EX2 R174, R174 ;  /* 0x000000ae00ae7308 */ /* 0x000e620000000800 */
[----:B--2---:R-:W-:-:S01]  /*15180*/  FADD.FTZ R150, R170, R193 ;  /* 0x000000c1aa967221 */ /* 0x004fc20000010000 */
[----:B------:R-:W-:-:S04]  /*15190*/  FADD.FTZ R5, R169, R6 ;  /* 0x00000006a9057221 */ /* 0x000fc80000010000 */
[----:B------:R-:W-:Y:S02]  /*151a0*/  FADD.FTZ R6, R172, R5 ;  /* 0x00000005ac067221 */ /* 0x000fe40000010000 */
[----:B------:R-:W2:Y:S01]  /*151b0*/  MUFU.EX2 R175, R175 ;  /* 0x000000af00af7308 */ /* 0x000ea20000000800 */
[----:B0-----:R-:W-:-:S01]  /*151c0*/  FADD.FTZ R193, R171, R150 ;  /* 0x00000096abc17221 */ /* 0x001fc20000010000 */
[----:B------:R-:W-:-:S04]  /*151d0*/  FADD.FTZ R5, R173, R6 ;  /* 0x00000006ad057221 */ /* 0x000fc80000010000 */
[----:B------:R-:W-:Y:S02]  /*151e0*/  FADD.FTZ R6, R176, R5 ;  /* 0x00000005b0067221 */ /* 0x000fe40000010000 */
[----:B------:R-:W0:Y:S01]  /*151f0*/  MUFU.EX2 R178, R178 ;  /* 0x000000b200b27308 */ /* 0x000e220000000800 */
[----:B-1----:R-:W-:-:S01]  /*15200*/  FADD.FTZ R150, R174, R193 ;  /* 0x000000c1ae967221 */ /* 0x002fc20000010000 */
[----:B------:R-:W-:-:S04]  /*15210*/  FADD.FTZ R5, R177, R6 ;  /* 0x00000006b1057221 */ /* 0x000fc80000010000 */
[----:B------:R-:W-:Y:S02]  /*15220*/  FADD.FTZ R6, R180, R5 ;  /* 0x00000005b4067221 */ /* 0x000fe40000010000 */
        /* <DEDUP_REMOVED lines=41> */
[----:B--2---:R-:W-:-:S04]  /*154c0*/  FADD.FTZ R193, R139, R150 ;  /* 0x000000968bc17221 */ /* 0x004fc80000010000 */
[----:B------:R-:W-:-:S03]  /*154d0*/  FADD.FTZ R150, R8, R193 ;  /* 0x000000c108967221 */ /* 0x000fc60000010000 */
        /* <DEDUP_REMOVED lines=61> */
[----:B--2---:R-:W-:-:S04]  /*158b0*/  FADD.FTZ R5, R105, R6 ;  /* 0x0000000669057221 */ /* 0x004fc80000010000 */
[----:B------:R-:W-:-:S03]  /*158c0*/  FADD.FTZ R6, R14, R5 ;  /* 0x000000050e067221 */ /* 0x000fc60000010000 */
[----:B------:R-:W2:Y:S01]  /*158d0*/  MUFU.EX2 R111, R111 ;  /* 0x0000006f006f7308 */ /* 0x000ea20000000800 */
[----:B0-----:R-:W-:-:S01]  /*158e0*/  FADD.FTZ R195, R107, R150 ;  /* 0x000000966bc37221 */ /* 0x001fc20000010000 */
[----:B------:R-:W-:-:S06]  /*158f0*/  FADD.FTZ R5, R103, R6 ;  /* 0x0000000667057221 */ /* 0x000fcc0000010000 */
        /* <DEDUP_REMOVED lines=12> */
[----:B------:R-:W-:-:S06]  /*159c0*/  FFMA.FTZ R98, R99, UR37, -R101 ;  /* 0x0000002563627c23 */ /* 0x000fcc0008010865 */
        /* <DEDUP_REMOVED lines=34> */
[----:B------:R-:W-:Y:S01]  /*15bf0*/  FADD.FTZ R6, R9, R6 ;  /* 0x0000000609067221 */ /* 0x000fe20000010000 */
[----:B0-----:R-:W-:-:S04]  /*15c00*/  FADD.FTZ R5, R102, R5 ;  /* 0x0000000566057221 */ /* 0x001fc80000010000 */
[----:B-1----:R-:W-:Y:S01]  /*15c10*/  FADD.FTZ R5, R12, R5 ;  /* 0x000000050c057221 */ /* 0x002fe20000010000 */
[----:B------:R-:W-:Y:S06]  /*15c20*/  @!P0 BRA `(.L_x_865) ;  /* 0x0000000000048947 */ /* 0x000fec0003800000 */
[----:B------:R-:W-:Y:S01]  /*15c30*/  BPT.TRAP 0x1 ;  /* 0x000000040000795c */ /* 0x000fe20000300000 */
.L_x_865:
        /* <DEDUP_REMOVED lines=66> */
[-C--:B------:R-:W-:Y:S01]  /*16060*/  FMUL.FTZ R77, R77, R116.reuse ;  /* 0x000000744d4d7220 */ /* 0x080fe20000410000 */
        /* <DEDUP_REMOVED lines=64> */
.L_x_848:
[----:B------:R-:W-:Y:S06]  /*16470*/  BAR.ARV 0x8, 0x180 ;  /* 0x0206000000007b1d */ /* 0x000fec0000002000 */
[----:B------:R-:W-:Y:S05]  /*16480*/  @!P0 BRA `(.L_x_867) ;  /* 0x0000000000048947 */ /* 0x000fea0003800000 */
[----:B------:R-:W-:Y:S01]  /*16490*/  BPT.TRAP 0x1 ;  /* 0x000000040000795c */ /* 0x000fe20000300000 */
.L_x_867:
[----:B------:R-:W-:Y:S01]  /*164a0*/  ULEA UR4, UR48, UR41, 0x3 ;  /* 0x0000002930047291 */ /* 0x000fe2000f8e183f */
[----:B------:R-:W-:-:S05]  /*164b0*/  IMAD.U32 R4, RZ, RZ, UR45 ;  /* 0x0000002dff047e24 */ /* 0x000fca000f8e00ff */
[----:B------:R-:W-:-:S04]  /*164c0*/  SHF.L.U32 R4, R4, 0x1f, RZ ;  /* 0x0000001f04047819 */ /* 0x000fc800000006ff */
[----:B------:R0:W1:Y:S01]  /*164d0*/  SYNCS.PHASECHK.TRANS64.TRYWAIT P1, [UR4+0x2e850], R4 ;  /* 0x02e85004ff0075a7 */ /* 0x0000620008020144 */
[----:B------:R-:W-:Y:S05]  /*164e0*/  @!P0 BRA `(.L_x_868) ;  /* 0x0000000000048947 */ /* 0x000fea0003800000 */
[----:B------:R-:W-:Y:S01]  /*164f0*/  BPT.TRAP 0x1 ;  /* 0x000000040000795c */ /* 0x000fe20000300000 */
.L_x_868:
[----:B-1----:R-:W-:Y:S05]  /*16500*/  @P1 BRA `(.L_x_869) ;  /* 0x0000000000081947 */ /* 0x002fea0003800000 */
[----:B------:R-:W1:Y:S02]  /*16510*/  SYNCS.PHASECHK.TRANS64.TRYWAIT P1, [UR4+0x2e850], R4 ;  /* 0x02e85004ff0075a7 */ /* 0x000e640008020144 */
[----:B-1----:R-:W-:Y:S05]  /*16520*/  @!P1 BRA `(.L_x_870) ;  /* 0x0000007400649947 */ /* 0x002fea0003800000 */
.L_x_869:
[----:B------:R-:W-:Y:S01]  /*16530*/  UIADD3 UR41, UR41, 0x400, URZ ;  /* 0x0000040029297890 */ /* 0x000fe2000fffe03f */
[----:B------:R-:W-:Y:S01]  /*16540*/  WARPGROUP.ARRIVE ;  /* 0x00000000000079c5 */ /* 0x000fe20000000000 */
[----:B------:R-:W-:Y:S01]  /*16550*/  UMOV UR11, 0xc0000010 ;  /* 0xc0000010000b7882 */ /* 0x000fe20000000000 */
[----:B------:R-:W-:Y:S01]  /*16560*/  UMOV UR7, 0xc0000010 ;  /* 0xc000001000077882 */ /* 0x000fe20000000000 */
[----:B------:R-:W-:Y:S01]  /*16570*/  USHF.R.U32.HI UR41, URZ, 0x4, UR41 ;  /* 0x000000043f297899 */ /* 0x000fe20008011629 */
[----:B01----:R-:W-:Y:S01]  /*16580*/  IMAD.MOV.U32 R4, RZ, RZ, 0x3f800000 ;  /* 0x3f800000ff047424 */ /* 0x003fe200078e00ff */
[----:B------:R-:W-:Y:S02]  /*16590*/  ULDC.64 UR8, c[0x0][0x9a0] ;  /* 0x0002680000087ab9 */ /* 0x000fe40000000a00 */
[----:B------:R-:W-:Y:S02]  /*165a0*/  ULOP3.LUT UR41, UR41, 0x3fff, URZ, 0xc0, !UPT ;  /* 0x00003fff29297892 */ /* 0x000fe4000f8ec03f */
[----:B------:R-:W-:-:S02]  /*165b0*/  UISETP.NE.U32.AND UP0, UPT, UR8, URZ, UPT ;  /* 0x0000003f0800728c */ /* 0x000fc4000bf05070 */
[----:B------:R-:W-:Y:S02]  /*165c0*/  ULOP3.LUT UR10, UR41, 0x10000, URZ, 0xfc, !UPT ;  /* 0x00010000290a7892 */ /* 0x000fe4000f8efc3f */
[----:B------:R-:W-:Y:S02]  /*165d0*/  UISETP.NE.AND.EX UP0, UPT, UR9, URZ, UPT, UP0 ;  /* 0x0000003f0900728c */ /* 0x000fe4000bf05300 */
[----:B------:R-:W-:-:S04]  /*165e0*/  UIMAD UR10, UR48, 0x700, UR10 ;  /* 0x00000700300a78a4 */ /* 0x000fc8000f8e020a */
[----:B------:R-:W-:Y:S01]  /*165f0*/  UIADD3 UR6, UR10, 0x100, URZ ;  /* 0x000001000a067890 */ /* 0x000fe2000fffe03f */
[----:B------:R-:W-:-:S04]  /*16600*/  PLOP3.LUT P1, PT, PT, PT, UP0, 0x80, 0x0 ;  /* 0x000000000000781c */ /* 0x000fc80003f2f008 */
[----:B------:R-:W-:Y:S01]  /*16610*/  QGMMA.64x128x32.F32.E4M3.E4M3 R24, R224, gdesc[UR8], R24, gsb0 ;  /* 0x01e00008e0187df3 */ /* 0x000fe20008000818 */
[----:B------:R-:W-:Y:S01]  /*16620*/  @UP0 USHF.R.S32.HI UR5, URZ, 0x1f, UR44 ;  /* 0x0000001f3f050899 */ /* 0x000fe2000801142c */
[----:B------:R-:W-:Y:S01]  /*16630*/  @UP0 ULDC.64 UR12, c[0x0][0x9c8] ;  /* 0x00027200000c0ab9 */ /* 0x000fe20000000a00 */
[----:B------:R-:W-:Y:S02]  /*16640*/  @UP0 USHF.R.S32.HI UR11, URZ, 0x1f, UR42 ;  /* 0x0000001f3f0b0899 */ /* 0x000fe4000801142a */
[----:B------:R-:W-:-:S04]  /*16650*/  @UP0 UIMAD UR5, UR5, UR12, URZ ;  /* 0x0000000c050502a4 */ /* 0x000fc8000f8e023f */
[----:B------:R-:W-:Y:S01]  /*16660*/  @UP0 UIMAD UR5, UR44, UR13, UR5 ;  /* 0x0000000d2c0502a4 */ /* 0x000fe2000f8e0205 */
        /* <DEDUP_REMOVED lines=13> */
[----:B------:R-:W-:-:S03]  /*16740*/  @UP0 UIMAD.WIDE.U32 UR6, UR44, UR12, URZ ;  /* 0x0000000c2c0602a5 */ /* 0x000fc6000f8e003f */
[----:B------:R-:W-:Y:S01]  /*16750*/  @UP0 ULDC.64 UR12, c[0x0][0x9d0] ;  /* 0x00027400000c0ab9 */ /* 0x000fe20000000a00 */
[----:B------:R-:W-:Y:S02]  /*16760*/  @UP0 UIADD3 UR7, UR7, UR5, URZ ;  /* 0x0000000507070290 */ /* 0x000fe4000fffe03f */
[----:B------:R-:W-:Y:S02]  /*16770*/  @UP0 UIMAD UR5, UR11, UR12, URZ ;  /* 0x0000000c0b0502a4 */ /* 0x000fe4000f8e023f */
[----:B------:R-:W-:Y:S02]  /*16780*/  @UP0 UIMAD.WIDE.U32 UR6, UR42, UR12, UR6 ;  /* 0x0000000c2a0602a5 */ /* 0x000fe4000f8e0006 */
[----:B------:R-:W-:Y:S02]  /*16790*/  @UP0 UIMAD UR5, UR42, UR13, UR5 ;  /* 0x0000000d2a0502a4 */ /* 0x000fe4000f8e0205 */
[----:B------:R-:W-:Y:S02]  /*167a0*/  @UP0 ULEA UR8, UP1, UR6, UR8, 0x2 ;  /* 0x0000000806080291 */ /* 0x000fe4000f82103f */
[----:B------:R-:W-:-:S04]  /*167b0*/  @UP0 UIADD3 UR5, UR7, UR5, URZ ;  /* 0x0000000507050290 */ /* 0x000fc8000fffe03f */
[----:B------:R-:W-:Y:S01]  /*167c0*/  @UP0 ULEA.HI.X UR9, UR6, UR9, UR5, 0x2, UP1 ;  /* 0x0000000906090291 */ /* 0x000fe200088f1405 */
[----:B------:R-:W-:Y:S01]  /*167d0*/  IMAD.U32 R8, RZ, RZ, UR8 ;  /* 0x00000008ff087e24 */ /* 0x000fe2000f8e00ff */
[----:B------:R-:W-:Y:S01]  /*167e0*/  UIADD3 UR6, UR10, 0x400, URZ ;  /* 0x000004000a067890 */ /* 0x000fe2000fffe03f */
[----:B------:R-:W-:-:S03]  /*167f0*/  UMOV UR7, 0xc0000010 ;  /* 0xc000001000077882 */ /* 0x000fc60000000000 */
[----:B------:R-:W-:-:S05]  /*16800*/  IMAD.U32 R9, RZ, RZ, UR9 ;  /* 0x00000009ff097e24 */ /* 0x000fca000f8e00ff */
[----:B------:R0:W2:Y:S01]  /*16810*/  @P1 LDG.E R4, desc[UR50][R8.64] ;  /* 0x0000003208041981 */ /* 0x0000a2000c1e1900 */
[----:B------:R-:W-:Y:S02]  /*16820*/  WARPGROUP.DEPBAR.LE gsb0, 0x0 ;  /* 0x00008000000079c5 */ /* 0x000fe40000010000 */
[----:B------:R-:W-:-:S06]  /*16830*/  WARPGROUP.ARRIVE ;  /* 0x00000000000079c5 */ /* 0x000fcc0000000000 */
[----:B------:R-:W-:Y:S01]  /*16840*/  QGMMA.64x128x32.F32.E4M3.E4M3 R24, R208, gdesc[UR4], R24, gsb0 ;  /* 0x01e00004d0187df3 */ /* 0x000fe20008000818 */
[----:B------:R-:W-:Y:S01]  /*16850*/  UIADD3 UR6, UR10, 0x500, URZ ;  /* 0x000005000a067890 */ /* 0x000fe2000fffe03f */
[----:B------:R-:W-:Y:S01]  /*16860*/  UMOV UR7, 0xc0000010 ;  /* 0xc000001000077882 */ /* 0x000fe20000000000 */
[----:B------:R-:W-:Y:S01]  /*16870*/  UIADD3 UR10, UR10, 0x600, URZ ;  /* 0x000006000a0a7890 */ /* 0x000fe2000fffe03f */
[----:B------:R-:W1:Y:S01]  /*16880*/  SHFL.BFLY PT, R7, R6, 0x2, 0x1f ;  /* 0x0c401f0006077f89 */ /* 0x000e6200000e0000 */
[----:B------:R-:W-:-:S03]  /*16890*/  UMOV UR11, 0xc0000010 ;  /* 0xc0000010000b7882 */ /* 0x000fc60000000000 */
[----:B------:R-:W3:Y:S01]  /*168a0*/  SHFL.BFLY PT, R10, R5, 0x2, 0x1f ;  /* 0x0c401f00050a7f89 */ /* 0x000ee200000e0000 */
[----:B------:R-:W-:Y:S02]  /*168b0*/  WARPGROUP.DEPBAR.LE gsb0, 0x0 ;  /* 0x00008000000079c5 */ /* 0x000fe40000010000 */
[----:B------:R-:W-:-:S06]  /*168c0*/  WARPGROUP.ARRIVE ;  /* 0x00000000000079c5 */ /* 0x000fcc0000000000 */
[----:B------:R-:W-:Y:S01]  /*168d0*/  QGMMA.64x128x32.F32.E4M3.E4M3 R24, R204, gdesc[UR4], R24, gsb0 ;  /* 0x01e00004cc187df3 */ /* 0x000fe20008000818 */
[----:B-1----:R-:W-:-:S01]  /*168e0*/  FADD.FTZ R7, R7, R6 ;  /* 0x0000000607077221 */ /* 0x002fc20000010000 */
[----:B---3--:R-:W-:-:S04]  /*168f0*/  FADD.FTZ R10, R10, R5 ;  /* 0x000000050a0a7221 */ /* 0x008fc80000010000 */
[----:B0-----:R-:W0:Y:S04]  /*16900*/  SHFL.BFLY PT, R8, R7, 0x1, 0x1f ;  /* 0x0c201f0007087f89 */ /* 0x001e2800000e0000 */
[----:B------:R-:W1:Y:S01]  /*16910*/  SHFL.BFLY PT, R9, R10, 0x1, 0x1f ;  /* 0x0c201f000a097f89 */ /* 0x000e6200000e0000 */
[----:B------:R-:W-:Y:S02]  /*16920*/  IMAD.MOV.U32 R5, RZ, RZ, RZ ;  /* 0x000000ffff057224 */ /* 0x000fe400078e00ff */
[----:B0-----:R-:W-:Y:S01]  /*16930*/  FADD.FTZ R8, R7, R8 ;  /* 0x0000000807087221 */ /* 0x001fe20000010000 */
[----:B-1----:R-:W-:-:S04]  /*16940*/  FADD.FTZ R12, R10, R9 ;  /* 0x000000090a0c7221 */ /* 0x002fc80000010000 */
[C---:B------:R-:W-:Y:S01]  /*16950*/  FSETP.NE.FTZ.AND P1, PT, R8.reuse, RZ, PT ;  /* 0x000000ff0800720b */ /* 0x040fe20003f35000 */
[----:B------:R-:W-:Y:S01]  /*16960*/  FMUL.FTZ R13, R8, 0.00390625 ;  /* 0x3b800000080d7820 */ /* 0x000fe20000410000 */
[----:B------:R-:W-:-:S04]  /*16970*/  FMUL.FTZ R14, R12, 0.00390625 ;  /* 0x3b8000000c0e7820 */ /* 0x000fc80000410000 */
        /* <DEDUP_REMOVED lines=26> */
.L_x_871:
[----:B------:R-:W-:Y:S01]  /*16b20*/  UIADD3 UR4, UR4, 0x2e860, URZ ;  /* 0x0002e86004047890 */ /* 0x000fe2000fffe03f */
[-C--:B------:R-:W-:Y:S01]  /*16b30*/  FMUL.FTZ R96, R28, R5.reuse ;  /* 0x000000051c607220 */ /* 0x080fe20000410000 */
[----:B------:R-:W-:Y:S01]  /*16b40*/  UIADD3 UR48, UR48, 0x1, URZ ;  /* 0x0000000130307890 */ /* 0x000fe2000fffe03f */
[-C--:B------:R-:W-:Y:S01]  /*16b50*/  FMUL.FTZ R94, R29, R5.reuse ;  /* 0x000000051d5e7220 */ /* 0x080fe20000410000 */
[----:B------:R-:W-:Y:S01]  /*16b60*/  UPRMT UR4, UR40, 0x654, UR4 ;  /* 0x0000065428047896 */ /* 0x000fe20008000004 */
[-C--:B------:R-:W-:Y:S01]  /*16b70*/  FMUL.FTZ R93, R32, R5.reuse ;  /* 0x00000005205d7220 */ /* 0x080fe20000410000 */
[----:B------:R-:W-:Y:S01]  /*16b80*/  UISETP.NE.AND UP0, UPT, UR48, 0x2, UPT ;  /* 0x000000023000788c */ /* 0x000fe2000bf05270 */
        /* <DEDUP_REMOVED lines=13> */
[----:B------:R-:W-:Y:S01]  /*16c60*/  SYNCS.ARRIVE.TRANS64.RED.A1T0 RZ, [UR4], RZ ;  /* 0x000000ffffff79a7 */ /* 0x000fe20008100404 */
        /* <DEDUP_REMOVED lines=10> */
[----:B------:R-:W-:Y:S01]  /*16d10*/  USEL UR4, URZ, 0x1, UP0 ;  /* 0x000000013f047887 */ /* 0x000fe20008000000 */
        /* <DEDUP_REMOVED lines=41> */
[----:B------:R-:W-:-:S12]  /*16fb0*/  ULOP3.LUT UR45, UR45, UR4, URZ, 0x3c, !UPT ;  /* 0x000000042d2d7292 */ /* 0x000fd8000f8e3c3f */
.L_x_797:
[----:B------:R-:W0:Y:S01]  /*16fc0*/  S2R R3, SR_CgaCtaId ;  /* 0x0000000000037919 */ /* 0x000e220000008800 */
[----:B------:R-:W-:Y:S01]  /*16fd0*/  MOV R8, 0x400 ;  /* 0x0000040000087802 */ /* 0x000fe20000000f00 */
[----:B------:R-:W-:Y:S01]  /*16fe0*/  BSSY B0, `(.L_x_872) ;  /* 0x000023c000007945 */ /* 0x000fe20003800000 */
[----:B------:R-:W-:Y:S06]  /*16ff0*/  BAR.SYNC.DEFER_BLOCKING 0x5, 0x180 ;  /* 0x0146000000007b1d */ /* 0x000fec0000010000 */
[----:B------:R-:W1:Y:S01]  /*17000*/  S2R R99, SR_TID.X ;  /* 0x0000000000637919 */ /* 0x000e620000002100 */
[----:B0-----:R-:W-:-:S05]  /*17010*/  LEA R8, R3, R8, 0x18 ;  /* 0x0000000803087211 */ /* 0x001fca00078ec0ff */
[----:B------:R-:W0:Y:S01]  /*17020*/  LDS R0, [R8+0x2e8d0] ;  /* 0x02e8d00008007984 */ /* 0x000e220000000800 */
[----:B-1----:R-:W-:-:S05]  /*17030*/  VIADD R42, R99, 0xffffff80 ;  /* 0xffffff80632a7836 */ /* 0x002fca0000000000 */
[----:B------:R-:W-:-:S04]  /*17040*/  SHF.R.S32.HI R43, RZ, 0x1f, R42 ;  /* 0x0000001fff2b7819 */ /* 0x000fc8000001142a */
[----:B------:R-:W-:-:S04]  /*17050*/  LEA.HI R9, R43, R42, RZ, 0x3 ;  /* 0x0000002a2b097211 */ /* 0x000fc800078f18ff */
[----:B------:R-:W-:Y:S02]  /*17060*/  LOP3.LUT R3, R9, 0xfffffff8, RZ, 0xc0, !PT ;  /* 0xfffffff809037812 */ /* 0x000fe400078ec0ff */
[----:B------:R-:W-:-:S03]  /*17070*/  SHF.R.S32.HI R9, RZ, 0x3, R9 ;  /* 0x00000003ff097819 */ /* 0x000fc60000011409 */
[----:B------:R-:W-:-:S04]  /*17080*/  IMAD.IADD R10, R42, 0x1, -R3 ;  /* 0x000000012a0a7824 */ /* 0x000fc800078e0a03 */
[----:B------:R-:W-:-:S05]  /*17090*/  IMAD.SHL.U32 R4, R10, 0x8, RZ ;  /* 0x000000080a047824 */ /* 0x000fca00078e00ff */
[----:B------:R-:W-:Y:S02]  /*170a0*/  SHF.R.S32.HI R5, RZ, 0x1f, R4 ;  /* 0x0000001fff057819 */ /* 0x000fe40000011404 */
[----:B0-----:R-:W-:Y:S01]  /*170b0*/  R2UR UR4, R0 ;  /* 0x00000000000472ca */ /* 0x001fe200000e0000 */
[----:B------:R-:W-:-:S05]  /*170c0*/  VIADD R0, R4, 0x40 ;  /* 0x0000004004007836 */ /* 0x000fca0000000000 */
[----:B------:R-:W-:Y:S01]  /*170d0*/  SHF.R.S32.HI R3, RZ, 0x1f, R0 ;  /* 0x0000001fff037819 */ /* 0x000fe20000011400 */
[----:B------:R-:W-:Y:S06]  /*170e0*/  BAR.ARV 0x4, 0x180 ;  /* 0x0106000000007b1d */ /* 0x000fec0000002000 */
[----:B------:R-:W-:Y:S05]  /*170f0*/  @P0 BRA `(.L_x_873) ;  /* 0x0000001800580947 */ /* 0x000fea0003800000 */
[----:B------:R-:W-:Y:S01]  /*17100*/  IMAD.SHL.U32 R11, R99, 0x4, RZ ;  /* 0x00000004630b7824 */ /* 0x000fe200078e00ff */
[----:B------:R-:W-:Y:S01]  /*17110*/  ULDC.64 UR6, c[0x4][0x38] ;  /* 0x01000e0000067ab9 */ /* 0x000fe20000000a00 */
[----:B------:R-:W0:Y:S01]  /*17120*/  S2R R17, SR_SWINHI ;  /* 0x0000000000117919 */ /* 0x000e220000002f00 */
        /* <DEDUP_REMOVED lines=21> */
[----:B------:R-:W-:Y:S02]  /*17280*/  LEA.HI R43, R43, R42, RZ, 0x7 ;  /* 0x0000002a2b2b7211 */ /* 0x000fe400078f38ff */
        /* <DEDUP_REMOVED lines=9> */
[----:B------:R-:W-:Y:S01]  /*17320*/  F2FP.BF16.F32.PACK_AB R92, R92, R93 ;  /* 0x0000005d5c5c723e */ /* 0x000fe200000010ff */
[----:B------:R-:W-:Y:S01]  /*17330*/  USHF.R.S32.HI UR12, URZ, 0x1f, UR42 ;  /* 0x0000001f3f0c7899 */ /* 0x000fe2000801142a */
[----:B------:R-:W-:Y:S01]  /*17340*/  LOP3.LUT R11, R11, 0xc, RZ, 0xc0, !PT ;  /* 0x0000000c0b0b7812 */ /* 0x000fe200078ec0ff */
[----:B------:R-:W-:Y:S01]  /*17350*/  ULDC.64 UR8, c[0x0][0xb90] ;  /* 0x0002e40000087ab9 */ /* 0x000fe20000000a00 */
[----:B------:R-:W-:Y:S01]  /*17360*/  F2FP.BF16.F32.PACK_AB R30, R63, R30 ;  /* 0x0000001e3f1e723e */ /* 0x000fe200000010ff */
[----:B------:R-:W-:Y:S01]  /*17370*/  USHF.R.S32.HI UR13, URZ, 0x1f, UR44 ;  /* 0x0000001f3f0d7899 */ /* 0x000fe2000801142c */
[----:B------:R-:W-:Y:S01]  /*17380*/  BAR.SYNC.DEFER_BLOCKING 0x1, 0x100 ;  /* 0x0044000000007b1d */ /* 0x000fe20000010000 */
[----:B------:R-:W-:-:S05]  /*17390*/  IADD3 R12, P0, R11, UR6, RZ ;  /* 0x000000060b0c7c10 */ /* 0x000fca000ff1e0ff */
[----:B------:R-:W-:Y:S01]  /*173a0*/  IMAD.X R13, RZ, RZ, UR7, P0 ;  /* 0x00000007ff0d7e24 */ /* 0x000fe200080e06ff */
[----:B------:R-:W-:-:S04]  /*173b0*/  ULDC.64 UR10, c[0x0][0xb98] ;  /* 0x0002e600000a7ab9 */ /* 0x000fc80000000a00 */
[----:B------:R1:W2:Y:S01]  /*173c0*/  LDG.E.CONSTANT R11, desc[UR50][R12.64] ;  /* 0x000000320c0b7981 */ /* 0x0002a2000c1e9900 */
[----:B------:R-:W-:Y:S01]  /*173d0*/  LOP3.LUT R43, R43, 0xffffff80, RZ, 0xc0, !PT ;  /* 0xffffff802b2b7812 */ /* 0x000fe200078ec0ff */
[----:B------:R-:W-:Y:S02]  /*173e0*/  UIMAD UR5, UR12, UR8, URZ ;  /* 0x000000080c0572a4 */ /* 0x000fe4000f8e023f */
[----:B------:R-:W-:Y:S02]  /*173f0*/  UIMAD.WIDE.U32 UR6, UR42, UR8, URZ ;  /* 0x000000082a0672a5 */ /* 0x000fe4000f8e003f */
[----:B------:R-:W-:Y:S01]  /*17400*/  IMAD.IADD R43, R42, 0x1, -R43 ;  /* 0x000000012a2b7824 */ /* 0x000fe200078e0a2b */
[----:B------:R-:W-:Y:S02]  /*17410*/  UIMAD UR5, UR42, UR9, UR5 ;  /* 0x000000092a0572a4 */ /* 0x000fe4000f8e0205 */
[----:B------:R-:W-:Y:S01]  /*17420*/  UIMAD UR8, UR13, UR10, URZ ;  /* 0x0000000a0d0872a4 */ /* 0x000fe2000f8e023f */
[----:B-1----:R-:W-:Y:S01]  /*17430*/  LOP3.LUT P0, R12, R99, 0x3, RZ, 0xc0, !PT ;  /* 0x00000003630c7812 */ /* 0x002fe2000780c0ff */
[----:B------:R-:W-:Y:S01]  /*17440*/  UIADD3 UR7, UR7, UR5, URZ ;  /* 0x0000000507077290 */ /* 0x000fe2000fffe03f */
[----:B------:R-:W-:Y:S01]  /*17450*/  LOP3.LUT P1, RZ, R43, 0x3, RZ, 0xc0, !PT ;  /* 0x000000032bff7812 */ /* 0x000fe2000782c0ff */
[----:B------:R-:W-:Y:S01]  /*17460*/  UIMAD UR8, UR44, UR11, UR8 ;  /* 0x0000000b2c0872a4 */ /* 0x000fe2000f8e0208 */
[----:B------:R-:W-:Y:S01]  /*17470*/  ISETP.EQ.OR P0, PT, R12, 0x3, !P0 ;  /* 0x000000030c00780c */ /* 0x000fe20004702670 */
[----:B------:R-:W-:Y:S01]  /*17480*/  UIMAD.WIDE.U32 UR6, UR44, UR10, UR6 ;  /* 0x0000000a2c0672a5 */ /* 0x000fe2000f8e0006 */
[----:B------:R-:W-:-:S02]  /*17490*/  MOV R12, R8 ;  /* 0x00000008000c7202 */ /* 0x000fc40000000f00 */
[----:B0-----:R-:W-:Y:S01]  /*174a0*/  MOV R13, R17 ;  /* 0x00000011000d7202 */ /* 0x001fe20000000f00 */
[----:B------:R-:W-:Y:S01]  /*174b0*/  ULDC UR5, c[0x0][0xa88] ;  /* 0x0002a20000057ab9 */ /* 0x000fe20000000800 */
[----:B------:R-:W-:Y:S01]  /*174c0*/  SEL R64, R37, R36, P0 ;  /* 0x0000002425407207 */ /* 0x000fe20000000000 */
[----:B------:R-:W-:Y:S01]  /*174d0*/  IMAD R10, R10, 0x20, R9 ;  /* 0x000000200a0a7824 */ /* 0x000fe200078e0209 */
[----:B------:R-:W-:Y:S01]  /*174e0*/  SEL R66, R36, R37, P0 ;  /* 0x0000002524427207 */ /* 0x000fe20000000000 */
[----:B------:R-:W-:Y:S01]  /*174f0*/  IMAD.WIDE R14, R228, 0x2, R12 ;  /* 0x00000002e40e7825 */ /* 0x000fe200078e020c */
[----:B------:R-:W-:Y:S01]  /*17500*/  SEL R104, R27, R26, P0 ;  /* 0x0000001a1b687207 */ /* 0x000fe20000000000 */
[----:B------:R-:W-:Y:S01]  /*17510*/  ULDC.64 UR10, c[0x0][0xaf0] ;  /* 0x0002bc00000a7ab9 */ /* 0x000fe20000000a00 */
[----:B------:R-:W-:Y:S01]  /*17520*/  SEL R106, R26, R27, P0 ;  /* 0x0000001b1a6a7207 */ /* 0x000fe20000000000 */
[----:B------:R-:W-:Y:S01]  /*17530*/  IMAD R37, R9, 0x40, R4 ;  /* 0x0000004009257824 */ /* 0x000fe200078e0204 */
[----:B------:R-:W-:-:S02]  /*17540*/  IADD3 R26, P2, R14, 0x4040, RZ ;  /* 0x000040400e1a7810 */ /* 0x000fc40007f5e0ff */
[----:B------:R-:W-:Y:S01]  /*17550*/  SEL R88, R39, R38, P0 ;  /* 0x0000002627587207 */ /* 0x000fe20000000000 */
[----:B------:R-:W-:Y:S01]  /*17560*/  IMAD.WIDE R36, R37, 0x2, R12 ;  /* 0x0000000225247825 */ /* 0x000fe200078e020c */
[----:B------:R-:W-:Y:S02]  /*17570*/  IADD3 R13, P5, R14, 0x20, RZ ;  /* 0x000000200e0d7810 */ /* 0x000fe40007fbe0ff */
[----:B------:R-:W-:Y:S01]  /*17580*/  SEL R90, R38, R39, P0 ;  /* 0x00000027265a7207 */ /* 0x000fe20000000000 */
[--C-:B------:R-:W-:Y:S01]  /*17590*/  IMAD.X R39, RZ, RZ, R15.reuse, P2 ;  /* 0x000000ffff277224 */ /* 0x100fe200010e060f */
[----:B------:R-:W-:Y:S01]  /*175a0*/  LOP3.LUT R12, R13, 0x380, RZ, 0xc0, !PT ;  /* 0x000003800d0c7812 */ /* 0x000fe200078ec0ff */
[----:B------:R-:W-:Y:S01]  /*175b0*/  IMAD.X R47, RZ, RZ, R15, P5 ;  /* 0x000000ffff2f7224 */ /* 0x000fe200028e060f */
[----:B------:R-:W-:Y:S02]  /*175c0*/  IADD3 R17, P2, R14, 0x40, RZ ;  /* 0x000000400e117810 */ /* 0x000fe40007f5e0ff */
[----:B------:R-:W-:-:S02]  /*175d0*/  SHF.R.U64 R12, R12, 0x3, RZ ;  /* 0x000000030c0c7819 */ /* 0x000fc400000012ff */
[----:B------:R-:W-:Y:S02]  /*175e0*/  SEL R68, R33, R32, P0 ;  /* 0x0000002021447207 */ /* 0x000fe40000000000 */
[----:B------:R-:W-:Y:S02]  /*175f0*/  LOP3.LUT R46, R12, R13, RZ, 0x3c, !PT ;  /* 0x0000000d0c2e7212 */ /* 0x000fe400078e3cff */
[----:B------:R-:W-:Y:S02]  /*17600*/  LOP3.LUT R12, R17, 0x380, RZ, 0xc0, !PT ;  /* 0x00000380110c7812 */ /* 0x000fe400078ec0ff */
[----:B------:R-:W-:Y:S01]  /*17610*/  SEL R70, R32, R33, P0 ;  /* 0x0000002120467207 */ /* 0x000fe20000000000 */
[----:B------:R-:W-:Y:S01]  /*17620*/  IMAD.X R33, RZ, RZ, R15, P2 ;  /* 0x000000ffff217224 */ /* 0x000fe200010e060f */
[----:B------:R-:W-:Y:S02]  /*17630*/  SHF.R.U64 R12, R12, 0x3, RZ ;  /* 0x000000030c0c7819 */ /* 0x000fe400000012ff */
[----:B------:R-:W-:-:S02]  /*17640*/  SEL R108, R25, R24, P0 ;  /* 0x00000018196c7207 */ /* 0x000fc40000000000 */
[----:B------:R-:W-:Y:S02]  /*17650*/  LOP3.LUT R32, R12, R17, RZ, 0x3c, !PT ;  /* 0x000000110c207212 */ /* 0x000fe400078e3cff */
[----:B------:R-:W0:Y:S01]  /*17660*/  LDC R17, c[0x0][0xbe8] ;  /* 0x0002fa00ff117b82 */ /* 0x000e220000000800 */
[----:B------:R-:W-:Y:S02]  /*17670*/  SEL R110, R24, R25, P0 ;  /* 0x00000019186e7207 */ /* 0x000fe40000000000 */
[----:B------:R-:W-:Y:S02]  /*17680*/  LOP3.LUT R25, R26, 0x380, RZ, 0xc0, !PT ;  /* 0x000003801a197812 */ /* 0x000fe400078ec0ff */
[----:B------:R-:W-:Y:S02]  /*17690*/  IADD3 R27, P2, R36, 0x3000, RZ ;  /* 0x00003000241b7810 */ /* 0x000fe40007f5e0ff */
[----:B------:R-:W-:Y:S02]  /*176a0*/  SHF.R.U64 R25, R25, 0x3, RZ ;  /* 0x0000000319197819 */ /* 0x000fe400000012ff */
[----:B------:R-:W-:-:S02]  /*176b0*/  SEL R94, R35, R34, P0 ;  /* 0x00000022235e7207 */ /* 0x000fc40000000000 */
[----:B------:R-:W-:Y:S02]  /*176c0*/  LOP3.LUT R38, R25, R26, RZ, 0x3c, !PT ;  /* 0x0000001a19267212 */ /* 0x000fe400078e3cff */
[----:B------:R-:W-:Y:S02]  /*176d0*/  LOP3.LUT R26, R27, 0x380, RZ, 0xc0, !PT ;  /* 0x000003801b1a7812 */ /* 0x000fe400078ec0ff */
[----:B------:R-:W-:Y:S02]  /*176e0*/  SEL R98, R34, R35, P0 ;  /* 0x0000002322627207 */ /* 0x000fe40000000000 */
[----:B------:R-:W-:Y:S02]  /*176f0*/  IADD3 R35, P6, R14, 0x4060, RZ ;  /* 0x000040600e237810 */ /* 0x000fe40007fde0ff */
[----:B------:R-:W-:Y:S02]  /*17700*/  SHF.R.U64 R26, R26, 0x3, RZ ;  /* 0x000000031a1a7819 */ /* 0x000fe400000012ff */
[----:B------:R-:W-:-:S02]  /*17710*/  LOP3.LUT R34, R35, 0x380, RZ, 0xc0, !PT ;  /* 0x0000038023227812 */ /* 0x000fc400078ec0ff */
[----:B------:R-:W-:Y:S01]  /*17720*/  LOP3.LUT R26, R26, R27, RZ, 0x3c, !PT ;  /* 0x0000001b1a1a7212 */ /* 0x000fe200078e3cff */
[----:B------:R-:W-:Y:S01]  /*17730*/  IMAD.X R27, RZ, RZ, R37, P2 ;  /* 0x000000ffff1b7224 */ /* 0x000fe200010e0625 */
[----:B0-----:R-:W-:Y:S02]  /*17740*/  ISETP.NE.AND P2, PT, R17, 0x1, PT ;  /* 0x000000011100780c */ /* 0x001fe40003f45270 */
[----:B------:R-:W-:Y:S02]  /*17750*/  SHF.R.U64 R34, R34, 0x3, RZ ;  /* 0x0000000322227819 */ /* 0x000fe400000012ff */
[----:B------:R-:W-:Y:S02]  /*17760*/  SEL R84, R56, R49, P0 ;  /* 0x0000003138547207 */ /* 0x000fe40000000000 */
[----:B------:R-:W-:Y:S01]  /*17770*/  LOP3.LUT R34, R34, R35, RZ, 0x3c, !PT ;  /* 0x0000002322227212 */ /* 0x000fe200078e3cff */
[----:B------:R-:W-:Y:S01]  /*17780*/  IMAD.X R35, RZ, RZ, R15, P6 ;  /* 0x000000ffff237224 */ /* 0x000fe200030e060f */
[----:B------:R-:W-:-:S02]  /*17790*/  SEL R56, R49, R56, P0 ;  /* 0x0000003831387207 */ /* 0x000fc40000000000 */
[----:B------:R-:W-:Y:S02]  /*177a0*/  LOP3.LUT R49, R14, 0x380, RZ, 0xc0, !PT ;  /* 0x000003800e317812 */ /* 0x000fe400078ec0ff */
[----:B------:R-:W-:Y:S02]  /*177b0*/  MOV R69, R34 ;  /* 0x0000002200457202 */ /* 0x000fe40000000f00 */
[----:B------:R-:W0:Y:S01]  /*177c0*/  @P2 LDC R34, c[0x0][0xbec] ;  /* 0x0002fb00ff222b82 */ /* 0x000e220000000800 */
[----:B------:R-:W-:Y:S01]  /*177d0*/  MOV R71, R38 ;  /* 0x0000002600477202 */ /* 0x000fe20000000f00 */
[----:B------:R-:W-:Y:S01]  /*177e0*/  IMAD.U32 R39, RZ, RZ, UR8 ;  /* 0x00000008ff277e24 */ /* 0x000fe2000f8e00ff */
[----:B------:R-:W-:Y:S01]  /*177f0*/  SEL R78, R21, R20, P0 ;  /* 0x00000014154e7207 */ /* 0x000fe20000000000 */
[----:B------:R-:W-:Y:S01]  /*17800*/  ULDC.64 UR8, c[0x0][0xae8] ;  /* 0x0002ba0000087ab9 */ /* 0x000fe20000000a00 */
[----:B------:R-:W-:Y:S02]  /*17810*/  SEL R80, R20, R21, P0 ;  /* 0x0000001514507207 */ /* 0x000fe40000000000 */
[----:B------:R-:W-:Y:S01]  /*17820*/  SHF.R.U64 R49, R49, 0x3, RZ ;  /* 0x0000000331317819 */ /* 0x000fe200000012ff */
[----:B------:R-:W1:Y:S01]  /*17830*/  @P2 LDC R38, c[0x0][0xbf0] ;  /* 0x0002fc00ff262b82 */ /* 0x000e620000000800 */
[----:B------:R-:W-:-:S02]  /*17840*/  IADD3 R21, P4, R14, 0x4000, RZ ;  /* 0x000040000e157810 */ /* 0x000fc40007f9e0ff */
[C---:B------:R-:W-:Y:S02]  /*17850*/  IADD3 R24, P3, R14.reuse, 0x4020, RZ ;  /* 0x000040200e187810 */ /* 0x040fe40007f7e0ff */
[----:B------:R-:W-:Y:S01]  /*17860*/  IADD3 R20, P6, R14, 0x60, RZ ;  /* 0x000000600e147810 */ /* 0x000fe20007fde0ff */
[--C-:B------:R-:W-:Y:S01]  /*17870*/  IMAD.X R43, RZ, RZ, R15.reuse, P4 ;  /* 0x000000ffff2b7224 */ /* 0x100fe200020e060f */
[----:B------:R-:W-:Y:S01]  /*17880*/  LOP3.LUT R48, R49, R14, RZ, 0x3c, !PT ;  /* 0x0000000e31307212 */ /* 0x000fe200078e3cff */
[--C-:B------:R-:W-:Y:S01]  /*17890*/  IMAD.MOV.U32 R49, RZ, RZ, R15.reuse ;  /* 0x000000ffff317224 */ /* 0x100fe200078e000f */
[----:B------:R-:W-:Y:S02]  /*178a0*/  LOP3.LUT R14, R21, 0x380, RZ, 0xc0, !PT ;  /* 0x00000380150e7812 */ /* 0x000fe400078ec0ff */
[----:B------:R-:W-:Y:S02]  /*178b0*/  SEL R54, R44, R45, P0 ;  /* 0x0000002d2c367207 */ /* 0x000fe40000000000 */
[----:B------:R-:W-:Y:S01]  /*178c0*/  SEL R58, R45, R44, P0 ;  /* 0x0000002c2d3a7207 */ /* 0x000fe20000000000 */
[----:B------:R-:W-:Y:S01]  /*178d0*/  IMAD.X R45, RZ, RZ, R15, P6 ;  /* 0x000000ffff2d7224 */ /* 0x000fe200030e060f */
[----:B------:R-:W-:-:S02]  /*178e0*/  SEL R60, R41, R40, P0 ;  /* 0x00000028293c7207 */ /* 0x000fc40000000000 */
[----:B------:R-:W-:Y:S01]  /*178f0*/  SEL R62, R40, R41, P0 ;  /* 0x00000029283e7207 */ /* 0x000fe20000000000 */
[----:B------:R-:W-:Y:S01]  /*17900*/  IMAD.X R41, RZ, RZ, R15, P3 ;  /* 0x000000ffff297224 */ /* 0x000fe200018e060f */
[----:B------:R-:W-:Y:S02]  /*17910*/  SEL R74, R29, R28, P0 ;  /* 0x0000001c1d4a7207 */ /* 0x000fe40000000000 */
[----:B------:R-:W-:Y:S02]  /*17920*/  SEL R76, R28, R29, P0 ;  /* 0x0000001d1c4c7207 */ /* 0x000fe40000000000 */
[----:B------:R-:W-:Y:S02]  /*17930*/  SHF.R.U64 R14, R14, 0x3, RZ ;  /* 0x000000030e0e7819 */ /* 0x000fe400000012ff */
[----:B------:R-:W-:Y:S02]  /*17940*/  IADD3 R29, P6, R36, 0x2000, RZ ;  /* 0x00002000241d7810 */ /* 0x000fe40007fde0ff */
[----:B------:R-:W-:-:S02]  /*17950*/  SEL R82, R72, R65, P0 ;  /* 0x0000004148527207 */ /* 0x000fc40000000000 */
[----:B------:R-:W-:Y:S02]  /*17960*/  LOP3.LUT R15, R24, 0x380, RZ, 0xc0, !PT ;  /* 0x00000380180f7812 */ /* 0x000fe400078ec0ff */
[----:B------:R-:W-:Y:S01]  /*17970*/  SEL R72, R65, R72, P0 ;  /* 0x0000004841487207 */ /* 0x000fe20000000000 */
[----:B------:R-:W-:Y:S01]  /*17980*/  VIADD R65, R19, UR36 ;  /* 0x0000002413417c36 */ /* 0x000fe20008000000 */
[----:B------:R-:W-:Y:S02]  /*17990*/  LOP3.LUT R42, R14, R21, RZ, 0x3c, !PT ;  /* 0x000000150e2a7212 */ /* 0x000fe400078e3cff */
[----:B------:R-:W-:Y:S02]  /*179a0*/  LOP3.LUT R28, R29, 0x380, RZ, 0xc0, !PT ;  /* 0x000003801d1c7812 */ /* 0x000fe400078ec0ff */
[----:B------:R-:W-:Y:S02]  /*179b0*/  SHF.R.U64 R15, R15, 0x3, RZ ;  /* 0x000000030f0f7819 */ /* 0x000fe400000012ff */
[----:B------:R-:W-:-:S02]  /*179c0*/  MOV R73, R48 ;  /* 0x0000003000497202 */ /* 0x000fc40000000f00 */
[----:B------:R-:W-:Y:S01]  /*179d0*/  MOV R48, R32 ;  /* 0x0000002000307202 */ /* 0x000fe20000000f00 */
[----:B0-----:R-:W-:Y:S01]  /*179e0*/  @P2 IMAD.HI.U32 R33, R65, R34, RZ ;  /* 0x0000002241212227 */ /* 0x001fe200078e00ff */
[----:B------:R-:W-:Y:S02]  /*179f0*/  SEL R50, R96, R95, P0 ;  /* 0x0000005f60327207 */ /* 0x000fe40000000000 */
[----:B------:R-:W-:Y:S01]  /*17a00*/  SEL R52, R92, R91, P0 ;  /* 0x0000005b5c347207 */ /* 0x000fe20000000000 */
[----:B------:R-:W-:Y:S01]  /*17a10*/  IMAD.MOV.U32 R32, RZ, RZ, R65 ;  /* 0x000000ffff207224 */ /* 0x000fe200078e0041 */
[----:B------:R-:W-:Y:S02]  /*17a20*/  MOV R83, R42 ;  /* 0x0000002a00537202 */ /* 0x000fe40000000f00 */
[----:B------:R-:W-:Y:S02]  /*17a30*/  SEL R96, R95, R96, P0 ;  /* 0x000000605f607207 */ /* 0x000fe40000000000 */
[----:B------:R-:W-:-:S02]  /*17a40*/  SEL R92, R91, R92, P0 ;  /* 0x0000005c5b5c7207 */ /* 0x000fc40000000000 */
[----:B------:R-:W-:Y:S02]  /*17a50*/  LOP3.LUT R13, R20, 0x380, RZ, 0xc0, !PT ;  /* 0x00000380140d7812 */ /* 0x000fe400078ec0ff */
[----:B------:R-:W-:Y:S02]  /*17a60*/  SHF.R.U64 R28, R28, 0x3, RZ ;  /* 0x000000031c1c7819 */ /* 0x000fe400000012ff */
[----:B------:R-:W-:Y:S02]  /*17a70*/  LOP3.LUT R40, R15, R24, RZ, 0x3c, !PT ;  /* 0x000000180f287212 */ /* 0x000fe400078e3cff */
[----:B------:R-:W-:Y:S02]  /*17a80*/  SEL R100, R31, R30, P0 ;  /* 0x0000001e1f647207 */ /* 0x000fe40000000000 */
[----:B------:R-:W-:Y:S02]  /*17a90*/  SEL R112, R86, R87, P0 ;  /* 0x0000005756707207 */ /* 0x000fe40000000000 */
[----:B------:R-:W-:-:S02]  /*17aa0*/  SHF.R.U64 R13, R13, 0x3, RZ ;  /* 0x000000030d0d7819 */ /* 0x000fc400000012ff */
[----:B------:R-:W-:Y:S01]  /*17ab0*/  LOP3.LUT R28, R28, R29, RZ, 0x3c, !PT ;  /* 0x0000001d1c1c7212 */ /* 0x000fe200078e3cff */
[----:B------:R-:W-:Y:S01]  /*17ac0*/  IMAD.X R29, RZ, RZ, R37, P6 ;  /* 0x000000ffff1d7224 */ /* 0x000fe200030e0625 */
[----:B-1----:R-:W-:Y:S02]  /*17ad0*/  @P2 SHF.R.U32.HI R32, RZ, R38, R33 ;  /* 0x00000026ff202219 */ /* 0x002fe40000011621 */
[----:B------:R-:W-:Y:S02]  /*17ae0*/  MOV R81, R40 ;  /* 0x0000002800517202 */ /* 0x000fe40000000f00 */
[C---:B------:R-:W-:Y:S01]  /*17af0*/  IADD3 R51, P6, R36.reuse, 0x7000, RZ ;  /* 0x0000700024337810 */ /* 0x040fe20007fde0ff */
[----:B------:R-:W-:Y:S01]  /*17b00*/  IMAD.MOV R40, RZ, RZ, -R32 ;  /* 0x000000ffff287224 */ /* 0x000fe200078e0a20 */
[----:B------:R-:W-:Y:S02]  /*17b10*/  IADD3 R25, P3, R36, 0x4000, RZ ;  /* 0x0000400024197810 */ /* 0x000fe40007f7e0ff */
[----:B------:R-:W-:Y:S01]  /*17b20*/  LOP3.LUT R44, R13, R20, RZ, 0x3c, !PT ;  /* 0x000000140d2c7212 */ /* 0x000fe200078e3cff */
[----:B------:R-:W-:Y:S01]  /*17b30*/  IMAD R65, R17, R40, R65 ;  /* 0x0000002811417224 */ /* 0x000fe200078e0241 */
[----:B------:R-:W-:-:S02]  /*17b40*/  LOP3.LUT R12, R51, 0x380, RZ, 0xc0, !PT ;  /* 0x00000380330c7812 */ /* 0x000fc400078ec0ff */
[----:B------:R-:W-:Y:S02]  /*17b50*/  LOP3.LUT R24, R25, 0x380, RZ, 0xc0, !PT ;  /* 0x0000038019187812 */ /* 0x000fe400078ec0ff */
[----:B------:R-:W-:Y:S02]  /*17b60*/  MOV R85, R44 ;  /* 0x0000002c00557202 */ /* 0x000fe40000000f00 */
[----:B------:R-:W-:Y:S02]  /*17b70*/  SEL R102, R30, R31, P0 ;  /* 0x0000001f1e667207 */ /* 0x000fe40000000000 */
[----:B------:R-:W-:Y:S02]  /*17b80*/  SHF.R.U64 R12, R12, 0x3, RZ ;  /* 0x000000030c0c7819 */ /* 0x000fe400000012ff */
[----:B------:R-:W-:Y:S02]  /*17b90*/  SHF.R.U64 R24, R24, 0x3, RZ ;  /* 0x0000000318187819 */ /* 0x000fe400000012ff */
[----:B------:R-:W-:-:S02]  /*17ba0*/  MOV R67, R46 ;  /* 0x0000002e00437202 */ /* 0x000fc40000000f00 */
[----:B------:R-:W-:Y:S02]  /*17bb0*/  SEL R86, R87, R86, P0 ;  /* 0x0000005657567207 */ /* 0x000fe40000000000 */
[----:B------:R-:W-:Y:S02]  /*17bc0*/  LOP3.LUT R12, R12, R51, RZ, 0x3c, !PT ;  /* 0x000000330c0c7212 */ /* 0x000fe400078e3cff */
[----:B------:R-:W-:Y:S01]  /*17bd0*/  LOP3.LUT R24, R24, R25, RZ, 0x3c, !PT ;  /* 0x0000001918187212 */ /* 0x000fe200078e3cff */
[----:B------:R-:W-:Y:S01]  /*17be0*/  IMAD.X R25, RZ, RZ, R37, P3 ;  /* 0x000000ffff197224 */ /* 0x000fe200018e0625 */
[----:B------:R-:W-:Y:S02]  /*17bf0*/  SHF.R.S32.HI R34, RZ, 0x1f, R32 ;  /* 0x0000001fff227819 */ /* 0x000fe40000011420 */
[----:B------:R-:W-:Y:S02]  /*17c00*/  IADD3 R38, P3, R32, UR6, RZ ;  /* 0x0000000620267c10 */ /* 0x000fe4000ff7e0ff */
[----:B------:R-:W-:-:S02]  /*17c10*/  IADD3 R21, P4, R36, 0x5000, RZ ;  /* 0x0000500024157810 */ /* 0x000fc40007f9e0ff */
[----:B------:R-:W-:Y:S02]  /*17c20*/  SHF.R.S32.HI R44, RZ, 0x1f, R65 ;  /* 0x0000001fff2c7819 */ /* 0x000fe40000011441 */
[----:B------:R-:W-:Y:S01]  /*17c30*/  IADD3.X R39, R34, UR7, R39, P3, !PT ;  /* 0x0000000722277c10 */ /* 0x000fe20009ffe427 */
[----:B------:R-:W-:Y:S01]  /*17c40*/  ULDC.64 UR6, c[0x0][0xb88] ;  /* 0x0002e20000067ab9 */ /* 0x000fe20000000a00 */
[----:B------:R-:W-:Y:S01]  /*17c50*/  LOP3.LUT R20, R21, 0x380, RZ, 0xc0, !PT ;  /* 0x0000038015147812 */ /* 0x000fe200078ec0ff */
[----:B------:R-:W-:Y:S01]  /*17c60*/  IMAD R44, R44, UR6, RZ ;  /* 0x000000062c2c7c24 */ /* 0x000fe2000f8e02ff */
[----:B------:R-:W-:Y:S01]  /*17c70*/  IADD3 R31, P5, R36, 0x1000, RZ ;  /* 0x00001000241f7810 */ /* 0x000fe20007fbe0ff */
[----:B------:R-:W-:Y:S01]  /*17c80*/  IMAD.WIDE.U32 R38, R65, UR6, R38 ;  /* 0x0000000641267c25 */ /* 0x000fe2000f8e0026 */
[----:B------:R-:W-:Y:S02]  /*17c90*/  SHF.R.U64 R20, R20, 0x3, RZ ;  /* 0x0000000314147819 */ /* 0x000fe400000012ff */
[----:B------:R-:W-:Y:S01]  /*17ca0*/  LOP3.LUT R30, R31, 0x380, RZ, 0xc0, !PT ;  /* 0x000003801f1e7812 */ /* 0x000fe200078ec0ff */
[----:B------:R-:W-:Y:S01]  /*17cb0*/  IMAD R65, R65, UR7, R44 ;  /* 0x0000000741417c24 */ /* 0x000fe2000f8e022c */
[----:B------:R-:W-:Y:S01]  /*17cc0*/  LOP3.LUT R20, R20, R21, RZ, 0x3c, !PT ;  /* 0x0000001514147212 */ /* 0x000fe200078e3cff */
[----:B------:R-:W-:Y:S01]  /*17cd0*/  ULDC.64 UR6, c[0x0][0xb50] ;  /* 0x0002d40000067ab9 */ /* 0x000fe20000000a00 */
[----:B------:R-:W-:Y:S01]  /*17ce0*/  IMAD.X R21, RZ, RZ, R37, P4 ;  /* 0x000000ffff157224 */ /* 0x000fe200020e0625 */
[----:B------:R-:W-:-:S02]  /*17cf0*/  SHF.R.U64 R30, R30, 0x3, RZ ;  /* 0x000000031e1e7819 */ /* 0x000fc400000012ff */
[----:B------:R-:W-:Y:S02]  /*17d00*/  LOP3.LUT R13, R36, 0x380, RZ, 0xc0, !PT ;  /* 0x00000380240d7812 */ /* 0x000fe400078ec0ff */
[----:B------:R-:W-:Y:S01]  /*17d10*/  LOP3.LUT R30, R30, R31, RZ, 0x3c, !PT ;  /* 0x0000001f1e1e7212 */ /* 0x000fe200078e3cff */
[--C-:B------:R-:W-:Y:S01]  /*17d20*/  IMAD.X R31, RZ, RZ, R37.reuse, P5 ;  /* 0x000000ffff1f7224 */ /* 0x100fe200028e0625 */
[----:B------:R-:W-:Y:S02]  /*17d30*/  IADD3 R15, P5, R36, 0x6000, RZ ;  /* 0x00006000240f7810 */ /* 0x000fe40007fbe0ff */
[----:B------:R-:W-:Y:S02]  /*17d40*/  SHF.R.U64 R13, R13, 0x3, RZ ;  /* 0x000000030d0d7819 */ /* 0x000fe400000012ff */
[----:B------:R-:W-:Y:S02]  /*17d50*/  LOP3.LUT R14, R15, 0x380, RZ, 0xc0, !PT ;  /* 0x000003800f0e7812 */ /* 0x000fe400078ec0ff */
[----:B------:R-:W-:Y:S01]  /*17d60*/  LOP3.LUT R36, R13, R36, RZ, 0x3c, !PT ;  /* 0x000000240d247212 */ /* 0x000fe200078e3cff */
[----:B------:R-:W-:Y:S01]  /*17d70*/  IMAD.X R13, RZ, RZ, R37, P6 ;  /* 0x000000ffff0d7224 */ /* 0x000fe200030e0625 */
[----:B------:R-:W-:-:S04]  /*17d80*/  SHF.R.U64 R14, R14, 0x3, RZ ;  /* 0x000000030e0e7819 */ /* 0x000fc800000012ff */
[----:B------:R-:W-:Y:S01]  /*17d90*/  LOP3.LUT R14, R14, R15, RZ, 0x3c, !PT ;  /* 0x0000000f0e0e7212 */ /* 0x000fe200078e3cff */
[----:B------:R-:W-:Y:S01]  /*17da0*/  IMAD.X R15, RZ, RZ, R37, P5 ;  /* 0x000000ffff0f7224 */ /* 0x000fe200028e0625 */
[----:B--2---:R-:W-:Y:S01]  /*17db0*/  LOP3.LUT R43, R11, 0x2, RZ, 0x3c, !PT ;  /* 0x000000020b2b7812 */ /* 0x004fe200078e3cff */
[----:B------:R-:W-:Y:S04]  /*17dc0*/  SHFL.IDX PT, R50, R50, R11, 0x1c1f ;  /* 0x001c1f0b32327589 */ /* 0x000fe800000e0000 */
[----:B------:R-:W-:Y:S04]  /*17dd0*/  SHFL.IDX PT, R52, R52, R11, 0x1c1f ;  /* 0x001c1f0b34347589 */ /* 0x000fe800000e0000 */
[----:B------:R-:W0:Y:S04]  /*17de0*/  SHFL.IDX PT, R33, R96, R43, 0x1c1f ;  /* 0x001c1f2b60217589 */ /* 0x000e2800000e0000 */
[----:B------:R-:W1:Y:S04]  /*17df0*/  SHFL.IDX PT, R35, R92, R43, 0x1c1f ;  /* 0x001c1f2b5c237589 */ /* 0x000e6800000e0000 */
[----:B------:R-:W-:Y:S04]  /*17e00*/  SHFL.IDX PT, R82, R82, R11, 0x1c1f ;  /* 0x001c1f0b52527589 */ /* 0x000fe800000e0000 */
[----:B------:R-:W2:Y:S04]  /*17e10*/  SHFL.IDX PT, R41, R72, R43, 0x1c1f ;  /* 0x001c1f2b48297589 */ /* 0x000ea800000e0000 */
[----:B------:R-:W-:Y:S04]  /*17e20*/  SHFL.IDX PT, R54, R54, R11, 0x1c1f ;  /* 0x001c1f0b36367589 */ /* 0x000fe800000e0000 */
[----:B------:R-:W-:Y:S04]  /*17e30*/  SHFL.IDX PT, R60, R60, R11, 0x1c1f ;  /* 0x001c1f0b3c3c7589 */ /* 0x000fe800000e0000 */
[----:B------:R-:W-:Y:S01]  /*17e40*/  SHFL.IDX PT, R64, R64, R11, 0x1c1f ;  /* 0x001c1f0b40407589 */ /* 0x000fe200000e0000 */
[----:B0-----:R-:W-:-:S02]  /*17e50*/  SEL R32, R50, R33, P0 ;  /* 0x0000002132207207 */ /* 0x001fc40000000000 */
[----:B------:R-:W-:Y:S01]  /*17e60*/  SEL R34, R33, R50, P0 ;  /* 0x0000003221227207 */ /* 0x000fe20000000000 */
[----:B------:R-:W-:Y:S01]  /*17e70*/  SHFL.IDX PT, R68, R68, R11, 0x1c1f ;  /* 0x001c1f0b44447589 */ /* 0x000fe200000e0000 */
[----:B-1----:R-:W-:Y:S01]  /*17e80*/  SEL R40, R52, R35, P0 ;  /* 0x0000002334287207 */ /* 0x002fe20000000000 */
[----:B------:R-:W-:Y:S01]  /*17e90*/  VIADD R50, R23, UR36 ;  /* 0x0000002417327c36 */ /* 0x000fe20008000000 */
[----:B------:R-:W-:Y:S01]  /*17ea0*/  SEL R42, R35, R52, P0 ;  /* 0x00000034232a7207 */ /* 0x000fe20000000000 */
[----:B------:R-:W-:Y:S04]  /*17eb0*/  SHFL.IDX PT, R74, R74, R11, 0x1c1f ;  /* 0x001c1f0b4a4a7589 */ /* 0x000fe800000e0000 */
[----:B------:R-:W-:Y:S01]  /*17ec0*/  SHFL.IDX PT, R78, R78, R11, 0x1c1f ;  /* 0x001c1f0b4e4e7589 */ /* 0x000fe200000e0000 */
[----:B--2---:R-:W-:-:S02]  /*17ed0*/  SEL R33, R82, R41, P0 ;  /* 0x0000002952217207 */ /* 0x004fc40000000000 */
[----:B------:R-:W-:Y:S01]  /*17ee0*/  SEL R35, R41, R82, P0 ;  /* 0x0000005229237207 */ /* 0x000fe20000000000 */
        /* <DEDUP_REMOVED lines=8> */
[----:B------:R-:W1:Y:S04]  /*17f70*/  SHFL.IDX PT, R45, R56, R43, 0x1c1f ;  /* 0x001c1f2b382d7589 */ /* 0x000e6800000e0000 */
[----:B------:R-:W-:Y:S04]  /*17f80*/  SHFL.IDX PT, R47, R90, R43, 0x1c1f ;  /* 0x001c1f2b5a2f7589 */ /* 0x000fe800000e0000 */
[----:B------:R-:W-:Y:S04]  /*17f90*/  SHFL.IDX PT, R49, R62, R43, 0x1c1f ;  /* 0x001c1f2b3e317589 */ /* 0x000fe800000e0000 */
[----:B------:R-:W2:Y:S04]  /*17fa0*/  SHFL.IDX PT, R55, R76, R43, 0x1c1f ;  /* 0x001c1f2b4c377589 */ /* 0x000ea800000e0000 */
[----:B------:R-:W-:Y:S04]  /*17fb0*/  SHFL.IDX PT, R59, R98, R43, 0x1c1f ;  /* 0x001c1f2b623b7589 */ /* 0x000fe800000e0000 */
[----:B------:R-:W-:Y:S01]  /*17fc0*/  SHFL.IDX PT, R51, R66, R43, 0x1c1f ;  /* 0x001c1f2b42337589 */ /* 0x000fe200000e0000 */
[----:B0-----:R-:W-:-:S02]  /*17fd0*/  SEL R44, R54, R11, P0 ;  /* 0x0000000b362c7207 */ /* 0x001fc40000000000 */
[----:B------:R-:W-:Y:S01]  /*17fe0*/  SEL R46, R11, R54, P0 ;  /* 0x000000360b2e7207 */ /* 0x000fe20000000000 */
[----:B------:R-:W0:Y:S01]  /*17ff0*/  SHFL.IDX PT, R53, R70, R43, 0x1c1f ;  /* 0x001c1f2b46357589 */ /* 0x000e2200000e0000 */
[----:B------:R-:W-:Y:S01]  /*18000*/  IMAD R11, R17, UR5, RZ ;  /* 0x00000005110b7c24 */ /* 0x000fe2000f8e02ff */
[----:B-1----:R-:W-:Y:S02]  /*18010*/  SEL R41, R84, R45, P0 ;  /* 0x0000002d54297207 */ /* 0x002fe40000000000 */
[----:B------:R-:W-:Y:S02]  /*18020*/  SHFL.IDX PT, R61, R102, R43, 0x1c1f ;  /* 0x001c1f2b663d7589 */ /* 0x000fe400000e0000 */
[----:B------:R-:W-:Y:S02]  /*18030*/  ISETP.GE.OR P3, PT, R50, R11, P1 ;  /* 0x0000000b3200720c */ /* 0x000fe40000f66670 */
[----:B------:R-:W1:Y:S04]  /*18040*/  SHFL.IDX PT, R63, R106, R43, 0x1c1f ;  /* 0x001c1f2b6a3f7589 */ /* 0x000e6800000e0000 */
[----:B------:R-:W3:Y:S01]  /*18050*/  SHFL.IDX PT, R75, R110, R43, 0x1c1f ;  /* 0x001c1f2b6e4b7589 */ /* 0x000ee200000e0000 */
[----:B--2---:R-:W-:-:S02]  /*18060*/  SEL R72, R74, R55, P0 ;  /* 0x000000374a487207 */ /* 0x004fc40000000000 */
[----:B------:R-:W-:Y:S01]  /*18070*/  SEL R74, R55, R74, P0 ;  /* 0x0000004a374a7207 */ /* 0x000fe20000000000 */
[----:B------:R-:W2:Y:S04]  /*18080*/  SHFL.IDX PT, R57, R80, R43, 0x1c1f ;  /* 0x001c1f2b50397589 */ /* 0x000ea800000e0000 */
[----:B------:R4:W2:Y:S04]  /*18090*/  SHFL.IDX PT, R79, R86, R43, 0x1c1f ;  /* 0x001c1f2b564f7589 */ /* 0x0008a800000e0000 */
[----:B------:R3:W-:Y:S01]  /*180a0*/  STSM.16.M88.4 [R73], R32 ;  /* 0x0000002049007844 */ /* 0x0007e20000000200 */
[----:B0-----:R-:W-:-:S02]  /*180b0*/  SEL R52, R68, R53, P0 ;  /* 0x0000003544347207 */ /* 0x001fc40000000000 */
[----:B------:R-:W-:Y:S02]  /*180c0*/  SEL R54, R53, R68, P0 ;  /* 0x0000004435367207 */ /* 0x000fe40000000000 */
[----:B----4-:R-:W-:Y:S02]  /*180d0*/  SEL R43, R45, R84, P0 ;  /* 0x000000542d2b7207 */ /* 0x010fe40000000000 */
[----:B------:R-:W-:Y:S02]  /*180e0*/  SEL R45, R88, R47, P0 ;  /* 0x0000002f582d7207 */ /* 0x000fe40000000000 */
[----:B------:R-:W-:Y:S01]  /*180f0*/  SEL R47, R47, R88, P0 ;  /* 0x000000582f2f7207 */ /* 0x000fe20000000000 */
[----:B------:R0:W-:Y:S01]  /*18100*/  STSM.16.M88.4 [R67], R40 ;  /* 0x0000002843007844 */ /* 0x0001e20000000200 */
[----:B-1----:R-:W-:Y:S02]  /*18110*/  SEL R53, R104, R63, P0 ;  /* 0x0000003f68357207 */ /* 0x002fe40000000000 */
[----:B------:R-:W-:Y:S01]  /*18120*/  SEL R55, R63, R104, P0 ;  /* 0x000000683f377207 */ /* 0x000fe20000000000 */
[----:B------:R-:W-:Y:S01]  /*18130*/  STSM.16.M88.4 [R48], R44 ;  /* 0x0000002c30007844 */ /* 0x000fe20000000200 */
[----:B---3--:R-:W-:Y:S01]  /*18140*/  VIADD R32, R50, 0x8 ;  /* 0x0000000832207836 */ /* 0x008fe20000000000 */
[----:B------:R-:W-:Y:S01]  /*18150*/  SEL R34, R49, R60, P0 ;  /* 0x0000003c31227207 */ /* 0x000fe20000000000 */
[----:B------:R-:W-:Y:S01]  /*18160*/  IMAD.IADD R33, R39, 0x1, R65 ;  /* 0x0000000127217824 */ /* 0x000fe200078e0241 */
[----:B------:R-:W-:-:S02]  /*18170*/  LEA R39, P4, R38, UR6, 0x2 ;  /* 0x0000000626277c11 */ /* 0x000fc4000f8810ff */
[----:B------:R-:W-:Y:S02]  /*18180*/  ISETP.GE.OR P1, PT, R32, R11, P1 ;  /* 0x0000000b2000720c */ /* 0x000fe40000f26670 */
[----:B------:R-:W-:Y:S01]  /*18190*/  LEA.HI.X R38, R38, UR7, R33, 0x2, P4 ;  /* 0x0000000726267c11 */ /* 0x000fe2000a0f1421 */
[----:B------:R-:W-:Y:S01]  /*181a0*/  SHFL.IDX PT, R66, R39, 0x1, 0x1c1f ;  /* 0x003c1f0027427f89 */ /* 0x000fe200000e0000 */
[----:B------:R-:W-:Y:S02]  /*181b0*/  SEL R32, R60, R49, P0 ;  /* 0x000000313c207207 */ /* 0x000fe40000000000 */
[----:B------:R-:W-:Y:S01]  /*181c0*/  SEL R33, R94, R59, P0 ;  /* 0x0000003b5e217207 */ /* 0x000fe20000000000 */
[----:B------:R-:W-:Y:S01]  /*181d0*/  SHFL.IDX PT, R65, R38, RZ, 0x1c1f ;  /* 0x001c1fff26417589 */ /* 0x000fe200000e0000 */
[----:B------:R-:W-:Y:S02]  /*181e0*/  SEL R35, R59, R94, P0 ;  /* 0x0000005e3b237207 */ /* 0x000fe40000000000 */
[----:B0-----:R-:W-:Y:S01]  /*181f0*/  SEL R40, R64, R51, P0 ;  /* 0x0000003340287207 */ /* 0x001fe20000000000 */
[----:B------:R-:W-:Y:S01]  /*18200*/  SHFL.IDX PT, R67, R38, 0x1, 0x1c1f ;  /* 0x003c1f0026437f89 */ /* 0x000fe200000e0000 */
[----:B------:R-:W-:-:S02]  /*18210*/  SEL R42, R51, R64, P0 ;  /* 0x00000040332a7207 */ /* 0x000fc40000000000 */
[----:B------:R-:W-:Y:S01]  /*18220*/  SEL R41, R100, R61, P0 ;  /* 0x0000003d64297207 */ /* 0x000fe20000000000 */
[----:B------:R-:W-:Y:S01]  /*18230*/  STSM.16.M88.4 [R85], R32 ;  /* 0x0000002055007844 */ /* 0x000fe20000000200 */
[----:B------:R-:W-:Y:S02]  /*18240*/  SEL R43, R61, R100, P0 ;  /* 0x000000643d2b7207 */ /* 0x000fe40000000000 */
[----:B------:R-:W-:Y:S01]  /*18250*/  SEL R73, R108, R75, P0 ;  /* 0x0000004b6c497207 */ /* 0x000fe20000000000 */
[----:B------:R-:W0:Y:S01]  /*18260*/  SHFL.IDX PT, R64, R39, RZ, 0x1c1f ;  /* 0x001c1fff27407589 */ /* 0x000e2200000e0000 */
[----:B--2---:R-:W-:Y:S02]  /*18270*/  SEL R76, R78, R57, P0 ;  /* 0x000000394e4c7207 */ /* 0x004fe40000000000 */
[----:B------:R-:W-:Y:S01]  /*18280*/  SEL R75, R75, R108, P0 ;  /* 0x0000006c4b4b7207 */ /* 0x000fe20000000000 */
[----:B------:R-:W-:Y:S01]  /*18290*/  STSM.16.M88.4 [R83], R40 ;  /* 0x0000002853007844 */ /* 0x000fe20000000200 */
[----:B------:R-:W-:-:S02]  /*182a0*/  SEL R77, R112, R79, P0 ;  /* 0x0000004f704d7207 */ /* 0x000fc40000000000 */
[----:B------:R-:W-:Y:S01]  /*182b0*/  SEL R78, R57, R78, P0 ;  /* 0x0000004e394e7207 */ /* 0x000fe20000000000 */
[----:B------:R-:W-:Y:S01]  /*182c0*/  STSM.16.M88.4 [R81], R52 ;  /* 0x0000003451007844 */ /* 0x000fe20000000200 */
[----:B------:R-:W-:-:S03]  /*182d0*/  SEL R79, R79, R112, P0 ;  /* 0x000000704f4f7207 */ /* 0x000fc60000000000 */
[----:B------:R-:W-:Y:S04]  /*182e0*/  STSM.16.M88.4 [R71], R72 ;  /* 0x0000004847007844 */ /* 0x000fe80000000200 */
[----:B------:R1:W-:Y:S01]  /*182f0*/  STSM.16.M88.4 [R69], R76 ;  /* 0x0000004c45007844 */ /* 0x0003e20000000200 */
[----:B------:R-:W-:Y:S08]  /*18300*/  BAR.SYNC.DEFER_BLOCKING 0x1, 0x100 ;  /* 0x0044000000007b1d */ /* 0x000ff00000010000 */
[----:B-1----:R-:W1:Y:S01]  /*18310*/  @P2 LDC R69, c[0x0][0xbec] ;  /* 0x0002fb00ff452b82 */ /* 0x002e620000000800 */
[----:B0-----:R0:W-:Y:S01]  /*18320*/  @!P3 ST.E desc[UR50][R64.64], R7 ;  /* 0x000000074000b985 */ /* 0x0011e2000c101932 */
[----:B------:R-:W-:-:S03]  /*18330*/  UIMAD UR5, UR12, UR8, URZ ;  /* 0x000000080c0572a4 */ /* 0x000fc6000f8e023f */
[----:B------:R1:W-:Y:S03]  /*18340*/  @!P1 ST.E desc[UR50][R66.64], R6 ;  /* 0x0000000642009985 */ /* 0x0003e6000c101932 */
[----:B0-----:R-:W0:Y:S01]  /*18350*/  @P2 LDC R7, c[0x0][0xbf0] ;  /* 0x0002fc00ff072b82 */ /* 0x001e220000000800 */
[----:B------:R2:W5:Y:S01]  /*18360*/  LD.E.128 R52, desc[UR50][R14.64] ;  /* 0x000000320e347980 */ /* 0x000562000c101d00 */
[----:B------:R-:W-:Y:S02]  /*18370*/  UIMAD.WIDE.U32 UR6, UR42, UR8, URZ ;  /* 0x000000082a0672a5 */ /* 0x000fe4000f8e003f */
[----:B------:R-:W-:Y:S01]  /*18380*/  UIMAD UR5, UR42, UR9, UR5 ;  /* 0x000000092a0572a4 */ /* 0x000fe2000f8e0205 */
[----:B------:R3:W5:Y:S04]  /*18390*/  LD.E.128 R40, desc[UR50][R12.64] ;  /* 0x000000320c287980 */ /* 0x000768000c101d00 */
[----:B------:R-:W5:Y:S01]  /*183a0*/  LD.E.128 R36, desc[UR50][R36.64] ;  /* 0x0000003224247980 */ /* 0x000f62000c101d00 */
[----:B--2---:R-:W-:Y:S01]  /*183b0*/  VIADD R14, R10, UR36 ;  /* 0x000000240a0e7c36 */ /* 0x004fe20008000000 */
[----:B------:R-:W-:-:S02]  /*183c0*/  UIMAD UR8, UR13, UR10, URZ ;  /* 0x0000000a0d0872a4 */ /* 0x000fc4000f8e023f */
[----:B------:R2:W5:Y:S01]  /*183d0*/  LD.E.128 R48, desc[UR50][R30.64] ;  /* 0x000000321e307980 */ /* 0x000562000c101d00 */
[----:B-1----:R-:W-:Y:S01]  /*183e0*/  @P2 IMAD.HI.U32 R6, R14, R69, RZ ;  /* 0x000000450e062227 */ /* 0x002fe200078e00ff */
[----:B------:R-:W-:Y:S02]  /*183f0*/  UIADD3 UR7, UR7, UR5, URZ ;  /* 0x0000000507077290 */ /* 0x000fe4000fffe03f */
[----:B------:R2:W5:Y:S01]  /*18400*/  LD.E.128 R44, desc[UR50][R28.64] ;  /* 0x000000321c2c7980 */ /* 0x000562000c101d00 */
[----:B---3--:R-:W-:Y:S01]  /*18410*/  IMAD.MOV.U32 R13, RZ, RZ, R14 ;  /* 0x000000ffff0d7224 */ /* 0x008fe200078e000e */
[----:B------:R-:W-:Y:S02]  /*18420*/  UIMAD UR5, UR44, UR11, UR8 ;  /* 0x0000000b2c0572a4 */ /* 0x000fe4000f8e0208 */
[----:B------:R2:W5:Y:S01]  /*18430*/  LD.E.128 R32, desc[UR50][R26.64] ;  /* 0x000000321a207980 */ /* 0x000562000c101d00 */
[----:B------:R-:W-:Y:S01]  /*18440*/  UIMAD.WIDE.U32 UR6, UR44, UR10, UR6 ;  /* 0x0000000a2c0672a5 */ /* 0x000fe2000f8e0006 */
[----:B0-----:R-:W-:Y:S01]  /*18450*/  @P2 SHF.R.U32.HI R13, RZ, R7, R6 ;  /* 0x00000007ff0d2219 */ /* 0x001fe20000011606 */
[----:B------:R-:W-:-:S02]  /*18460*/  ULDC.64 UR8, c[0x0][0xae0] ;  /* 0x0002b80000087ab9 */ /* 0x000fc40000000a00 */
[----:B------:R-:W-:Y:S01]  /*18470*/  UIADD3 UR5, UR7, UR5, URZ ;  /* 0x0000000507057290 */ /* 0x000fe2000fffe03f */
[----:B------:R2:W5:Y:S01]  /*18480*/  LD.E.128 R60, desc[UR50][R24.64] ;  /* 0x00000032183c7980 */ /* 0x000562000c101d00 */
[--C-:B------:R-:W-:Y:S01]  /*18490*/  SHF.R.S32.HI R10, RZ, 0x1f, R13.reuse ;  /* 0x0000001fff0a7819 */ /* 0x100fe2000001140d */
[----:B------:R-:W-:Y:S02]  /*184a0*/  IMAD.MOV R12, RZ, RZ, -R13 ;  /* 0x000000ffff0c7224 */ /* 0x000fe400078e0a0d */
[----:B------:R-:W-:Y:S01]  /*184b0*/  IMAD.U32 R7, RZ, RZ, UR7 ;  /* 0x00000007ff077e24 */ /* 0x000fe2000f8e00ff */
[----:B------:R2:W5:Y:S01]  /*184c0*/  LD.E.128 R56, desc[UR50][R20.64] ;  /* 0x0000003214387980 */ /* 0x000562000c101d00 */
[----:B------:R-:W-:Y:S02]  /*184d0*/  IMAD R10, R10, UR8, RZ ;  /* 0x000000080a0a7c24 */ /* 0x000fe4000f8e02ff */
[----:B------:R-:W-:Y:S01]  /*184e0*/  IMAD R17, R17, R12, R14 ;  /* 0x0000000c11117224 */ /* 0x000fe200078e020e */
[----:B------:R-:W-:Y:S01]  /*184f0*/  @!PT LDS RZ, [RZ] ;  /* 0x00000000fffff984 */ /* 0x000fe20000000800 */
[----:B------:R-:W-:Y:S01]  /*18500*/  @!PT LDS RZ, [RZ] ;  /* 0x00000000fffff984 */ /* 0x000fe20000000800 */
[----:B------:R-:W-:Y:S01]  /*18510*/  @!PT LDS RZ, [RZ] ;  /* 0x00000000fffff984 */ /* 0x000fe20000000800 */
[----:B------:R-:W-:Y:S01]  /*18520*/  @!PT LDS RZ, [RZ] ;  /* 0x00000000fffff984 */ /* 0x000fe20000000800 */
[----:B------:R0:W-:Y:S06]  /*18530*/  MEMBAR.ALL.CTA ;  /* 0x0000000000007992 */ /* 0x0001ec0000008000 */
[----:B0-----:R-:W0:Y:S01]  /*18540*/  FENCE.VIEW.ASYNC.S ;  /* 0x00000000000073c6 */ /* 0x001e220000000000 */
[----:B------:R-:W-:Y:S01]  /*18550*/  IMAD.U32 R6, RZ, RZ, UR6 ;  /* 0x00000006ff067e24 */ /* 0x000fe2000f8e00ff */
[----:B------:R-:W-:Y:S01]  /*18560*/  ULDC.64 UR6, c[0x0][0xad8] ;  /* 0x0002b60000067ab9 */ /* 0x000fe20000000a00 */
[----:B------:R-:W-:-:S02]  /*18570*/  IMAD.U32 R7, RZ, RZ, UR5 ;  /* 0x00000005ff077e24 */ /* 0x000fc4000f8e00ff */
[C---:B------:R-:W-:Y:S01]  /*18580*/  IMAD R15, R13.reuse, UR9, R10 ;  /* 0x000000090d0f7c24 */ /* 0x040fe2000f8e020a */
[----:B------:R-:W-:Y:S01]  /*18590*/  SHF.R.S32.HI R10, RZ, 0x1f, R17 ;  /* 0x0000001fff0a7819 */ /* 0x000fe20000011411 */
[----:B------:R-:W-:-:S04]  /*185a0*/  IMAD.WIDE.U32 R6, R13, UR8, R6 ;  /* 0x000000080d067c25 */ /* 0x000fc8000f8e0006 */
[----:B------:R-:W-:Y:S02]  /*185b0*/  VIADD R14, R9, UR36 ;  /* 0x00000024090e7c36 */ /* 0x000fe40008000000 */
[----:B------:R-:W-:Y:S02]  /*185c0*/  IMAD.IADD R7, R7, 0x1, R15 ;  /* 0x0000000107077824 */ /* 0x000fe400078e020f */
[----:B------:R-:W-:Y:S02]  /*185d0*/  IMAD R12, R10, UR6, RZ ;  /* 0x000000060a0c7c24 */ /* 0x000fe4000f8e02ff */
[----:B------:R-:W-:Y:S02]  /*185e0*/  VIADD R10, R14, 0x20 ;  /* 0x000000200e0a7836 */ /* 0x000fe40000000000 */
[C---:B------:R-:W-:Y:S02]  /*185f0*/  IMAD R9, R17.reuse, UR7, R12 ;  /* 0x0000000711097c24 */ /* 0x040fe4000f8e020c */
[----:B------:R-:W-:Y:S01]  /*18600*/  IMAD.WIDE.U32 R6, R17, UR6, R6 ;  /* 0x0000000611067c25 */ /* 0x000fe2000f8e0006 */
[-C--:B------:R-:W-:Y:S01]  /*18610*/  ISETP.GE.AND P0, PT, R10, R11.reuse, PT ;  /* 0x0000000b0a00720c */ /* 0x080fe20003f06270 */
[----:B------:R-:W-:Y:S01]  /*18620*/  ULDC.64 UR6, c[0x0][0xa80] ;  /* 0x0002a00000067ab9 */ /* 0x000fe20000000a00 */
[C---:B------:R-:W-:Y:S01]  /*18630*/  ISETP.GE.AND P2, PT, R14.reuse, R11, PT ;  /* 0x0000000b0e00720c */ /* 0x040fe20003f46270 */
[----:B------:R-:W-:Y:S01]  /*18640*/  VIADD R10, R14, 0x40 ;  /* 0x000000400e0a7836 */ /* 0x000fe20000000000 */
[----:B------:R-:W-:Y:S01]  /*18650*/  LEA R12, P3, R6, UR6, 0x1 ;  /* 0x00000006060c7c11 */ /* 0x000fe2000f8608ff */
[----:B------:R-:W-:-:S02]  /*18660*/  IMAD.IADD R7, R7, 0x1, R9 ;  /* 0x0000000107077824 */ /* 0x000fc400078e0209 */
[----:B------:R-:W-:Y:S01]  /*18670*/  VIADD R8, R8, 0x2e820 ;  /* 0x0002e82008087836 */ /* 0x000fe20000000000 */
[----:B------:R-:W-:Y:S02]  /*18680*/  ISETP.GE.AND P1, PT, R10, R11, PT ;  /* 0x0000000b0a00720c */ /* 0x000fe40003f26270 */
[----:B------:R-:W-:Y:S02]  /*18690*/  LEA.HI.X R10, R6, UR7, R7, 0x1, P3 ;  /* 0x00000007060a7c11 */ /* 0x000fe400098f0c07 */
[----:B------:R-:W-:Y:S01]  /*186a0*/  PRMT R8, RZ, 0x654, R8 ;  /* 0x00000654ff087816 */ /* 0x000fe20000000008 */
[----:B0-----:R2:W0:Y:S01]  /*186b0*/  SHFL.IDX PT, R7, R12, RZ, 0x181f ;  /* 0x00181fff0c077589 */ /* 0x00142200000e0000 */
[----:B------:R-:W-:Y:S02]  /*186c0*/  BSSY B1, `(.L_x_874) ;  /* 0x000000d000017945 */ /* 0x000fe40003800000 */
[----:B------:R2:W-:Y:S01]  /*186d0*/  SYNCS.ARRIVE.TRANS64.RED.A1T0 RZ, [R8+URZ], RZ ;  /* 0x000000ff08ff79a7 */ /* 0x0005e2000810043f */
[----:B------:R2:W1:Y:S01]  /*186e0*/  SHFL.IDX PT, R9, R10, RZ, 0x181f ;  /* 0x00181fff0a097589 */ /* 0x00046200000e0000 */
[----:B------:R-:W-:Y:S05]  /*186f0*/  @P2 BRA `(.L_x_875) ;  /* 0x0000000000242947 */ /* 0x000fea0003800000 */
[----:B------:R-:W-:Y:S02]  /*18700*/  ULDC UR5, c[0x0][0xac8] ;  /* 0x0002b20000057ab9 */ /* 0x000fe40000000800 */
[----:B------:R-:W-:Y:S02]  /*18710*/  ISETP.GE.AND P2, PT, R4, UR5, PT ;  /* 0x0000000504007c0c */ /* 0x000fe4000bf46270 */
[----:B------:R-:W-:-:S11]  /*18720*/  ISETP.GE.AND P3, PT, R0, UR5, PT ;  /* 0x0000000500007c0c */ /* 0x000fd6000bf66270 */
[-C--:B0-----:R-:W-:Y:S02]  /*18730*/  @!P2 LEA R6, P4, R4, R7.reuse, 0x1 ;  /* 0x000000070406a211 */ /* 0x081fe400078808ff */
[----:B--2---:R-:W-:Y:S02]  /*18740*/  @!P3 LEA R8, P5, R0, R7, 0x1 ;  /* 0x000000070008b211 */ /* 0x004fe400078a08ff */
[-C--:B-1----:R-:W-:Y:S02]  /*18750*/  @!P2 LEA.HI.X R7, R4, R9.reuse, R5, 0x1, P4 ;  /* 0x000000090407a211 */ /* 0x082fe400020f0c05 */
[----:B------:R-:W-:-:S03]  /*18760*/  @!P3 LEA.HI.X R9, R0, R9, R3, 0x1, P5 ;  /* 0x000000090009b211 */ /* 0x000fc600028f0c03 */
[----:B-----5:R3:W-:Y:S04]  /*18770*/  @!P2 ST.E.128 desc[UR50][R6.64], R36 ;  /* 0x000000240600a985 */ /* 0x0207e8000c101d32 */
[----:B------:R3:W-:Y:S02]  /*18780*/  @!P3 ST.E.128 desc[UR50][R8.64], R60 ;  /* 0x0000003c0800b985 */ /* 0x0007e4000c101d32 */
.L_x_875:
[----:B------:R-:W-:Y:S05]  /*18790*/  BSYNC B1 ;  /* 0x0000000000017941 */ /* 0x000fea0003800000 */
.L_x_874:
[----:B-1-3--:R1:W3:Y:S01]  /*187a0*/  SHFL.IDX PT, R9, R10, 0x1, 0x181f ;  /* 0x00381f000a097f89 */ /* 0x00a2e200000e0000 */
[----:B------:R-:W-:Y:S03]  /*187b0*/  BSSY B1, `(.L_x_876) ;  /* 0x000000c000017945 */ /* 0x000fe60003800000 */
[----:B0-----:R1:W0:Y:S01]  /*187c0*/  SHFL.IDX PT, R7, R12, 0x1, 0x181f ;  /* 0x00381f000c077f89 */ /* 0x00122200000e0000 */
[----:B------:R-:W-:Y:S05]  /*187d0*/  @P0 BRA `(.L_x_877) ;  /* 0x0000000000240947 */ /* 0x000fea0003800000 */
[----:B------:R-:W-:Y:S02]  /*187e0*/  ULDC UR5, c[0x0][0xac8] ;  /* 0x0002b20000057ab9 */ /* 0x000fe40000000800 */
[----:B------:R-:W-:Y:S02]  /*187f0*/  ISETP.GE.AND P3, PT, R4, UR5, PT ;  /* 0x0000000504007c0c */ /* 0x000fe4000bf66270 */
[----:B------:R-:W-:-:S11]  /*18800*/  ISETP.GE.AND P4, PT, R0, UR5, PT ;  /* 0x0000000500007c0c */ /* 0x000fd6000bf86270 */
[-C--:B0-----:R-:W-:Y:S02]  /*18810*/  @!P3 LEA R6, P0, R4, R7.reuse, 0x1 ;  /* 0x000000070406b211 */ /* 0x081fe400078008ff */
[----:B--2---:R-:W-:Y:S02]  /*18820*/  @!P4 LEA R8, P2, R0, R7, 0x1 ;  /* 0x000000070008c211 */ /* 0x004fe400078408ff */
[-C--:B---3--:R-:W-:Y:S02]  /*18830*/  @!P3 LEA.HI.X R7, R4, R9.reuse, R5, 0x1, P0 ;  /* 0x000000090407b211 */ /* 0x088fe400000f0c05 */
[----:B------:R-:W-:-:S03]  /*18840*/  @!P4 LEA.HI.X R9, R0, R9, R3, 0x1, P2 ;  /* 0x000000090009c211 */ /* 0x000fc600010f0c03 */
[----:B-----5:R4:W-:Y:S04]  /*18850*/  @!P3 ST.E.128 desc[UR50][R6.64], R48 ;  /* 0x000000300600b985 */ /* 0x0209e8000c101d32 */
[----:B------:R4:W-:Y:S02]  /*18860*/  @!P4 ST.E.128 desc[UR50][R8.64], R56 ;  /* 0x000000380800c985 */ /* 0x0009e4000c101d32 */
.L_x_877:
[----:B------:R-:W-:Y:S05]  /*18870*/  BSYNC B1 ;  /* 0x0000000000017941 */ /* 0x000fea0003800000 */
.L_x_876:
[----:B---34-:R3:W4:Y:S01]  /*18880*/  SHFL.IDX PT, R9, R10, 0x2, 0x181f ;  /* 0x00581f000a097f89 */ /* 0x01872200000e0000 */
        /* <DEDUP_REMOVED lines=8> */
[-C--:B----4-:R-:W-:Y:S02]  /*18910*/  @!P2 LEA.HI.X R7, R4, R9.reuse, R5, 0x1, P0 ;  /* 0x000000090407a211 */ /* 0x090fe400000f0c05 */
[----:B------:R-:W-:-:S03]  /*18920*/  @!P3 LEA.HI.X R9, R0, R9, R3, 0x1, P1 ;  /* 0x000000090009b211 */ /* 0x000fc600008f0c03 */
[----:B-----5:R0:W-:Y:S04]  /*18930*/  @!P2 ST.E.128 desc[UR50][R6.64], R44 ;  /* 0x0000002c0600a985 */ /* 0x0201e8000c101d32 */
[----:B------:R0:W-:Y:S02]  /*18940*/  @!P3 ST.E.128 desc[UR50][R8.64], R52 ;  /* 0x000000340800b985 */ /* 0x0001e4000c101d32 */
.L_x_879:
[----:B------:R-:W-:Y:S05]  /*18950*/  BSYNC B1 ;  /* 0x0000000000017941 */ /* 0x000fea0003800000 */
.L_x_878:
[----:B0-----:R-:W-:Y:S01]  /*18960*/  VIADD R6, R14, 0x60 ;  /* 0x000000600e067836 */ /* 0x001fe20000000000 */
[----:B-123--:R-:W0:Y:S04]  /*18970*/  SHFL.IDX PT, R10, R10, 0x3, 0x181f ;  /* 0x00781f000a0a7f89 */ /* 0x00ee2800000e0000 */
[----:B------:R-:W-:Y:S01]  /*18980*/  ISETP.GE.AND P0, PT, R6, R11, PT ;  /* 0x0000000b0600720c */ /* 0x000fe20003f06270 */
[----:B----4-:R1:W2:-:S12]  /*18990*/  SHFL.IDX PT, R9, R12, 0x3, 0x181f ;  /* 0x00781f000c097f89 */ /* 0x01029800000e0000 */
[----:B-1----:R-:W-:Y:S05]  /*189a0*/  @P0 BRA `(.L_x_880) ;  /* 0x00000008007c0947 */ /* 0x002fea0003800000 */
[----:B------:R-:W-:Y:S02]  /*189b0*/  ULDC UR5, c[0x0][0xac8] ;  /* 0x0002b20000057ab9 */ /* 0x000fe40000000800 */
[----:B------:R-:W-:-:S13]  /*189c0*/  ISETP.GE.AND P1, PT, R4, UR5, PT ;  /* 0x0000000504007c0c */ /* 0x000fda000bf26270 */
[----:B--2---:R-:W-:-:S04]  /*189d0*/  @!P1 LEA R6, P0, R4, R9, 0x1 ;  /* 0x0000000904069211 */ /* 0x004fc800078008ff */
[----:B0-----:R-:W-:Y:S02]  /*189e0*/  @!P1 LEA.HI.X R7, R4, R10, R5, 0x1, P0 ;  /* 0x0000000a04079211 */ /* 0x001fe400000f0c05 */
[----:B------:R-:W-:-:S03]  /*189f0*/  ISETP.GE.AND P0, PT, R0, UR5, PT ;  /* 0x0000000500007c0c */ /* 0x000fc6000bf06270 */
[----:B-----5:R0:W-:Y:S10]  /*18a00*/  @!P1 ST.E.128 desc[UR50][R6.64], R32 ;  /* 0x0000002006009985 */ /* 0x0201f4000c101d32 */
[----:B------:R-:W-:Y:S05]  /*18a10*/  @P0 BRA `(.L_x_880) ;  /* 0x0000000800600947 */ /* 0x000fea0003800000 */
[----:B------:R-:W-:-:S04]  /*18a20*/  LEA R4, P0, R0, R9, 0x1 ;  /* 0x0000000900047211 */ /* 0x000fc800078008ff */
[----:B------:R-:W-:-:S05]  /*18a30*/  LEA.HI.X R5, R0, R10, R3, 0x1, P0 ;  /* 0x0000000a00057211 */ /* 0x000fca00000f0c03 */
[----:B------:R1:W-:Y:S01]  /*18a40*/  ST.E.128 desc[UR50][R4.64], R40 ;  /* 0x0000002804007985 */ /* 0x0003e2000c101d32 */
[----:B------:R-:W-:Y:S05]  /*18a50*/  BRA `(.L_x_880) ;  /* 0x0000000800507947 */ /* 0x000fea0003800000 */
.L_x_873:
[----:B------:R-:W0:Y:S01]  /*18a60*/  LDC R17, c[0x0][0xbe8] ;  /* 0x0002fa00ff117b82 */ /* 0x000e220000000800 */
[----:B------:R-:W-:Y:S01]  /*18a70*/  ISETP.GE.AND P0, PT, R42, 0x80, PT ;  /* 0x000000802a00780c */ /* 0x000fe20003f06270 */
[----:B------:R-:W-:Y:S01]  /*18a80*/  USHF.R.S32.HI UR8, URZ, 0x1f, UR42 ;  /* 0x0000001f3f087899 */ /* 0x000fe2000801142a */
[----:B------:R-:W-:Y:S01]  /*18a90*/  BSSY B1, `(.L_x_881) ;  /* 0x000002e000017945 */ /* 0x000fe20003800000 */
[----:B------:R-:W-:Y:S01]  /*18aa0*/  USHF.R.S32.HI UR9, URZ, 0x1f, UR44 ;  /* 0x0000001f3f097899 */ /* 0x000fe2000801142c */
[----:B------:R-:W-:Y:S01]  /*18ab0*/  IMAD R14, R10, 0x20, R9 ;  /* 0x000000200a0e7824 */ /* 0x000fe200078e0209 */
[----:B0-----:R-:W-:-:S13]  /*18ac0*/  ISETP.NE.AND P1, PT, R17, 0x1, PT ;  /* 0x000000011100780c */ /* 0x001fda0003f25270 */
[----:B------:R-:W0:Y:S08]  /*18ad0*/  @P1 LDC R15, c[0x0][0xbec] ;  /* 0x0002fb00ff0f1b82 */ /* 0x000e300000000800 */
[----:B------:R-:W1:Y:S01]  /*18ae0*/  @P1 LDC R21, c[0x0][0xbf0] ;  /* 0x0002fc00ff151b82 */ /* 0x000e620000000800 */
[----:B------:R-:W-:Y:S05]  /*18af0*/  @P0 BRA `(.L_x_882) ;  /* 0x00000000009c0947 */ /* 0x000fea0003800000 */
[----:B------:R-:W2:Y:S01]  /*18b00*/  LDC R10, c[0x0][0xbe8] ;  /* 0x0002fa00ff0a7b82 */ /* 0x000ea20000000800 */
[----:B------:R-:W-:Y:S01]  /*18b10*/  IMAD.U32 R8, RZ, RZ, UR36 ;  /* 0x00000024ff087e24 */ /* 0x000fe2000f8e00ff */
[----:B------:R-:W-:-:S04]  /*18b20*/  ULDC UR5, c[0x0][0xa88] ;  /* 0x0002a20000057ab9 */ /* 0x000fc80000000800 */
[----:B------:R-:W-:Y:S01]  /*18b30*/  IADD3 R8, R8, -0x80, R99 ;  /* 0xffffff8008087810 */ /* 0x000fe20007ffe063 */
[----:B--2---:R-:W-:-:S05]  /*18b40*/  IMAD R7, R10, UR5, RZ ;  /* 0x000000050a077c24 */ /* 0x004fca000f8e02ff */
[----:B------:R-:W-:-:S13]  /*18b50*/  ISETP.GE.AND P0, PT, R8, R7, PT ;  /* 0x000000070800720c */ /* 0x000fda0003f06270 */
[----:B------:R-:W-:Y:S05]  /*18b60*/  @P0 BRA `(.L_x_882) ;  /* 0x0000000000800947 */ /* 0x000fea0003800000 */
[----:B------:R-:W-:Y:S01]  /*18b70*/  ISETP.NE.AND P0, PT, R10, 0x1, PT ;  /* 0x000000010a00780c */ /* 0x000fe20003f05270 */
[----:B------:R-:W-:Y:S01]  /*18b80*/  ULDC.64 UR10, c[0x0][0xb90] ;  /* 0x0002e400000a7ab9 */ /* 0x000fe20000000a00 */
[----:B------:R-:W-:Y:S01]  /*18b90*/  IMAD.MOV.U32 R6, RZ, RZ, R8 ;  /* 0x000000ffff067224 */ /* 0x000fe200078e0008 */
[----:B------:R-:W-:Y:S02]  /*18ba0*/  UIMAD UR5, UR8, UR10, URZ ;  /* 0x0000000a080572a4 */ /* 0x000fe4000f8e023f */
[----:B------:R-:W-:Y:S02]  /*18bb0*/  UIMAD.WIDE.U32 UR6, UR42, UR10, URZ ;  /* 0x0000000a2a0672a5 */ /* 0x000fe4000f8e003f */
[----:B------:R-:W-:-:S03]  /*18bc0*/  UIMAD UR5, UR42, UR11, UR5 ;  /* 0x0000000b2a0572a4 */ /* 0x000fc6000f8e0205 */
[----:B------:R-:W-:Y:S01]  /*18bd0*/  ULDC.64 UR10, c[0x0][0xb98] ;  /* 0x0002e600000a7ab9 */ /* 0x000fe20000000a00 */
[----:B------:R-:W-:Y:S02]  /*18be0*/  UIADD3 UR7, UR7, UR5, URZ ;  /* 0x0000000507077290 */ /* 0x000fe4000fffe03f */
[----:B------:R-:W2:Y:S01]  /*18bf0*/  @P0 LDC R7, c[0x0][0xbec] ;  /* 0x0002fb00ff070b82 */ /* 0x000ea20000000800 */
[----:B------:R-:W-:Y:S02]  /*18c00*/  UIMAD UR5, UR9, UR10, URZ ;  /* 0x0000000a090572a4 */ /* 0x000fe4000f8e023f */
[----:B------:R-:W-:Y:S02]  /*18c10*/  UIMAD.WIDE.U32 UR6, UR44, UR10, UR6 ;  /* 0x0000000a2c0672a5 */ /* 0x000fe4000f8e0006 */
[----:B------:R-:W-:-:S03]  /*18c20*/  UIMAD UR5, UR44, UR11, UR5 ;  /* 0x0000000b2c0572a4 */ /* 0x000fc6000f8e0205 */
[----:B------:R-:W3:Y:S01]  /*18c30*/  @P0 LDC R12, c[0x0][0xbf0] ;  /* 0x0002fc00ff0c0b82 */ /* 0x000ee20000000800 */
[----:B------:R-:W-:Y:S01]  /*18c40*/  ULDC.64 UR10, c[0x0][0xb88] ;  /* 0x0002e200000a7ab9 */ /* 0x000fe20000000a00 */
[----:B--2---:R-:W-:-:S05]  /*18c50*/  @P0 IMAD.HI.U32 R7, R8, R7, RZ ;  /* 0x0000000708070227 */ /* 0x004fca00078e00ff */
[----:B---3--:R-:W-:-:S04]  /*18c60*/  @P0 SHF.R.U32.HI R6, RZ, R12, R7 ;  /* 0x0000000cff060219 */ /* 0x008fc80000011607 */
[--C-:B------:R-:W-:Y:S01]  /*18c70*/  SHF.R.S32.HI R7, RZ, 0x1f, R6.reuse ;  /* 0x0000001fff077819 */ /* 0x100fe20000011406 */
[----:B------:R-:W-:Y:S01]  /*18c80*/  IMAD.MOV R11, RZ, RZ, -R6 ;  /* 0x000000ffff0b7224 */ /* 0x000fe200078e0a06 */
[----:B------:R-:W-:-:S03]  /*18c90*/  IADD3 R6, P0, R6, UR6, RZ ;  /* 0x0000000606067c10 */ /* 0x000fc6000ff1e0ff */
[----:B------:R-:W-:Y:S02]  /*18ca0*/  IMAD R11, R10, R11, R8 ;  /* 0x0000000b0a0b7224 */ /* 0x000fe400078e0208 */
[----:B------:R-:W-:-:S03]  /*18cb0*/  IMAD.U32 R10, RZ, RZ, UR5 ;  /* 0x00000005ff0a7e24 */ /* 0x000fc6000f8e00ff */
[----:B------:R-:W-:Y:S02]  /*18cc0*/  SHF.R.S32.HI R8, RZ, 0x1f, R11 ;  /* 0x0000001fff087819 */ /* 0x000fe4000001140b */
[----:B------:R-:W-:Y:S01]  /*18cd0*/  IADD3.X R7, R7, UR7, R10, P0, !PT ;  /* 0x0000000707077c10 */ /* 0x000fe200087fe40a */
[----:B------:R-:W-:Y:S02]  /*18ce0*/  ULDC.64 UR6, c[0x0][0xb50] ;  /* 0x0002d40000067ab9 */ /* 0x000fe40000000a00 */
[----:B------:R-:W-:Y:S02]  /*18cf0*/  IMAD R8, R8, UR10, RZ ;  /* 0x0000000a08087c24 */ /* 0x000fe4000f8e02ff */
[----:B------:R-:W-:-:S04]  /*18d00*/  IMAD.WIDE.U32 R6, R11, UR10, R6 ;  /* 0x0000000a0b067c25 */ /* 0x000fc8000f8e0006 */
[----:B------:R-:W-:Y:S01]  /*18d10*/  IMAD R13, R11, UR11, R8 ;  /* 0x0000000b0b0d7c24 */ /* 0x000fe2000f8e0208 */
[----:B------:R-:W-:-:S03]  /*18d20*/  LEA R10, P0, R6, UR6, 0x2 ;  /* 0x00000006060a7c11 */ /* 0x000fc6000f8010ff */
[----:B------:R-:W-:-:S05]  /*18d30*/  IMAD.IADD R7, R7, 0x1, R13 ;  /* 0x0000000107077824 */ /* 0x000fca00078e020d */
[----:B------:R-:W-:Y:S01]  /*18d40*/  LEA.HI.X R11, R6, UR7, R7, 0x2, P0 ;  /* 0x00000007060b7c11 */ /* 0x000fe200080f1407 */
[----:B------:R-:W-:-:S05]  /*18d50*/  IMAD.MOV.U32 R7, RZ, RZ, -0x800000 ;  /* 0xff800000ff077424 */ /* 0x000fca00078e00ff */
[----:B------:R2:W-:Y:S02]  /*18d60*/  STG.E desc[UR50][R10.64], R7 ;  /* 0x000000070a007986 */ /* 0x0005e4000c101932 */
.L_x_882:
[----:B------:R-:W-:Y:S05]  /*18d70*/  BSYNC B1 ;  /* 0x0000000000017941 */ /* 0x000fea0003800000 */
.L_x_881:
[----:B------:R-:W-:Y:S01]  /*18d80*/  ULDC.64 UR10, c[0x0][0xae8] ;  /* 0x0002ba00000a7ab9 */ /* 0x000fe20000000a00 */
[----:B------:R-:W-:Y:S01]  /*18d90*/  VIADD R14, R14, UR36 ;  /* 0x000000240e0e7c36 */ /* 0x000fe20008000000 */
[----:B------:R-:W-:Y:S01]  /*18da0*/  UIMAD UR5, UR8, UR10, URZ ;  /* 0x0000000a080572a4 */ /* 0x000fe2000f8e023f */
[----:B------:R-:W-:Y:S01]  /*18db0*/  VIADD R12, R9, UR36 ;  /* 0x00000024090c7c36 */ /* 0x000fe20008000000 */
[----:B------:R-:W-:Y:S01]  /*18dc0*/  UIMAD.WIDE.U32 UR6, UR42, UR10, URZ ;  /* 0x0000000a2a0672a5 */ /* 0x000fe2000f8e003f */
[----:B0-----:R-:W-:Y:S01]  /*18dd0*/  @P1 IMAD.HI.U32 R6, R14, R15, RZ ;  /* 0x0000000f0e061227 */ /* 0x001fe200078e00ff */
[----:B------:R-:W-:Y:S01]  /*18de0*/  UIMAD UR5, UR42, UR11, UR5 ;  /* 0x0000000b2a0572a4 */ /* 0x000fe2000f8e0205 */
[----:B------:R-:W-:Y:S02]  /*18df0*/  BSSY B1, `(.L_x_883) ;  /* 0x0000030000017945 */ /* 0x000fe40003800000 */
[----:B------:R-:W-:Y:S01]  /*18e00*/  ULDC.64 UR10, c[0x0][0xaf0] ;  /* 0x0002bc00000a7ab9 */ /* 0x000fe20000000a00 */
[----:B------:R-:W-:Y:S01]  /*18e10*/  UIADD3 UR7, UR7, UR5, URZ ;  /* 0x0000000507077290 */ /* 0x000fe2000fffe03f */
[----:B--2---:R-:W-:Y:S01]  /*18e20*/  IMAD.MOV.U32 R11, RZ, RZ, R14 ;  /* 0x000000ffff0b7224 */ /* 0x004fe200078e000e */
[----:B------:R-:W-:Y:S01]  /*18e30*/  UIMAD UR5, UR9, UR10, URZ ;  /* 0x0000000a090572a4 */ /* 0x000fe2000f8e023f */
[----:B-1----:R-:W-:Y:S01]  /*18e40*/  @P1 SHF.R.U32.HI R11, RZ, R21, R6 ;  /* 0x00000015ff0b1219 */ /* 0x002fe20000011606 */
[----:B------:R-:W-:-:S02]  /*18e50*/  UIMAD.WIDE.U32 UR6, UR44, UR10, UR6 ;  /* 0x0000000a2c0672a5 */ /* 0x000fc4000f8e0006 */
[----:B------:R-:W-:Y:S01]  /*18e60*/  UIMAD UR5, UR44, UR11, UR5 ;  /* 0x0000000b2c0572a4 */ /* 0x000fe2000f8e0205 */
[--C-:B------:R-:W-:Y:S01]  /*18e70*/  SHF.R.S32.HI R6, RZ, 0x1f, R11.reuse ;  /* 0x0000001fff067819 */ /* 0x100fe2000001140b */
[----:B------:R-:W-:Y:S01]  /*18e80*/  IMAD.MOV R13, RZ, RZ, -R11 ;  /* 0x000000ffff0d7224 */ /* 0x000fe200078e0a0b */
[----:B------:R-:W-:Y:S01]  /*18e90*/  ULDC.64 UR8, c[0x0][0xae0] ;  /* 0x0002b80000087ab9 */ /* 0x000fe20000000a00 */
[----:B------:R-:W-:Y:S02]  /*18ea0*/  UIADD3 UR5, UR7, UR5, URZ ;  /* 0x0000000507057290 */ /* 0x000fe4000fffe03f */
[----:B------:R-:W-:Y:S02]  /*18eb0*/  IMAD.U32 R7, RZ, RZ, UR7 ;  /* 0x00000007ff077e24 */ /* 0x000fe4000f8e00ff */
[----:B------:R-:W-:Y:S02]  /*18ec0*/  IMAD R8, R6, UR8, RZ ;  /* 0x0000000806087c24 */ /* 0x000fe4000f8e02ff */
[----:B------:R-:W-:-:S02]  /*18ed0*/  IMAD R13, R17, R13, R14 ;  /* 0x0000000d110d7224 */ /* 0x000fc400078e020e */
[----:B------:R-:W-:Y:S01]  /*18ee0*/  IMAD.U32 R6, RZ, RZ, UR6 ;  /* 0x00000006ff067e24 */ /* 0x000fe2000f8e00ff */
[----:B------:R-:W-:Y:S01]  /*18ef0*/  ULDC.64 UR6, c[0x0][0xad8] ;  /* 0x0002b60000067ab9 */ /* 0x000fe20000000a00 */
[----:B------:R-:W-:Y:S01]  /*18f00*/  IMAD.U32 R7, RZ, RZ, UR5 ;  /* 0x00000005ff077e24 */ /* 0x000fe2000f8e00ff */
[----:B------:R-:W-:Y:S01]  /*18f10*/  ULDC UR5, c[0x0][0xa88] ;  /* 0x0002a20000057ab9 */ /* 0x000fe20000000800 */
[C---:B------:R-:W-:Y:S01]  /*18f20*/  IMAD R15, R11.reuse, UR9, R8 ;  /* 0x000000090b0f7c24 */ /* 0x040fe2000f8e0208 */
[----:B------:R-:W-:Y:S01]  /*18f30*/  SHF.R.S32.HI R8, RZ, 0x1f, R13 ;  /* 0x0000001fff087819 */ /* 0x000fe2000001140d */
[----:B------:R-:W-:-:S04]  /*18f40*/  IMAD.WIDE.U32 R6, R11, UR8, R6 ;  /* 0x000000080b067c25 */ /* 0x000fc8000f8e0006 */
[----:B------:R-:W-:Y:S02]  /*18f50*/  IMAD.IADD R7, R7, 0x1, R15 ;  /* 0x0000000107077824 */ /* 0x000fe400078e020f */
[----:B------:R-:W-:Y:S02]  /*18f60*/  IMAD R10, R8, UR6, RZ ;  /* 0x00000006080a7c24 */ /* 0x000fe4000f8e02ff */
[----:B------:R-:W-:Y:S02]  /*18f70*/  IMAD R17, R17, UR5, RZ ;  /* 0x0000000511117c24 */ /* 0x000fe4000f8e02ff */
[C---:B------:R-:W-:Y:S02]  /*18f80*/  VIADD R8, R12.reuse, 0x20 ;  /* 0x000000200c087836 */ /* 0x040fe40000000000 */
[C---:B------:R-:W-:Y:S01]  /*18f90*/  IMAD R9, R13.reuse, UR7, R10 ;  /* 0x000000070d097c24 */ /* 0x040fe2000f8e020a */
[-C--:B------:R-:W-:Y:S01]  /*18fa0*/  ISETP.GE.AND P2, PT, R12, R17.reuse, PT ;  /* 0x000000110c00720c */ /* 0x080fe20003f46270 */
[----:B------:R-:W-:Y:S01]  /*18fb0*/  IMAD.WIDE.U32 R6, R13, UR6, R6 ;  /* 0x000000060d067c25 */ /* 0x000fe2000f8e0006 */
[----:B------:R-:W-:Y:S01]  /*18fc0*/  ISETP.GE.AND P1, PT, R8, R17, PT ;  /* 0x000000110800720c */ /* 0x000fe20003f26270 */
[----:B------:R-:W-:-:S02]  /*18fd0*/  ULDC.64 UR6, c[0x0][0xa80] ;  /* 0x0002a00000067ab9 */ /* 0x000fc40000000a00 */
[----:B------:R-:W-:Y:S01]  /*18fe0*/  VIADD R8, R12, 0x40 ;  /* 0x000000400c087836 */ /* 0x000fe20000000000 */
[----:B------:R-:W-:Y:S01]  /*18ff0*/  LEA R10, P3, R6, UR6, 0x1 ;  /* 0x00000006060a7c11 */ /* 0x000fe2000f8608ff */
[----:B------:R-:W-:-:S03]  /*19000*/  IMAD.IADD R7, R7, 0x1, R9 ;  /* 0x0000000107077824 */ /* 0x000fc600078e0209 */
[----:B------:R-:W-:Y:S01]  /*19010*/  ISETP.GE.AND P0, PT, R8, R17, PT ;  /* 0x000000110800720c */ /* 0x000fe20003f06270 */
[----:B------:R0:W1:Y:S01]  /*19020*/  SHFL.IDX PT, R9, R10, RZ, 0x181f ;  /* 0x00181fff0a097589 */ /* 0x00006200000e0000 */
[----:B------:R-:W-:-:S05]  /*19030*/  LEA.HI.X R8, R6, UR7, R7, 0x1, P3 ;  /* 0x0000000706087c11 */ /* 0x000fca00098f0c07 */
[----:B------:R0:W2:Y:S01]  /*19040*/  SHFL.IDX PT, R7, R8, RZ, 0x181f ;  /* 0x00181fff08077589 */ /* 0x0000a200000e0000 */
[----:B------:R-:W-:Y:S05]  /*19050*/  @P2 BRA `(.L_x_884) ;  /* 0x0000000000242947 */ /* 0x000fea0003800000 */
[----:B------:R-:W-:Y:S02]  /*19060*/  ULDC UR5, c[0x0][0xac8] ;  /* 0x0002b20000057ab9 */ /* 0x000fe40000000800 */
[----:B------:R-:W-:Y:S02]  /*19070*/  ISETP.GE.AND P4, PT, R4, UR5, PT ;  /* 0x0000000504007c0c */ /* 0x000fe4000bf86270 */
[----:B------:R-:W-:-:S11]  /*19080*/  ISETP.GE.AND P5, PT, R0, UR5, PT ;  /* 0x0000000500007c0c */ /* 0x000fd6000bfa6270 */
[-C--:B-1----:R-:W-:Y:S02]  /*19090*/  @!P4 LEA R14, P2, R4, R9.reuse, 0x1 ;  /* 0x00000009040ec211 */ /* 0x082fe400078408ff */
[----:B------:R-:W-:Y:S02]  /*190a0*/  @!P5 LEA R6, P3, R0, R9, 0x1 ;  /* 0x000000090006d211 */ /* 0x000fe400078608ff */
[-C--:B--2---:R-:W-:Y:S02]  /*190b0*/  @!P4 LEA.HI.X R15, R4, R7.reuse, R5, 0x1, P2 ;  /* 0x00000007040fc211 */ /* 0x084fe400010f0c05 */
[----:B------:R-:W-:-:S03]  /*190c0*/  @!P5 LEA.HI.X R7, R0, R7, R3, 0x1, P3 ;  /* 0x000000070007d211 */ /* 0x000fc600018f0c03 */
[----:B------:R3:W-:Y:S04]  /*190d0*/  @!P4 ST.E.128 desc[UR50][R14.64], RZ ;  /* 0x000000ff0e00c985 */ /* 0x0007e8000c101d32 */
[----:B------:R3:W-:Y:S02]  /*190e0*/  @!P5 ST.E.128 desc[UR50][R6.64], RZ ;  /* 0x000000ff0600d985 */ /* 0x0007e4000c101d32 */
.L_x_884:
[----:B------:R-:W-:Y:S05]  /*190f0*/  BSYNC B1 ;  /* 0x0000000000017941 */ /* 0x000fea0003800000 */
.L_x_883:
[----:B--23--:R2:W3:Y:S01]  /*19100*/  SHFL.IDX PT, R7, R8, 0x1, 0x181f ;  /* 0x00381f0008077f89 */ /* 0x00c4e200000e0000 */
[----:B------:R-:W-:Y:S03]  /*19110*/  BSSY B1, `(.L_x_885) ;  /* 0x000000c000017945 */ /* 0x000fe60003800000 */
[----:B-1----:R2:W1:Y:S01]  /*19120*/  SHFL.IDX PT, R9, R10, 0x1, 0x181f ;  /* 0x00381f000a097f89 */ /* 0x00246200000e0000 */
[----:B------:R-:W-:Y:S05]  /*19130*/  @P1 BRA `(.L_x_886) ;  /* 0x0000000000241947 */ /* 0x000fea0003800000 */
[----:B------:R-:W-:Y:S02]  /*19140*/  ULDC UR5, c[0x0][0xac8] ;  /* 0x0002b20000057ab9 */ /* 0x000fe40000000800 */
[----:B------:R-:W-:Y:S02]  /*19150*/  ISETP.GE.AND P3, PT, R4, UR5, PT ;  /* 0x0000000504007c0c */ /* 0x000fe4000bf66270 */
[----:B------:R-:W-:-:S11]  /*19160*/  ISETP.GE.AND P4, PT, R0, UR5, PT ;  /* 0x0000000500007c0c */ /* 0x000fd6000bf86270 */
[-C--:B-1----:R-:W-:Y:S02]  /*19170*/  @!P3 LEA R14, P1, R4, R9.reuse, 0x1 ;  /* 0x00000009040eb211 */ /* 0x082fe400078208ff */
[----:B------:R-:W-:Y:S02]  /*19180*/  @!P4 LEA R6, P2, R0, R9, 0x1 ;  /* 0x000000090006c211 */ /* 0x000fe400078408ff */
[-C--:B---3--:R-:W-:Y:S02]  /*19190*/  @!P3 LEA.HI.X R15, R4, R7.reuse, R5, 0x1, P1 ;  /* 0x00000007040fb211 */ /* 0x088fe400008f0c05 */
[----:B------:R-:W-:-:S03]  /*191a0*/  @!P4 LEA.HI.X R7, R0, R7, R3, 0x1, P2 ;  /* 0x000000070007c211 */ /* 0x000fc600010f0c03 */
[----:B------:R4:W-:Y:S04]  /*191b0*/  @!P3 ST.E.128 desc[UR50][R14.64], RZ ;  /* 0x000000ff0e00b985 */ /* 0x0009e8000c101d32 */
[----:B------:R4:W-:Y:S02]  /*191c0*/  @!P4 ST.E.128 desc[UR50][R6.64], RZ ;  /* 0x000000ff0600c985 */ /* 0x0009e4000c101d32 */
.L_x_886:
[----:B------:R-:W-:Y:S05]  /*191d0*/  BSYNC B1 ;  /* 0x0000000000017941 */ /* 0x000fea0003800000 */
.L_x_885:
[----:B---34-:R3:W4:Y:S01]  /*191e0*/  SHFL.IDX PT, R7, R8, 0x2, 0x181f ;  /* 0x00581f0008077f89 */ /* 0x01872200000e0000 */
        /* <DEDUP_REMOVED lines=8> */
[-C--:B----4-:R-:W-:Y:S02]  /*19270*/  @!P2 LEA.HI.X R15, R4, R7.reuse, R5, 0x1, P0 ;  /* 0x00000007040fa211 */ /* 0x090fe400000f0c05 */
[----:B------:R-:W-:-:S03]  /*19280*/  @!P3 LEA.HI.X R7, R0, R7, R3, 0x1, P1 ;  /* 0x000000070007b211 */ /* 0x000fc600008f0c03 */
[----:B------:R1:W-:Y:S04]  /*19290*/  @!P2 ST.E.128 desc[UR50][R14.64], RZ ;  /* 0x000000ff0e00a985 */ /* 0x0003e8000c101d32 */
[----:B------:R1:W-:Y:S02]  /*192a0*/  @!P3 ST.E.128 desc[UR50][R6.64], RZ ;  /* 0x000000ff0600b985 */ /* 0x0003e4000c101d32 */
.L_x_888:
[----:B------:R-:W-:Y:S05]  /*192b0*/  BSYNC B1 ;  /* 0x0000000000017941 */ /* 0x000fea0003800000 */
.L_x_887:
[----:B-1----:R-:W-:Y:S01]  /*192c0*/  VIADD R6, R12, 0x60 ;  /* 0x000000600c067836 */ /* 0x002fe20000000000 */
[----:B----4-:R1:W4:Y:S04]  /*192d0*/  SHFL.IDX PT, R7, R8, 0x3, 0x181f ;  /* 0x00781f0008077f89 */ /* 0x01032800000e0000 */
[----:B------:R-:W-:Y:S01]  /*192e0*/  ISETP.GE.AND P0, PT, R6, R17, PT ;  /* 0x000000110600720c */ /* 0x000fe20003f06270 */
[----:B------:R1:W0:-:S12]  /*192f0*/  SHFL.IDX PT, R9, R10, 0x3, 0x181f ;  /* 0x00781f000a097f89 */ /* 0x00021800000e0000 */
[----:B-1----:R-:W-:Y:S05]  /*19300*/  @P0 BRA `(.L_x_880) ;  /* 0x0000000000240947 */ /* 0x002fea0003800000 */
[----:B------:R-:W-:Y:S02]  /*19310*/  ULDC UR5, c[0x0][0xac8] ;  /* 0x0002b20000057ab9 */ /* 0x000fe40000000800 */
[----:B------:R-:W-:Y:S02]  /*19320*/  ISETP.GE.AND P2, PT, R4, UR5, PT ;  /* 0x0000000504007c0c */ /* 0x000fe4000bf46270 */
[----:B------:R-:W-:-:S11]  /*19330*/  ISETP.GE.AND P3, PT, R0, UR5, PT ;  /* 0x0000000500007c0c */ /* 0x000fd6000bf66270 */
[-C--:B0-23--:R-:W-:Y:S02]  /*19340*/  @!P2 LEA R8, P0, R4, R9.reuse, 0x1 ;  /* 0x000000090408a211 */ /* 0x08dfe400078008ff */
[----:B------:R-:W-:Y:S02]  /*19350*/  @!P3 LEA R6, P1, R0, R9, 0x1 ;  /* 0x000000090006b211 */ /* 0x000fe400078208ff */
[-C--:B----4-:R-:W-:Y:S02]  /*19360*/  @!P2 LEA.HI.X R9, R4, R7.reuse, R5, 0x1, P0 ;  /* 0x000000070409a211 */ /* 0x090fe400000f0c05 */
[----:B------:R-:W-:-:S03]  /*19370*/  @!P3 LEA.HI.X R7, R0, R7, R3, 0x1, P1 ;  /* 0x000000070007b211 */ /* 0x000fc600008f0c03 */
[----:B------:R1:W-:Y:S04]  /*19380*/  @!P2 ST.E.128 desc[UR50][R8.64], RZ ;  /* 0x000000ff0800a985 */ /* 0x0003e8000c101d32 */
[----:B------:R1:W-:Y:S02]  /*19390*/  @!P3 ST.E.128 desc[UR50][R6.64], RZ ;  /* 0x000000ff0600b985 */ /* 0x0003e4000c101d32 */
.L_x_880:
[----:B------:R-:W-:Y:S05]  /*193a0*/  BSYNC B0 ;  /* 0x0000000000007941 */ /* 0x000fea0003800000 */
.L_x_872:
[----:B------:R-:W-:Y:S02]  /*193b0*/  ULDC UR5, c[0x0][0xc38] ;  /* 0x00030e0000057ab9 */ /* 0x000fe40000000800 */
[----:B------:R-:W-:-:S06]  /*193c0*/  UISETP.GE.AND UP0, UPT, UR4, UR5, UPT ;  /* 0x000000050400728c */ /* 0x000fcc000bf06270 */
[----:B------:R-:W-:-:S13]  /*193d0*/  PLOP3.LUT P0, PT, PT, PT, UP0, 0x80, 0x0 ;  /* 0x000000000000781c */ /* 0x000fda0003f0f008 */
[----:B------:R-:W-:Y:S05]  /*193e0*/  @!P0 BRA `(.L_x_889) ;  /* 0xfffffe78004c8947 */ /* 0x000fea000383ffff */
[----:B------:R-:W-:Y:S05]  /*193f0*/  EXIT ;  /* 0x000000000000794d */ /* 0x000fea0003800000 */
.L_x_787:
[----:B------:R-:W-:-:S08]  /*19400*/  NOP ;  /* 0x0000000000007918 */ /* 0x000fd00000000000 */
[----:B------:R-:W0:-:S00]  /*19410*/  USETMAXREG.DEALLOC.CTAPOOL 0x18 ;  /* 0x00000018000079c8 */ /* 0x000e0000080e0500 */
[----:B0-----:R-:W-:-:S06]  /*19420*/  LOP3.LUT R0, R0, 0x3, RZ, 0xc0, !PT ;  /* 0x0000000300007812 */ /* 0x001fcc00078ec0ff */
[----:B------:R-:W0:Y:S01]  /*19430*/  S2UR UR6, SR_CTAID.X ;  /* 0x00000000000679c3 */ /* 0x000e220000002500 */
[----:B------:R-:W-:Y:S01]  /*19440*/  LOP3.LUT R16, R16, 0xfffffffb, RZ, 0xc0, !PT ;  /* 0xfffffffb10107812 */ /* 0x000fe200078ec0ff */
[----:B------:R-:W-:Y:S04]  /*19450*/  STL [R1], RZ ;  /* 0x000000ff01007387 */ /* 0x000fe80000100800 */
[----:B------:R-:W1:Y:S04]  /*19460*/  SHFL.IDX PT, R0, R0, RZ, 0x1f ;  /* 0x00001fff00007589 */ /* 0x000e6800000e0000 */
[----:B------:R2:W-:Y:S01]  /*19470*/  STL [R1+0x20], RZ ;  /* 0x000020ff01007387 */ /* 0x0005e20000100800 */
[----:B-1----:R-:W-:-:S02]  /*19480*/  ISETP.NE.AND P0, PT, R0, RZ, PT ;  /* 0x000000ff0000720c */ /* 0x002fc40003f05270 */
[----:B------:R-:W0:Y:S11]  /*19490*/  LDC R0, c[0x0][0xc38] ;  /* 0x00030e00ff007b82 */ /* 0x000e360000000800 */
[----:B------:R-:W-:Y:S01]  /*194a0*/  @P0 LOP3.LUT R16, R16, 0x4, RZ, 0xfc, !PT ;  /* 0x0000000410100812 */ /* 0x000fe200078efcff */
[----:B------:R-:W-:Y:S06]  /*194b0*/  @P0 BAR.ARV 0x4, 0x180 ;  /* 0x0106000000000b1d */ /* 0x000fec0000002000 */
[----:B0-----:R-:W-:Y:S01]  /*194c0*/  ISETP.LE.AND P0, PT, R0, UR6, PT ;  /* 0x0000000600007c0c */ /* 0x001fe2000bf03270 */
[----:B------:R-:W-:-:S05]  /*194d0*/  IMAD.MOV.U32 R0, RZ, RZ, 0x1 ;  /* 0x00000001ff007424 */ /* 0x000fca00078e00ff */
[----:B------:R2:W-:Y:S07]  /*194e0*/  STL [R1+0x4], R0 ;  /* 0x0000040001007387 */ /* 0x0005ee0000100800 */
[----:B------:R-:W-:Y:S05]  /*194f0*/  @P0 BRA `(.L_x_890) ;  /* 0x0000003c00a40947 */ /* 0x000fea0003800000 */
[----:B------:R-:W0:Y:S01]  /*19500*/  S2R R6, SR_TID.X ;  /* 0x0000000000067919 */ /* 0x000e220000002100 */
[----:B------:R-:W1:Y:S01]  /*19510*/  S2UR UR5, SR_CgaCtaId ;  /* 0x00000000000579c3 */ /* 0x000e620000008800 */
[----:B------:R-:W-:Y:S01]  /*19520*/  UMOV UR4, 0x400 ;  /* 0x0000040000047882 */ /* 0x000fe20000000000 */
[----:B------:R-:W-:Y:S01]  /*19530*/  ULDC UR43, c[0x0][0xc] ;  /* 0x00000300002b7ab9 */ /* 0x000fe20000000800 */
[----:B------:R-:W-:Y:S02]  /*19540*/  ULOP3.LUT UR39, UR38, 0x1, URZ, 0xfc, !UPT ;  /* 0x0000000126277892 */ /* 0x000fe4000f8efc3f */
[----:B------:R-:W-:Y:S01]  /*19550*/  ULOP3.LUT UR45, UR38, 0x2, URZ, 0xfc, !UPT ;  /* 0x00000002262d7892 */ /* 0x000fe2000f8efc3f */
[----:B------:R-:W-:Y:S01]  /*19560*/  ULDC.64 UR46, c[0x0][0x198] ;  /* 0x00006600002e7ab9 */ /* 0x000fe20000000a00 */
[----:B-1----:R-:W-:-:S06]  /*19570*/  ULEA UR4, UR5, UR4, 0x18 ;  /* 0x0000000405047291 */ /* 0x002fcc000f8ec03f */
[----:B------:R-:W-:Y:S01]  /*19580*/  IMAD.U32 R19, RZ, RZ, UR4 ;  /* 0x00000004ff137e24 */ /* 0x000fe2000f8e00ff */
[C---:B0-----:R-:W-:Y:S01]  /*19590*/  LOP3.LUT R4, R6.reuse, 0x7f, RZ, 0xc0, !PT ;  /* 0x0000007f06047812 */ /* 0x041fe200078ec0ff */
[C---:B--2---:R-:W-:Y:S01]  /*195a0*/  IMAD.SHL.U32 R0, R6.reuse, 0x20, RZ ;  /* 0x0000002006007824 */ /* 0x044fe200078e00ff */
[C---:B------:R-:W-:Y:S01]  /*195b0*/  LOP3.LUT P0, RZ, R6.reuse, 0x4, RZ, 0xc0, !PT ;  /* 0x0000000406ff7812 */ /* 0x040fe2000780c0ff */
[----:B------:R-:W-:Y:S01]  /*195c0*/  IMAD.SHL.U32 R5, R6, 0x4, RZ ;  /* 0x0000000406057824 */ /* 0x000fe200078e00ff */
[----:B------:R-:W-:Y:S02]  /*195d0*/  SHF.R.U32.HI R3, RZ, 0x5, R4 ;  /* 0x00000005ff037819 */ /* 0x000fe40000011604 */
[----:B------:R-:W-:-:S04]  /*195e0*/  LOP3.LUT R2, R0, 0x80, RZ, 0xc0, !PT ;  /* 0x0000008000027812 */ /* 0x000fc800078ec0ff */
        /* <DEDUP_REMOVED lines=11> */
[----:B0-----:R-:W-:-:S04]  /*196a0*/  LOP3.LUT R5, R2, 0x70, R3, 0x78, !PT ;  /* 0x0000007002057812 */ /* 0x001fc800078e7803 */
[----:B------:R-:W-:Y:S01]  /*196b0*/  LOP3.LUT R2, R5, 0xc00, R0, 0xf8, !PT ;  /* 0x00000c0005027812 */ /* 0x000fe200078ef800 */
[----:B------:R-:W-:Y:S01]  /*196c0*/  IMAD.SHL.U32 R5, R6, 0x2, RZ ;  /* 0x0000000206057824 */ /* 0x000fe200078e00ff */
[----:B------:R-:W-:-:S03]  /*196d0*/  LOP3.LUT R0, R3, 0x3f0, RZ, 0xc0, !PT ;  /* 0x000003f003007812 */ /* 0x000fc600078ec0ff */
[----:B------:R0:W-:Y:S01]  /*196e0*/  STL [R1+0x14], R2 ;  /* 0x0000140201007387 */ /* 0x0001e20000100800 */
[----:B------:R-:W-:Y:S01]  /*196f0*/  LOP3.LUT R5, R0, 0x70, R5, 0x78, !PT ;  /* 0x0000007000057812 */ /* 0x000fe200078e7805 */
[----:B------:R-:W-:Y:S01]  /*19700*/  IMAD.SHL.U32 R0, R4, 0x10, RZ ;  /* 0x0000001004007824 */ /* 0x000fe200078e00ff */
[----:B------:R-:W-:-:S04]  /*19710*/  SHF.R.U32.HI R4, RZ, 0x3, R4 ;  /* 0x00000003ff047819 */ /* 0x000fc80000011604 */
[----:B------:R-:W-:Y:S02]  /*19720*/  LOP3.LUT R0, R5, 0x400, R0, 0xf8, !PT ;  /* 0x0000040005007812 */ /* 0x000fe400078ef800 */
[----:B------:R-:W-:Y:S01]  /*19730*/  LOP3.LUT R3, R4, 0x70, R3, 0xf8, !PT ;  /* 0x0000007004037812 */ /* 0x000fe200078ef803 */
[----:B0-----:R-:W-:-:S05]  /*19740*/  IMAD.MOV.U32 R2, RZ, RZ, 0x40 ;  /* 0x00000040ff027424 */ /* 0x001fca00078e00ff */
[----:B------:R-:W-:Y:S01]  /*19750*/  SEL R2, R2, 0xffffffc0, !P0 ;  /* 0xffffffc002027807 */ /* 0x000fe20004000000 */
[----:B------:R-:W-:Y:S02]  /*19760*/  IMAD.IADD R2, R19, 0x1, R0 ;  /* 0x0000000113027824 */ /* 0x000fe400078e0200 */
[----:B------:R-:W-:-:S03]  /*19770*/  IMAD.U32 R0, RZ, RZ, UR6 ;  /* 0x00000006ff007e24 */ /* 0x000fc6000f8e00ff */
[----:B------:R-:W-:Y:S04]  /*19780*/  STL [R1+0x1c], R2 ;  /* 0x00001c0201007387 */ /* 0x000fe80000100800 */
[----:B------:R-:W-:Y:S04]  /*19790*/  STL [R1+0x20], RZ ;  /* 0x000020ff01007387 */ /* 0x000fe80000100800 */
[----:B------:R0:W-:Y:S04]  /*197a0*/  STL [R1+0x18], R0 ;  /* 0x0000180001007387 */ /* 0x0001e80000100800 */
[----:B------:R1:W-:Y:S01]  /*197b0*/  STL [R1], RZ ;  /* 0x000000ff01007387 */ /* 0x0003e20000100800 */
[----:B0-----:R-:W-:-:S05]  /*197c0*/  IMAD.MOV.U32 R0, RZ, RZ, 0x1 ;  /* 0x00000001ff007424 */ /* 0x001fca00078e00ff */
[----:B------:R1:W-:Y:S02]  /*197d0*/  STL [R1+0x4], R0 ;  /* 0x0000040001007387 */ /* 0x0003e40000100800 */
.L_x_955:
[----:B-12---:R-:W2:Y:S01]  /*197e0*/  LDL R0, [R1+0x18] ;  /* 0x0000180001007983 */ /* 0x006ea20000100800 */
[----:B------:R-:W-:Y:S02]  /*197f0*/  ULDC UR8, c[0x0][0xc60] ;  /* 0x0003180000087ab9 */ /* 0x000fe40000000800 */
[----:B------:R-:W-:-:S11]  /*19800*/  UISETP.NE.AND UP0, UPT, UR8, 0x1, UPT ;  /* 0x000000010800788c */ /* 0x000fd6000bf05270 */
[----:B------:R-:W-:Y:S01]  /*19810*/  @UP0 ULDC UR4, c[0x0][0xc64] ;  /* 0x0003190000040ab9 */ /* 0x000fe20000000800 */
[----:B------:R-:W-:Y:S01]  /*19820*/  @UP0 ULDC UR9, c[0x0][0xc68] ;  /* 0x00031a0000090ab9 */ /* 0x000fe20000000800 */
[C---:B--2---:R-:W-:Y:S02]  /*19830*/  R2UR UR6, R0.reuse ;  /* 0x00000000000672ca */ /* 0x044fe400000e0000 */
[----:B------:R-:W-:-:S11]  /*19840*/  R2UR UR7, R0 ;  /* 0x00000000000772ca */ /* 0x000fd600000e0000 */
[----:B------:R-:W-:-:S04]  /*19850*/  UIMAD.WIDE.U32 UR4, UR6, UR4, URZ ;  /* 0x00000004060472a5 */ /* 0x000fc8000f8e003f */
[----:B------:R-:W-:-:S03]  /*19860*/  @UP0 USHF.R.U32.HI UR6, URZ, UR9, UR5 ;  /* 0x000000093f060299 */ /* 0x000fc60008011605 */
[----:B------:R-:W-:Y:S02]  /*19870*/  ULDC UR4, c[0x0][0xc78] ;  /* 0x00031e0000047ab9 */ /* 0x000fe40000000800 */
[----:B------:R-:W-:Y:S02]  /*19880*/  UISETP.GE.AND UP0, UPT, UR6, UR4, UPT ;  /* 0x000000040600728c */ /* 0x000fe4000bf06270 */
[----:B------:R-:W-:-:S04]  /*19890*/  UIADD3 UR4, -UR6, URZ, URZ ;  /* 0x0000003f06047290 */ /* 0x000fc8000fffe13f */
[----:B------:R-:W-:Y:S01]  /*198a0*/  PLOP3.LUT P0, PT, PT, PT, UP0, 0x80, 0x0 ;  /* 0x000000000000781c */ /* 0x000fe20003f0f008 */
[----:B------:R-:W-:-:S12]  /*198b0*/  UIMAD UR8, UR8, UR4, UR7 ;  /* 0x00000004080872a4 */ /* 0x000fd8000f8e0207 */
[----:B------:R-:W-:Y:S05]  /*198c0*/  @!P0 BRA `(.L_x_891) ;  /* 0x0000000000208947 */ /* 0x000fea0003800000 */
        /* <DEDUP_REMOVED lines=8> */
.L_x_891:
[----:B------:R-:W-:Y:S01]  /*19950*/  ULDC UR9, c[0x0][0xc54] ;  /* 0x0003150000097ab9 */ /* 0x000fe20000000800 */
[----:B------:R-:W-:Y:S01]  /*19960*/  UMOV UR7, UR8 ;  /* 0x0000000800077c82 */ /* 0x000fe20008000000 */
[----:B------:R-:W-:-:S11]  /*19970*/  UISETP.NE.AND UP0, UPT, UR9, 0x1, UPT ;  /* 0x000000010900788c */ /* 0x000fd6000bf05270 */
[----:B------:R-:W-:Y:S02]  /*19980*/  @UP0 ULDC.64 UR10, c[0x0][0xc58] ;  /* 0x00031600000a0ab9 */ /* 0x000fe40000000a00 */
[----:B------:R-:W-:-:S04]  /*19990*/  UIMAD.WIDE.U32 UR4, UR8, UR10, URZ ;  /* 0x0000000a080472a5 */ /* 0x000fc8000f8e003f */
[----:B------:R-:W-:-:S04]  /*199a0*/  @UP0 USHF.R.U32.HI UR7, URZ, UR11, UR5 ;  /* 0x0000000b3f070299 */ /* 0x000fc80008011605 */
[----:B------:R-:W-:-:S12]  /*199b0*/  UIMAD UR4, UR7, UR9, URZ ;  /* 0x00000009070472a4 */ /* 0x000fd8000f8e023f */
.L_x_892:
[----:B------:R-:W-:Y:S02]  /*199c0*/  UIADD3 UR4, UR8, -UR4, URZ ;  /* 0x8000000408047290 */ /* 0x000fe4000fffe03f */
[----:B------:R-:W-:Y:S01]  /*199d0*/  ULOP3.LUT UR7, URZ, UR7, URZ, 0x33, !UPT ;  /* 0x000000073f077292 */ /* 0x000fe2000f8e333f */
[----:B------:R-:W-:Y:S01]  /*199e0*/  ULDC UR15, c[0x0][0xc48] ;  /* 0x00031200000f7ab9 */ /* 0x000fe20000000800 */
[----:B------:R-:W-:Y:S01]  /*199f0*/  ULDC UR8, c[0x0][0x448] ;  /* 0x0001120000087ab9 */ /* 0x000fe20000000800 */
[----:B------:R-:W-:Y:S01]  /*19a00*/  ULDC UR5, c[0x0][0xc3c] ;  /* 0x00030f0000057ab9 */ /* 0x000fe20000000800 */
[----:B------:R-:W-:Y:S02]  /*19a10*/  UISETP.NE.AND UP2, UPT, UR15, 0x1, UPT ;  /* 0x000000010f00788c */ /* 0x000fe4000bf45270 */
[----:B------:R-:W-:Y:S02]  /*19a20*/  UISETP.NE.AND UP1, UPT, UR8, 0x1, UPT ;  /* 0x000000010800788c */ /* 0x000fe4000bf25270 */
[----:B------:R-:W-:Y:S01]  /*19a30*/  UIADD3 UR7, UR7, UR5, URZ ;  /* 0x0000000507077290 */ /* 0x000fe2000fffe03f */
[----:B------:R-:W-:Y:S01]  /*19a40*/  ULDC.64 UR10, c[0x0][0x418] ;  /* 0x00010600000a7ab9 */ /* 0x000fe20000000a00 */
[----:B------:R-:W-:Y:S01]  /*19a50*/  ULDC.64 UR8, c[0x0][0x9e0] ;  /* 0x0002780000087ab9 */ /* 0x000fe20000000a00 */
[----:B------:R-:W-:-:S02]  /*19a60*/  UISETP.NE.U32.AND UP0, UPT, UR10, URZ, UPT ;  /* 0x0000003f0a00728c */ /* 0x000fc4000bf05070 */
[----:B------:R-:W-:Y:S01]  /*19a70*/  USHF.L.U32 UR42, UR7, 0x7, URZ ;  /* 0x00000007072a7899 */ /* 0x000fe2000800063f */
[----:B------:R-:W-:Y:S01]  /*19a80*/  ULDC UR14, c[0x0][0xc54] ;  /* 0x00031500000e7ab9 */ /* 0x000fe20000000800 */
[----:B------:R-:W-:Y:S02]  /*19a90*/  UISETP.GE.AND UP3, UPT, UR9, 0x1, UPT ;  /* 0x000000010900788c */ /* 0x000fe4000bf66270 */
[----:B------:R-:W-:Y:S02]  /*19aa0*/  UISETP.NE.AND.EX UP0, UPT, UR11, URZ, UPT, UP0 ;  /* 0x0000003f0b00728c */ /* 0x000fe4000bf05300 */
[----:B------:R-:W-:Y:S02]  /*19ab0*/  UIMAD UR14, UR6, UR14, UR4 ;  /* 0x0000000e060e72a4 */ /* 0x000fe4000f8e0204 */
[----:B------:R-:W-:Y:S01]  /*19ac0*/  UIADD3 UR13, UR42, 0x7f, URZ ;  /* 0x0000007f2a0d7890 */ /* 0x000fe2000fffe03f */
[----:B------:R-:W-:Y:S01]  /*19ad0*/  PLOP3.LUT P1, PT, PT, PT, UP3, 0x80, 0x0 ;  /* 0x000000000000781c */ /* 0x000fe20003f2f038 */
[----:B------:R-:W-:Y:S01]  /*19ae0*/  ULDC UR12, c[0x0][0x424] ;  /* 0x00010900000c7ab9 */ /* 0x000fe20000000800 */
[----:B------:R-:W-:Y:S01]  /*19af0*/  ULDC UR10, c[0x0][0x288] ;  /* 0x0000a200000a7ab9 */ /* 0x000fe20000000800 */
[----:B------:R-:W-:Y:S01]  /*19b00*/  @UP2 ULDC UR4, c[0x0][0xc4c] ;  /* 0x0003130000042ab9 */ /* 0x000fe20000000800 */
[----:B------:R-:W-:Y:S01]  /*19b10*/  @UP1 ULDC UR6, c[0x0][0x44c] ;  /* 0x0001130000061ab9 */ /* 0x000fe20000000800 */
[----:B------:R-:W-:-:S02]  /*19b20*/  UIADD3 UR16, -UR10, 0x1, URZ ;  /* 0x000000010a107890 */ /* 0x000fc4000fffe13f */
[----:B------:R-:W-:Y:S02]  /*19b30*/  UIMAD.WIDE.U32 UR4, UR14, UR4, URZ ;  /* 0x000000040e0472a5 */ /* 0x000fe4000f8e003f */
[----:B------:R-:W-:Y:S02]  /*19b40*/  USEL UR12, UR12, 0x1, UP0 ;  /* 0x000000010c0c7887 */ /* 0x000fe40008000000 */
[----:B------:R-:W-:Y:S01]  /*19b50*/  UIMAD.WIDE.U32 UR6, UR13, UR6, URZ ;  /* 0x000000060d0672a5 */ /* 0x000fe2000f8e003f */
[----:B------:R-:W-:Y:S01]  /*19b60*/  ULDC UR11, c[0x0][0x2f0] ;  /* 0x0000bc00000b7ab9 */ /* 0x000fe20000000800 */
[----:B------:R-:W-:Y:S01]  /*19b70*/  @UP2 ULDC UR17, c[0x0][0xc50] ;  /* 0x0003140000112ab9 */ /* 0x000fe20000000800 */
[----:B------:R-:W-:Y:S01]  /*19b80*/  @UP1 ULDC UR18, c[0x0][0x450] ;  /* 0x0001140000121ab9 */ /* 0x000fe20000000800 */
[----:B------:R-:W-:Y:S01]  /*19b90*/  UMOV UR44, UR14 ;  /* 0x0000000e002c7c82 */ /* 0x000fe20008000000 */
[----:B------:R-:W-:Y:S02]  /*19ba0*/  UIMAD UR16, UR12, UR11, UR16 ;  /* 0x0000000b0c1072a4 */ /* 0x000fe4000f8e0210 */
[----:B------:R-:W-:-:S02]  /*19bb0*/  @UP2 USHF.R.U32.HI UR44, URZ, UR17, UR5 ;  /* 0x000000113f2c2299 */ /* 0x000fc40008011605 */
[----:B------:R-:W-:Y:S02]  /*19bc0*/  @UP1 USHF.R.U32.HI UR13, URZ, UR18, UR7 ;  /* 0x000000123f0d1299 */ /* 0x000fe40008011607 */
[----:B------:R-:W-:Y:S02]  /*19bd0*/  UIADD3 UR36, -UR44, URZ, URZ ;  /* 0x0000003f2c247290 */ /* 0x000fe4000fffe13f */
[----:B------:R-:W-:Y:S02]  /*19be0*/  UIADD3 UR13, UR16, UR13, URZ ;  /* 0x0000000d100d7290 */ /* 0x000fe4000fffe03f */
[----:B------:R-:W-:Y:S02]  /*19bf0*/  UIMAD UR36, UR15, UR36, UR14 ;  /* 0x000000240f2472a4 */ /* 0x000fe4000f8e020e */
[----:B------:R-:W-:Y:S01]  /*19c00*/  UIADD3 UR6, UR13, UR8, URZ ;  /* 0x000000080d067290 */ /* 0x000fe2000fffe03f */
[----:B------:R-:W-:Y:S11]  /*19c10*/  @!P1 BRA `(.L_x_893) ;  /* 0x0000000000449947 */ /* 0x000ff60003800000 */
        /* <DEDUP_REMOVED lines=10> */
.L_x_894:
[----:B------:R-:W-:-:S11]  /*19cc0*/  UISETP.NE.AND UP0, UPT, UR9, 0x1, UPT ;  /* 0x000000010900788c */ /* 0x000fd6000bf05270 */
[----:B------:R-:W-:Y:S02]  /*19cd0*/  @UP0 ULDC.64 UR14, c[0x0][0x9e8] ;  /* 0x00027a00000e0ab9 */ /* 0x000fe40000000a00 */
[----:B------:R-:W-:-:S04]  /*19ce0*/  UIMAD.WIDE.U32 UR4, UR7, UR14, URZ ;  /* 0x0000000e070472a5 */ /* 0x000fc8000f8e003f */
[----:B------:R-:W-:-:S12]  /*19cf0*/  @UP0 USHF.R.U32.HI UR7, URZ, UR15, UR5 ;  /* 0x0000000f3f070299 */ /* 0x000fd80008011605 */
.L_x_895:
[----:B------:R-:W-:-:S04]  /*19d00*/  UIMAD UR7, UR7, UR9, UR9 ;  /* 0x00000009070772a4 */ /* 0x000fc8000f8e0209 */
[----:B------:R-:W-:-:S04]  /*19d10*/  UISETP.LT.AND UP0, UPT, UR6, UR7, UPT ;  /* 0x000000070600728c */ /* 0x000fc8000bf01270 */
[----:B------:R-:W-:-:S12]  /*19d20*/  USEL UR6, UR6, UR7, UP0 ;  /* 0x0000000706067287 */ /* 0x000fd80008000000 */
.L_x_893:
[----:B------:R-:W-:Y:S02]  /*19d30*/  UIMAD UR5, UR12, UR11, 0xdf ;  /* 0x000000df0c0574a4 */ /* 0x000fe4000f8e020b */
[----:B------:R-:W-:Y:S01]  /*19d40*/  UIADD3 UR7, UR6, 0xdf, URZ ;  /* 0x000000df06077890 */ /* 0x000fe2000fffe03f */
[----:B------:R-:W-:Y:S02]  /*19d50*/  UMOV UR4, URZ ;  /* 0x0000003f00047c82 */ /* 0x000fe40008000000 */
[----:B------:R-:W-:Y:S01]  /*19d60*/  UMOV UR6, URZ ;  /* 0x0000003f00067c82 */ /* 0x000fe20008000000 */
[----:B------:R-:W-:Y:S02]  /*19d70*/  UIMAD.WIDE UR4, UR5, -0x6db6db6d, UR4 ;  /* 0x92492493050478a5 */ /* 0x000fe4000f8e0204 */
[----:B------:R-:W-:Y:S01]  /*19d80*/  UIMAD.WIDE UR6, UR7, -0x6db6db6d, UR6 ;  /* 0x92492493070678a5 */ /* 0x000fe2000f8e0206 */
[----:B------:R-:W-:Y:S01]  /*19d90*/  @UP1 ULDC UR14, c[0x0][0x44c] ;  /* 0x00011300000e1ab9 */ /* 0x000fe20000000800 */
[----:B------:R-:W-:-:S02]  /*19da0*/  UIMAD UR11, UR12, UR11, -UR10 ;  /* 0x0000000b0c0b72a4 */ /* 0x000fc4000f8e0a0a */
[----:B------:R-:W-:Y:S02]  /*19db0*/  UIMAD.WIDE.U32 UR14, UR42, UR14, URZ ;  /* 0x0000000e2a0e72a5 */ /* 0x000fe4000f8e003f */
[----:B------:R-:W-:Y:S02]  /*19dc0*/  USHF.R.U32.HI UR10, URZ, 0x1f, UR5 ;  /* 0x0000001f3f0a7899 */ /* 0x000fe40008011605 */
[----:B------:R-:W-:Y:S01]  /*19dd0*/  USHF.R.U32.HI UR4, URZ, 0x1f, UR7 ;  /* 0x0000001f3f047899 */ /* 0x000fe20008011607 */
[----:B------:R-:W-:Y:S01]  /*19de0*/  @UP1 ULDC UR13, c[0x0][0x450] ;  /* 0x00011400000d1ab9 */ /* 0x000fe20000000800 */
[----:B------:R-:W-:Y:S01]  /*19df0*/  UMOV UR8, UR42 ;  /* 0x0000002a00087c82 */ /* 0x000fe20008000000 */
[----:B------:R-:W-:Y:S02]  /*19e00*/  @UP1 USHF.R.U32.HI UR8, URZ, UR13, UR15 ;  /* 0x0000000d3f081299 */ /* 0x000fe4000801160f */
[----:B------:R-:W-:Y:S02]  /*19e10*/  ULEA.HI.SX32 UR10, UR5, UR10, 0x19 ;  /* 0x0000000a050a7291 */ /* 0x000fe4000f8fca3f */
[----:B------:R-:W-:-:S02]  /*19e20*/  ULEA.HI.SX32 UR4, UR7, UR4, 0x19 ;  /* 0x0000000407047291 */ /* 0x000fc4000f8fca3f */
[----:B------:R-:W-:Y:S02]  /*19e30*/  UIADD3 UR5, UR11, UR8, URZ ;  /* 0x000000080b057290 */ /* 0x000fe4000fffe03f */
[----:B------:R-:W-:Y:S01]  /*19e40*/  UISETP.LT.AND UP0, UPT, UR10, UR4, UPT ;  /* 0x000000040a00728c */ /* 0x000fe2000bf01270 */
[----:B------:R-:W-:Y:S02]  /*19e50*/  ULDC UR7, c[0x0][0x9dc] ;  /* 0x0002770000077ab9 */ /* 0x000fe40000000800 */
[----:B------:R-:W-:Y:S02]  /*19e60*/  UIADD3 UR7, UR5, -UR7, URZ ;  /* 0x8000000705077290 */ /* 0x000fe4000fffe03f */
[----:B------:R-:W-:Y:S01]  /*19e70*/  USEL UR41, UR10, UR4, UP0 ;  /* 0x000000040a297287 */ /* 0x000fe20008000000 */
[----:B------:R-:W-:Y:S11]  /*19e80*/  @!P1 BRA `(.L_x_896) ;  /* 0x0000000000489947 */ /* 0x000ff60003800000 */
[----:B------:R-:W-:Y:S02]  /*19e90*/  UMOV UR6, UR5 ;  /* 0x0000000500067c82 */ /* 0x000fe40008000000 */
        /* <DEDUP_REMOVED lines=10> */
.L_x_897:
[----:B------:R-:W-:-:S11]  /*19f40*/  UISETP.NE.AND UP0, UPT, UR9, 0x1, UPT ;  /* 0x000000010900788c */ /* 0x000fd6000bf05270 */
[----:B------:R-:W-:Y:S02]  /*19f50*/  @UP0 ULDC.64 UR10, c[0x0][0x9e8] ;  /* 0x00027a00000a0ab9 */ /* 0x000fe40000000a00 */
[----:B------:R-:W-:-:S04]  /*19f60*/  UIMAD.WIDE.U32 UR4, UR6, UR10, URZ ;  /* 0x0000000a060472a5 */ /* 0x000fc8000f8e003f */
[----:B------:R-:W-:-:S12]  /*19f70*/  @UP0 USHF.R.U32.HI UR6, URZ, UR11, UR5 ;  /* 0x0000000b3f060299 */ /* 0x000fd80008011605 */
.L_x_898:
[----:B------:R-:W-:-:S04]  /*19f80*/  UIMAD UR6, UR6, UR9, URZ ;  /* 0x00000009060672a4 */ /* 0x000fc8000f8e023f */
[----:B------:R-:W-:-:S04]  /*19f90*/  UISETP.LT.AND UP0, UPT, UR7, UR6, UPT ;  /* 0x000000060700728c */ /* 0x000fc8000bf01270 */
[----:B------:R-:W-:-:S12]  /*19fa0*/  USEL UR7, UR7, UR6, !UP0 ;  /* 0x0000000607077287 */ /* 0x000fd8000c000000 */
.L_x_896:
[----:B------:R-:W-:Y:S01]  /*19fb0*/  UMOV UR4, URZ ;  /* 0x0000003f00047c82 */ /* 0x000fe20008000000 */
[----:B------:R-:W-:Y:S01]  /*19fc0*/  UMOV UR5, UR7 ;  /* 0x0000000700057c82 */ /* 0x000fe20008000000 */
[----:B------:R-:W-:Y:S01]  /*19fd0*/  BSSY B7, `(.L_x_899) ;  /* 0x0000323000077945 */ /* 0x000fe20003800000 */
[----:B------:R-:W-:-:S04]  /*19fe0*/  UIMAD.WIDE UR4, UR7, -0x6db6db6d, UR4 ;  /* 0x92492493070478a5 */ /* 0x000fc8000f8e0204 */
[----:B------:R-:W-:-:S04]  /*19ff0*/  USHF.R.U32.HI UR4, URZ, 0x1f, UR5 ;  /* 0x0000001f3f047899 */ /* 0x000fc80008011605 */
[----:B------:R-:W-:-:S04]  /*1a000*/  ULEA.HI.SX32 UR4, UR5, UR4, 0x19 ;  /* 0x0000000405047291 */ /* 0x000fc8000f8fca3f */
[----:B------:R-:W-:-:S04]  /*1a010*/  UISETP.LT.AND UP0, UPT, URZ, UR4, UPT ;  /* 0x000000043f00728c */ /* 0x000fc8000bf01270 */
[----:B------:R-:W-:-:S04]  /*1a020*/  USEL UR40, URZ, UR4, !UP0 ;  /* 0x000000043f287287 */ /* 0x000fc8000c000000 */
[----:B------:R-:W-:-:S06]  /*1a030*/  UISETP.GT.AND UP0, UPT, UR41, UR40, UPT ;  /* 0x000000282900728c */ /* 0x000fcc000bf04270 */
[----:B------:R-:W-:-:S13]  /*1a040*/  PLOP3.LUT P0, PT, PT, PT, UP0, 0x80, 0x0 ;  /* 0x000000000000781c */ /* 0x000fda0003f0f008 */
        /* <DEDUP_REMOVED lines=19> */
.L_x_900:
        /* <DEDUP_REMOVED lines=20> */
.L_x_903:
[----:B------:R-:W-:Y:S05]  /*1a2c0*/  BSYNC B6 ;  /* 0x0000000000067941 */ /* 0x000fea0003800000 */
.L_x_902:
[----:B------:R-:W-:Y:S01]  /*1a2d0*/  VIADD R0, R19, 0xe400 ;  /* 0x0000e40013007836 */ /* 0x000fe20000000000 */
[----:B------:R-:W-:Y:S01]  /*1a2e0*/  LOP3.LUT R16, R16, 0xfffffffe, RZ, 0xc0, !PT ;  /* 0xfffffffe10107812 */ /* 0x000fe200078ec0ff */
[----:B------:R-:W-:Y:S03]  /*1a2f0*/  BSSY B6, `(.L_x_904) ;  /* 0x0000014000067945 */ /* 0x000fe60003800000 */
[----:B------:R-:W-:-:S13]  /*1a300*/  LOP3.LUT P0, RZ, R0, 0x3ff, RZ, 0xc0, !PT ;  /* 0x000003ff00ff7812 */ /* 0x000fda000780c0ff */
[----:B------:R-:W-:Y:S01]  /*1a310*/  @P0 LOP3.LUT R16, R16, 0x1, RZ, 0xfc, !PT ;  /* 0x0000000110100812 */ /* 0x000fe200078efcff */
[----:B------:R-:W-:Y:S06]  /*1a320*/  @!P0 BRA `(.L_x_905) ;  /* 0x0000000000408947 */ /* 0x000fec0003800000 */
        /* <DEDUP_REMOVED lines=16> */
.L_x_905:
[----:B------:R-:W-:Y:S05]  /*1a430*/  BSYNC B6 ;  /* 0x0000000000067941 */ /* 0x000fea0003800000 */
.L_x_904:
        /* <DEDUP_REMOVED lines=20> */
.L_x_907:
[----:B------:R-:W-:Y:S05]  /*1a580*/  BSYNC B6 ;  /* 0x0000000000067941 */ /* 0x000fea0003800000 */
.L_x_906:
        /* <DEDUP_REMOVED lines=19> */
.L_x_909:
[----:B------:R-:W-:Y:S05]  /*1a6c0*/  BSYNC B6 ;  /* 0x0000000000067941 */ /* 0x000fea0003800000 */
.L_x_908:
[----:B------:R-:W-:Y:S01]  /*1a6d0*/  ULDC.64 UR4, c[0x0][0x9f8] ;  /* 0x00027e0000047ab9 */ /* 0x000fe20000000a00 */
[----:B------:R-:W-:Y:S01]  /*1a6e0*/  IMAD.U32 R8, RZ, RZ, UR44 ;  /* 0x0000002cff087e24 */ /* 0x000fe2000f8e00ff */
[----:B------:R-:W-:-:S04]  /*1a6f0*/  UISETP.NE.U32.AND UP0, UPT, UR4, URZ, UPT ;  /* 0x0000003f0400728c */ /* 0x000fc8000bf05070 */
[----:B------:R-:W-:-:S06]  /*1a700*/  UISETP.NE.AND.EX UP0, UPT, UR5, URZ, UPT, UP0 ;  /* 0x0000003f0500728c */ /* 0x000fcc000bf05300 */
[----:B------:R-:W-:-:S05]  /*1a710*/  PLOP3.LUT P0, PT, PT, PT, UP0, 0x80, 0x0 ;  /* 0x000000000000781c */ /* 0x000fca0003f0f008 */
[----:B------:R-:W-:Y:S02]  /*1a720*/  @UP0 ULDC.64 UR4, c[0x0][0x9f8] ;  /* 0x00027e0000040ab9 */ /* 0x000fe40000000a00 */
[----:B------:R-:W-:-:S06]  /*1a730*/  @UP0 UIMAD.WIDE UR4, UR44, 0x4, UR4 ;  /* 0x000000042c0408a5 */ /* 0x000fcc000f8e0204 */
[----:B------:R-:W-:Y:S02]  /*1a740*/  IMAD.U32 R2, RZ, RZ, UR4 ;  /* 0x00000004ff027e24 */ /* 0x000fe4000f8e00ff */
[----:B------:R-:W-:-:S05]  /*1a750*/  IMAD.U32 R3, RZ, RZ, UR5 ;  /* 0x00000005ff037e24 */ /* 0x000fca000f8e00ff */
[----:B------:R0:W2:Y:S01]  /*1a760*/  @P0 LDG.E R8, desc[UR50][R2.64] ;  /* 0x0000003202080981 */ /* 0x0000a2000c1e1900 */
[----:B------:R-:W-:Y:S01]  /*1a770*/  UMOV UR4, 0xffffffff ;  /* 0xffffffff00047882 */ /* 0x000fe20000000000 */
[----:B------:R-:W-:Y:S01]  /*1a780*/  LOP3.LUT R16, R16, 0xfffffffe, RZ, 0xc0, !PT ;  /* 0xfffffffe10107812 */ /* 0x000fe200078ec0ff */
[----:B------:R-:W1:Y:S01]  /*1a790*/  S2R R18, SR_TID.X ;  /* 0x0000000000127919 */ /* 0x000e620000002100 */
[----:B0-----:R-:W0:Y:S02]  /*1a7a0*/  LDC.64 R2, c[0x0][0x418] ;  /* 0x00010600ff027b82 */ /* 0x001e240000000a00 */
[----:B0-----:R-:W-:Y:S02]  /*1a7b0*/  ISETP.NE.U32.AND P0, PT, R2, RZ, PT ;  /* 0x000000ff0200720c */ /* 0x001fe40003f05070 */
[----:B-1----:R-:W-:Y:S02]  /*1a7c0*/  SHF.R.U32.HI R18, RZ, 0x5, R18 ;  /* 0x00000005ff127819 */ /* 0x002fe40000011612 */
[----:B------:R-:W-:-:S02]  /*1a7d0*/  ISETP.NE.AND.EX P1, PT, R3, RZ, PT, P0 ;  /* 0x000000ff0300720c */ /* 0x000fc40003f25300 */
[----:B------:R-:W-:-:S11]  /*1a7e0*/  LOP3.LUT R18, R18, 0x3, RZ, 0xc0, !PT ;  /* 0x0000000312127812 */ /* 0x000fd600078ec0ff */
[----:B------:R-:W-:Y:S02]  /*1a7f0*/  @P1 LOP3.LUT R16, R16, 0x1, RZ, 0xfc, !PT ;  /* 0x0000000110101812 */ /* 0x000fe400078efcff */
[----:B--2---:R-:W-:Y:S01]  /*1a800*/  SHF.R.S32.HI R9, RZ, 0x1f, R8 ;  /* 0x0000001fff097819 */ /* 0x004fe20000011408 */
[----:B------:R0:W-:Y:S01]  /*1a810*/  STL [R1+0x8], R8 ;  /* 0x0000080801007387 */ /* 0x0001e20000100800 */
[----:B------:R-:W-:-:S03]  /*1a820*/  SEL R17, R8, RZ, !P1 ;  /* 0x000000ff08117207 */ /* 0x000fc60004800000 */
[----:B------:R0:W-:Y:S01]  /*1a830*/  STL [R1+0xc], R9 ;  /* 0x00000c0901007387 */ /* 0x0001e20000100800 */
[----:B------:R-:W-:Y:S05]  /*1a840*/  BRA.DIV UR4, `(.L_x_910) ;  /* 0x0000003204b47947 */ /* 0x000fea000b800000 */
[----:B------:R1:W2:Y:S02]  /*1a850*/  SHFL.IDX PT, R14, R18, RZ, 0x1f ;  /* 0x00001fff120e7589 */ /* 0x0002a400000e0000 */
.L_x_974:
[----:B--2---:R-:W-:Y:S02]  /*1a860*/  ISETP.NE.AND P0, PT, R14, RZ, PT ;  /* 0x000000ff0e00720c */ /* 0x004fe40003f05270 */
[----:B------:R-:W-:Y:S02]  /*1a870*/  PLOP3.LUT P2, PT, PT, PT, PT, 0x8, 0x0 ;  /* 0x000000000000781c */ /* 0x000fe40003f4e170 */
[----:B------:R-:W-:-:S11]  /*1a880*/  LOP3.LUT R16, R16, 0xfffffffd, RZ, 0xc0, !PT ;  /* 0xfffffffd10107812 */ /* 0x000fd600078ec0ff */
[----:B------:R-:W-:Y:S01]  /*1a890*/  @P2 LOP3.LUT R16, R16, 0x2, RZ, 0xfc, !PT ;  /* 0x0000000210102812 */ /* 0x000fe200078efcff */
[----:B------:R-:W-:Y:S06]  /*1a8a0*/  @P0 BRA `(.L_x_911) ;  /* 0x0000000400500947 */ /* 0x000fec0003800000 */
[----:B------:R-:W-:-:S06]  /*1a8b0*/  UIADD3 UR4, UR41, -0x1, URZ ;  /* 0xffffffff29047890 */ /* 0x000fcc000fffe03f */
[----:B------:R-:W-:Y:S01]  /*1a8c0*/  IMAD.U32 R0, RZ, RZ, UR4 ;  /* 0x00000004ff007e24 */ /* 0x000fe2000f8e00ff */
[----:B------:R-:W-:-:S03]  /*1a8d0*/  UMOV UR4, 0xffffffff ;  /* 0xffffffff00047882 */ /* 0x000fc60000000000 */
[----:B------:R-:W-:Y:S05]  /*1a8e0*/  BRA.DIV UR4, `(.L_x_912) ;  /* 0x0000003204ac7947 */ /* 0x000fea000b800000 */
[----:B------:R-:W-:-:S13]  /*1a8f0*/  ELECT P6, URZ, PT ;  /* 0x00000000003f782f */ /* 0x000fda00038c0000 */
.L_x_977:
        /* <DEDUP_REMOVED lines=20> */
.L_x_913:
[----:B------:R-:W3:Y:S04]  /*1aa40*/  LDL R4, [R1] ;  /* 0x0000000001047983 */ /* 0x000ee80000100800 */
[----:B--2---:R-:W2:Y:S01]  /*1aa50*/  LDL R3, [R1+0x4] ;  /* 0x0000040001037983 */ /* 0x004ea20000100800 */
[----:B------:R-:W4:Y:S02]  /*1aa60*/  S2R R2, SR_TID.X ;  /* 0x0000000000027919 */ /* 0x000f240000002100 */
[----:B----4-:R-:W-:-:S04]  /*1aa70*/  LOP3.LUT R2, R2, 0x7f, RZ, 0xc0, !PT ;  /* 0x0000007f02027812 */ /* 0x010fc800078ec0ff */
[----:B------:R-:W-:Y:S01]  /*1aa80*/  ISETP.NE.AND P0, PT, R2, RZ, PT ;  /* 0x000000ff0200720c */ /* 0x000fe20003f05270 */
[----:B---3--:R-:W-:Y:S01]  /*1aa90*/  IMAD R4, R4, 0x8, R19 ;  /* 0x0000000804047824 */ /* 0x008fe200078e0213 */
[----:B--2---:R-:W-:-:S04]  /*1aaa0*/  SHF.L.U32 R3, R3, 0x1f, RZ ;  /* 0x0000001f03037819 */ /* 0x004fc800000006ff */
[----:B------:R-:W2:Y:S02]  /*1aab0*/  SYNCS.PHASECHK.TRANS64.TRYWAIT P1, [R4+URZ+0x2e880], R3 ;  /* 0x02e88003040075a7 */ /* 0x000ea4000802017f */
[----:B--2---:R-:W-:Y:S05]  /*1aac0*/  @!P1 BRA `(.L_x_914) ;  /* 0x0000003000549947 */ /* 0x004fea0003800000 */
.L_x_978:
        /* <DEDUP_REMOVED lines=8> */
.L_x_915:
[----:B------:R-:W3:Y:S01]  /*1ab50*/  LDL R2, [R1] ;  /* 0x0000000001027983 */ /* 0x000ee20000100800 */
[----:B------:R-:W-:Y:S01]  /*1ab60*/  R2UR UR33, R4 ;  /* 0x00000000042172ca */ /* 0x000fe200000e0000 */
[----:B------:R-:W-:Y:S01]  /*1ab70*/  IMAD R0, R0, 0xe0, RZ ;  /* 0x000000e000007824 */ /* 0x000fe200078e02ff */
[----:B-----5:R-:W-:Y:S01]  /*1ab80*/  R2UR UR37, R17 ;  /* 0x00000000112572ca */ /* 0x020fe200000e0000 */
[----:B------:R-:W-:Y:S01]  /*1ab90*/  UIADD3 UR4, UP0, UR46, 0x470, URZ ;  /* 0x000004702e047890 */ /* 0x000fe2000ff1e03f */
[----:B------:R-:W-:Y:S02]  /*1aba0*/  UMOV UR6, 0x0 ;  /* 0x0000000000067882 */ /* 0x000fe40000000000 */
[----:B------:R-:W-:Y:S01]  /*1abb0*/  R2UR UR35, R0 ;  /* 0x00000000002372ca */ /* 0x000fe200000e0000 */
[----:B------:R-:W-:Y:S01]  /*1abc0*/  UIADD3.X UR5, URZ, UR47, URZ, UP0, !UPT ;  /* 0x0000002f3f057290 */ /* 0x000fe200087fe43f */
[----:B------:R-:W-:Y:S01]  /*1abd0*/  UMOV UR7, 0x14f00000 ;  /* 0x14f0000000077882 */ /* 0x000fe20000000000 */
[----:B------:R-:W-:-:S04]  /*1abe0*/  UMOV UR34, URZ ;  /* 0x0000003f00227c82 */ /* 0x000fc80008000000 */
[----:B------:R-:W-:Y:S01]  /*1abf0*/  UIADD3 UR33, UR33, 0x2e870, URZ ;  /* 0x0002e87021217890 */ /* 0x000fe2000fffe03f */
[----:B---3--:R-:W-:-:S05]  /*1ac00*/  IMAD R2, R2, 0x7000, R19 ;  /* 0x0000700002027824 */ /* 0x008fca00078e0213 */
[----:B------:R-:W-:-:S13]  /*1ac10*/  R2UR UR32, R2 ;  /* 0x00000000022072ca */ /* 0x000fda00000e0000 */
[----:B------:R-:W-:-:S09]  /*1ac20*/  UIADD3 UR32, UR32, 0xe400, URZ ;  /* 0x0000e40020207890 */ /* 0x000fd2000fffe03f */
[----:B------:R3:W-:Y:S01]  /*1ac30*/  UTMALDG.4D [UR32], [UR4], desc[UR6] ;  /* 0x00000620040075b4 */ /* 0x0007e20008019000 */
[----:B------:R-:W4:Y:S02]  /*1ac40*/  SYNCS.PHASECHK.TRANS64.TRYWAIT P1, [R4+URZ+0x2e840], R3 ;  /* 0x02e84003040075a7 */ /* 0x000f24000802017f */
[----:B---34-:R-:W-:Y:S05]  /*1ac50*/  @!P1 BRA `(.L_x_916) ;  /* 0x0000003000049947 */ /* 0x018fea0003800000 */
.L_x_979:
        /* <DEDUP_REMOVED lines=8> */
.L_x_917:
[----:B------:R-:W-:Y:S01]  /*1ace0*/  R2UR UR8, R2 ;  /* 0x00000000020872ca */ /* 0x000fe200000e0000 */
[----:B------:R-:W-:Y:S01]  /*1acf0*/  UIADD3 UR4, UP0, UR46, 0x370, URZ ;  /* 0x000003702e047890 */ /* 0x000fe2000ff1e03f */
[----:B------:R-:W-:Y:S01]  /*1ad00*/  R2UR UR9, R4 ;  /* 0x00000000040972ca */ /* 0x000fe200000e0000 */
[----:B------:R-:W-:Y:S01]  /*1ad10*/  UMOV UR6, 0x0 ;  /* 0x0000000000067882 */ /* 0x000fe20000000000 */
[----:B------:R-:W-:Y:S01]  /*1ad20*/  R2UR UR11, R0 ;  /* 0x00000000000b72ca */ /* 0x000fe200000e0000 */
[----:B------:R-:W-:Y:S01]  /*1ad30*/  UIADD3.X UR5, URZ, UR47, URZ, UP0, !UPT ;  /* 0x0000002f3f057290 */ /* 0x000fe200087fe43f */
[----:B------:R-:W-:Y:S01]  /*1ad40*/  R2UR UR13, R17 ;  /* 0x00000000110d72ca */ /* 0x000fe200000e0000 */
[----:B------:R-:W-:Y:S01]  /*1ad50*/  UMOV UR7, 0x14f00000 ;  /* 0x14f0000000077882 */ /* 0x000fe20000000000 */
[----:B------:R-:W-:Y:S01]  /*1ad60*/  UMOV UR10, URZ ;  /* 0x0000003f000a7c82 */ /* 0x000fe20008000000 */
[----:B------:R-:W-:Y:S01]  /*1ad70*/  UMOV UR12, UR36 ;  /* 0x00000024000c7c82 */ /* 0x000fe20008000000 */
[----:B------:R-:W-:-:S02]  /*1ad80*/  PLOP3.LUT P0, PT, PT, PT, PT, 0x80, 0x0 ;  /* 0x000000000000781c */ /* 0x000fc40003f0f070 */
[----:B------:R-:W-:Y:S01]  /*1ad90*/  LOP3.LUT R16, R16, 0xfffffffd, RZ, 0xc0, !PT ;  /* 0xfffffffd10107812 */ /* 0x000fe200078ec0ff */
[----:B------:R-:W-:Y:S02]  /*1ada0*/  UIADD3 UR8, UR8, 0x20400, URZ ;  /* 0x0002040008087890 */ /* 0x000fe4000fffe03f */
[----:B------:R-:W-:-:S08]  /*1adb0*/  UIADD3 UR9, UR9, 0x2e830, URZ ;  /* 0x0002e83009097890 */ /* 0x000fd0000fffe03f */
[----:B------:R-:W-:Y:S01]  /*1adc0*/  @P0 LOP3.LUT R16, R16, 0x2, RZ, 0xfc, !PT ;  /* 0x0000000210100812 */ /* 0x000fe200078efcff */
[----:B------:R4:W-:Y:S02]  /*1add0*/  UTMALDG.4D [UR8], [UR4], desc[UR6] ;  /* 0x00000608040075b4 */ /* 0x0009e40008019000 */
[----:B----4-:R-:W-:-:S04]  /*1ade0*/  NOP ;  /* 0x0000000000007918 */ /* 0x010fc80000000000 */
.L_x_911:
[----:B------:R-:W-:Y:S01]  /*1adf0*/  VIADD R0, R19, 0x1c400 ;  /* 0x0001c40013007836 */ /* 0x000fe20000000000 */
[----:B------:R-:W-:Y:S05]  /*1ae00*/  WARPSYNC.ALL ;  /* 0x0000000000007948 */ /* 0x000fea0003800000 */
[----:B------:R-:W-:Y:S01]  /*1ae10*/  BAR.SYNC.DEFER_BLOCKING 0x8, 0x180 ;  /* 0x0206000000007b1d */ /* 0x000fe20000010000 */
[----:B------:R-:W-:-:S05]  /*1ae20*/  LOP3.LUT P0, RZ, R0, 0x3ff, RZ, 0xc0, !PT ;  /* 0x000003ff00ff7812 */ /* 0x000fca000780c0ff */
[----:B------:R-:W-:Y:S08]  /*1ae30*/  BSSY B6, `(.L_x_918) ;  /* 0x0000012000067945 */ /* 0x000ff00003800000 */
[----:B------:R-:W-:Y:S05]  /*1ae40*/  @!P0 BRA `(.L_x_919) ;  /* 0x0000000000408947 */ /* 0x000fea0003800000 */
[----:B------:R-:W-:Y:S01]  /*1ae50*/  MOV R2, 0x0 ;  /* 0x0000000000027802 */ /* 0x000fe20000000f00 */
[----:B------:R-:W-:Y:S01]  /*1ae60*/  ULDC.64 UR6, c[0x4][0x98] ;  /* 0x0100260000067ab9 */ /* 0x000fe20000000a00 */
[----:B------:R-:W-:Y:S01]  /*1ae70*/  ULDC.64 UR8, c[0x4][0xa0] ;  /* 0x0100280000087ab9 */ /* 0x000fe20000000a00 */
[----:B------:R-:W-:Y:S01]  /*1ae80*/  ULDC.64 UR4, c[0x4][0x28] ;  /* 0x01000a0000047ab9 */ /* 0x000fe20000000a00 */
[----:B--23--:R-:W-:Y:S02]  /*1ae90*/  IMAD.U32 R4, RZ, RZ, UR6 ;  /* 0x00000006ff047e24 */ /* 0x00cfe4000f8e00ff */
[----:B------:R-:W2:Y:S01]  /*1aea0*/  LDC.64 R2, c[0x4][R2] ;  /* 0x0100000002027b82 */ /* 0x000ea20000000a00 */
        /* <DEDUP_REMOVED lines=9> */
[----:B-12---:R-:W-:Y:S05]  /*1af40*/  CALL.ABS.NOINC R2 ;  /* 0x0000000002007343 */ /* 0x006fea0003c00000 */
.L_x_919:
[----:B------:R-:W-:Y:S05]  /*1af50*/  BSYNC B6 ;  /* 0x0000000000067941 */ /* 0x000fea0003800000 */
.L_x_918:
[----:B------:R4:W5:Y:S01]  /*1af60*/  LDL R10, [R1+0x1c] ;  /* 0x00001c00010a7983 */ /* 0x0009620000100800 */
[----:B------:R-:W0:Y:S01]  /*1af70*/  LDC R7, c[0x0][0x448] ;  /* 0x00011200ff077b82 */ /* 0x000e220000000800 */
[----:B------:R-:W1:Y:S01]  /*1af80*/  S2R R2, SR_TID.X ;  /* 0x0000000000027919 */ /* 0x000e620000002100 */
[----:B------:R-:W-:Y:S01]  /*1af90*/  USHF.R.S32.HI UR4, URZ, 0x1f, UR36 ;  /* 0x0000001f3f047899 */ /* 0x000fe20008011424 */
[----:B------:R-:W-:Y:S01]  /*1afa0*/  ULDC.64 UR8, c[0x0][0x2d8] ;  /* 0x0000b60000087ab9 */ /* 0x000fe20000000a00 */
[----:B0-----:R-:W-:Y:S02]  /*1afb0*/  ISETP.NE.AND P0, PT, R7, 0x1, PT ;  /* 0x000000010700780c */ /* 0x001fe40003f05270 */
[C---:B-1----:R-:W-:Y:S01]  /*1afc0*/  LOP3.LUT R18, R2.reuse, 0x7f, RZ, 0xc0, !PT ;  /* 0x0000007f02127812 */ /* 0x042fe200078ec0ff */
[----:B------:R-:W-:-:S10]  /*1afd0*/  IMAD.SHL.U32 R2, R2, 0x10, RZ ;  /* 0x0000001002027824 */ /* 0x000fd400078e00ff */
[----:B--23--:R-:W0:Y:S01]  /*1afe0*/  @P0 LDC R3, c[0x0][0x44c] ;  /* 0x00011300ff030b82 */ /* 0x00ce220000000800 */
[----:B------:R-:W-:Y:S01]  /*1aff0*/  SHF.R.U32.HI R18, RZ, 0x3, R18 ;  /* 0x00000003ff127819 */ /* 0x000fe20000011612 */
[----:B------:R-:W-:-:S03]  /*1b000*/  UIMAD UR6, UR4, UR8, URZ ;  /* 0x00000008040672a4 */ /* 0x000fc6000f8e023f */
[----:B------:R-:W-:-:S03]  /*1b010*/  LOP3.LUT R2, R18, 0x70, R2, 0xf8, !PT ;  /* 0x0000007012027812 */ /* 0x000fc600078ef802 */
[----:B------:R-:W1:Y:S01]  /*1b020*/  @P0 LDC R0, c[0x0][0x450] ;  /* 0x00011400ff000b82 */ /* 0x000e620000000800 */
[----:B------:R-:W-:Y:S01]  /*1b030*/  UIMAD.WIDE.U32 UR4, UR36, UR8, URZ ;  /* 0x00000008240472a5 */ /* 0x000fe2000f8e003f */
[----:B------:R-:W-:Y:S01]  /*1b040*/  VIADD R2, R2, UR42 ;  /* 0x0000002a02027c36 */ /* 0x000fe20008000000 */
[----:B------:R-:W-:Y:S02]  /*1b050*/  UIMAD UR6, UR36, UR9, UR6 ;  /* 0x00000009240672a4 */ /* 0x000fe4000f8e0206 */
[----:B------:R-:W-:Y:S02]  /*1b060*/  USHF.R.S32.HI UR7, URZ, 0x1f, UR44 ;  /* 0x0000001f3f077899 */ /* 0x000fe4000801142c */
[----:B------:R-:W-:Y:S01]  /*1b070*/  UIADD3 UR5, UR5, UR6, URZ ;  /* 0x0000000605057290 */ /* 0x000fe2000fffe03f */
[----:B------:R-:W-:Y:S01]  /*1b080*/  IMAD.MOV.U32 R6, RZ, RZ, R2 ;  /* 0x000000ffff067224 */ /* 0x000fe200078e0002 */
[----:B------:R-:W-:Y:S01]  /*1b090*/  ULDC.64 UR8, c[0x0][0x2e0] ;  /* 0x0000b80000087ab9 */ /* 0x000fe20000000a00 */
[----:B------:R-:W2:Y:S01]  /*1b0a0*/  S2R R8, SR_TID.X ;  /* 0x0000000000087919 */ /* 0x000ea20000002100 */
[----:B0-----:R-:W-:Y:S01]  /*1b0b0*/  @P0 IMAD.HI.U32 R3, R2, R3, RZ ;  /* 0x0000000302030227 */ /* 0x001fe200078e00ff */
[----:B------:R-:W-:-:S02]  /*1b0c0*/  UIMAD.WIDE.U32 UR4, UR44, UR8, UR4 ;  /* 0x000000082c0472a5 */ /* 0x000fc4000f8e0004 */
[----:B------:R-:W-:Y:S02]  /*1b0d0*/  UIMAD UR6, UR7, UR8, URZ ;  /* 0x00000008070672a4 */ /* 0x000fe4000f8e023f */
[----:B-1----:R-:W-:Y:S02]  /*1b0e0*/  @P0 SHF.R.U32.HI R6, RZ, R0, R3 ;  /* 0x00000000ff060219 */ /* 0x002fe40000011603 */
[----:B------:R-:W-:Y:S01]  /*1b0f0*/  UIMAD UR6, UR44, UR9, UR6 ;  /* 0x000000092c0672a4 */ /* 0x000fe2000f8e0206 */
[----:B------:R-:W-:Y:S02]  /*1b100*/  IMAD.U32 R4, RZ, RZ, UR4 ;  /* 0x00000004ff047e24 */ /* 0x000fe4000f8e00ff */
[----:B------:R-:W-:Y:S01]  /*1b110*/  IMAD.MOV R0, RZ, RZ, -R6 ;  /* 0x000000ffff007224 */ /* 0x000fe200078e0a06 */
[----:B------:R-:W-:-:S03]  /*1b120*/  UIADD3 UR6, UR5, UR6, URZ ;  /* 0x0000000605067290 */ /* 0x000fc6000fffe03f */
[----:B------:R-:W-:Y:S02]  /*1b130*/  IMAD R0, R7, R0, R2 ;  /* 0x0000000007007224 */ /* 0x000fe400078e0202 */
[----:B------:R-:W-:Y:S01]  /*1b140*/  IMAD.MOV.U32 R2, RZ, RZ, R4 ;  /* 0x000000ffff027224 */ /* 0x000fe200078e0004 */
[----:B------:R-:W-:Y:S01]  /*1b150*/  SHF.R.S32.HI R4, RZ, 0x1f, R6 ;  /* 0x0000001fff047819 */ /* 0x000fe20000011406 */
[----:B------:R-:W-:Y:S01]  /*1b160*/  IMAD.U32 R5, RZ, RZ, UR5 ;  /* 0x00000005ff057e24 */ /* 0x000fe2000f8e00ff */
[----:B------:R-:W-:Y:S01]  /*1b170*/  ULDC.64 UR4, c[0x0][0x2d0] ;  /* 0x0000b40000047ab9 */ /* 0x000fe20000000a00 */
[----:B------:R-:W-:Y:S01]  /*1b180*/  IMAD.U32 R3, RZ, RZ, UR6 ;  /* 0x00000006ff037e24 */ /* 0x000fe2000f8e00ff */
[----:B------:R-:W-:Y:S01]  /*1b190*/  ULDC UR6, c[0x0][0x2b8] ;  /* 0x0000ae0000067ab9 */ /* 0x000fe20000000800 */
[----:B------:R-:W-:Y:S02]  /*1b1a0*/  IMAD R4, R4, UR4, RZ ;  /* 0x0000000404047c24 */ /* 0x000fe4000f8e02ff */
[----:B------:R-:W-:-:S04]  /*1b1b0*/  IMAD.WIDE.U32 R2, R6, UR4, R2 ;  /* 0x0000000406027c25 */ /* 0x000fc8000f8e0002 */
[----:B------:R-:W-:Y:S01]  /*1b1c0*/  IMAD R4, R6, UR5, R4 ;  /* 0x0000000506047c24 */ /* 0x000fe2000f8e0204 */
[----:B------:R-:W-:-:S03]  /*1b1d0*/  ULDC.64 UR4, c[0x0][0x2c8] ;  /* 0x0000b20000047ab9 */ /* 0x000fc60000000a00 */
[----:B------:R-:W-:Y:S01]  /*1b1e0*/  IMAD.IADD R3, R3, 0x1, R4 ;  /* 0x0000000103037824 */ /* 0x000fe200078e0204 */
[----:B------:R-:W-:Y:S01]  /*1b1f0*/  SHF.R.S32.HI R4, RZ, 0x1f, R0 ;  /* 0x0000001fff047819 */ /* 0x000fe20000011400 */
[----:B--2---:R-:W-:Y:S02]  /*1b200*/  IMAD.SHL.U32 R18, R8, 0x10, RZ ;  /* 0x0000001008127824 */ /* 0x004fe400078e00ff */
[----:B------:R-:W-:-:S04]  /*1b210*/  IMAD.WIDE.U32 R2, R0, UR4, R2 ;  /* 0x0000000400027c25 */ /* 0x000fc8000f8e0002 */
[----:B------:R-:W-:Y:S01]  /*1b220*/  IMAD R4, R4, UR4, RZ ;  /* 0x0000000404047c24 */ /* 0x000fe2000f8e02ff */
[----:B------:R-:W-:-:S03]  /*1b230*/  LOP3.LUT R18, R18, 0x70, RZ, 0xc0, !PT ;  /* 0x0000007012127812 */ /* 0x000fc600078ec0ff */
[----:B------:R-:W-:Y:S01]  /*1b240*/  IMAD R4, R0, UR5, R4 ;  /* 0x0000000500047c24 */ /* 0x000fe2000f8e0204 */
[----:B------:R-:W-:Y:S02]  /*1b250*/  ULDC.64 UR4, c[0x0][0x280] ;  /* 0x0000a00000047ab9 */ /* 0x000fe40000000a00 */
[----:B------:R-:W-:Y:S01]  /*1b260*/  IADD3 R0, P1, R2, UR4, RZ ;  /* 0x0000000402007c10 */ /* 0x000fe2000ff3e0ff */
[----:B------:R-:W-:Y:S01]  /*1b270*/  UMOV UR4, 0xffffffff ;  /* 0xffffffff00047882 */ /* 0x000fe20000000000 */
[----:B------:R-:W-:Y:S02]  /*1b280*/  ISETP.GE.AND P0, PT, R18, UR6, PT ;  /* 0x0000000612007c0c */ /* 0x000fe4000bf06270 */
[----:B------:R-:W-:Y:S01]  /*1b290*/  IADD3.X R4, R3, UR5, R4, P1, !PT ;  /* 0x0000000503047c10 */ /* 0x000fe20008ffe404 */
[----:B----4-:R-:W-:Y:S10]  /*1b2a0*/  BRA.DIV UR4, `(.L_x_920) ;  /* 0x0000002a04847947 */ /* 0x010ff4000b800000 */
[----:B------:R-:W0:Y:S01]  /*1b2b0*/  S2R R5, SR_TID.X ;  /* 0x0000000000057919 */ /* 0x000e220000002100 */
[----:B------:R-:W-:Y:S02]  /*1b2c0*/  ULDC UR4, c[0x0][0x288] ;  /* 0x0000a20000047ab9 */ /* 0x000fe40000000800 */
[----:B------:R-:W-:Y:S01]  /*1b2d0*/  IMAD R3, R7, UR4, RZ ;  /* 0x0000000407037c24 */ /* 0x000fe2000f8e02ff */
[----:B------:R-:W1:Y:S04]  /*1b2e0*/  SHFL.IDX PT, R6, R0, RZ, 0x181f ;  /* 0x00181fff00067589 */ /* 0x000e6800000e0000 */
[----:B------:R-:W-:Y:S04]  /*1b2f0*/  SHFL.IDX PT, R9, R0, 0x1, 0x181f ;  /* 0x00381f0000097f89 */ /* 0x000fe800000e0000 */
[----:B------:R-:W-:Y:S01]  /*1b300*/  SHFL.IDX PT, R8, R4, 0x1, 0x181f ;  /* 0x00381f0004087f89 */ /* 0x000fe200000e0000 */
[----:B0-----:R-:W-:-:S04]  /*1b310*/  LOP3.LUT R5, R5, 0x7f, RZ, 0xc0, !PT ;  /* 0x0000007f05057812 */ /* 0x001fc800078ec0ff */
[----:B------:R-:W-:-:S05]  /*1b320*/  SHF.R.U32.HI R5, RZ, 0x3, R5 ;  /* 0x00000003ff057819 */ /* 0x000fca0000011605 */
[----:B------:R-:W-:-:S04]  /*1b330*/  VIADD R2, R5, UR42 ;  /* 0x0000002a05027c36 */ /* 0x000fc80008000000 */
[C---:B------:R-:W-:Y:S01]  /*1b340*/  VIADD R5, R2.reuse, 0x10 ;  /* 0x0000001002057836 */ /* 0x040fe20000000000 */
[----:B------:R-:W-:-:S04]  /*1b350*/  ISETP.GE.AND P3, PT, R2, R3, PT ;  /* 0x000000030200720c */ /* 0x000fc80003f66270 */
[----:B------:R-:W-:Y:S02]  /*1b360*/  ISETP.GE.AND P1, PT, R5, R3, PT ;  /* 0x000000030500720c */ /* 0x000fe40003f26270 */
[----:B------:R-:W0:Y:S07]  /*1b370*/  SHFL.IDX PT, R5, R4, RZ, 0x181f ;  /* 0x00181fff04057589 */ /* 0x000e2e00000e0000 */
[----:B-1----:R-:W-:-:S05]  /*1b380*/  @!P3 IADD3 R6, P2, R18, R6, RZ ;  /* 0x000000061206b210 */ /* 0x002fca0007f5e0ff */
[----:B0-----:R-:W-:-:S04]  /*1b390*/  @!P3 IMAD.X R5, RZ, RZ, R5, P2 ;  /* 0x000000ffff05b224 */ /* 0x001fc800010e0605 */
[----:B------:R-:W-:Y:S02]  /*1b3a0*/  @!P3 IMAD.MOV.U32 R7, RZ, RZ, R5 ;  /* 0x000000ffff07b224 */ /* 0x000fe400078e0005 */
[----:B------:R-:W-:-:S03]  /*1b3b0*/  VIADD R5, R2, 0x20 ;  /* 0x0000002002057836 */ /* 0x000fc60000000000 */
[----:B-----5:R0:W-:Y:S02]  /*1b3c0*/  @!P3 LDGSTS.E.BYPASS.LTC128B.128 [R10+0x1c400], desc[UR50][R6.64], !P0 ;  /* 0x1c400000060abfae */ /* 0x0201e4000c101d72 */
[----:B0-----:R-:W-:-:S05]  /*1b3d0*/  @!P1 IADD3 R6, P2, R18, R9, RZ ;  /* 0x0000000912069210 */ /* 0x001fca0007f5e0ff */
[----:B------:R-:W-:-:S05]  /*1b3e0*/  @!P1 IMAD.X R7, RZ, RZ, R8, P2 ;  /* 0x000000ffff079224 */ /* 0x000fca00010e0608 */
[----:B------:R0:W-:Y:S01]  /*1b3f0*/  @!P1 LDGSTS.E.BYPASS.LTC128B.128 [R10+0x1cc00], desc[UR50][R6.64], !P0 ;  /* 0x1cc00000060a9fae */ /* 0x0001e2000c101d72 */
[----:B------:R-:W-:-:S03]  /*1b400*/  ISETP.GE.AND P1, PT, R5, R3, PT ;  /* 0x000000030500720c */ /* 0x000fc60003f26270 */
[----:B------:R-:W-:Y:S04]  /*1b410*/  SHFL.IDX PT, R5, R4, 0x2, 0x181f ;  /* 0x00581f0004057f89 */ /* 0x000fe800000e0000 */
[----:B0-----:R-:W0:Y:S06]  /*1b420*/  SHFL.IDX PT, R6, R0, 0x2, 0x181f ;  /* 0x00581f0000067f89 */ /* 0x001e2c00000e0000 */
[----:B0-----:R-:W-:-:S05]  /*1b430*/  @!P1 IADD3 R6, P2, R18, R6, RZ ;  /* 0x0000000612069210 */ /* 0x001fca0007f5e0ff */
[----:B------:R-:W-:-:S04]  /*1b440*/  @!P1 IMAD.X R5, RZ, RZ, R5, P2 ;  /* 0x000000ffff059224 */ /* 0x000fc800010e0605 */
[----:B------:R-:W-:Y:S02]  /*1b450*/  @!P1 IMAD.MOV.U32 R7, RZ, RZ, R5 ;  /* 0x000000ffff079224 */ /* 0x000fe400078e0005 */
[----:B------:R-:W-:-:S03]  /*1b460*/  VIADD R5, R2, 0x30 ;  /* 0x0000003002057836 */ /* 0x000fc60000000000 */
[----:B------:R0:W-:Y:S02]  /*1b470*/  @!P1 LDGSTS.E.BYPASS.LTC128B.128 [R10+0x1d400], desc[UR50][R6.64], !P0 ;  /* 0x1d400000060a9fae */ /* 0x0001e4000c101d72 */
[----:B------:R-:W-:Y:S02]  /*1b480*/  ISETP.GE.AND P1, PT, R5, R3, PT ;  /* 0x000000030500720c */ /* 0x000fe40003f26270 */
[----:B------:R-:W-:Y:S04]  /*1b490*/  SHFL.IDX PT, R5, R4, 0x3, 0x181f ;  /* 0x00781f0004057f89 */ /* 0x000fe800000e0000 */
[----:B0-----:R-:W0:Y:S07]  /*1b4a0*/  SHFL.IDX PT, R6, R0, 0x3, 0x181f ;  /* 0x00781f0000067f89 */ /* 0x001e2e00000e0000 */
        /* <DEDUP_REMOVED lines=23> */
[----:B------:R-:W-:Y:S04]  /*1b620*/  SHFL.IDX PT, R4, R4, 0x7, 0x181f ;  /* 0x00f81f0004047f89 */ /* 0x000fe800000e0000 */
[----:B0-----:R-:W0:Y:S04]  /*1b630*/  SHFL.IDX PT, R6, R0, 0x6, 0x181f ;  /* 0x00d81f0000067f89 */ /* 0x001e2800000e0000 */
[----:B------:R-:W1:Y:S01]  /*1b640*/  SHFL.IDX PT, R0, R0, 0x7, 0x181f ;  /* 0x00f81f0000007f89 */ /* 0x000e6200000e0000 */
[----:B0-----:R-:W-:-:S05]  /*1b650*/  @!P1 IADD3 R6, P2, R18, R6, RZ ;  /* 0x0000000612069210 */ /* 0x001fca0007f5e0ff */
[----:B------:R-:W-:-:S04]  /*1b660*/  @!P1 IMAD.X R5, RZ, RZ, R5, P2 ;  /* 0x000000ffff059224 */ /* 0x000fc800010e0605 */
[----:B------:R-:W-:-:S05]  /*1b670*/  @!P1 IMAD.MOV.U32 R7, RZ, RZ, R5 ;  /* 0x000000ffff079224 */ /* 0x000fca00078e0005 */
[----:B-1----:R0:W-:Y:S02]  /*1b680*/  @!P1 LDGSTS.E.BYPASS.LTC128B.128 [R10+0x1f400], desc[UR50][R6.64], !P0 ;  /* 0x1f400000060a9fae */ /* 0x0021e4000c101d72 */
.L_x_996:
        /* <DEDUP_REMOVED lines=10> */
.L_x_921:
[----:B------:R-:W-:Y:S02]  /*1b730*/  PLOP3.LUT P1, PT, P1, P0, PT, 0xa2, 0x0 ;  /* 0x000000000000781c */ /* 0x000fe40000f21472 */
[----:B------:R-:W-:-:S08]  /*1b740*/  @P0 R2UR P1, UR4, R19 ;  /* 0x00000000130402ca */ /* 0x000fd00000020000 */
[----:B------:R-:W-:-:S05]  /*1b750*/  @P0 PLOP3.LUT P0, PT, P1, PT, PT, 0x80, 0x0 ;  /* 0x000000000000081c */ /* 0x000fca0000f0f070 */
[----:B------:R-:W-:Y:S01]  /*1b760*/  @!P1 SYNCS.ARRIVE.TRANS64.RED.A0T1 RZ, [UR4+0x2e800], RZ ;  /* 0x02e800ffffff99a7 */ /* 0x000fe20008200404 */
[----:B------:R-:W-:Y:S07]  /*1b770*/  @!P1 ARRIVES.LDGSTSBAR.64.TRANSCNT [UR4+0x2e800] ;  /* 0x02e80000ff0099b0 */ /* 0x000fee0008000a84 */
[----:B------:R-:W-:Y:S05]  /*1b780*/  @P0 BRA.U.ANY `(.L_x_921) ;  /* 0xfffffffd00e80947 */ /* 0x000fea000393ffff */
[----:B-1----:R-:W2:Y:S02]  /*1b790*/  LDL.LU R2, [R1+0x20] ;  /* 0x0000200001027983 */ /* 0x002ea40000300800 */
        /* <DEDUP_REMOVED lines=9> */
[----:B------:R-:W2:Y:S03]  /*1b830*/  SYNCS.PHASECHK.TRANS64.TRYWAIT P0, [R19+URZ+0x2e820], R0 ;  /* 0x02e82000130075a7 */ /* 0x000ea6000800017f */
[----:B-12---:R-:W-:Y:S05]  /*1b840*/  @!P0 BRA `(.L_x_923) ;  /* 0x0000002c00908947 */ /* 0x006fea0003800000 */
.L_x_997:
[----:B------:R-:W-:Y:S05]  /*1b850*/  BSYNC B0 ;  /* 0x0000000000007941 */ /* 0x000fea0003800000 */
.L_x_922:
[----:B------:R-:W-:-:S04]  /*1b860*/  UIADD3 UR4, UR41, -0x2, URZ ;  /* 0xfffffffe29047890 */ /* 0x000fc8000fffe03f */
[----:B------:R-:W-:-:S06]  /*1b870*/  UISETP.GE.AND UP0, UPT, UR4, UR40, UPT ;  /* 0x000000280400728c */ /* 0x000fcc000bf06270 */
[----:B------:R-:W-:-:S13]  /*1b880*/  PLOP3.LUT P0, PT, PT, PT, UP0, 0x80, 0x0 ;  /* 0x000000000000781c */ /* 0x000fda0003f0f008 */
[----:B------:R-:W-:Y:S05]  /*1b890*/  @!P0 BRA `(.L_x_924) ;  /* 0x0000000c00e08947 */ /* 0x000fea0003800000 */
[----:B-1----:R1:W5:Y:S04]  /*1b8a0*/  LDL.LU R0, [R1] ;  /* 0x0000000001007983 */ /* 0x0023680000300800 */
[----:B0-----:R1:W5:Y:S01]  /*1b8b0*/  LDL.LU R6, [R1+0x4] ;  /* 0x0000040001067983 */ /* 0x0013620000300800 */
[----:B------:R-:W-:-:S07]  /*1b8c0*/  IMAD.U32 R18, RZ, RZ, UR4 ;  /* 0x00000004ff127e24 */ /* 0x000fce000f8e00ff */
.L_x_944:
[----:B-----5:R-:W-:Y:S01]  /*1b8d0*/  VIADD R3, R0, 0x1 ;  /* 0x0000000100037836 */ /* 0x020fe20000000000 */
[----:B------:R-:W-:Y:S01]  /*1b8e0*/  LOP3.LUT P1, RZ, R16, 0x2, RZ, 0xc0, !PT ;  /* 0x0000000210ff7812 */ /* 0x000fe2000782c0ff */
[----:B------:R-:W-:Y:S05]  /*1b8f0*/  YIELD ;  /* 0x0000000000007946 */ /* 0x000fea0003800000 */
[----:B------:R-:W-:Y:S01]  /*1b900*/  ISETP.NE.AND P0, PT, R3, 0x2, PT ;  /* 0x000000020300780c */ /* 0x000fe20003f05270 */
[----:B------:R-:W-:Y:S03]  /*1b910*/  BSSY B0, `(.L_x_925) ;  /* 0x0000069000007945 */ /* 0x000fe60003800000 */
[----:B------:R-:W-:-:S02]  /*1b920*/  SEL R2, RZ, 0x1, P0 ;  /* 0x00000001ff027807 */ /* 0x000fc40000000000 */
[----:B------:R-:W-:Y:S02]  /*1b930*/  SEL R9, R3, RZ, P0 ;  /* 0x000000ff03097207 */ /* 0x000fe40000000000 */
[----:B------:R-:W-:-:S05]  /*1b940*/  LOP3.LUT R8, R6, R2, RZ, 0x3c, !PT ;  /* 0x0000000206087212 */ /* 0x000fca00078e3cff */
[----:B------:R0:W-:Y:S04]  /*1b950*/  STL [R1+0x4], R8 ;  /* 0x0000040801007387 */ /* 0x0001e80000100800 */
[----:B------:R0:W-:Y:S01]  /*1b960*/  STL [R1], R9 ;  /* 0x0000000901007387 */ /* 0x0001e20000100800 */
[----:B------:R-:W-:Y:S05]  /*1b970*/  @!P1 BRA `(.L_x_926) ;  /* 0x0000000400889947 */ /* 0x000fea0003800000 */
[----:B------:R-:W-:Y:S01]  /*1b980*/  LOP3.LUT P1, RZ, R16, 0x1, RZ, 0xc0, !PT ;  /* 0x0000000110ff7812 */ /* 0x000fe2000782c0ff */
[----:B------:R-:W-:-:S12]  /*1b990*/  IMAD.MOV.U32 R7, RZ, RZ, R18 ;  /* 0x000000ffff077224 */ /* 0x000fd800078e0012 */
        /* <DEDUP_REMOVED lines=9> */
[----:B------:R-:W-:-:S05]  /*1ba30*/  @P0 SHF.R.U32.HI R2, RZ, R3, R4 ;  /* 0x00000003ff020219 */ /* 0x000fca0000011604 */
[----:B------:R-:W-:-:S04]  /*1ba40*/  IMAD.MOV R3, RZ, RZ, -R2 ;  /* 0x000000ffff037224 */ /* 0x000fc800078e0a02 */
[----:B------:R-:W-:Y:S01]  /*1ba50*/  IMAD R7, R7, R3, R18 ;  /* 0x0000000307077224 */ /* 0x000fe200078e0212 */
[----:B------:R-:W-:Y:S01]  /*1ba60*/  SHF.R.S32.HI R3, RZ, 0x1f, R2 ;  /* 0x0000001fff037819 */ /* 0x000fe20000011402 */
[----:B--2---:R-:W-:-:S04]  /*1ba70*/  IMAD R4, R10, UR4, RZ ;  /* 0x000000040a047c24 */ /* 0x004fc8000f8e02ff */
[C---:B----4-:R-:W-:Y:S02]  /*1ba80*/  IMAD R4, R5.reuse, UR5, R4 ;  /* 0x0000000505047c24 */ /* 0x050fe4000f8e0204 */
[----:B------:R-:W-:Y:S01]  /*1ba90*/  IMAD.WIDE.U32 R2, R5, UR4, R2 ;  /* 0x0000000405027c25 */ /* 0x000fe2000f8e0002 */
[----:B------:R-:W-:-:S03]  /*1baa0*/  ULDC.64 UR4, c[0x0][0x418] ;  /* 0x0001060000047ab9 */ /* 0x000fc60000000a00 */
[----:B------:R-:W-:Y:S01]  /*1bab0*/  IMAD.IADD R3, R4, 0x1, R3 ;  /* 0x0000000104037824 */ /* 0x000fe200078e0203 */
[----:B------:R-:W-:-:S04]  /*1bac0*/  LEA R4, P0, R2, UR4, 0x2 ;  /* 0x0000000402047c11 */ /* 0x000fc8000f8010ff */
[----:B------:R-:W-:-:S05]  /*1bad0*/  LEA.HI.X R5, R2, UR5, R3, 0x2, P0 ;  /* 0x0000000502057c11 */ /* 0x000fca00080f1403 */
[----:B------:R2:W5:Y:S04]  /*1bae0*/  LDG.E R17, desc[UR50][R4.64] ;  /* 0x0000003204117981 */ /* 0x000568000c1e1900 */
.L_x_927:
[----:B--2---:R-:W-:Y:S01]  /*1baf0*/  IMAD R4, R9, 0x8, R19 ;  /* 0x0000000809047824 */ /* 0x004fe200078e0213 */
[----:B------:R-:W-:Y:S01]  /*1bb00*/  SHF.L.U32 R3, R8, 0x1f, RZ ;  /* 0x0000001f08037819 */ /* 0x000fe200000006ff */
[----:B------:R-:W2:Y:S01]  /*1bb10*/  S2R R2, SR_TID.X ;  /* 0x0000000000027919 */ /* 0x000ea20000002100 */
[----:B------:R-:W-:Y:S02]  /*1bb20*/  BSSY B1, `(.L_x_928) ;  /* 0x0000005000017945 */ /* 0x000fe40003800000 */
[----:B------:R-:W3:Y:S01]  /*1bb30*/  SYNCS.PHASECHK.TRANS64.TRYWAIT P0, [R4+URZ+0x2e880], R3 ;  /* 0x02e88003040075a7 */ /* 0x000ee2000800017f */
[----:B--2---:R-:W-:-:S04]  /*1bb40*/  LOP3.LUT R2, R2, 0x7f, RZ, 0xc0, !PT ;  /* 0x0000007f02027812 */ /* 0x004fc800078ec0ff */
[----:B------:R-:W-:Y:S01]  /*1bb50*/  ISETP.NE.AND P1, PT, R2, RZ, PT ;  /* 0x000000ff0200720c */ /* 0x000fe20003f25270 */
[----:B---3--:R-:W-:-:S12]  /*1bb60*/  @!P0 BRA `(.L_x_929) ;  /* 0x0000002800dc8947 */ /* 0x008fd80003800000 */
.L_x_998:
[----:B------:R-:W-:Y:S05]  /*1bb70*/  BSYNC B1 ;  /* 0x0000000000017941 */ /* 0x000fea0003800000 */
.L_x_928:
        /* <DEDUP_REMOVED lines=9> */
.L_x_931:
[----:B------:R-:W-:Y:S05]  /*1bc10*/  BSYNC B1 ;  /* 0x0000000000017941 */ /* 0x000fea0003800000 */
.L_x_930:
[----:B------:R-:W3:Y:S01]  /*1bc20*/  LDL R2, [R1] ;  /* 0x0000000001027983 */ /* 0x000ee20000100800 */
[----:B0-----:R-:W-:Y:S01]  /*1bc30*/  IMAD.MOV.U32 R9, RZ, RZ, RZ ;  /* 0x000000ffff097224 */ /* 0x001fe200078e00ff */
[----:B------:R-:W-:Y:S01]  /*1bc40*/  UIADD3 UR4, UP0, UR46, 0x470, URZ ;  /* 0x000004702e047890 */ /* 0x000fe2000ff1e03f */
[----:B------:R-:W-:Y:S01]  /*1bc50*/  IMAD R5, R7, 0xe0, RZ ;  /* 0x000000e007057824 */ /* 0x000fe200078e02ff */
[----:B------:R-:W-:Y:S01]  /*1bc60*/  PLOP3.LUT P0, PT, PT, PT, PT, 0x80, 0x0 ;  /* 0x000000000000781c */ /* 0x000fe20003f0f070 */
[----:B------:R-:W-:Y:S01]  /*1bc70*/  VIADD R7, R4, 0x2e870 ;  /* 0x0002e87004077836 */ /* 0x000fe20000000000 */
[----:B------:R-:W-:Y:S01]  /*1bc80*/  R2UR UR10, R9 ;  /* 0x00000000090a72ca */ /* 0x000fe200000e0000 */
[----:B------:R-:W-:Y:S01]  /*1bc90*/  UIADD3.X UR5, URZ, UR47, URZ, UP0, !UPT ;  /* 0x0000002f3f057290 */ /* 0x000fe200087fe43f */
[----:B------:R-:W-:Y:S01]  /*1bca0*/  UMOV UR6, 0x0 ;  /* 0x0000000000067882 */ /* 0x000fe20000000000 */
[----:B------:R-:W-:Y:S01]  /*1bcb0*/  UMOV UR7, 0x14f00000 ;  /* 0x14f0000000077882 */ /* 0x000fe20000000000 */
[----:B---3--:R-:W-:-:S04]  /*1bcc0*/  IMAD R2, R2, 0x7000, R19 ;  /* 0x0000700002027824 */ /* 0x008fc800078e0213 */
[----:B------:R-:W-:-:S07]  /*1bcd0*/  VIADD R8, R2, 0xe400 ;  /* 0x0000e40002087836 */ /* 0x000fce0000000000 */
.L_x_932:
        /* <DEDUP_REMOVED lines=9> */
[----:B0-----:R-:W-:Y:S05]  /*1bd70*/  @P0 BRA.U.ANY `(.L_x_932) ;  /* 0xfffffffd00d80947 */ /* 0x001fea000393ffff */
[----:B------:R-:W0:Y:S01]  /*1bd80*/  SYNCS.PHASECHK.TRANS64.TRYWAIT P0, [R4+URZ+0x2e840], R3 ;  /* 0x02e84003040075a7 */ /* 0x000e22000800017f */
[----:B------:R-:W-:Y:S04]  /*1bd90*/  BSSY B1, `(.L_x_933) ;  /* 0x0000002000017945 */ /* 0x000fe80003800000 */
[----:B0-----:R-:W-:Y:S05]  /*1bda0*/  @!P0 BRA `(.L_x_934) ;  /* 0x0000002800608947 */ /* 0x001fea0003800000 */
.L_x_999:
[----:B------:R-:W-:Y:S05]  /*1bdb0*/  BSYNC B1 ;  /* 0x0000000000017941 */ /* 0x000fea0003800000 */
.L_x_933:
[----:B------:R-:W-:Y:S01]  /*1bdc0*/  BSSY B1, `(.L_x_935) ;  /* 0x000000b000017945 */ /* 0x000fe20003800000 */
[----:B------:R-:W-:Y:S02]  /*1bdd0*/  IMAD.MOV.U32 R10, RZ, RZ, 0x0 ;  /* 0x00000000ff0a7424 */ /* 0x000fe400078e00ff */
[----:B------:R-:W-:Y:S01]  /*1bde0*/  IMAD.MOV.U32 R11, RZ, RZ, 0x14f00000 ;  /* 0x14f00000ff0b7424 */ /* 0x000fe200078e00ff */
[----:B------:R-:W-:Y:S06]  /*1bdf0*/  @P1 BRA `(.L_x_936) ;  /* 0x00000000001c1947 */ /* 0x000fec0003800000 */
[----:B------:R-:W3:Y:S01]  /*1be00*/  S2R R7, SR_TID.X ;  /* 0x0000000000077919 */ /* 0x000ee20000002100 */
[----:B0-2---:R-:W-:-:S04]  /*1be10*/  IMAD.MOV.U32 R3, RZ, RZ, 0x7000 ;  /* 0x00007000ff037424 */ /* 0x005fc800078e00ff */
[----:B------:R4:W-:Y:S01]  /*1be20*/  SYNCS.ARRIVE.TRANS64 RZ, [R4+URZ+0x2e830], R3 ;  /* 0x02e8300304ff79a7 */ /* 0x0009e2000800003f */
[----:B---3--:R-:W-:-:S04]  /*1be30*/  LOP3.LUT R7, R7, 0x1f, RZ, 0xc0, !PT ;  /* 0x0000001f07077812 */ /* 0x008fc800078ec0ff */
[----:B------:R-:W-:-:S13]  /*1be40*/  ISETP.NE.AND P0, PT, R7, RZ, PT ;  /* 0x000000ff0700720c */ /* 0x000fda0003f05270 */
[----:B----4-:R-:W-:Y:S05]  /*1be50*/  @!P0 BRA `(.L_x_936) ;  /* 0x0000000000048947 */ /* 0x010fea0003800000 */
[----:B------:R-:W-:Y:S01]  /*1be60*/  BPT.TRAP 0x1 ;  /* 0x000000040000795c */ /* 0x000fe20000300000 */
.L_x_936:
[----:B------:R-:W-:Y:S05]  /*1be70*/  BSYNC B1 ;  /* 0x0000000000017941 */ /* 0x000fea0003800000 */
.L_x_935:
[----:B------:R-:W-:Y:S01]  /*1be80*/  R2UR UR10, R9 ;  /* 0x00000000090a72ca */ /* 0x000fe200000e0000 */
[----:B------:R-:W-:Y:S01]  /*1be90*/  UIADD3 UR4, UP0, UR46, 0x370, URZ ;  /* 0x000003702e047890 */ /* 0x000fe2000ff1e03f */
[----:B------:R-:W-:Y:S01]  /*1bea0*/  R2UR UR6, R10 ;  /* 0x000000000a0672ca */ /* 0x000fe200000e0000 */
[----:B------:R-:W-:Y:S01]  /*1beb0*/  VIADD R2, R2, 0x20400 ;  /* 0x0002040002027836 */ /* 0x000fe20000000000 */
[----:B------:R-:W-:Y:S01]  /*1bec0*/  R2UR UR7, R11 ;  /* 0x000000000b0772ca */ /* 0x000fe200000e0000 */
[----:B0-2---:R-:W-:Y:S01]  /*1bed0*/  VIADD R4, R4, 0x2e830 ;  /* 0x0002e83004047836 */ /* 0x005fe20000000000 */
[----:B------:R-:W-:Y:S01]  /*1bee0*/  PLOP3.LUT P0, PT, PT, PT, PT, 0x80, 0x0 ;  /* 0x000000000000781c */ /* 0x000fe20003f0f070 */
[----:B------:R-:W-:-:S12]  /*1bef0*/  UIADD3.X UR5, URZ, UR47, URZ, UP0, !UPT ;  /* 0x0000002f3f057290 */ /* 0x000fd800087fe43f */
.L_x_937:
        /* <DEDUP_REMOVED lines=10> */
.L_x_926:
[----:B------:R-:W-:Y:S05]  /*1bfa0*/  BSYNC B0 ;  /* 0x0000000000007941 */ /* 0x000fea0003800000 */
.L_x_925:
[----:B------:R-:W-:-:S06]  /*1bfb0*/  UISETP.NE.AND UP0, UPT, UR39, 0x3, UPT ;  /* 0x000000032700788c */ /* 0x000fcc000bf05270 */
[----:B------:R-:W-:-:S13]  /*1bfc0*/  PLOP3.LUT P0, PT, PT, PT, UP0, 0x80, 0x0 ;  /* 0x000000000000781c */ /* 0x000fda0003f0f008 */
[----:B------:R-:W-:Y:S05]  /*1bfd0*/  @!P0 BRA `(.L_x_938) ;  /* 0x0000000000048947 */ /* 0x000fea0003800000 */
[----:B------:R-:W-:Y:S01]  /*1bfe0*/  BPT.TRAP 0x1 ;  /* 0x000000040000795c */ /* 0x000fe20000300000 */
.L_x_938:
[----:B------:R-:W-:Y:S01]  /*1bff0*/  IMAD.U32 R2, RZ, RZ, UR45 ;  /* 0x0000002dff027e24 */ /* 0x000fe2000f8e00ff */
[----:B------:R-:W-:Y:S01]  /*1c000*/  BSSY B0, `(.L_x_939) ;  /* 0x0000007000007945 */ /* 0x000fe20003800000 */
[----:B------:R-:W-:-:S03]  /*1c010*/  IMAD R20, R0, 0x8, R19 ;  /* 0x0000000800147824 */ /* 0x000fc600078e0213 */
[----:B------:R-:W-:Y:S02]  /*1c020*/  ISETP.NE.AND P0, PT, R2, 0x3, PT ;  /* 0x000000030200780c */ /* 0x000fe40003f05270 */
[----:B------:R-:W-:-:S04]  /*1c030*/  LOP3.LUT R2, R6, 0x1, RZ, 0x3c, !PT ;  /* 0x0000000106027812 */ /* 0x000fc800078e3cff */
[----:B------:R-:W-:-:S04]  /*1c040*/  SHF.L.U32 R2, R2, 0x1f, RZ ;  /* 0x0000001f02027819 */ /* 0x000fc800000006ff */
[----:B------:R-:W2:Y:S02]  /*1c050*/  SYNCS.PHASECHK.TRANS64.TRYWAIT P1, [R20+URZ+0x2e870], R2 ;  /* 0x02e87002140075a7 */ /* 0x000ea4000802017f */
[----:B--2---:R-:W-:Y:S05]  /*1c060*/  @!P1 BRA `(.L_x_940) ;  /* 0x0000002400c49947 */ /* 0x004fea0003800000 */
.L_x_1000:
[----:B------:R-:W-:Y:S05]  /*1c070*/  BSYNC B0 ;  /* 0x0000000000007941 */ /* 0x000fea0003800000 */
.L_x_939:
[----:B------:R-:W-:Y:S05]  /*1c080*/  @!P0 BRA `(.L_x_941) ;  /* 0x0000000000048947 */ /* 0x000fea0003800000 */
[----:B------:R-:W-:Y:S01]  /*1c090*/  BPT.TRAP 0x1 ;  /* 0x000000040000795c */ /* 0x000fe20000300000 */
.L_x_941:
[----:B--2---:R-:W-:Y:S01]  /*1c0a0*/  SHF.L.U32 R2, R6, 0x1f, RZ ;  /* 0x0000001f06027819 */ /* 0x004fe200000006ff */
[----:B------:R-:W-:-:S03]  /*1c0b0*/  IMAD R0, R0, 0x7000, RZ ;  /* 0x0000700000007824 */ /* 0x000fc600078e02ff */
[----:B------:R-:W2:Y:S02]  /*1c0c0*/  SYNCS.PHASECHK.TRANS64.TRYWAIT P1, [R20+URZ+0x2e860], R2 ;  /* 0x02e86002140075a7 */ /* 0x000ea4000802017f */
[----:B--2---:R-:W-:Y:S05]  /*1c0d0*/  @!P1 BRA `(.L_x_942) ;  /* 0x0000002400bc9947 */ /* 0x004fea0003800000 */
.L_x_1001:
[----:B------:R-:W2:Y:S04]  /*1c0e0*/  LDL R3, [R1+0x14] ;  /* 0x0000140001037983 */ /* 0x000ea80000100800 */
[----:B------:R-:W3:Y:S01]  /*1c0f0*/  LDL R12, [R1+0x10] ;  /* 0x00001000010c7983 */ /* 0x000ee20000100800 */
[----:B------:R-:W-:Y:S05]  /*1c100*/  WARPSYNC.ALL ;  /* 0x0000000000007948 */ /* 0x000fea0003800000 */
[----:B--2---:R-:W-:-:S02]  /*1c110*/  LOP3.LUT R2, R0, R3, RZ, 0xfc, !PT ;  /* 0x0000000300027212 */ /* 0x004fc400078efcff */
[----:B------:R-:W2:Y:S01]  /*1c120*/  S2R R3, SR_TID.X ;  /* 0x0000000000037919 */ /* 0x000ea20000002100 */
[C---:B---3--:R-:W-:Y:S02]  /*1c130*/  IADD3 R0, R19.reuse, R0, R12 ;  /* 0x0000000013007210 */ /* 0x048fe40007ffe00c */
[----:B------:R-:W-:-:S05]  /*1c140*/  IMAD.IADD R2, R19, 0x1, R2 ;  /* 0x0000000113027824 */ /* 0x000fca00078e0202 */
[----:B------:R-:W0:Y:S01]  /*1c150*/  LDSM.16.MT88.4 R4, [R2+0xe400] ;  /* 0x00e400000204783b */ /* 0x000e220000004200 */
[----:B--2---:R-:W-:Y:S01]  /*1c160*/  LOP3.LUT P1, RZ, R3, 0x4, RZ, 0xc0, !PT ;  /* 0x0000000403ff7812 */ /* 0x004fe2000782c0ff */
[----:B------:R-:W-:-:S05]  /*1c170*/  IMAD.MOV.U32 R3, RZ, RZ, 0x40 ;  /* 0x00000040ff037424 */ /* 0x000fca00078e00ff */
[----:B------:R-:W-:-:S05]  /*1c180*/  SEL R3, R3, 0xffffffc0, !P1 ;  /* 0xffffffc003037807 */ /* 0x000fca0004800000 */
[----:B------:R-:W-:Y:S01]  /*1c190*/  IMAD.IADD R3, R3, 0x1, R2 ;  /* 0x0000000103037824 */ /* 0x000fe200078e0202 */
[C-C-:B0-----:R-:W-:Y:S02]  /*1c1a0*/  PRMT R8, R4.reuse, 0x6420, R5.reuse ;  /* 0x0000642004087816 */ /* 0x141fe40000000005 */
        /* <DEDUP_REMOVED lines=90> */
.L_x_943:
[----:B--2---:R-:W2:Y:S01]  /*1c750*/  S2R R0, SR_TID.X ;  /* 0x0000000000007919 */ /* 0x004ea20000002100 */
[----:B0-----:R0:W-:Y:S01]  /*1c760*/  SYNCS.ARRIVE.TRANS64.A1T0 RZ, [R20+URZ+0x2e850], RZ ;  /* 0x02e850ff14ff79a7 */ /* 0x0011e2000810003f */
[----:B------:R3:W5:Y:S01]  /*1c770*/  LDL R6, [R1+0x4] ;  /* 0x0000040001067983 */ /* 0x0007620000100800 */
[----:B--2---:R-:W-:Y:S01]  /*1c780*/  LOP3.LUT R0, R0, 0x7f, RZ, 0xc0, !PT ;  /* 0x0000007f00007812 */ /* 0x004fe200078ec0ff */
[----:B------:R-:W-:Y:S03]  /*1c790*/  BAR.SYNC.DEFER_BLOCKING 0x2, 0x80 ;  /* 0x0082000000007b1d */ /* 0x000fe60000010000 */
[----:B------:R-:W-:-:S03]  /*1c7a0*/  ISETP.NE.AND P0, PT, R0, RZ, PT ;  /* 0x000000ff0000720c */ /* 0x000fc60003f05270 */
[----:B------:R3:W5:Y:S10]  /*1c7b0*/  LDL R0, [R1] ;  /* 0x0000000001007983 */ /* 0x0007740000100800 */
[----:B0-----:R-:W-:-:S05]  /*1c7c0*/  @!P0 VIADD R20, R20, 0x2e880 ;  /* 0x0002e88014148836 */ /* 0x001fca0000000000 */
[----:B------:R-:W-:-:S04]  /*1c7d0*/  @!P0 PRMT R20, RZ, 0x654, R20 ;  /* 0x00000654ff148816 */ /* 0x000fc80000000014 */
[----:B------:R3:W-:Y:S01]  /*1c7e0*/  @!P0 SYNCS.ARRIVE.TRANS64.RED.A1T0 RZ, [R20+URZ], RZ ;  /* 0x000000ff14ff89a7 */ /* 0x0007e2000810043f */
[C---:B------:R-:W-:Y:S01]  /*1c7f0*/  ISETP.GT.AND P0, PT, R18.reuse, UR40, PT ;  /* 0x0000002812007c0c */ /* 0x040fe2000bf04270 */
[----:B------:R-:W-:-:S12]  /*1c800*/  VIADD R18, R18, 0xffffffff ;  /* 0xffffffff12127836 */ /* 0x000fd80000000000 */
[----:B---3--:R-:W-:Y:S05]  /*1c810*/  @P0 BRA `(.L_x_944) ;  /* 0xfffffff0002c0947 */ /* 0x008fea000383ffff */
.L_x_924:
[----:B------:R-:W2:Y:S01]  /*1c820*/  S2R R2, SR_TID.X ;  /* 0x0000000000027919 */ /* 0x000ea20000002100 */
[----:B------:R-:W-:Y:S01]  /*1c830*/  BSSY B0, `(.L_x_945) ;  /* 0x0000011000007945 */ /* 0x000fe20003800000 */
[----:B--2---:R-:W-:-:S04]  /*1c840*/  LOP3.LUT R2, R2, 0x7f, RZ, 0xc0, !PT ;  /* 0x0000007f02027812 */ /* 0x004fc800078ec0ff */
[----:B------:R-:W-:-:S13]  /*1c850*/  ISETP.NE.AND P0, PT, R2, RZ, PT ;  /* 0x000000ff0200720c */ /* 0x000fda0003f05270 */
[----:B------:R-:W-:Y:S05]  /*1c860*/  @P0 BRA `(.L_x_946) ;  /* 0x0000000000340947 */ /* 0x000fea0003800000 */
[----:B------:R-:W2:Y:S01]  /*1c870*/  S2R R5, SR_LANEID ;  /* 0x0000000000057919 */ /* 0x000ea20000000000 */
[----:B------:R-:W-:Y:S01]  /*1c880*/  VOTEU.ANY UR4, UPT, PT ;  /* 0x0000000000047886 */ /* 0x000fe200038e0100 */
[----:B------:R-:W3:Y:S01]  /*1c890*/  LDC.64 R2, c[0x0][0xc80] ;  /* 0x00032000ff027b82 */ /* 0x000ee20000000a00 */
[----:B-1---5:R-:W2:Y:S02]  /*1c8a0*/  FLO.U32 R0, UR4 ;  /* 0x0000000400007d00 */ /* 0x022ea400080e0000 */
[----:B--2---:R-:W-:-:S06]  /*1c8b0*/  ISETP.EQ.U32.AND P1, PT, R0, R5, PT ;  /* 0x000000050000720c */ /* 0x004fcc0003f22070 */
[----:B------:R-:W3:Y:S07]  /*1c8c0*/  POPC R5, UR4 ;  /* 0x0000000400057d09 */ /* 0x000eee0008000000 */
[----:B---3--:R-:W2:Y:S01]  /*1c8d0*/  @P1 ATOMG.E.ADD.STRONG.GPU PT, R3, desc[UR50][R2.64], R5 ;  /* 0x00000005020319a8 */ /* 0x008ea200081ee1f2 */
[----:B------:R-:W1:Y:S02]  /*1c8e0*/  S2R R4, SR_LTMASK ;  /* 0x0000000000047919 */ /* 0x000e640000003900 */
[----:B-1----:R-:W-:-:S04]  /*1c8f0*/  LOP3.LUT R4, R4, UR4, RZ, 0xc0, !PT ;  /* 0x0000000404047c12 */ /* 0x002fc8000f8ec0ff */
[----:B0-----:R-:W0:Y:S01]  /*1c900*/  POPC R7, R4 ;  /* 0x0000000400077309 */ /* 0x001e220000000000 */
[----:B--2---:R-:W0:Y:S02]  /*1c910*/  SHFL.IDX PT, R0, R3, R0, 0x1f ;  /* 0x00001f0003007589 */ /* 0x004e2400000e0000 */
[----:B0-----:R-:W-:-:S05]  /*1c920*/  IADD3 R0, R0, UR43, R7 ;  /* 0x0000002b00007c10 */ /* 0x001fca000fffe007 */
[----:B------:R2:W-:Y:S02]  /*1c930*/  STL [R1+0x18], R0 ;  /* 0x0000180001007387 */ /* 0x0005e40000100800 */
.L_x_946:
[----:B------:R-:W-:Y:S05]  /*1c940*/  BSYNC B0 ;  /* 0x0000000000007941 */ /* 0x000fea0003800000 */
.L_x_945:
[----:B------:R-:W-:-:S06]  /*1c950*/  UISETP.NE.AND UP0, UPT, UR39, 0x3, UPT ;  /* 0x000000032700788c */ /* 0x000fcc000bf05270 */
[----:B------:R-:W-:-:S13]  /*1c960*/  PLOP3.LUT P1, PT, PT, PT, UP0, 0x80, 0x0 ;  /* 0x000000000000781c */ /* 0x000fda0003f2f008 */
[----:B------:R-:W-:Y:S05]  /*1c970*/  @!P1 BRA `(.L_x_947) ;  /* 0x0000000000049947 */ /* 0x000fea0003800000 */
[----:B------:R-:W-:Y:S01]  /*1c980*/  BPT.TRAP 0x1 ;  /* 0x000000040000795c */ /* 0x000fe20000300000 */
.L_x_947:
[----:B-12--5:R-:W2:Y:S04]  /*1c990*/  LDL R0, [R1+0x4] ;  /* 0x0000040001007983 */ /* 0x026ea80000100800 */
[----:B------:R-:W3:Y:S01]  /*1c9a0*/  LDL R2, [R1] ;  /* 0x0000000001027983 */ /* 0x000ee20000100800 */
[----:B------:R-:W-:Y:S01]  /*1c9b0*/  BSSY B0, `(.L_x_948) ;  /* 0x0000008000007945 */ /* 0x000fe20003800000 */
[----:B--2---:R-:W-:-:S04]  /*1c9c0*/  LOP3.LUT R0, R0, 0x1, RZ, 0x3c, !PT ;  /* 0x0000000100007812 */ /* 0x004fc800078e3cff */
[----:B------:R-:W-:Y:S01]  /*1c9d0*/  SHF.L.U32 R0, R0, 0x1f, RZ ;  /* 0x0000001f00007819 */ /* 0x000fe200000006ff */
[----:B---3--:R-:W-:-:S04]  /*1c9e0*/  IMAD R17, R2, 0x8, R19 ;  /* 0x0000000802117824 */ /* 0x008fc800078e0213 */
[----:B------:R-:W1:Y:S01]  /*1c9f0*/  SYNCS.PHASECHK.TRANS64.TRYWAIT P1, [R17+URZ+0x2e870], R0 ;  /* 0x02e87000110075a7 */ /* 0x000e62000802017f */
[----:B------:R-:W-:-:S05]  /*1ca00*/  IMAD.U32 R2, RZ, RZ, UR45 ;  /* 0x0000002dff027e24 */ /* 0x000fca000f8e00ff */
[----:B------:R-:W-:Y:S01]  /*1ca10*/  ISETP.NE.AND P2, PT, R2, 0x3, PT ;  /* 0x000000030200780c */ /* 0x000fe20003f45270 */
[----:B-1----:R-:W-:-:S12]  /*1ca20*/  @!P1 BRA `(.L_x_949) ;  /* 0x0000001c007c9947 */ /* 0x002fd80003800000 */
.L_x_1002:
[----:B------:R-:W-:Y:S05]  /*1ca30*/  BSYNC B0 ;  /* 0x0000000000007941 */ /* 0x000fea0003800000 */
.L_x_948:
[----:B------:R-:W-:Y:S05]  /*1ca40*/  @!P2 BRA `(.L_x_950) ;  /* 0x000000000004a947 */ /* 0x000fea0003800000 */
[----:B------:R-:W-:Y:S01]  /*1ca50*/  BPT.TRAP 0x1 ;  /* 0x000000040000795c */ /* 0x000fe20000300000 */
.L_x_950:
[----:B-1----:R-:W2:Y:S02]  /*1ca60*/  LDL R0, [R1+0x4] ;  /* 0x0000040001007983 */ /* 0x002ea40000100800 */
[----:B--2---:R-:W-:-:S04]  /*1ca70*/  SHF.L.U32 R0, R0, 0x1f, RZ ;  /* 0x0000001f00007819 */ /* 0x004fc800000006ff */
[----:B------:R-:W1:Y:S02]  /*1ca80*/  SYNCS.PHASECHK.TRANS64.TRYWAIT P1, [R17+URZ+0x2e860], R0 ;  /* 0x02e86000110075a7 */ /* 0x000e64000802017f */
[----:B-1----:R-:W-:Y:S05]  /*1ca90*/  @!P1 BRA `(.L_x_951) ;  /* 0x0000001c00749947 */ /* 0x002fea0003800000 */
.L_x_1003:
[----:B------:R-:W1:Y:S04]  /*1caa0*/  LDL R18, [R1] ;  /* 0x0000000001127983 */ /* 0x000e680000100800 */
[----:B------:R-:W2:Y:S04]  /*1cab0*/  LDL R2, [R1+0x14] ;  /* 0x0000140001027983 */ /* 0x000ea80000100800 */
[----:B------:R-:W3:Y:S01]  /*1cac0*/  LDL R12, [R1+0x10] ;  /* 0x00001000010c7983 */ /* 0x000ee20000100800 */
[----:B------:R-:W4:Y:S01]  /*1cad0*/  S2R R3, SR_TID.X ;  /* 0x0000000000037919 */ /* 0x000f220000002100 */
[----:B------:R-:W-:Y:S05]  /*1cae0*/  WARPSYNC.ALL ;  /* 0x0000000000007948 */ /* 0x000fea0003800000 */
[----:B----4-:R-:W-:Y:S01]  /*1caf0*/  LOP3.LUT P1, RZ, R3, 0x4, RZ, 0xc0, !PT ;  /* 0x0000000403ff7812 */ /* 0x010fe2000782c0ff */
[----:B------:R-:W-:-:S05]  /*1cb00*/  IMAD.MOV.U32 R3, RZ, RZ, 0x40 ;  /* 0x00000040ff037424 */ /* 0x000fca00078e00ff */
[----:B------:R-:W-:Y:S01]  /*1cb10*/  SEL R3, R3, 0xffffffc0, !P1 ;  /* 0xffffffc003037807 */ /* 0x000fe20004800000 */
[----:B-1----:R-:W-:-:S05]  /*1cb20*/  IMAD R0, R18, 0x7000, RZ ;  /* 0x0000700012007824 */ /* 0x002fca00078e02ff */
[----:B--2---:R-:W-:-:S05]  /*1cb30*/  LOP3.LUT R2, R0, R2, RZ, 0xfc, !PT ;  /* 0x0000000200027212 */ /* 0x004fca00078efcff */
[----:B------:R-:W-:-:S05]  /*1cb40*/  IMAD.IADD R2, R19, 0x1, R2 ;  /* 0x0000000113027824 */ /* 0x000fca00078e0202 */
[----:B0-----:R-:W0:Y:S01]  /*1cb50*/  LDSM.16.MT88.4 R4, [R2+0xe400] ;  /* 0x00e400000204783b */ /* 0x001e220000004200 */
[----:B------:R-:W-:Y:S01]  /*1cb60*/  IMAD.IADD R3, R3, 0x1, R2 ;  /* 0x0000000103037824 */ /* 0x000fe200078e0202 */
        /* <DEDUP_REMOVED lines=92> */
.L_x_952:
        /* <DEDUP_REMOVED lines=13> */
.L_x_901:
[----:B------:R-:W-:Y:S05]  /*1d200*/  BSYNC B7 ;  /* 0x0000000000077941 */ /* 0x000fea0003800000 */
.L_x_899:
[----:B------:R2:W5:Y:S01]  /*1d210*/  LDL R2, [R1+0x18] ;  /* 0x0000180001027983 */ /* 0x0005620000100800 */
[----:B------:R-:W-:-:S13]  /*1d220*/  LOP3.LUT P1, RZ, R16, 0x4, RZ, 0xc0, !PT ;  /* 0x0000000410ff7812 */ /* 0x000fda000782c0ff */
[----:B--2---:R-:W-:Y:S05]  /*1d230*/  @!P1 BRA `(.L_x_953) ;  /* 0x0000000000249947 */ /* 0x004fea0003800000 */
[----:B------:R-:W2:Y:S08]  /*1d240*/  S2UR UR5, SR_CgaCtaId ;  /* 0x00000000000579c3 */ /* 0x000eb00000008800 */
[----:B------:R-:W-:Y:S06]  /*1d250*/  BAR.SYNC.DEFER_BLOCKING 0x5, 0x180 ;  /* 0x0146000000007b1d */ /* 0x000fec0000010000 */
[----:B------:R-:W-:-:S02]  /*1d260*/  UMOV UR4, 0x400 ;  /* 0x0000040000047882 */ /* 0x000fc40000000000 */
[----:B--2---:R-:W-:-:S06]  /*1d270*/  ULEA UR4, UR5, UR4, 0x18 ;  /* 0x0000000405047291 */ /* 0x004fcc000f8ec03f */
[----:B------:R-:W-:-:S05]  /*1d280*/  IMAD.U32 R19, RZ, RZ, UR4 ;  /* 0x00000004ff137e24 */ /* 0x000fca000f8e00ff */
[----:B-----5:R-:W2:Y:S04]  /*1d290*/  LDS R2, [R19+0x2e8d0] ;  /* 0x02e8d00013027984 */ /* 0x020ea80000000800 */
[----:B--2---:R2:W-:Y:S01]  /*1d2a0*/  STL [R1+0x18], R2 ;  /* 0x0000180201007387 */ /* 0x0045e20000100800 */
[----:B------:R-:W-:Y:S06]  /*1d2b0*/  BAR.ARV 0x4, 0x180 ;  /* 0x0106000000007b1d */ /* 0x000fec0000002000 */
[----:B------:R-:W-:Y:S05]  /*1d2c0*/  BRA `(.L_x_954) ;  /* 0x0000000000207947 */ /* 0x000fea0003800000 */
.L_x_953:
[----:B-1----:R-:W1:Y:S01]  /*1d2d0*/  @!P0 S2R R3, SR_CgaCtaId ;  /* 0x0000000000038919 */ /* 0x002e620000008800 */
[----:B0-----:R-:W-:Y:S01]  /*1d2e0*/  @!P0 MOV R0, 0x400 ;  /* 0x0000040000008802 */ /* 0x001fe20000000f00 */
[----:B------:R-:W-:Y:S03]  /*1d2f0*/  BAR.SYNC.DEFER_BLOCKING 0x4, 0x180 ;  /* 0x0106000000007b1d */ /* 0x000fe60000010000 */
[----:B-1----:R-:W-:-:S03]  /*1d300*/  @!P0 LEA R19, R3, R0, 0x18 ;  /* 0x0000000003138211 */ /* 0x002fc600078ec0ff */
[----:B-----5:R-:W0:Y:S04]  /*1d310*/  SHFL.IDX PT, R0, R2, RZ, 0x1f ;  /* 0x00001fff02007589 */ /* 0x020e2800000e0000 */
[----:B------:R1:W-:Y:S04]  /*1d320*/  @!P0 STS [R19+0x2e8d0], R2 ;  /* 0x02e8d00213008388 */ /* 0x0003e80000000800 */
[----:B0-----:R1:W-:Y:S01]  /*1d330*/  STL [R1+0x18], R0 ;  /* 0x0000180001007387 */ /* 0x0013e20000100800 */
[----:B------:R-:W-:Y:S06]  /*1d340*/  BAR.ARV 0x5, 0x180 ;  /* 0x0146000000007b1d */ /* 0x000fec0000002000 */
.L_x_954:
[----:B01----:R-:W3:Y:S01]  /*1d350*/  LDL R0, [R1+0x18] ;  /* 0x0000180001007983 */ /* 0x003ee20000100800 */
[----:B------:R-:W-:Y:S02]  /*1d360*/  ULDC UR4, c[0x0][0xc38] ;  /* 0x00030e0000047ab9 */ /* 0x000fe40000000800 */
[----:B---3--:R-:W-:-:S13]  /*1d370*/  ISETP.GE.AND P0, PT, R0, UR4, PT ;  /* 0x0000000400007c0c */ /* 0x008fda000bf06270 */
[----:B------:R-:W-:Y:S05]  /*1d380*/  @!P0 BRA `(.L_x_955) ;  /* 0xffffffc400148947 */ /* 0x000fea000383ffff */
.L_x_890:
[----:B--2---:R-:W2:Y:S01]  /*1d390*/  LDL.LU R0, [R1+0x20] ;  /* 0x0000200001007983 */ /* 0x004ea20000300800 */
[----:B------:R-:W-:Y:S01]  /*1d3a0*/  BSSY B0, `(.L_x_956) ;  /* 0x000000b000007945 */ /* 0x000fe20003800000 */
[----:B------:R-:W0:Y:S01]  /*1d3b0*/  S2R R5, SR_CgaCtaId ;  /* 0x0000000000057919 */ /* 0x000e220000008800 */
        /* <DEDUP_REMOVED lines=9> */
.L_x_1004:
[----:B------:R-:W-:Y:S05]  /*1d450*/  BSYNC B0 ;  /* 0x0000000000007941 */ /* 0x000fea0003800000 */
.L_x_956:
[----:B------:R-:W-:-:S03]  /*1d460*/  UMOV UR4, 0xffffffff ;  /* 0xffffffff00047882 */ /* 0x000fc60000000000 */
[----:B------:R-:W-:Y:S05]  /*1d470*/  BRA.DIV UR4, `(.L_x_958) ;  /* 0x0000001604247947 */ /* 0x000fea000b800000 */
[----:B------:R-:W1:Y:S02]  /*1d480*/  S2R R2, SR_TID.X ;  /* 0x0000000000027919 */ /* 0x000e640000002100 */
[----:B-1----:R-:W-:-:S04]  /*1d490*/  SHF.R.U32.HI R2, RZ, 0x5, R2 ;  /* 0x00000005ff027819 */ /* 0x002fc80000011602 */
[----:B------:R-:W-:-:S05]  /*1d4a0*/  LOP3.LUT R2, R2, 0x3, RZ, 0xc0, !PT ;  /* 0x0000000302027812 */ /* 0x000fca00078ec0ff */
[----:B------:R1:W2:Y:S02]  /*1d4b0*/  SHFL.IDX PT, R14, R2, RZ, 0x1f ;  /* 0x00001fff020e7589 */ /* 0x0002a400000e0000 */
.L_x_1007:
[----:B--2---:R-:W-:Y:S01]  /*1d4c0*/  ISETP.NE.AND P0, PT, R14, RZ, PT ;  /* 0x000000ff0e00720c */ /* 0x004fe20003f05270 */
[----:B------:R-:W-:-:S12]  /*1d4d0*/  BSSY B0, `(.L_x_959) ;  /* 0x000002e000007945 */ /* 0x000fd80003800000 */
[----:B------:R-:W-:Y:S05]  /*1d4e0*/  @P0 BRA `(.L_x_960) ;  /* 0x0000000000b00947 */ /* 0x000fea0003800000 */
[----:B------:R-:W-:-:S03]  /*1d4f0*/  UMOV UR4, 0xffffffff ;  /* 0xffffffff00047882 */ /* 0x000fc60000000000 */
[----:B------:R-:W-:Y:S05]  /*1d500*/  BRA.DIV UR4, `(.L_x_961) ;  /* 0x0000001604347947 */ /* 0x000fea000b800000 */
[----:B------:R-:W-:-:S13]  /*1d510*/  ELECT P6, URZ, PT ;  /* 0x00000000003f782f */ /* 0x000fda00038c0000 */
.L_x_1010:
[----:B------:R-:W-:Y:S05]  /*1d520*/  @!P6 BRA `(.L_x_960) ;  /* 0x0000000000a0e947 */ /* 0x000fea0003800000 */
[----:B------:R-:W-:-:S06]  /*1d530*/  ULOP3.LUT UR4, UR38, 0x2, URZ, 0xfc, !UPT ;  /* 0x0000000226047892 */ /* 0x000fcc000f8efc3f */
[----:B-1----:R-:W-:-:S05]  /*1d540*/  IMAD.U32 R2, RZ, RZ, UR4 ;  /* 0x00000004ff027e24 */ /* 0x002fca000f8e00ff */
[----:B------:R-:W-:-:S13]  /*1d550*/  ISETP.NE.AND P0, PT, R2, 0x3, PT ;  /* 0x000000030200780c */ /* 0x000fda0003f05270 */
[----:B------:R-:W-:Y:S05]  /*1d560*/  @!P0 BRA `(.L_x_962) ;  /* 0x0000000000048947 */ /* 0x000fea0003800000 */
[----:B------:R-:W-:Y:S01]  /*1d570*/  BPT.TRAP 0x1 ;  /* 0x000000040000795c */ /* 0x000fe20000300000 */
.L_x_962:
        /* <DEDUP_REMOVED lines=14> */
.L_x_1011:
[----:B------:R-:W1:Y:S02]  /*1d660*/  SYNCS.PHASECHK.TRANS64.TRYWAIT P1, [R7+URZ], R2 ;  /* 0x00000002070075a7 */ /* 0x000e64000802017f */
[----:B-1----:R-:W-:Y:S05]  /*1d670*/  @!P1 BRA `(.L_x_964) ;  /* 0x00000014000c9947 */ /* 0x002fea0003800000 */
.L_x_1012:
[----:B------:R-:W-:Y:S05]  /*1d680*/  @!P0 BRA `(.L_x_965) ;  /* 0x0000000000048947 */ /* 0x000fea0003800000 */
[----:B------:R-:W-:Y:S01]  /*1d690*/  BPT.TRAP 0x1 ;  /* 0x000000040000795c */ /* 0x000fe20000300000 */
.L_x_965:
[----:B------:R-:W2:Y:S02]  /*1d6a0*/  LDL.LU R4, [R1] ;  /* 0x0000000001047983 */ /* 0x000ea40000300800 */
[----:B--2---:R-:W-:-:S04]  /*1d6b0*/  IMAD R4, R4, 0x8, R0 ;  /* 0x0000000804047824 */ /* 0x004fc800078e0200 */
[----:B------:R-:W2:Y:S02]  /*1d6c0*/  SYNCS.PHASECHK.TRANS64.TRYWAIT P1, [R4+URZ+0x2e860], R5 ;  /* 0x02e86005040075a7 */ /* 0x000ea4000802017f */
[----:B--2---:R-:W-:Y:S05]  /*1d6d0*/  @!P1 BRA `(.L_x_966) ;  /* 0x0000001400089947 */ /* 0x004fea0003800000 */
.L_x_1013:
[----:B------:R-:W-:Y:S05]  /*1d6e0*/  @!P0 BRA `(.L_x_967) ;  /* 0x0000000000048947 */ /* 0x000fea0003800000 */
[----:B------:R-:W-:Y:S01]  /*1d6f0*/  BPT.TRAP 0x1 ;  /* 0x000000040000795c */ /* 0x000fe20000300000 */
.L_x_967:
[----:B------:R-:W-:-:S04]  /*1d700*/  IMAD R3, R3, 0x8, R0 ;  /* 0x0000000803037824 */ /* 0x000fc800078e0200 */
[----:B------:R-:W3:Y:S02]  /*1d710*/  SYNCS.PHASECHK.TRANS64.TRYWAIT P1, [R3+URZ+0x2e860], R2 ;  /* 0x02e86002030075a7 */ /* 0x000ee4000802017f */
[----:B---3--:R-:W-:Y:S05]  /*1d720*/  @!P1 BRA `(.L_x_968) ;  /* 0x0000001400089947 */ /* 0x008fea0003800000 */
.L_x_1014:
[----:B------:R-:W-:Y:S05]  /*1d730*/  @!P0 BRA `(.L_x_969) ;  /* 0x0000000000048947 */ /* 0x000fea0003800000 */
[----:B------:R-:W-:Y:S01]  /*1d740*/  BPT.TRAP 0x1 ;  /* 0x000000040000795c */ /* 0x000fe20000300000 */
.L_x_969:
[----:B------:R-:W4:Y:S02]  /*1d750*/  SYNCS.PHASECHK.TRANS64.TRYWAIT P0, [R4+URZ+0x2e880], R5 ;  /* 0x02e88005040075a7 */ /* 0x000f24000800017f */
[----:B----4-:R-:W-:Y:S05]  /*1d760*/  @!P0 BRA `(.L_x_970) ;  /* 0x00000014000c8947 */ /* 0x010fea0003800000 */
.L_x_971:
[----:B------:R0:W0:Y:S02]  /*1d770*/  SYNCS.PHASECHK.TRANS64.TRYWAIT P0, [R3+URZ+0x2e880], R2 ;  /* 0x02e88002030075a7 */ /* 0x000024000800017f */
[----:B0-----:R-:W-:Y:S05]  /*1d780*/  @!P0 NANOSLEEP.SYNCS 0x989680 ;  /* 0x009896800000895d */ /* 0x001fea0003900000 */
[----:B------:R-:W0:Y:S02]  /*1d790*/  @!P0 SYNCS.PHASECHK.TRANS64 P0, [R3+URZ+0x2e880], R2 ;  /* 0x02e88002030085a7 */ /* 0x000e24000800007f */
[----:B0-----:R-:W-:Y:S05]  /*1d7a0*/  @!P0 BRA `(.L_x_971) ;  /* 0xfffffffc00f08947 */ /* 0x001fea000383ffff */
.L_x_960:
[----:B------:R-:W-:Y:S05]  /*1d7b0*/  BSYNC B0 ;  /* 0x0000000000007941 */ /* 0x000fea0003800000 */
.L_x_959:
[----:B------:R-:W-:Y:S05]  /*1d7c0*/  EXIT ;  /* 0x000000000000794d */ /* 0x000fea0003800000 */
.L_x_799:
[----:B0-----:R-:W-:-:S04]  /*1d7d0*/  IMAD.U32 R3, RZ, RZ, UR41 ;  /* 0x00000029ff037e24 */ /* 0x001fc8000f8e00ff */
[----:B------:R0:W1:Y:S03]  /*1d7e0*/  SYNCS.PHASECHK.TRANS64.TRYWAIT P1, [R3+URZ+0x2e800], R0 ;  /* 0x02e80000030075a7 */ /* 0x000066000802017f */
[----:B-1----:R-:W-:Y:S05]  /*1d7f0*/  @!P1 NANOSLEEP.SYNCS 0x989680 ;  /* 0x009896800000995d */ /* 0x002fea0003900000 */
[----:B------:R-:W1:Y:S02]  /*1d800*/  @!P1 SYNCS.PHASECHK.TRANS64 P1, [R3+URZ+0x2e800], R0 ;  /* 0x02e80000030095a7 */ /* 0x000e64000802007f */
[----:B-1----:R-:W-:Y:S05]  /*1d810*/  @!P1 BRA `(.L_x_799) ;  /* 0xfffffffc00ec9947 */ /* 0x002fea000383ffff */
[----:B------:R-:W-:Y:S05]  /*1d820*/  BRA `(.L_x_972) ;  /* 0xfffffe4400407947 */ /* 0x000fea000383ffff */
.L_x_803:
[----:B-1----:R1:W2:Y:S02]  /*1d830*/  SYNCS.PHASECHK.TRANS64.TRYWAIT P1, [R5+URZ+0x2e830], R0 ;  /* 0x02e83000050075a7 */ /* 0x0022a4000802017f */
[----:B--2---:R-:W-:Y:S05]  /*1d840*/  @!P1 NANOSLEEP.SYNCS 0x989680 ;  /* 0x009896800000995d */ /* 0x004fea0003900000 */
[----:B------:R-:W2:Y:S02]  /*1d850*/  @!P1 SYNCS.PHASECHK.TRANS64 P1, [R5+URZ+0x2e830], R0 ;  /* 0x02e83000050095a7 */ /* 0x000ea4000802007f */
[----:B--2---:R-:W-:Y:S05]  /*1d860*/  @!P1 BRA `(.L_x_803) ;  /* 0xfffffffc00f09947 */ /* 0x004fea000383ffff */
[----:B------:R-:W-:Y:S05]  /*1d870*/  BRA `(.L_x_802) ;  /* 0xfffffe44005c7947 */ /* 0x000fea000383ffff */
.L_x_819:
[----:B-1----:R-:W-:-:S04]  /*1d880*/  IMAD.U32 R9, RZ, RZ, UR6 ;  /* 0x00000006ff097e24 */ /* 0x002fc8000f8e00ff */
[----:B------:R1:W2:Y:S03]  /*1d890*/  SYNCS.PHASECHK.TRANS64.TRYWAIT P1, [R9+URZ+0x2e830], R8 ;  /* 0x02e83008090075a7 */ /* 0x0002a6000802017f */
[----:B--2---:R-:W-:Y:S05]  /*1d8a0*/  @!P1 NANOSLEEP.SYNCS 0x989680 ;  /* 0x009896800000995d */ /* 0x004fea0003900000 */
[----:B------:R-:W2:Y:S02]  /*1d8b0*/  @!P1 SYNCS.PHASECHK.TRANS64 P1, [R9+URZ+0x2e830], R8 ;  /* 0x02e83008090095a7 */ /* 0x000ea4000802007f */
[----:B--2---:R-:W-:Y:S05]  /*1d8c0*/  @!P1 BRA `(.L_x_819) ;  /* 0xfffffffc00ec9947 */ /* 0x004fea000383ffff */
[----:B------:R-:W-:Y:S05]  /*1d8d0*/  BRA `(.L_x_816) ;  /* 0xfffffe9800a47947 */ /* 0x000fea000383ffff */
.L_x_823:
[----:B-1----:R-:W-:-:S04]  /*1d8e0*/  IMAD.U32 R9, RZ, RZ, UR6 ;  /* 0x00000006ff097e24 */ /* 0x002fc8000f8e00ff */
[----:B------:R1:W2:Y:S03]  /*1d8f0*/  SYNCS.PHASECHK.TRANS64.TRYWAIT P1, [R9+URZ+0x2e850], R8 ;  /* 0x02e85008090075a7 */ /* 0x0002a6000802017f */
[----:B--2---:R-:W-:Y:S05]  /*1d900*/  @!P1 NANOSLEEP.SYNCS 0x989680 ;  /* 0x009896800000995d */ /* 0x004fea0003900000 */
[----:B------:R-:W2:Y:S02]  /*1d910*/  @!P1 SYNCS.PHASECHK.TRANS64 P1, [R9+URZ+0x2e850], R8 ;  /* 0x02e85008090095a7 */ /* 0x000ea4000802007f */
[----:B--2---:R-:W-:Y:S05]  /*1d920*/  @!P1 BRA `(.L_x_823) ;  /* 0xfffffffc00ec9947 */ /* 0x004fea000383ffff */
[----:B------:R-:W-:Y:S05]  /*1d930*/  BRA `(.L_x_820) ;  /* 0xfffffea4008c7947 */ /* 0x000fea000383ffff */
.L_x_841:
[----:B-1----:R-:W-:-:S04]  /*1d940*/  IMAD.U32 R3, RZ, RZ, UR6 ;  /* 0x00000006ff037e24 */ /* 0x002fc8000f8e00ff */
[----:B------:R1:W2:Y:S03]  /*1d950*/  SYNCS.PHASECHK.TRANS64.TRYWAIT P1, [R3+URZ+0x2e830], R0 ;  /* 0x02e83000030075a7 */ /* 0x0002a6000802017f */
[----:B--2---:R-:W-:Y:S05]  /*1d960*/  @!P1 NANOSLEEP.SYNCS 0x989680 ;  /* 0x009896800000995d */ /* 0x004fea0003900000 */
[----:B------:R-:W2:Y:S02]  /*1d970*/  @!P1 SYNCS.PHASECHK.TRANS64 P1, [R3+URZ+0x2e830], R0 ;  /* 0x02e83000030095a7 */ /* 0x000ea4000802007f */
[----:B--2---:R-:W-:Y:S05]  /*1d980*/  @!P1 BRA `(.L_x_841) ;  /* 0xfffffffc00ec9947 */ /* 0x004fea000383ffff */
[----:B------:R-:W-:Y:S05]  /*1d990*/  BRA `(.L_x_838) ;  /* 0xfffffef800507947 */ /* 0x000fea000383ffff */
.L_x_845:
[----:B-1----:R-:W-:-:S04]  /*1d9a0*/  IMAD.U32 R3, RZ, RZ, UR6 ;  /* 0x00000006ff037e24 */ /* 0x002fc8000f8e00ff */
[----:B------:R1:W2:Y:S03]  /*1d9b0*/  SYNCS.PHASECHK.TRANS64.TRYWAIT P1, [R3+URZ+0x2e850], R0 ;  /* 0x02e85000030075a7 */ /* 0x0002a6000802017f */
[----:B--2---:R-:W-:Y:S05]  /*1d9c0*/  @!P1 NANOSLEEP.SYNCS 0x989680 ;  /* 0x009896800000995d */ /* 0x004fea0003900000 */
[----:B------:R-:W2:Y:S02]  /*1d9d0*/  @!P1 SYNCS.PHASECHK.TRANS64 P1, [R3+URZ+0x2e850], R0 ;  /* 0x02e85000030095a7 */ /* 0x000ea4000802007f */
[----:B--2---:R-:W-:Y:S05]  /*1d9e0*/  @!P1 BRA `(.L_x_845) ;  /* 0xfffffffc00ec9947 */ /* 0x004fea000383ffff */
[----:B------:R-:W-:Y:S05]  /*1d9f0*/  BRA `(.L_x_842) ;  /* 0xffffff0400447947 */ /* 0x000fea000383ffff */
.L_x_852:
[----:B-1----:R-:W-:-:S04]  /*1da00*/  IMAD.U32 R3, RZ, RZ, UR6 ;  /* 0x00000006ff037e24 */ /* 0x002fc8000f8e00ff */
[----:B------:R1:W2:Y:S03]  /*1da10*/  SYNCS.PHASECHK.TRANS64.TRYWAIT P1, [R3+URZ+0x2e830], R0 ;  /* 0x02e83000030075a7 */ /* 0x0002a6000802017f */
[----:B--2---:R-:W-:Y:S05]  /*1da20*/  @!P1 NANOSLEEP.SYNCS 0x989680 ;  /* 0x009896800000995d */ /* 0x004fea0003900000 */
[----:B------:R-:W2:Y:S02]  /*1da30*/  @!P1 SYNCS.PHASECHK.TRANS64 P1, [R3+URZ+0x2e830], R0 ;  /* 0x02e83000030095a7 */ /* 0x000ea4000802007f */
[----:B--2---:R-:W-:Y:S05]  /*1da40*/  @!P1 BRA `(.L_x_852) ;  /* 0xfffffffc00ec9947 */ /* 0x004fea000383ffff */
[----:B------:R-:W-:Y:S05]  /*1da50*/  BRA `(.L_x_849) ;  /* 0xffffff2c00bc7947 */ /* 0x000fea000383ffff */
.L_x_856:
[----:B-1----:R-:W-:-:S04]  /*1da60*/  IMAD.U32 R3, RZ, RZ, UR6 ;  /* 0x00000006ff037e24 */ /* 0x002fc8000f8e00ff */
[----:B------:R1:W2:Y:S03]  /*1da70*/  SYNCS.PHASECHK.TRANS64.TRYWAIT P1, [R3+URZ+0x2e850], R0 ;  /* 0x02e85000030075a7 */ /* 0x0002a6000802017f */
[----:B--2---:R-:W-:Y:S05]  /*1da80*/  @!P1 NANOSLEEP.SYNCS 0x989680 ;  /* 0x009896800000995d */ /* 0x004fea0003900000 */
[----:B------:R-:W2:Y:S02]  /*1da90*/  @!P1 SYNCS.PHASECHK.TRANS64 P1, [R3+URZ+0x2e850], R0 ;  /* 0x02e85000030095a7 */ /* 0x000ea4000802007f */
[----:B--2---:R-:W-:Y:S05]  /*1daa0*/  @!P1 BRA `(.L_x_856) ;  /* 0xfffffffc00ec9947 */ /* 0x004fea000383ffff */
[----:B------:R-:W-:Y:S05]  /*1dab0*/  BRA `(.L_x_853) ;  /* 0xffffff3800a47947 */ /* 0x000fea000383ffff */
.L_x_870:
[----:B-1----:R-:W-:-:S04]  /*1dac0*/  IMAD.U32 R7, RZ, RZ, UR4 ;  /* 0x00000004ff077e24 */ /* 0x002fc8000f8e00ff */
[----:B------:R1:W2:Y:S03]  /*1dad0*/  SYNCS.PHASECHK.TRANS64.TRYWAIT P1, [R7+URZ+0x2e850], R4 ;  /* 0x02e85004070075a7 */ /* 0x0002a6000802017f */
[----:B--2---:R-:W-:Y:S05]  /*1dae0*/  @!P1 NANOSLEEP.SYNCS 0x989680 ;  /* 0x009896800000995d */ /* 0x004fea0003900000 */
[----:B------:R-:W2:Y:S02]  /*1daf0*/  @!P1 SYNCS.PHASECHK.TRANS64 P1, [R7+URZ+0x2e850], R4 ;  /* 0x02e85004070095a7 */ /* 0x000ea4000802007f */
[----:B--2---:R-:W-:Y:S05]  /*1db00*/  @!P1 BRA `(.L_x_870) ;  /* 0xfffffffc00ec9947 */ /* 0x004fea000383ffff */
[----:B------:R-:W-:Y:S05]  /*1db10*/  BRA `(.L_x_869) ;  /* 0xffffff8800847947 */ /* 0x000fea000383ffff */
.L_x_910:
[----:B------:R-:W-:Y:S02]  /*1db20*/  IMAD.MOV.U32 R13, RZ, RZ, R18 ;  /* 0x000000ffff0d7224 */ /* 0x000fe400078e0012 */
[----:B------:R-:W-:Y:S02]  /*1db30*/  IMAD.MOV.U32 R12, RZ, RZ, RZ ;  /* 0x000000ffff0c7224 */ /* 0x000fe400078e00ff */
[----:B------:R-:W-:Y:S02]  /*1db40*/  IMAD.MOV.U32 R11, RZ, RZ, 0x1f ;  /* 0x0000001fff0b7424 */ /* 0x000fe400078e00ff */
[----:B------:R-:W-:-:S07]  /*1db50*/  IMAD.MOV.U32 R15, RZ, RZ, -0x1 ;  /* 0xffffffffff0f7424 */ /* 0x000fce00078e00ff */
[----:B0-----:R-:W-:Y:S05]  /*1db60*/  WARPSYNC.COLLECTIVE R15, `(.L_x_973) ;  /* 0x000000000f087348 */ /* 0x001fea0003c00000 */
[----:B------:R1:W2:Y:S02]  /*1db70*/  SHFL.IDX P6, R14, R13, R12, R11 ;  /* 0x0000000c0d0e7389 */ /* 0x0002a400000c000b */
[----:B012---:R-:W-:Y:S01]  /*1db80*/  ENDCOLLECTIVE ;  /* 0x000000000000791b */ /* 0x007fe20003800000 */
.L_x_973:
[----:B------:R-:W-:Y:S05]  /*1db90*/  BRA `(.L_x_974) ;  /* 0xffffffcc00307947 */ /* 0x000fea000383ffff */
.L_x_912:
[----:B------:R-:W-:Y:S01]  /*1dba0*/  BSSY B0, `(.L_x_975) ;  /* 0x0000006000007945 */ /* 0x000fe20003800000 */
[----:B------:R-:W-:-:S07]  /*1dbb0*/  IMAD.MOV.U32 R15, RZ, RZ, -0x1 ;  /* 0xffffffffff0f7424 */ /* 0x000fce00078e00ff */
[----:B01----:R-:W-:Y:S05]  /*1dbc0*/  WARPSYNC.COLLECTIVE R15, `(.L_x_976) ;  /* 0x000000000f0c7348 */ /* 0x003fea0003c00000 */
[----:B------:R-:W-:Y:S02]  /*1dbd0*/  ELECT P6, UR62, PT ;  /* 0x00000000003e782f */ /* 0x000fe400038c0000 */
[----:B------:R-:W-:Y:S01]  /*1dbe0*/  MOV R14, UR62 ;  /* 0x0000003e000e7c02 */ /* 0x000fe20008000f00 */
[----:B01----:R-:W-:Y:S10]  /*1dbf0*/  ENDCOLLECTIVE ;  /* 0x000000000000791b */ /* 0x003ff40003800000 */
.L_x_976:
[----:B------:R-:W-:Y:S05]  /*1dc00*/  BSYNC B0 ;  /* 0x0000000000007941 */ /* 0x000fea0003800000 */
.L_x_975:
[----:B------:R-:W-:Y:S05]  /*1dc10*/  BRA `(.L_x_977) ;  /* 0xffffffcc00387947 */ /* 0x000fea000383ffff */
.L_x_914:
[----:B--2---:R2:W3:Y:S02]  /*1dc20*/  SYNCS.PHASECHK.TRANS64.TRYWAIT P1, [R4+URZ+0x2e880], R3 ;  /* 0x02e88003040075a7 */ /* 0x0044e4000802017f */
[----:B---3--:R-:W-:Y:S05]  /*1dc30*/  @!P1 NANOSLEEP.SYNCS 0x989680 ;  /* 0x009896800000995d */ /* 0x008fea0003900000 */
[----:B------:R-:W3:Y:S02]  /*1dc40*/  @!P1 SYNCS.PHASECHK.TRANS64 P1, [R4+URZ+0x2e880], R3 ;  /* 0x02e88003040095a7 */ /* 0x000ee4000802007f */
[----:B---3--:R-:W-:Y:S05]  /*1dc50*/  @!P1 BRA `(.L_x_914) ;  /* 0xfffffffc00f09947 */ /* 0x008fea000383ffff */
[----:B------:R-:W-:Y:S05]  /*1dc60*/  BRA `(.L_x_978) ;  /* 0xffffffcc00987947 */ /* 0x000fea000383ffff */
.L_x_916:
[----:B---3--:R3:W4:Y:S02]  /*1dc70*/  SYNCS.PHASECHK.TRANS64.TRYWAIT P1, [R4+URZ+0x2e840], R3 ;  /* 0x02e84003040075a7 */ /* 0x008724000802017f */
[----:B----4-:R-:W-:Y:S05]  /*1dc80*/  @!P1 NANOSLEEP.SYNCS 0x989680 ;  /* 0x009896800000995d */ /* 0x010fea0003900000 */
[----:B------:R-:W4:Y:S02]  /*1dc90*/  @!P1 SYNCS.PHASECHK.TRANS64 P1, [R4+URZ+0x2e840], R3 ;  /* 0x02e84003040095a7 */ /* 0x000f24000802007f */
[----:B----4-:R-:W-:Y:S05]  /*1dca0*/  @!P1 BRA `(.L_x_916) ;  /* 0xfffffffc00f09947 */ /* 0x010fea000383ffff */
[----:B------:R-:W-:Y:S05]  /*1dcb0*/  BRA `(.L_x_979) ;  /* 0xffffffcc00e87947 */ /* 0x000fea000383ffff */
.L_x_920:
[----:B------:R-:W-:Y:S01]  /*1dcc0*/  IMAD.MOV.U32 R13, RZ, RZ, R4 ;  /* 0x000000ffff0d7224 */ /* 0x000fe200078e0004 */
[----:B------:R-:W-:Y:S01]  /*1dcd0*/  LOP3.LUT R8, R8, 0x7f, RZ, 0xc0, !PT ;  /* 0x0000007f08087812 */ /* 0x000fe200078ec0ff */
[----:B------:R-:W-:Y:S02]  /*1dce0*/  IMAD.MOV.U32 R12, RZ, RZ, RZ ;  /* 0x000000ffff0c7224 */ /* 0x000fe400078e00ff */
[----:B------:R-:W-:Y:S01]  /*1dcf0*/  IMAD.MOV.U32 R11, RZ, RZ, 0x181f ;  /* 0x0000181fff0b7424 */ /* 0x000fe200078e00ff */
[----:B------:R-:W-:Y:S01]  /*1dd00*/  SHF.R.U32.HI R8, RZ, 0x3, R8 ;  /* 0x00000003ff087819 */ /* 0x000fe20000011608 */
[----:B------:R-:W-:-:S04]  /*1dd10*/  IMAD.MOV.U32 R15, RZ, RZ, -0x1 ;  /* 0xffffffffff0f7424 */ /* 0x000fc800078e00ff */
[----:B------:R-:W-:-:S07]  /*1dd20*/  VIADD R2, R8, UR42 ;  /* 0x0000002a08027c36 */ /* 0x000fce0008000000 */
[----:B-----5:R-:W-:Y:S05]  /*1dd30*/  WARPSYNC.COLLECTIVE R15, `(.L_x_980) ;  /* 0x000000000f087348 */ /* 0x020fea0003c00000 */
[----:B------:R0:W1:Y:S02]  /*1dd40*/  SHFL.IDX P6, R14, R13, R12, R11 ;  /* 0x0000000c0d0e7389 */ /* 0x00006400000c000b */
[----:B01---5:R-:W-:Y:S01]  /*1dd50*/  ENDCOLLECTIVE ;  /* 0x000000000000791b */ /* 0x023fe20003800000 */
.L_x_980:
[----:B------:R-:W-:Y:S02]  /*1dd60*/  IMAD.MOV.U32 R13, RZ, RZ, R0 ;  /* 0x000000ffff0d7224 */ /* 0x000fe400078e0000 */
[----:B------:R-:W-:-:S07]  /*1dd70*/  IMAD.MOV.U32 R5, RZ, RZ, R14 ;  /* 0x000000ffff057224 */ /* 0x000fce00078e000e */
[----:B------:R-:W-:Y:S05]  /*1dd80*/  WARPSYNC.COLLECTIVE R15, `(.L_x_981) ;  /* 0x000000000f087348 */ /* 0x000fea0003c00000 */
[----:B------:R0:W1:Y:S02]  /*1dd90*/  SHFL.IDX P6, R14, R13, R12, R11 ;  /* 0x0000000c0d0e7389 */ /* 0x00006400000c000b */
[----:B01----:R-:W-:Y:S01]  /*1dda0*/  ENDCOLLECTIVE ;  /* 0x000000000000791b */ /* 0x003fe20003800000 */
.L_x_981:
[----:B------:R-:W-:Y:S02]  /*1ddb0*/  ULDC UR4, c[0x0][0x288] ;  /* 0x0000a20000047ab9 */ /* 0x000fe40000000800 */
[----:B------:R-:W-:-:S05]  /*1ddc0*/  IMAD R3, R7, UR4, RZ ;  /* 0x0000000407037c24 */ /* 0x000fca000f8e02ff */
[----:B------:R-:W-:Y:S01]  /*1ddd0*/  ISETP.GE.AND P1, PT, R2, R3, PT ;  /* 0x000000030200720c */ /* 0x000fe20003f26270 */
[----:B------:R-:W-:Y:S02]  /*1dde0*/  IMAD.MOV.U32 R13, RZ, RZ, R4 ;  /* 0x000000ffff0d7224 */ /* 0x000fe400078e0004 */
[----:B------:R-:W-:Y:S02]  /*1ddf0*/  IMAD.MOV.U32 R12, RZ, RZ, 0x1 ;  /* 0x00000001ff0c7424 */ /* 0x000fe400078e00ff */
[----:B------:R-:W-:-:S08]  /*1de00*/  IMAD.MOV.U32 R6, RZ, RZ, R14 ;  /* 0x000000ffff067224 */ /* 0x000fd000078e000e */
[----:B------:R-:W-:Y:S05]  /*1de10*/  WARPSYNC.COLLECTIVE R15, `(.L_x_982) ;  /* 0x000000000f087348 */ /* 0x000fea0003c00000 */
[----:B------:R0:W1:Y:S02]  /*1de20*/  SHFL.IDX P6, R14, R13, R12, R11 ;  /* 0x0000000c0d0e7389 */ /* 0x00006400000c000b */
[----:B01----:R-:W-:Y:S01]  /*1de30*/  ENDCOLLECTIVE ;  /* 0x000000000000791b */ /* 0x003fe20003800000 */
.L_x_982:
[----:B------:R-:W-:-:S05]  /*1de40*/  @!P1 IADD3 R6, P2, R18, R6, RZ ;  /* 0x0000000612069210 */ /* 0x000fca0007f5e0ff */
[----:B------:R-:W-:-:S04]  /*1de50*/  @!P1 IMAD.X R5, RZ, RZ, R5, P2 ;  /* 0x000000ffff059224 */ /* 0x000fc800010e0605 */
[----:B------:R-:W-:Y:S02]  /*1de60*/  @!P1 IMAD.MOV.U32 R7, RZ, RZ, R5 ;  /* 0x000000ffff079224 */ /* 0x000fe400078e0005 */
[----:B------:R-:W-:Y:S02]  /*1de70*/  IMAD.MOV.U32 R13, RZ, RZ, R0 ;  /* 0x000000ffff0d7224 */ /* 0x000fe400078e0000 */
[C---:B------:R-:W-:Y:S01]  /*1de80*/  VIADD R5, R2.reuse, 0x10 ;  /* 0x0000001002057836 */ /* 0x040fe20000000000 */
[----:B------:R-:W-:Y:S01]  /*1de90*/  @!PT LDS RZ, [RZ] ;  /* 0x00000000fffff984 */ /* 0x000fe20000000800 */
[----:B------:R-:W-:Y:S01]  /*1dea0*/  @!PT LDS RZ, [RZ] ;  /* 0x00000000fffff984 */ /* 0x000fe20000000800 */
[----:B------:R-:W-:Y:S01]  /*1deb0*/  @!PT LDS RZ, [RZ] ;  /* 0x00000000fffff984 */ /* 0x000fe20000000800 */
[----:B------:R0:W-:Y:S04]  /*1dec0*/  @!P1 LDGSTS.E.BYPASS.LTC128B.128 [R10+0x1c400], desc[UR50][R6.64], !P0 ;  /* 0x1c400000060a9fae */ /* 0x0001e8000c101d72 */
[----:B------:R-:W-:Y:S01]  /*1ded0*/  ISETP.GE.AND P1, PT, R5, R3, PT ;  /* 0x000000030500720c */ /* 0x000fe20003f26270 */
[----:B------:R-:W-:-:S02]  /*1dee0*/  VIADD R5, R2, 0x20 ;  /* 0x0000002002057836 */ /* 0x000fc40000000000 */
[----:B------:R-:W-:-:S10]  /*1def0*/  IMAD.MOV.U32 R8, RZ, RZ, R14 ;  /* 0x000000ffff087224 */ /* 0x000fd400078e000e */
[----:B0-----:R-:W-:Y:S05]  /*1df00*/  WARPSYNC.COLLECTIVE R15, `(.L_x_983) ;  /* 0x000000000f087348 */ /* 0x001fea0003c00000 */
[----:B------:R1:W2:Y:S02]  /*1df10*/  SHFL.IDX P6, R14, R13, R12, R11 ;  /* 0x0000000c0d0e7389 */ /* 0x0002a400000c000b */
[----:B012---:R-:W-:Y:S01]  /*1df20*/  ENDCOLLECTIVE ;  /* 0x000000000000791b */ /* 0x007fe20003800000 */
.L_x_983:
[----:B------:R-:W-:Y:S02]  /*1df30*/  IMAD.MOV.U32 R13, RZ, RZ, R4 ;  /* 0x000000ffff0d7224 */ /* 0x000fe400078e0004 */
[----:B------:R-:W-:Y:S02]  /*1df40*/  IMAD.MOV.U32 R12, RZ, RZ, 0x2 ;  /* 0x00000002ff0c7424 */ /* 0x000fe400078e00ff */
[----:B------:R-:W-:-:S07]  /*1df50*/  IMAD.MOV.U32 R9, RZ, RZ, R14 ;  /* 0x000000ffff097224 */ /* 0x000fce00078e000e */
[----:B------:R-:W-:Y:S05]  /*1df60*/  WARPSYNC.COLLECTIVE R15, `(.L_x_984) ;  /* 0x000000000f087348 */ /* 0x000fea0003c00000 */
[----:B------:R0:W1:Y:S02]  /*1df70*/  SHFL.IDX P6, R14, R13, R12, R11 ;  /* 0x0000000c0d0e7389 */ /* 0x00006400000c000b */
[----:B01----:R-:W-:Y:S01]  /*1df80*/  ENDCOLLECTIVE ;  /* 0x000000000000791b */ /* 0x003fe20003800000 */
.L_x_984:
[----:B------:R-:W-:-:S05]  /*1df90*/  @!P1 IADD3 R6, P2, R18, R9, RZ ;  /* 0x0000000912069210 */ /* 0x000fca0007f5e0ff */
[----:B------:R-:W-:Y:S02]  /*1dfa0*/  @!P1 IMAD.X R7, RZ, RZ, R8, P2 ;  /* 0x000000ffff079224 */ /* 0x000fe400010e0608 */
[----:B------:R-:W-:-:S03]  /*1dfb0*/  VIADD R8, R2, 0x60 ;  /* 0x0000006002087836 */ /* 0x000fc60000000000 */
[----:B------:R-:W-:Y:S01]  /*1dfc0*/  @!PT LDS RZ, [RZ] ;  /* 0x00000000fffff984 */ /* 0x000fe20000000800 */
[----:B------:R-:W-:Y:S01]  /*1dfd0*/  @!PT LDS RZ, [RZ] ;  /* 0x00000000fffff984 */ /* 0x000fe20000000800 */
[----:B------:R-:W-:Y:S01]  /*1dfe0*/  @!PT LDS RZ, [RZ] ;  /* 0x00000000fffff984 */ /* 0x000fe20000000800 */
[----:B------:R0:W-:Y:S01]  /*1dff0*/  @!P1 LDGSTS.E.BYPASS.LTC128B.128 [R10+0x1cc00], desc[UR50][R6.64], !P0 ;  /* 0x1cc00000060a9fae */ /* 0x0001e2000c101d72 */
[----:B------:R-:W-:Y:S01]  /*1e000*/  IMAD.MOV.U32 R13, RZ, RZ, R0 ;  /* 0x000000ffff0d7224 */ /* 0x000fe200078e0000 */
[----:B------:R-:W-:Y:S01]  /*1e010*/  ISETP.GE.AND P1, PT, R5, R3, PT ;  /* 0x000000030500720c */ /* 0x000fe20003f26270 */
[----:B------:R-:W-:-:S12]  /*1e020*/  IMAD.MOV.U32 R5, RZ, RZ, R14 ;  /* 0x000000ffff057224 */ /* 0x000fd800078e000e */
[----:B0-----:R-:W-:Y:S05]  /*1e030*/  WARPSYNC.COLLECTIVE R15, `(.L_x_985) ;  /* 0x000000000f087348 */ /* 0x001fea0003c00000 */
[----:B------:R1:W2:Y:S02]  /*1e040*/  SHFL.IDX P6, R14, R13, R12, R11 ;  /* 0x0000000c0d0e7389 */ /* 0x0002a400000c000b */
[----:B012---:R-:W-:Y:S01]  /*1e050*/  ENDCOLLECTIVE ;  /* 0x000000000000791b */ /* 0x007fe20003800000 */
.L_x_985:
[----:B------:R-:W-:Y:S02]  /*1e060*/  IMAD.MOV.U32 R13, RZ, RZ, R4 ;  /* 0x000000ffff0d7224 */ /* 0x000fe400078e0004 */
[----:B------:R-:W-:Y:S02]  /*1e070*/  IMAD.MOV.U32 R12, RZ, RZ, 0x3 ;  /* 0x00000003ff0c7424 */ /* 0x000fe400078e00ff */
[----:B------:R-:W-:-:S07]  /*1e080*/  IMAD.MOV.U32 R6, RZ, RZ, R14 ;  /* 0x000000ffff067224 */ /* 0x000fce00078e000e */
[----:B------:R-:W-:Y:S05]  /*1e090*/  WARPSYNC.COLLECTIVE R15, `(.L_x_986) ;  /* 0x000000000f087348 */ /* 0x000fea0003c00000 */
[----:B------:R0:W1:Y:S02]  /*1e0a0*/  SHFL.IDX P6, R14, R13, R12, R11 ;  /* 0x0000000c0d0e7389 */ /* 0x00006400000c000b */
[----:B01----:R-:W-:Y:S01]  /*1e0b0*/  ENDCOLLECTIVE ;  /* 0x000000000000791b */ /* 0x003fe20003800000 */
.L_x_986:
[----:B------:R-:W-:-:S05]  /*1e0c0*/  @!P1 IADD3 R6, P2, R18, R6, RZ ;  /* 0x0000000612069210 */ /* 0x000fca0007f5e0ff */
[----:B------:R-:W-:-:S04]  /*1e0d0*/  @!P1 IMAD.X R5, RZ, RZ, R5, P2 ;  /* 0x000000ffff059224 */ /* 0x000fc800010e0605 */
[----:B------:R-:W-:Y:S02]  /*1e0e0*/  @!P1 IMAD.MOV.U32 R7, RZ, RZ, R5 ;  /* 0x000000ffff079224 */ /* 0x000fe400078e0005 */
[----:B------:R-:W-:Y:S02]  /*1e0f0*/  VIADD R5, R2, 0x30 ;  /* 0x0000003002057836 */ /* 0x000fe40000000000 */
[----:B------:R-:W-:Y:S01]  /*1e100*/  IMAD.MOV.U32 R13, RZ, RZ, R0 ;  /* 0x000000ffff0d7224 */ /* 0x000fe200078e0000 */
[----:B------:R-:W-:Y:S01]  /*1e110*/  @!PT LDS RZ, [RZ] ;  /* 0x00000000fffff984 */ /* 0x000fe20000000800 */
[----:B------:R-:W-:Y:S01]  /*1e120*/  @!PT LDS RZ, [RZ] ;  /* 0x00000000fffff984 */ /* 0x000fe20000000800 */
[----:B------:R-:W-:Y:S01]  /*1e130*/  @!PT LDS RZ, [RZ] ;  /* 0x00000000fffff984 */ /* 0x000fe20000000800 */
[----:B------:R0:W-:Y:S02]  /*1e140*/  @!P1 LDGSTS.E.BYPASS.LTC128B.128 [R10+0x1d400], desc[UR50][R6.64], !P0 ;  /* 0x1d400000060a9fae */ /* 0x0001e4000c101d72 */
[----:B------:R-:W-:Y:S01]  /*1e150*/  ISETP.GE.AND P1, PT, R5, R3, PT ;  /* 0x000000030500720c */ /* 0x000fe20003f26270 */
[----:B------:R-:W-:-:S12]  /*1e160*/  IMAD.MOV.U32 R5, RZ, RZ, R14 ;  /* 0x000000ffff057224 */ /* 0x000fd800078e000e */
[----:B0-----:R-:W-:Y:S05]  /*1e170*/  WARPSYNC.COLLECTIVE R15, `(.L_x_987) ;  /* 0x000000000f087348 */ /* 0x001fea0003c00000 */
[----:B------:R1:W2:Y:S02]  /*1e180*/  SHFL.IDX P6, R14, R13, R12, R11 ;  /* 0x0000000c0d0e7389 */ /* 0x0002a400000c000b */
[----:B012---:R-:W-:Y:S01]  /*1e190*/  ENDCOLLECTIVE ;  /* 0x000000000000791b */ /* 0x007fe20003800000 */
.L_x_987:
[----:B------:R-:W-:Y:S02]  /*1e1a0*/  IMAD.MOV.U32 R13, RZ, RZ, R4 ;  /* 0x000000ffff0d7224 */ /* 0x000fe400078e0004 */
[----:B------:R-:W-:Y:S02]  /*1e1b0*/  IMAD.MOV.U32 R12, RZ, RZ, 0x4 ;  /* 0x00000004ff0c7424 */ /* 0x000fe400078e00ff */
[----:B------:R-:W-:-:S07]  /*1e1c0*/  IMAD.MOV.U32 R6, RZ, RZ, R14 ;  /* 0x000000ffff067224 */ /* 0x000fce00078e000e */
[----:B------:R-:W-:Y:S05]  /*1e1d0*/  WARPSYNC.COLLECTIVE R15, `(.L_x_988) ;  /* 0x000000000f087348 */ /* 0x000fea0003c00000 */
[----:B------:R0:W1:Y:S02]  /*1e1e0*/  SHFL.IDX P6, R14, R13, R12, R11 ;  /* 0x0000000c0d0e7389 */ /* 0x00006400000c000b */
[----:B01----:R-:W-:Y:S01]  /*1e1f0*/  ENDCOLLECTIVE ;  /* 0x000000000000791b */ /* 0x003fe20003800000 */
.L_x_988:
        /* <DEDUP_REMOVED lines=14> */
.L_x_989:
[----:B------:R-:W-:Y:S02]  /*1e2e0*/  IMAD.MOV.U32 R13, RZ, RZ, R4 ;  /* 0x000000ffff0d7224 */ /* 0x000fe400078e0004 */
[----:B------:R-:W-:Y:S02]  /*1e2f0*/  IMAD.MOV.U32 R12, RZ, RZ, 0x5 ;  /* 0x00000005ff0c7424 */ /* 0x000fe400078e00ff */
[----:B------:R-:W-:-:S07]  /*1e300*/  IMAD.MOV.U32 R6, RZ, RZ, R14 ;  /* 0x000000ffff067224 */ /* 0x000fce00078e000e */
[----:B------:R-:W-:Y:S05]  /*1e310*/  WARPSYNC.COLLECTIVE R15, `(.L_x_990) ;  /* 0x000000000f087348 */ /* 0x000fea0003c00000 */
[----:B------:R0:W1:Y:S02]  /*1e320*/  SHFL.IDX P6, R14, R13, R12, R11 ;  /* 0x0000000c0d0e7389 */ /* 0x00006400000c000b */
[----:B01----:R-:W-:Y:S01]  /*1e330*/  ENDCOLLECTIVE ;  /* 0x000000000000791b */ /* 0x003fe20003800000 */
.L_x_990:
        /* <DEDUP_REMOVED lines=14> */
.L_x_991:
[----:B------:R-:W-:Y:S02]  /*1e420*/  IMAD.MOV.U32 R13, RZ, RZ, R4 ;  /* 0x000000ffff0d7224 */ /* 0x000fe400078e0004 */
[----:B------:R-:W-:Y:S02]  /*1e430*/  IMAD.MOV.U32 R12, RZ, RZ, 0x6 ;  /* 0x00000006ff0c7424 */ /* 0x000fe400078e00ff */
[----:B------:R-:W-:-:S07]  /*1e440*/  IMAD.MOV.U32 R6, RZ, RZ, R14 ;  /* 0x000000ffff067224 */ /* 0x000fce00078e000e */
[----:B------:R-:W-:Y:S05]  /*1e450*/  WARPSYNC.COLLECTIVE R15, `(.L_x_992) ;  /* 0x000000000f087348 */ /* 0x000fea0003c00000 */
[----:B------:R0:W1:Y:S02]  /*1e460*/  SHFL.IDX P6, R14, R13, R12, R11 ;  /* 0x0000000c0d0e7389 */ /* 0x00006400000c000b */
[----:B01----:R-:W-:Y:S01]  /*1e470*/  ENDCOLLECTIVE ;  /* 0x000000000000791b */ /* 0x003fe20003800000 */
.L_x_992:
[----:B------:R-:W-:-:S05]  /*1e480*/  @!P1 IADD3 R6, P2, R18, R6, RZ ;  /* 0x0000000612069210 */ /* 0x000fca0007f5e0ff */
[----:B------:R-:W-:-:S04]  /*1e490*/  @!P1 IMAD.X R5, RZ, RZ, R5, P2 ;  /* 0x000000ffff059224 */ /* 0x000fc800010e0605 */
[----:B------:R-:W-:Y:S02]  /*1e4a0*/  @!P1 IMAD.MOV.U32 R7, RZ, RZ, R5 ;  /* 0x000000ffff079224 */ /* 0x000fe400078e0005 */
[----:B------:R-:W-:-:S03]  /*1e4b0*/  IMAD.MOV.U32 R13, RZ, RZ, R0 ;  /* 0x000000ffff0d7224 */ /* 0x000fc600078e0000 */
[----:B------:R-:W-:Y:S01]  /*1e4c0*/  @!PT LDS RZ, [RZ] ;  /* 0x00000000fffff984 */ /* 0x000fe20000000800 */
[----:B------:R-:W-:Y:S01]  /*1e4d0*/  @!PT LDS RZ, [RZ] ;  /* 0x00000000fffff984 */ /* 0x000fe20000000800 */
[----:B------:R-:W-:Y:S01]  /*1e4e0*/  @!PT LDS RZ, [RZ] ;  /* 0x00000000fffff984 */ /* 0x000fe20000000800 */
[----:B------:R0:W-:Y:S01]  /*1e4f0*/  @!P1 LDGSTS.E.BYPASS.LTC128B.128 [R10+0x1ec00], desc[UR50][R6.64], !P0 ;  /* 0x1ec00000060a9fae */ /* 0x0001e2000c101d72 */
[----:B------:R-:W-:Y:S01]  /*1e500*/  ISETP.GE.AND P1, PT, R8, R3, PT ;  /* 0x000000030800720c */ /* 0x000fe20003f26270 */
[----:B------:R-:W-:-:S12]  /*1e510*/  IMAD.MOV.U32 R5, RZ, RZ, R14 ;  /* 0x000000ffff057224 */ /* 0x000fd800078e000e */
[----:B0-----:R-:W-:Y:S05]  /*1e520*/  WARPSYNC.COLLECTIVE R15, `(.L_x_993) ;  /* 0x000000000f087348 */ /* 0x001fea0003c00000 */
[----:B------:R1:W2:Y:S02]  /*1e530*/  SHFL.IDX P6, R14, R13, R12, R11 ;  /* 0x0000000c0d0e7389 */ /* 0x0002a400000c000b */
[----:B012---:R-:W-:Y:S01]  /*1e540*/  ENDCOLLECTIVE ;  /* 0x000000000000791b */ /* 0x007fe20003800000 */
.L_x_993:
[----:B------:R-:W-:Y:S02]  /*1e550*/  IMAD.MOV.U32 R13, RZ, RZ, R4 ;  /* 0x000000ffff0d7224 */ /* 0x000fe400078e0004 */
[----:B------:R-:W-:Y:S02]  /*1e560*/  IMAD.MOV.U32 R12, RZ, RZ, 0x7 ;  /* 0x00000007ff0c7424 */ /* 0x000fe400078e00ff */
[----:B------:R-:W-:-:S07]  /*1e570*/  IMAD.MOV.U32 R6, RZ, RZ, R14 ;  /* 0x000000ffff067224 */ /* 0x000fce00078e000e */
[----:B------:R-:W-:Y:S05]  /*1e580*/  WARPSYNC.COLLECTIVE R15, `(.L_x_994) ;  /* 0x000000000f087348 */ /* 0x000fea0003c00000 */
[----:B------:R0:W1:Y:S02]  /*1e590*/  SHFL.IDX P6, R14, R13, R12, R11 ;  /* 0x0000000c0d0e7389 */ /* 0x00006400000c000b */
[----:B01----:R-:W-:Y:S01]  /*1e5a0*/  ENDCOLLECTIVE ;  /* 0x000000000000791b */ /* 0x003fe20003800000 */
.L_x_994:
        /* <DEDUP_REMOVED lines=8> */
[----:B------:R-:W-:-:S07]  /*1e630*/  IMAD.MOV.U32 R4, RZ, RZ, R14 ;  /* 0x000000ffff047224 */ /* 0x000fce00078e000e */
[----:B0-----:R-:W-:Y:S05]  /*1e640*/  WARPSYNC.COLLECTIVE R15, `(.L_x_995) ;  /* 0x000000000f087348 */ /* 0x001fea0003c00000 */
[----:B------:R1:W2:Y:S02]  /*1e650*/  SHFL.IDX P6, R14, R13, R12, R11 ;  /* 0x0000000c0d0e7389 */ /* 0x0002a400000c000b */
[----:B012---:R-:W-:Y:S01]  /*1e660*/  ENDCOLLECTIVE ;  /* 0x000000000000791b */ /* 0x007fe20003800000 */
.L_x_995:
[----:B------:R-:W-:Y:S01]  /*1e670*/  IMAD.MOV.U32 R0, RZ, RZ, R14 ;  /* 0x000000ffff007224 */ /* 0x000fe200078e000e */
[----:B------:R-:W-:Y:S06]  /*1e680*/  BRA `(.L_x_996) ;  /* 0xffffffd000007947 */ /* 0x000fec000383ffff */
.L_x_923:
[----:B-1----:R1:W2:Y:S02]  /*1e690*/  SYNCS.PHASECHK.TRANS64.TRYWAIT P0, [R19+URZ+0x2e820], R0 ;  /* 0x02e82000130075a7 */ /* 0x0022a4000800017f */
[----:B--2---:R-:W-:Y:S05]  /*1e6a0*/  @!P0 NANOSLEEP.SYNCS 0x989680 ;  /* 0x009896800000895d */ /* 0x004fea0003900000 */
[----:B------:R-:W2:Y:S02]  /*1e6b0*/  @!P0 SYNCS.PHASECHK.TRANS64 P0, [R19+URZ+0x2e820], R0 ;  /* 0x02e82000130085a7 */ /* 0x000ea4000800007f */
[----:B--2---:R-:W-:Y:S05]  /*1e6c0*/  @!P0 BRA `(.L_x_923) ;  /* 0xfffffffc00f08947 */ /* 0x004fea000383ffff */
[----:B------:R-:W-:Y:S05]  /*1e6d0*/  BRA `(.L_x_997) ;  /* 0xffffffd0005c7947 */ /* 0x000fea000383ffff */
.L_x_929:
[----:B--2---:R2:W3:Y:S02]  /*1e6e0*/  SYNCS.PHASECHK.TRANS64.TRYWAIT P0, [R4+URZ+0x2e880], R3 ;  /* 0x02e88003040075a7 */ /* 0x0044e4000800017f */
[----:B---3--:R-:W-:Y:S05]  /*1e6f0*/  @!P0 NANOSLEEP.SYNCS 0x989680 ;  /* 0x009896800000895d */ /* 0x008fea0003900000 */
[----:B------:R-:W3:Y:S02]  /*1e700*/  @!P0 SYNCS.PHASECHK.TRANS64 P0, [R4+URZ+0x2e880], R3 ;  /* 0x02e88003040085a7 */ /* 0x000ee4000800007f */
[----:B---3--:R-:W-:Y:S05]  /*1e710*/  @!P0 BRA `(.L_x_929) ;  /* 0xfffffffc00f08947 */ /* 0x008fea000383ffff */
[----:B------:R-:W-:Y:S05]  /*1e720*/  BRA `(.L_x_998) ;  /* 0xffffffd400107947 */ /* 0x000fea000383ffff */
.L_x_934:
[----:B0-----:R0:W3:Y:S02]  /*1e730*/  SYNCS.PHASECHK.TRANS64.TRYWAIT P0, [R4+URZ+0x2e840], R3 ;  /* 0x02e84003040075a7 */ /* 0x0010e4000800017f */
[----:B---3--:R-:W-:Y:S05]  /*1e740*/  @!P0 NANOSLEEP.SYNCS 0x989680 ;  /* 0x009896800000895d */ /* 0x008fea0003900000 */
[----:B------:R-:W3:Y:S02]  /*1e750*/  @!P0 SYNCS.PHASECHK.TRANS64 P0, [R4+URZ+0x2e840], R3 ;  /* 0x02e84003040085a7 */ /* 0x000ee4000800007f */
[----:B---3--:R-:W-:Y:S05]  /*1e760*/  @!P0 BRA `(.L_x_934) ;  /* 0xfffffffc00f08947 */ /* 0x008fea000383ffff */
[----:B------:R-:W-:Y:S05]  /*1e770*/  BRA `(.L_x_999) ;  /* 0xffffffd4008c7947 */ /* 0x000fea000383ffff */
.L_x_940:
[----:B--2---:R2:W3:Y:S02]  /*1e780*/  SYNCS.PHASECHK.TRANS64.TRYWAIT P1, [R20+URZ+0x2e870], R2 ;  /* 0x02e87002140075a7 */ /* 0x0044e4000802017f */
[----:B---3--:R-:W-:Y:S05]  /*1e790*/  @!P1 NANOSLEEP.SYNCS 0x989680 ;  /* 0x009896800000995d */ /* 0x008fea0003900000 */
[----:B------:R-:W3:Y:S02]  /*1e7a0*/  @!P1 SYNCS.PHASECHK.TRANS64 P1, [R20+URZ+0x2e870], R2 ;  /* 0x02e87002140095a7 */ /* 0x000ee4000802007f */
[----:B---3--:R-:W-:Y:S05]  /*1e7b0*/  @!P1 BRA `(.L_x_940) ;  /* 0xfffffffc00f09947 */ /* 0x008fea000383ffff */
[----:B------:R-:W-:Y:S05]  /*1e7c0*/  BRA `(.L_x_1000) ;  /* 0xffffffd800287947 */ /* 0x000fea000383ffff */
.L_x_942:
[----:B--2---:R2:W3:Y:S02]  /*1e7d0*/  SYNCS.PHASECHK.TRANS64.TRYWAIT P1, [R20+URZ+0x2e860], R2 ;  /* 0x02e86002140075a7 */ /* 0x0044e4000802017f */
[----:B---3--:R-:W-:Y:S05]  /*1e7e0*/  @!P1 NANOSLEEP.SYNCS 0x989680 ;  /* 0x009896800000995d */ /* 0x008fea0003900000 */
[----:B------:R-:W3:Y:S02]  /*1e7f0*/  @!P1 SYNCS.PHASECHK.TRANS64 P1, [R20+URZ+0x2e860], R2 ;  /* 0x02e86002140095a7 */ /* 0x000ee4000802007f */
[----:B---3--:R-:W-:Y:S05]  /*1e800*/  @!P1 BRA `(.L_x_942) ;  /* 0xfffffffc00f09947 */ /* 0x008fea000383ffff */
[----:B------:R-:W-:Y:S05]  /*1e810*/  BRA `(.L_x_1001) ;  /* 0xffffffd800307947 */ /* 0x000fea000383ffff */
.L_x_949:
[----:B-1----:R1:W2:Y:S02]  /*1e820*/  SYNCS.PHASECHK.TRANS64.TRYWAIT P1, [R17+URZ+0x2e870], R0 ;  /* 0x02e87000110075a7 */ /* 0x0022a4000802017f */
[----:B--2---:R-:W-:Y:S05]  /*1e830*/  @!P1 NANOSLEEP.SYNCS 0x989680 ;  /* 0x009896800000995d */ /* 0x004fea0003900000 */
[----:B------:R-:W2:Y:S02]  /*1e840*/  @!P1 SYNCS.PHASECHK.TRANS64 P1, [R17+URZ+0x2e870], R0 ;  /* 0x02e87000110095a7 */ /* 0x000ea4000802007f */
[----:B--2---:R-:W-:Y:S05]  /*1e850*/  @!P1 BRA `(.L_x_949) ;  /* 0xfffffffc00f09947 */ /* 0x004fea000383ffff */
[----:B------:R-:W-:Y:S05]  /*1e860*/  BRA `(.L_x_1002) ;  /* 0xffffffe000707947 */ /* 0x000fea000383ffff */
.L_x_951:
[----:B-1----:R1:W2:Y:S02]  /*1e870*/  SYNCS.PHASECHK.TRANS64.TRYWAIT P1, [R17+URZ+0x2e860], R0 ;  /* 0x02e86000110075a7 */ /* 0x0022a4000802017f */
[----:B--2---:R-:W-:Y:S05]  /*1e880*/  @!P1 NANOSLEEP.SYNCS 0x989680 ;  /* 0x009896800000995d */ /* 0x004fea0003900000 */
[----:B------:R-:W2:Y:S02]  /*1e890*/  @!P1 SYNCS.PHASECHK.TRANS64 P1, [R17+URZ+0x2e860], R0 ;  /* 0x02e86000110095a7 */ /* 0x000ea4000802007f */
[----:B--2---:R-:W-:Y:S05]  /*1e8a0*/  @!P1 BRA `(.L_x_951) ;  /* 0xfffffffc00f09947 */ /* 0x004fea000383ffff */
[----:B------:R-:W-:Y:S05]  /*1e8b0*/  BRA `(.L_x_1003) ;  /* 0xffffffe000787947 */ /* 0x000fea000383ffff */
.L_x_957:
[----:B0-----:R0:W1:Y:S02]  /*1e8c0*/  SYNCS.PHASECHK.TRANS64.TRYWAIT P0, [R0+URZ+0x2e820], R3 ;  /* 0x02e82003000075a7 */ /* 0x001064000800017f */
[----:B-1----:R-:W-:Y:S05]  /*1e8d0*/  @!P0 NANOSLEEP.SYNCS 0x989680 ;  /* 0x009896800000895d */ /* 0x002fea0003900000 */
[----:B------:R-:W1:Y:S02]  /*1e8e0*/  @!P0 SYNCS.PHASECHK.TRANS64 P0, [R0+URZ+0x2e820], R3 ;  /* 0x02e82003000085a7 */ /* 0x000e64000800007f */
[----:B-1----:R-:W-:Y:S05]  /*1e8f0*/  @!P0 BRA `(.L_x_957) ;  /* 0xfffffffc00f08947 */ /* 0x002fea000383ffff */
[----:B------:R-:W-:Y:S05]  /*1e900*/  BRA `(.L_x_1004) ;  /* 0xffffffe800d07947 */ /* 0x000fea000383ffff */
.L_x_958:
        /* <DEDUP_REMOVED lines=11> */
.L_x_1006:
[----:B------:R-:W-:Y:S05]  /*1e9c0*/  BSYNC B0 ;  /* 0x0000000000007941 */ /* 0x000fea0003800000 */
.L_x_1005:
[----:B------:R-:W-:Y:S05]  /*1e9d0*/  BRA `(.L_x_1007) ;  /* 0xffffffe800b87947 */ /* 0x000fea000383ffff */
.L_x_961:
[----:B------:R-:W-:Y:S01]  /*1e9e0*/  BSSY B1, `(.L_x_1008) ;  /* 0x0000006000017945 */ /* 0x000fe20003800000 */
[----:B------:R-:W-:-:S07]  /*1e9f0*/  IMAD.MOV.U32 R15, RZ, RZ, -0x1 ;  /* 0xffffffffff0f7424 */ /* 0x000fce00078e00ff */
[----:B01----:R-:W-:Y:S05]  /*1ea00*/  WARPSYNC.COLLECTIVE R15, `(.L_x_1009) ;  /* 0x000000000f0c7348 */ /* 0x003fea0003c00000 */
[----:B------:R-:W-:Y:S02]  /*1ea10*/  ELECT P6, UR62, PT ;  /* 0x00000000003e782f */ /* 0x000fe400038c0000 */
[----:B------:R-:W-:Y:S01]  /*1ea20*/  MOV R14, UR62 ;  /* 0x0000003e000e7c02 */ /* 0x000fe20008000f00 */
[----:B01----:R-:W-:Y:S10]  /*1ea30*/  ENDCOLLECTIVE ;  /* 0x000000000000791b */ /* 0x003ff40003800000 */
.L_x_1009:
[----:B------:R-:W-:Y:S05]  /*1ea40*/  BSYNC B1 ;  /* 0x0000000000017941 */ /* 0x000fea0003800000 */
.L_x_1008:
[----:B------:R-:W-:Y:S05]  /*1ea50*/  BRA `(.L_x_1010) ;  /* 0xffffffe800b07947 */ /* 0x000fea000383ffff */
.L_x_963:
[----:B0-----:R0:W1:Y:S02]  /*1ea60*/  SYNCS.PHASECHK.TRANS64.TRYWAIT P1, [R6+URZ], R5 ;  /* 0x00000005060075a7 */ /* 0x001064000802017f */
[----:B-1----:R-:W-:Y:S05]  /*1ea70*/  @!P1 NANOSLEEP.SYNCS 0x989680 ;  /* 0x009896800000995d */ /* 0x002fea0003900000 */
[----:B------:R-:W1:Y:S02]  /*1ea80*/  @!P1 SYNCS.PHASECHK.TRANS64 P1, [R6+URZ], R5 ;  /* 0x00000005060095a7 */ /* 0x000e64000802007f */
[----:B-1----:R-:W-:Y:S05]  /*1ea90*/  @!P1 BRA `(.L_x_963) ;  /* 0xfffffffc00f09947 */ /* 0x002fea000383ffff */
[----:B------:R-:W-:Y:S05]  /*1eaa0*/  BRA `(.L_x_1011) ;  /* 0xffffffe800ec7947 */ /* 0x000fea000383ffff */
.L_x_964:
[----:B-1----:R1:W2:Y:S02]  /*1eab0*/  SYNCS.PHASECHK.TRANS64.TRYWAIT P1, [R7+URZ], R2 ;  /* 0x00000002070075a7 */ /* 0x0022a4000802017f */
[----:B--2---:R-:W-:Y:S05]  /*1eac0*/  @!P1 NANOSLEEP.SYNCS 0x989680 ;  /* 0x009896800000995d */ /* 0x004fea0003900000 */
[----:B------:R-:W2:Y:S02]  /*1ead0*/  @!P1 SYNCS.PHASECHK.TRANS64 P1, [R7+URZ], R2 ;  /* 0x00000002070095a7 */ /* 0x000ea4000802007f */
[----:B--2---:R-:W-:Y:S05]  /*1eae0*/  @!P1 BRA `(.L_x_964) ;  /* 0xfffffffc00f09947 */ /* 0x004fea000383ffff */
[----:B------:R-:W-:Y:S05]  /*1eaf0*/  BRA `(.L_x_1012) ;  /* 0xffffffe800e07947 */ /* 0x000fea000383ffff */
.L_x_966:
[----:B--2---:R2:W3:Y:S02]  /*1eb00*/  SYNCS.PHASECHK.TRANS64.TRYWAIT P1, [R4+URZ+0x2e860], R5 ;  /* 0x02e86005040075a7 */ /* 0x0044e4000802017f */
[----:B---3--:R-:W-:Y:S05]  /*1eb10*/  @!P1 NANOSLEEP.SYNCS 0x989680 ;  /* 0x009896800000995d */ /* 0x008fea0003900000 */
[----:B------:R-:W3:Y:S02]  /*1eb20*/  @!P1 SYNCS.PHASECHK.TRANS64 P1, [R4+URZ+0x2e860], R5 ;  /* 0x02e86005040095a7 */ /* 0x000ee4000802007f */
[----:B---3--:R-:W-:Y:S05]  /*1eb30*/  @!P1 BRA `(.L_x_966) ;  /* 0xfffffffc00f09947 */ /* 0x008fea000383ffff */
[----:B------:R-:W-:Y:S05]  /*1eb40*/  BRA `(.L_x_1013) ;  /* 0xffffffe800e47947 */ /* 0x000fea000383ffff */
.L_x_968:
[----:B---3--:R3:W4:Y:S02]  /*1eb50*/  SYNCS.PHASECHK.TRANS64.TRYWAIT P1, [R3+URZ+0x2e860], R2 ;  /* 0x02e86002030075a7 */ /* 0x008724000802017f */
[----:B----4-:R-:W-:Y:S05]  /*1eb60*/  @!P1 NANOSLEEP.SYNCS 0x989680 ;  /* 0x009896800000995d */ /* 0x010fea0003900000 */
[----:B------:R-:W4:Y:S02]  /*1eb70*/  @!P1 SYNCS.PHASECHK.TRANS64 P1, [R3+URZ+0x2e860], R2 ;  /* 0x02e86002030095a7 */ /* 0x000f24000802007f */
[----:B----4-:R-:W-:Y:S05]  /*1eb80*/  @!P1 BRA `(.L_x_968) ;  /* 0xfffffffc00f09947 */ /* 0x010fea000383ffff */
[----:B------:R-:W-:Y:S05]  /*1eb90*/  BRA `(.L_x_1014) ;  /* 0xffffffe800e47947 */ /* 0x000fea000383ffff */
.L_x_970:
[----:B----4-:R4:W0:Y:S02]  /*1eba0*/  SYNCS.PHASECHK.TRANS64.TRYWAIT P0, [R4+URZ+0x2e880], R5 ;  /* 0x02e88005040075a7 */ /* 0x010824000800017f */
[----:B0-----:R-:W-:Y:S05]  /*1ebb0*/  @!P0 NANOSLEEP.SYNCS 0x989680 ;  /* 0x009896800000895d */ /* 0x001fea0003900000 */
[----:B------:R-:W0:Y:S02]  /*1ebc0*/  @!P0 SYNCS.PHASECHK.TRANS64 P0, [R4+URZ+0x2e880], R5 ;  /* 0x02e88005040085a7 */ /* 0x000e24000800007f */
[----:B0-----:R-:W-:Y:S05]  /*1ebd0*/  @!P0 BRA `(.L_x_970) ;  /* 0xfffffffc00f08947 */ /* 0x001fea000383ffff */
[----:B------:R-:W-:Y:S05]  /*1ebe0*/  BRA `(.L_x_971) ;  /* 0xffffffe800e07947 */ /* 0x000fea000383ffff */
.L_x_1015:
        /* <DEDUP_REMOVED lines=9> */
.L_x_2697:


//--------------------- .text._ZN7cutlass13device_kernelIN5flash11enable_sm90INS1_16FlashAttnFwdSm90INS1_25CollectiveMainloopFwdSm90ILi2EN4cute5tupleIJNS5_1CILi1EEES8_S8_EEENS6_IJNS7_ILi128EEENS7_ILi224EEESA_EEELi128ENS_12float_e4m3_tEfNS_4arch4Sm90ELb0ELb1ELb0ELb1ELb0ELb0ELb0ELb1ELb1ELb1ELb0ELb0EEENS1_21CollectiveEpilogueFwdINS6_IJSA_SA_SB_EEES9_NS_10bfloat16_tESF_Li256ELb1ELb1ELb0ELb1EEENS1_36VarlenDynamicPersistentTileSchedulerILi128ELi224ELi256ELi128ELb0ELb1ELb1ELb1ELb0ELb1EEEEEEEEEvNT_6ParamsE --------------------------
	.section	.text._ZN7cutlass13device_kernelIN5flash11enable_sm90INS1_16FlashAttnFwdSm90INS1_25CollectiveMainloopFwdSm90ILi2EN4cute5tupleIJNS5_1CILi1EEES8_S8_EEENS6_IJNS7_ILi128EEENS7_ILi224EEESA_EEELi128ENS_12float_e4m3_tEfNS_4arch4Sm90ELb0ELb1ELb0ELb1ELb0ELb0ELb0ELb1ELb1ELb1ELb0ELb0EEENS1_21CollectiveEpilogueFwdINS6_IJSA_SA_SB_EEES9_NS_10bfloat16_tESF_Li256ELb1ELb1ELb0ELb1EEENS1_36VarlenDynamicPersistentTileSchedulerILi128ELi224ELi256ELi128ELb0ELb1ELb1ELb1ELb0ELb1EEEEEEEEEvNT_6ParamsE,"ax",@progbits
	.align	128
.text._ZN7cutlass13device_kernelIN5flash11enable_sm90INS1_16FlashAttnFwdSm90INS1_25CollectiveMainloopFwdSm90ILi2EN4cute5tupleIJNS5_1CILi1EEES8_S8_EEENS6_IJNS7_ILi128EEENS7_ILi224EEESA_EEELi128ENS_12float_e4m3_tEfNS_4arch4Sm90ELb0ELb1ELb0ELb1ELb0ELb0ELb0ELb1ELb1ELb1ELb0ELb0EEENS1_21CollectiveEpilogueFwdINS6_IJSA_SA_SB_EEES9_NS_10bfloat16_tESF_Li256ELb1ELb1ELb0ELb1EEENS1_36VarlenDynamicPersistentTileSchedulerILi128ELi224ELi256ELi128ELb0ELb1ELb1ELb1ELb0ELb1EEEEEEEEEvNT_6ParamsE:
        .type           _ZN7cutlass13device_kernelIN5flash11enable_sm90INS1_16FlashAttnFwdSm90INS1_25CollectiveMainloopFwdSm90ILi2EN4cute5tupleIJNS5_1CILi1EEES8_S8_EEENS6_IJNS7_ILi128EEENS7_ILi224EEESA_EEELi128ENS_12float_e4m3_tEfNS_4arch4Sm90ELb0ELb1ELb0ELb1ELb0ELb0ELb0ELb1ELb1ELb1ELb0ELb0EEENS1_21CollectiveEpilogueFwdINS6_IJSA_SA_SB_EEES9_NS_10bfloat16_tESF_Li256ELb1ELb1ELb0ELb1EEENS1_36VarlenDynamicPersistentTileSchedulerILi128ELi224ELi256ELi128ELb0ELb1ELb1ELb1ELb0ELb1EEEEEEEEEvNT_6ParamsE,@function
        .size           _ZN7cutlass13device_kernelIN5flash11enable_sm90INS1_16FlashAttnFwdSm90INS1_25CollectiveMainloopFwdSm90ILi2EN4cute5tupleIJNS5_1CILi1EEES8_S8_EEENS6_IJNS7_ILi128EEENS7_ILi224EEESA_EEELi128ENS_12float_e4m3_tEfNS_4arch4Sm90ELb0ELb1ELb0ELb1ELb0ELb0ELb0ELb1ELb1ELb1ELb0ELb0EEENS1_21CollectiveEpilogueFwdINS6_IJSA_SA_SB_EEES9_NS_10bfloat16_tESF_Li256ELb1ELb1ELb0ELb1EEENS1_36VarlenDynamicPersistentTileSchedulerILi128ELi224ELi256ELi128ELb0ELb1ELb1ELb1ELb0ELb1EEEEEEEEEvNT_6ParamsE,(.L_x_2698 - _ZN7cutlass13device_kernelIN5flash11enable_sm90INS1_16FlashAttnFwdSm90INS1_25CollectiveMainloopFwdSm90ILi2EN4cute5tupleIJNS5_1CILi1EEES8_S8_EEENS6_IJNS7_ILi128EEENS7_ILi224EEESA_EEELi128ENS_12float_e4m3_tEfNS_4arch4Sm90ELb0ELb1ELb0ELb1ELb0ELb0ELb0ELb1ELb1ELb1ELb0ELb0EEENS1_21CollectiveEpilogueFwdINS6_IJSA_SA_SB_EEES9_NS_10bfloat16_tESF_Li256ELb1ELb1ELb0ELb1EEENS1_36VarlenDynamicPersistentTileSchedulerILi128ELi224ELi256ELi128ELb0ELb1ELb1ELb1ELb0ELb1EEEEEEEEEvNT_6ParamsE)
        .other          _ZN7cutlass13device_kernelIN5flash11enable_sm90INS1_16FlashAttnFwdSm90INS1_25CollectiveMainloopFwdSm90ILi2EN4cute5tupleIJNS5_1CILi1EEES8_S8_EEENS6_IJNS7_ILi128EEENS7_ILi224EEESA_EEELi128ENS_12float_e4m3_tEfNS_4arch4Sm90ELb0ELb1ELb0ELb1ELb0ELb0ELb0ELb1ELb1ELb1ELb0ELb0EEENS1_21CollectiveEpilogueFwdINS6_IJSA_SA_SB_EEES9_NS_10bfloat16_tESF_Li256ELb1ELb1ELb0ELb1EEENS1_36VarlenDynamicPersistentTileSchedulerILi128ELi224ELi256ELi128ELb0ELb1ELb1ELb1ELb0ELb1EEEEEEEEEvNT_6ParamsE,@"STO_CUDA_ENTRY STV_DEFAULT"
_ZN7cutlass13device_kernelIN5flash11enable_sm90INS1_16FlashAttnFwdSm90INS1_25CollectiveMainloopFwdSm90ILi2EN4cute5tupleIJNS5_1CILi1EEES8_S8_EEENS6_IJNS7_ILi128EEENS7_ILi224EEESA_EEELi128ENS_12float_e4m3_tEfNS_4arch4Sm90ELb0ELb1ELb0ELb1ELb0ELb0ELb0ELb1ELb1ELb1ELb0ELb0EEENS1_21CollectiveEpilogueFwdINS6_IJSA_SA_SB_EEES9_NS_10bfloat16_tESF_Li256ELb1ELb1ELb0ELb1EEENS1_36VarlenDynamicPersistentTileSchedulerILi128ELi224ELi256ELi128ELb0ELb1ELb1ELb1ELb0ELb1EEEEEEEEEvNT_6ParamsE:
        /* <DEDUP_REMOVED lines=18> */
.L_x_1017:
[----:B------:R-:W-:Y:S05]  /*0120*/  BSYNC B0 ;  /* 0x0000000000007941 */ /* 0x000fea0003800000 */
.L_x_1016:
        /* <DEDUP_REMOVED lines=41> */
.L_x_1018:
        /* <DEDUP_REMOVED lines=22> */
.L_x_1019:
        /* <DEDUP_REMOVED lines=18> */
.L_x_1020:
        /* <DEDUP_REMOVED lines=22> */
.L_x_1021:
        /* <DEDUP_REMOVED lines=22> */
.L_x_1022:
[----:B------:R-:W-:Y:S01]  /*0900*/  PLOP3.LUT P0, PT, PT, PT, UP0, 0x80, 0x0 ;  /* 0x000000000000781c */ /* 0x000fe20003f0f008 */
[----:B------:R-:W-:Y:S01]  /*0910*/  UMOV UR38, 0x1 ;  /* 0x0000000100267882 */ /* 0x000fe20000000000 */
[----:B------:R-:W-:Y:S01]  /*0920*/  NOP ;  /* 0x0000000000007918 */ /* 0x000fe20000000000 */
[----:B------:R-:W-:Y:S01]  /*0930*/  USEL UR38, UR38, 0x2, !UP0 ;  /* 0x0000000226267887 */ /* 0x000fe2000c000000 */
[----:B------:R-:W-:Y:S01]  /*0940*/  ULDC.64 UR50, c[0x0][0x208] ;  /* 0x0000820000327ab9 */ /* 0x000fe20000000a00 */
[----:B012-4-:R-:W-:Y:S08]  /*0950*/  BAR.SYNC.DEFER_BLOCKING 0x0 ;  /* 0x0000000000007b1d */ /* 0x017ff00000010000 */
[----:B------:R-:W-:Y:S05]  /*0960*/  @!P0 BRA `(.L_x_1023) ;  /* 0x0000019000188947 */ /* 0x000fea0003800000 */
.L_x_1024:
        /* <DEDUP_REMOVED lines=20> */
[----:B------:R-:W-:Y:S01]  /*0ab0*/  ULOP3.LUT UR47, UR38, 0x1, URZ, 0xfc, !UPT ;  /* 0x00000001262f7892 */ /* 0x000fe2000f8efc3f */
[----:B------:R-:W-:Y:S01]  /*0ac0*/  R2UR UR48, R11 ;  /* 0x000000000b3072ca */ /* 0x000fe200000e0000 */
[----:B------:R-:W-:Y:S01]  /*0ad0*/  UMOV UR46, URZ ;  /* 0x0000003f002e7c82 */ /* 0x000fe20008000000 */
[----:B------:R-:W-:Y:S01]  /*0ae0*/  SHF.R.S32.HI R3, RZ, 0x1f, R230 ;  /* 0x0000001fff037819 */ /* 0x000fe200000114e6 */
[----:B------:R-:W-:Y:S01]  /*0af0*/  UMOV UR45, URZ ;  /* 0x0000003f002d7c82 */ /* 0x000fe20008000000 */
[----:B------:R-:W-:Y:S01]  /*0b00*/  R2UR UR49, R10 ;  /* 0x000000000a3172ca */ /* 0x000fe200000e0000 */
[----:B------:R-:W-:Y:S01]  /*0b10*/  UMOV UR52, URZ ;  /* 0x0000003f00347c82 */ /* 0x000fe20008000000 */
[CC--:B------:R-:W-:Y:S02]  /*0b20*/  LEA.HI R0, R3.reuse, R230.reuse, RZ, 0x7 ;  /* 0x000000e603007211 */ /* 0x0c0fe400078f38ff */
[----:B------:R-:W-:-:S02]  /*0b30*/  LEA.HI R4, R3, R230, RZ, 0x5 ;  /* 0x000000e603047211 */ /* 0x000fc400078f28ff */
[----:B------:R-:W-:Y:S02]  /*0b40*/  LOP3.LUT R5, R0, 0xffffff80, RZ, 0xc0, !PT ;  /* 0xffffff8000057812 */ /* 0x000fe400078ec0ff */
[CC--:B------:R-:W-:Y:S01]  /*0b50*/  LEA.HI R2, R3.reuse, R230.reuse, RZ, 0x4 ;  /* 0x000000e603027211 */ /* 0x0c0fe200078f20ff */
[----:B------:R-:W-:Y:S01]  /*0b60*/  IMAD.SHL.U32 R4, R4, 0x20, RZ ;  /* 0x0000002004047824 */ /* 0x000fe200078e00ff */
[----:B------:R-:W-:Y:S01]  /*0b70*/  LEA.HI R3, R3, R230, RZ, 0x2 ;  /* 0x000000e603037211 */ /* 0x000fe200078f10ff */
[----:B------:R-:W-:Y:S01]  /*0b80*/  IMAD.IADD R19, R230, 0x1, -R5 ;  /* 0x00000001e6137824 */ /* 0x000fe200078e0a05 */
[----:B------:R-:W-:Y:S02]  /*0b90*/  LOP3.LUT R5, R2, 0x3fffff0, RZ, 0xc0, !PT ;  /* 0x03fffff002057812 */ /* 0x000fe400078ec0ff */
[----:B------:R-:W-:Y:S02]  /*0ba0*/  LOP3.LUT R11, R3, 0xfffffffc, RZ, 0xc0, !PT ;  /* 0xfffffffc030b7812 */ /* 0x000fe400078ec0ff */
[----:B------:R-:W-:Y:S01]  /*0bb0*/  SHF.R.S32.HI R6, RZ, 0x1f, R19 ;  /* 0x0000001fff067819 */ /* 0x000fe20000011413 */
[----:B------:R-:W-:Y:S01]  /*0bc0*/  IMAD.IADD R5, R230, 0x1, -R5 ;  /* 0x00000001e6057824 */ /* 0x000fe200078e0a05 */
[----:B------:R-:W-:Y:S01]  /*0bd0*/  LOP3.LUT R4, R4, 0xfffffc00, RZ, 0xc0, !PT ;  /* 0xfffffc0004047812 */ /* 0x000fe200078ec0ff */
[----:B------:R-:W-:Y:S01]  /*0be0*/  IMAD.IADD R11, R230, 0x1, -R11 ;  /* 0x00000001e60b7824 */ /* 0x000fe200078e0a0b */
[----:B------:R-:W-:-:S02]  /*0bf0*/  LEA.HI R7, R6, R19, RZ, 0x2 ;  /* 0x0000001306077211 */ /* 0x000fc400078f10ff */
[----:B------:R-:W-:Y:S01]  /*0c00*/  SHF.R.S32.HI R3, RZ, 0x7, R0 ;  /* 0x00000007ff037819 */ /* 0x000fe20000011400 */
[----:B------:R-:W-:Y:S01]  /*0c10*/  IMAD R229, R5, 0x40, R4 ;  /* 0x0000004005e57824 */ /* 0x000fe200078e0204 */
[--C-:B------:R-:W-:Y:S02]  /*0c20*/  SHF.R.S32.HI R8, RZ, 0x2, R7.reuse ;  /* 0x00000002ff087819 */ /* 0x100fe40000011407 */
[----:B------:R-:W-:Y:S02]  /*0c30*/  SHF.R.S32.HI R9, RZ, 0x1f, R7 ;  /* 0x0000001fff097819 */ /* 0x000fe40000011407 */
[----:B------:R-:W-:Y:S02]  /*0c40*/  SHF.R.S32.HI R5, RZ, 0x4, R2 ;  /* 0x00000004ff057819 */ /* 0x000fe40000011402 */
[----:B------:R-:W-:Y:S02]  /*0c50*/  LEA.HI R9, R9, R8, RZ, 0x3 ;  /* 0x0000000809097211 */ /* 0x000fe400078f18ff */
[----:B------:R-:W-:-:S02]  /*0c60*/  LEA.HI R0, R0, R3, RZ, 0x1 ;  /* 0x0000000300007211 */ /* 0x000fc400078f08ff */
[----:B------:R-:W-:Y:S02]  /*0c70*/  LOP3.LUT R9, R9, 0xfffffff8, RZ, 0xc0, !PT ;  /* 0xfffffff809097812 */ /* 0x000fe400078ec0ff */
[----:B------:R-:W-:Y:S02]  /*0c80*/  LEA.HI R6, R6, R19, RZ, 0x5 ;  /* 0x0000001306067211 */ /* 0x000fe400078f28ff */
[----:B------:R-:W-:Y:S01]  /*0c90*/  LEA.HI R4, R11, R11, RZ, 0x1 ;  /* 0x0000000b0b047211 */ /* 0x000fe200078f08ff */
[----:B------:R-:W-:Y:S01]  /*0ca0*/  IMAD.IADD R9, R8, 0x1, -R9 ;  /* 0x0000000108097824 */ /* 0x000fe200078e0a09 */
[----:B------:R-:W-:Y:S02]  /*0cb0*/  LEA.HI R2, R2, R5, RZ, 0x1 ;  /* 0x0000000502027211 */ /* 0x000fe400078f08ff */
[----:B------:R-:W-:Y:S02]  /*0cc0*/  LOP3.LUT R0, R0, 0x3fffffe, RZ, 0xc0, !PT ;  /* 0x03fffffe00007812 */ /* 0x000fe400078ec0ff */
[----:B------:R-:W-:-:S02]  /*0cd0*/  SHF.R.S32.HI R6, RZ, 0x5, R6 ;  /* 0x00000005ff067819 */ /* 0x000fc40000011406 */
[----:B------:R-:W-:Y:S01]  /*0ce0*/  LOP3.LUT R4, R4, 0x1ffffffe, RZ, 0xc0, !PT ;  /* 0x1ffffffe04047812 */ /* 0x000fe200078ec0ff */
[----:B------:R-:W-:Y:S01]  /*0cf0*/  IMAD.IADD R0, R3, 0x1, -R0 ;  /* 0x0000000103007824 */ /* 0x000fe200078e0a00 */
[----:B------:R-:W-:Y:S01]  /*0d00*/  LOP3.LUT R2, R2, 0x1ffffffe, RZ, 0xc0, !PT ;  /* 0x1ffffffe02027812 */ /* 0x000fe200078ec0ff */
[----:B------:R-:W-:Y:S02]  /*0d10*/  IMAD R9, R6, 0x10, R9 ;  /* 0x0000001006097824 */ /* 0x000fe400078e0209 */
[----:B------:R-:W-:Y:S01]  /*0d20*/  IMAD.IADD R11, R11, 0x1, -R4 ;  /* 0x000000010b0b7824 */ /* 0x000fe200078e0a04 */
[----:B------:R-:W-:Y:S01]  /*0d30*/  LOP3.LUT R4, R7, 0x7ffffffc, RZ, 0xc0, !PT ;  /* 0x7ffffffc07047812 */ /* 0x000fe200078ec0ff */
[----:B------:R-:W-:Y:S02]  /*0d40*/  IMAD.IADD R2, R5, 0x1, -R2 ;  /* 0x0000000105027824 */ /* 0x000fe400078e0a02 */
[----:B------:R-:W-:Y:S02]  /*0d50*/  IMAD R228, R0, 0x40, R9 ;  /* 0x0000004000e47824 */ /* 0x000fe400078e0209 */
[----:B------:R-:W-:-:S02]  /*0d60*/  IMAD R229, R2, 0x8, R229 ;  /* 0x0000000802e57824 */ /* 0x000fc400078e02e5 */
[----:B------:R-:W-:Y:S02]  /*0d70*/  IMAD.IADD R19, R19, 0x1, -R4 ;  /* 0x0000000113137824 */ /* 0x000fe400078e0a04 */
[----:B------:R-:W-:-:S07]  /*0d80*/  IMAD R22, R11, 0x8, R228 ;  /* 0x000000080b167824 */ /* 0x000fce00078e02e4 */
.L_x_1128:
[----:B------:R-:W-:Y:S01]  /*0d90*/  ULDC.64 UR6, c[0x0][0xa28] ;  /* 0x00028a0000067ab9 */ /* 0x000fe20000000a00 */
[----:B------:R-:W-:Y:S01]  /*0da0*/  IMAD.MOV.U32 R0, RZ, RZ, RZ ;  /* 0x000000ffff007224 */ /* 0x000fe200078e00ff */
[----:B------:R-:W-:-:S04]  /*0db0*/  UISETP.NE.U32.AND UP0, UPT, UR6, URZ, UPT ;  /* 0x0000003f0600728c */ /* 0x000fc8000bf05070 */
[----:B------:R-:W-:-:S03]  /*0dc0*/  UISETP.NE.AND.EX UP0, UPT, UR7, URZ, UPT, UP0 ;  /* 0x0000003f0700728c */ /* 0x000fc6000bf05300 */
[----:B------:R-:W-:Y:S02]  /*0dd0*/  ULDC.64 UR6, c[0x0][0xa18] ;  /* 0x0002860000067ab9 */ /* 0x000fe40000000a00 */
[----:B------:R-:W-:Y:S01]  /*0de0*/  UISETP.NE.U32.AND UP1, UPT, UR6, URZ, UPT ;  /* 0x0000003f0600728c */ /* 0x000fe2000bf25070 */
[----:B------:R-:W-:-:S03]  /*0df0*/  PLOP3.LUT P0, PT, PT, PT, UP0, 0x80, 0x0 ;  /* 0x000000000000781c */ /* 0x000fc60003f0f008 */
[----:B------:R-:W-:-:S03]  /*0e00*/  UISETP.NE.AND.EX UP1, UPT, UR7, URZ, UPT, UP1 ;  /* 0x0000003f0700728c */ /* 0x000fc6000bf25310 */
[----:B------:R-:W-:Y:S02]  /*0e10*/  @UP0 ULDC.64 UR6, c[0x0][0xa28] ;  /* 0x00028a0000060ab9 */ /* 0x000fe40000000a00 */
[----:B------:R-:W-:Y:S01]  /*0e20*/  @UP0 UIMAD.WIDE UR6, UR48, 0x4, UR6 ;  /* 0x00000004300608a5 */ /* 0x000fe2000f8e0206 */
[----:B------:R-:W-:-:S05]  /*0e30*/  PLOP3.LUT P2, PT, PT, PT, UP1, 0x80, 0x0 ;  /* 0x000000000000781c */ /* 0x000fca0003f4f018 */
[----:B------:R-:W-:Y:S01]  /*0e40*/  @UP1 ULDC.64 UR8, c[0x0][0xa18] ;  /* 0x0002860000081ab9 */ /* 0x000fe20000000a00 */
[----:B-1----:R-:W-:Y:S02]  /*0e50*/  IMAD.U32 R4, RZ, RZ, UR6 ;  /* 0x00000006ff047e24 */ /* 0x002fe4000f8e00ff */
[----:B------:R-:W-:Y:S01]  /*0e60*/  IMAD.U32 R5, RZ, RZ, UR7 ;  /* 0x00000007ff057e24 */ /* 0x000fe2000f8e00ff */
[----:B------:R-:W-:Y:S01]  /*0e70*/  @UP1 UIMAD.WIDE UR6, UR48, 0x4, UR8 ;  /* 0x00000004300618a5 */ /* 0x000fe2000f8e0208 */
[----:B------:R-:W-:Y:S02]  /*0e80*/  ULDC UR4, c[0x0][0x288] ;  /* 0x0000a20000047ab9 */ /* 0x000fe40000000800 */
[----:B------:R-:W-:Y:S01]  /*0e90*/  IMAD.U32 R18, RZ, RZ, UR4 ;  /* 0x00000004ff127e24 */ /* 0x000fe2000f8e00ff */
[----:B0----5:R0:W5:Y:S02]  /*0ea0*/  @P0 LDG.E R0, desc[UR50][R4.64] ;  /* 0x0000003204000981 */ /* 0x021164000c1e1900 */
[----:B------:R-:W-:Y:S01]  /*0eb0*/  IMAD.U32 R6, RZ, RZ, UR6 ;  /* 0x00000006ff067e24 */ /* 0x000fe2000f8e00ff */
[----:B------:R-:W-:Y:S01]  /*0ec0*/  ULDC UR4, c[0x0][0x424] ;  /* 0x0001090000047ab9 */ /* 0x000fe20000000800 */
[----:B--2---:R-:W-:Y:S01]  /*0ed0*/  IMAD.U32 R7, RZ, RZ, UR7 ;  /* 0x00000007ff077e24 */ /* 0x004fe2000f8e00ff */
[----:B------:R-:W-:-:S04]  /*0ee0*/  ULDC.64 UR6, c[0x0][0x418] ;  /* 0x0001060000067ab9 */ /* 0x000fc80000000a00 */
[----:B------:R0:W5:Y:S01]  /*0ef0*/  @P2 LDG.E R18, desc[UR50][R6.64] ;  /* 0x0000003206122981 */ /* 0x000162000c1e1900 */
[----:B------:R-:W-:-:S04]  /*0f00*/  UISETP.NE.U32.AND UP0, UPT, UR6, URZ, UPT ;  /* 0x0000003f0600728c */ /* 0x000fc8000bf05070 */
[----:B------:R-:W-:-:S03]  /*0f10*/  UISETP.NE.AND.EX UP0, UPT, UR7, URZ, UPT, UP0 ;  /* 0x0000003f0700728c */ /* 0x000fc6000bf05300 */
[----:B------:R-:W-:Y:S01]  /*0f20*/  ULDC.64 UR6, c[0x0][0xa20] ;  /* 0x0002880000067ab9 */ /* 0x000fe20000000a00 */
[----:B------:R-:W-:Y:S01]  /*0f30*/  USEL UR4, UR4, 0x1, UP0 ;  /* 0x0000000104047887 */ /* 0x000fe20008000000 */
[----:B------:R-:W-:Y:S01]  /*0f40*/  ISETP.NE.U32.AND P1, PT, RZ, UR6, PT ;  /* 0x00000006ff007c0c */ /* 0x000fe2000bf25070 */
[----:B------:R-:W-:Y:S02]  /*0f50*/  ULDC UR6, c[0x0][0x2f0] ;  /* 0x0000bc0000067ab9 */ /* 0x000fe40000000800 */
[----:B------:R-:W-:Y:S01]  /*0f60*/  UIMAD UR4, UR4, UR6, URZ ;  /* 0x00000006040472a4 */ /* 0x000fe2000f8e023f */
[----:B------:R-:W-:Y:S01]  /*0f70*/  ISETP.NE.AND.EX P1, PT, RZ, UR7, PT, P1 ;  /* 0x00000007ff007c0c */ /* 0x000fe2000bf25310 */
[----:B0--34-:R-:W-:-:S12]  /*0f80*/  @P2 BRA `(.L_x_1025) ;  /* 0x00000000002c2947 */ /* 0x019fd80003800000 */
        /* <DEDUP_REMOVED lines=8> */
[----:B-----5:R-:W2:Y:S04]  /*1010*/  LDG.E R18, desc[UR50][R4.64] ;  /* 0x0000003204127981 */ /* 0x020ea8000c1e1900 */
[----:B------:R-:W2:Y:S02]  /*1020*/  LDG.E R3, desc[UR50][R4.64+0x4] ;  /* 0x0000043204037981 */ /* 0x000ea4000c1e1900 */
[----:B--2---:R-:W-:-:S07]  /*1030*/  IMAD.IADD R18, R3, 0x1, -R18 ;  /* 0x0000000103127824 */ /* 0x004fce00078e0a12 */
.L_x_1025:
[----:B------:R-:W-:Y:S01]  /*1040*/  IMAD.U32 R17, RZ, RZ, UR4 ;  /* 0x00000004ff117e24 */ /* 0x000fe2000f8e00ff */
[----:B------:R-:W-:Y:S01]  /*1050*/  UMOV UR43, UR49 ;  /* 0x00000031002b7c82 */ /* 0x000fe20008000000 */
[----:B------:R-:W-:Y:S01]  /*1060*/  UMOV UR42, UR48 ;  /* 0x00000030002a7c82 */ /* 0x000fe20008000000 */
[----:B------:R-:W-:Y:S05]  /*1070*/  @!P1 BRA `(.L_x_1026) ;  /* 0x0000000000189947 */ /* 0x000fea0003800000 */
[----:B------:R-:W-:Y:S02]  /*1080*/  ULDC.64 UR6, c[0x0][0xa20] ;  /* 0x0002880000067ab9 */ /* 0x000fe40000000a00 */
[----:B------:R-:W-:-:S06]  /*1090*/  UIMAD.WIDE UR6, UR48, 0x4, UR6 ;  /* 0x00000004300678a5 */ /* 0x000fcc000f8e0206 */
[----:B------:R-:W-:Y:S02]  /*10a0*/  IMAD.U32 R4, RZ, RZ, UR6 ;  /* 0x00000006ff047e24 */ /* 0x000fe4000f8e00ff */
[----:B------:R-:W-:-:S05]  /*10b0*/  IMAD.U32 R5, RZ, RZ, UR7 ;  /* 0x00000007ff057e24 */ /* 0x000fca000f8e00ff */
[----:B------:R0:W5:Y:S01]  /*10c0*/  LDG.E R17, desc[UR50][R4.64] ;  /* 0x0000003204117981 */ /* 0x000162000c1e1900 */
[----:B------:R-:W-:Y:S05]  /*10d0*/  BRA `(.L_x_1027) ;  /* 0x00000000002c7947 */ /* 0x000fea0003800000 */
.L_x_1026:
        /* <DEDUP_REMOVED lines=9> */
[----:B------:R-:W2:Y:S02]  /*1170*/  LDG.E R6, desc[UR50][R4.64+0x4] ;  /* 0x0000043204067981 */ /* 0x000ea4000c1e1900 */
[----:B--2---:R-:W-:-:S07]  /*1180*/  IMAD.IADD R17, R6, 0x1, -R17 ;  /* 0x0000000106117824 */ /* 0x004fce00078e0a11 */
.L_x_1027:
[----:B------:R-:W-:Y:S01]  /*1190*/  ULDC.64 UR8, c[0x0][0x990] ;  /* 0x0002640000087ab9 */ /* 0x000fe20000000a00 */
[----:B------:R-:W-:Y:S01]  /*11a0*/  ULDC.64 UR6, c[0x0][0x998] ;  /* 0x0002660000067ab9 */ /* 0x000fe20000000a00 */
[----:B------:R-:W-:Y:S01]  /*11b0*/  UISETP.NE.U32.AND UP0, UPT, UR8, URZ, UPT ;  /* 0x0000003f0800728c */ /* 0x000fe2000bf05070 */
[----:B------:R-:W-:Y:S01]  /*11c0*/  IMAD.MOV.U32 R8, RZ, RZ, 0x3f800000 ;  /* 0x3f800000ff087424 */ /* 0x000fe200078e00ff */
[----:B------:R-:W-:Y:S01]  /*11d0*/  UISETP.NE.U32.AND UP1, UPT, UR6, URZ, UPT ;  /* 0x0000003f0600728c */ /* 0x000fe2000bf25070 */
[----:B------:R-:W-:Y:S01]  /*11e0*/  IMAD.MOV.U32 R3, RZ, RZ, 0x3f800000 ;  /* 0x3f800000ff037424 */ /* 0x000fe200078e00ff */
[----:B------:R-:W-:Y:S01]  /*11f0*/  UISETP.NE.AND.EX UP0, UPT, UR9, URZ, UPT, UP0 ;  /* 0x0000003f0900728c */ /* 0x000fe2000bf05300 */
[----:B------:R-:W1:Y:S01]  /*1200*/  LDC R9, c[0x0][0x448] ;  /* 0x00011200ff097b82 */ /* 0x000e620000000800 */
[----:B------:R-:W-:-:S04]  /*1210*/  UISETP.NE.AND.EX UP1, UPT, UR7, URZ, UPT, UP1 ;  /* 0x0000003f0700728c */ /* 0x000fc8000bf25310 */
[----:B------:R-:W-:Y:S02]  /*1220*/  PLOP3.LUT P0, PT, PT, PT, UP0, 0x80, 0x0 ;  /* 0x000000000000781c */ /* 0x000fe40003f0f008 */
[----:B------:R-:W-:Y:S01]  /*1230*/  PLOP3.LUT P1, PT, PT, PT, UP1, 0x80, 0x0 ;  /* 0x000000000000781c */ /* 0x000fe20003f2f018 */
[----:B------:R-:W2:Y:S02]  /*1240*/  LDC.64 R12, c[0x0][0x9e0] ;  /* 0x00027800ff0c7b82 */ /* 0x000ea40000000a00 */
[----:B------:R-:W-:Y:S02]  /*1250*/  @UP0 USHF.R.S32.HI UR4, URZ, 0x1f, UR48 ;  /* 0x0000001f3f040899 */ /* 0x000fe40008011430 */
[----:B------:R-:W-:Y:S01]  /*1260*/  @UP1 USHF.R.S32.HI UR15, URZ, 0x1f, UR48 ;  /* 0x0000001f3f0f1899 */ /* 0x000fe20008011430 */
[----:B------:R-:W-:Y:S01]  /*1270*/  @UP0 ULDC.64 UR12, c[0x0][0x9a8] ;  /* 0x00026a00000c0ab9 */ /* 0x000fe20000000a00 */
[----:B------:R-:W-:Y:S01]  /*1280*/  @UP1 ULDC.64 UR16, c[0x0][0x9b8] ;  /* 0x00026e0000101ab9 */ /* 0x000fe20000000a00 */
[----:B------:R-:W-:-:S02]  /*1290*/  @UP0 UIMAD UR4, UR4, UR12, URZ ;  /* 0x0000000c040402a4 */ /* 0x000fc4000f8e023f */
[----:B------:R-:W-:Y:S02]  /*12a0*/  @UP1 UIMAD UR15, UR15, UR16, URZ ;  /* 0x000000100f0f12a4 */ /* 0x000fe4000f8e023f */
[----:B------:R-:W-:Y:S02]  /*12b0*/  @UP0 UIMAD UR14, UR48, UR13, UR4 ;  /* 0x0000000d300e02a4 */ /* 0x000fe4000f8e0204 */
[----:B------:R-:W-:Y:S02]  /*12c0*/  @UP0 UIMAD.WIDE.U32 UR10, UR48, UR12, URZ ;  /* 0x0000000c300a02a5 */ /* 0x000fe4000f8e003f */
[----:B------:R-:W-:Y:S02]  /*12d0*/  @UP0 USHF.R.S32.HI UR4, URZ, 0x1f, UR49 ;  /* 0x0000001f3f040899 */ /* 0x000fe40008011431 */
[----:B------:R-:W-:Y:S02]  /*12e0*/  @UP1 UIMAD.WIDE.U32 UR12, UR48, UR16, URZ ;  /* 0x00000010300c12a5 */ /* 0x000fe4000f8e003f */
[----:B------:R-:W-:-:S02]  /*12f0*/  @UP1 UIMAD UR15, UR48, UR17, UR15 ;  /* 0x00000011300f12a4 */ /* 0x000fc4000f8e020f */
[----:B------:R-:W-:Y:S01]  /*1300*/  @UP1 USHF.R.S32.HI UR20, URZ, 0x1f, UR49 ;  /* 0x0000001f3f141899 */ /* 0x000fe20008011431 */
[----:B------:R-:W-:Y:S01]  /*1310*/  @UP0 ULDC.64 UR16, c[0x0][0x9b0] ;  /* 0x00026c0000100ab9 */ /* 0x000fe20000000a00 */
[----:B------:R-:W-:Y:S01]  /*1320*/  @UP1 ULDC.64 UR18, c[0x0][0x9c0] ;  /* 0x0002700000121ab9 */ /* 0x000fe20000000a00 */
[----:B------:R-:W-:Y:S02]  /*1330*/  @UP0 UIMAD UR4, UR4, UR16, URZ ;  /* 0x00000010040402a4 */ /* 0x000fe4000f8e023f */
[----:B------:R-:W-:Y:S02]  /*1340*/  @UP0 UIADD3 UR11, UR11, UR14, URZ ;  /* 0x0000000e0b0b0290 */ /* 0x000fe4000fffe03f */
[----:B------:R-:W-:Y:S02]  /*1350*/  @UP1 UIMAD UR14, UR20, UR18, URZ ;  /* 0x00000012140e12a4 */ /* 0x000fe4000f8e023f */
[----:B------:R-:W-:Y:S02]  /*1360*/  @UP1 UIADD3 UR13, UR13, UR15, URZ ;  /* 0x0000000f0d0d1290 */ /* 0x000fe4000fffe03f */
[----:B------:R-:W-:-:S02]  /*1370*/  @UP0 UIMAD UR4, UR49, UR17, UR4 ;  /* 0x00000011310402a4 */ /* 0x000fc4000f8e0204 */
[----:B------:R-:W-:Y:S02]  /*1380*/  @UP0 UIMAD.WIDE.U32 UR10, UR49, UR16, UR10 ;  /* 0x00000010310a02a5 */ /* 0x000fe4000f8e000a */
[----:B------:R-:W-:Y:S02]  /*1390*/  @UP1 UIMAD UR14, UR49, UR19, UR14 ;  /* 0x00000013310e12a4 */ /* 0x000fe4000f8e020e */
[----:B------:R-:W-:Y:S02]  /*13a0*/  @UP1 UIMAD.WIDE.U32 UR12, UR49, UR18, UR12 ;  /* 0x00000012310c12a5 */ /* 0x000fe4000f8e000c */
[----:B------:R-:W-:Y:S02]  /*13b0*/  @UP0 UIADD3 UR11, UR11, UR4, URZ ;  /* 0x000000040b0b0290 */ /* 0x000fe4000fffe03f */
[----:B------:R-:W-:Y:S02]  /*13c0*/  @UP0 ULEA UR8, UP2, UR10, UR8, 0x2 ;  /* 0x000000080a080291 */ /* 0x000fe4000f84103f */
[----:B------:R-:W-:-:S02]  /*13d0*/  @UP1 UIADD3 UR4, UR13, UR14, URZ ;  /* 0x0000000e0d041290 */ /* 0x000fc4000fffe03f */
[----:B------:R-:W-:Y:S02]  /*13e0*/  @UP1 ULEA UR6, UP3, UR12, UR6, 0x2 ;  /* 0x000000060c061291 */ /* 0x000fe4000f86103f */
[----:B------:R-:W-:Y:S01]  /*13f0*/  @UP0 ULEA.HI.X UR9, UR10, UR9, UR11, 0x2, UP2 ;  /* 0x000000090a090291 */ /* 0x000fe200090f140b */
[----:B0-----:R-:W-:Y:S01]  /*1400*/  IMAD.U32 R4, RZ, RZ, UR8 ;  /* 0x00000008ff047e24 */ /* 0x001fe2000f8e00ff */
[----:B------:R-:W-:Y:S02]  /*1410*/  @UP1 ULEA.HI.X UR7, UR12, UR7, UR4, 0x2, UP3 ;  /* 0x000000070c071291 */ /* 0x000fe400098f1404 */
[----:B------:R-:W-:Y:S02]  /*1420*/  IMAD.U32 R6, RZ, RZ, UR6 ;  /* 0x00000006ff067e24 */ /* 0x000fe4000f8e00ff */
[----:B------:R-:W-:Y:S02]  /*1430*/  IMAD.U32 R5, RZ, RZ, UR9 ;  /* 0x00000009ff057e24 */ /* 0x000fe4000f8e00ff */
[----:B------:R-:W-:-:S03]  /*1440*/  IMAD.U32 R7, RZ, RZ, UR7 ;  /* 0x00000007ff077e24 */ /* 0x000fc6000f8e00ff */
[----:B------:R0:W3:Y:S04]  /*1450*/  @P0 LDG.E R8, desc[UR50][R4.64] ;  /* 0x0000003204080981 */ /* 0x0000e8000c1e1900 */
[----:B------:R-:W3:Y:S01]  /*1460*/  @P1 LDG.E R3, desc[UR50][R6.64] ;  /* 0x0000003206031981 */ /* 0x000ee2000c1e1900 */
[----:B-1----:R-:W-:Y:S01]  /*1470*/  ISETP.NE.AND P1, PT, R9, 0x1, PT ;  /* 0x000000010900780c */ /* 0x002fe20003f25270 */
[----:B------:R-:W-:Y:S01]  /*1480*/  USHF.L.U32 UR36, UR5, 0x7, URZ ;  /* 0x0000000705247899 */ /* 0x000fe2000800063f */
[----:B--2---:R-:W-:Y:S01]  /*1490*/  ISETP.GE.AND P2, PT, R13, 0x1, PT ;  /* 0x000000010d00780c */ /* 0x004fe20003f46270 */
[----:B-----5:R-:W-:Y:S01]  /*14a0*/  IMAD.IADD R17, R17, 0x1, -R0 ;  /* 0x0000000111117824 */ /* 0x020fe200078e0a00 */
[----:B------:R-:W-:Y:S01]  /*14b0*/  ULDC UR5, c[0x0][0x988] ;  /* 0x0002620000057ab9 */ /* 0x000fe20000000800 */
[----:B------:R-:W-:-:S03]  /*14c0*/  UIADD3 UR4, UR36, 0x7f, URZ ;  /* 0x0000007f24047890 */ /* 0x000fc6000fffe03f */
[----:B------:R-:W-:-:S05]  /*14d0*/  IADD3 R0, R17, 0x1, -R18 ;  /* 0x0000000111007810 */ /* 0x000fca0007ffe812 */
[----:B------:R-:W0:Y:S08]  /*14e0*/  @P1 LDC R9, c[0x0][0x44c] ;  /* 0x00011300ff091b82 */ /* 0x000e300000000800 */
[----:B------:R-:W1:Y:S01]  /*14f0*/  @P1 LDC R11, c[0x0][0x450] ;  /* 0x00011400ff0b1b82 */ /* 0x000e620000000800 */
[----:B0-----:R-:W-:-:S04]  /*1500*/  @P1 IMAD.HI.U32 R4, R9, UR4, RZ ;  /* 0x0000000409041c27 */ /* 0x001fc8000f8e00ff */
[----:B---3--:R-:W-:-:S04]  /*1510*/  FMUL.FTZ R3, R8, R3 ;  /* 0x0000000308037220 */ /* 0x008fc80000410000 */
[----:B------:R-:W-:Y:S01]  /*1520*/  FMUL.FTZ R5, R3, UR5 ;  /* 0x0000000503057c20 */ /* 0x000fe20008410000 */
[----:B------:R-:W-:Y:S01]  /*1530*/  IMAD.U32 R3, RZ, RZ, UR4 ;  /* 0x00000004ff037e24 */ /* 0x000fe2000f8e00ff */
[----:B-1----:R-:W-:-:S03]  /*1540*/  @P1 SHF.R.U32.HI R3, RZ, R11, R4 ;  /* 0x0000000bff031219 */ /* 0x002fc60000011604 */
[----:B------:R-:W-:Y:S02]  /*1550*/  R2UR UR37, R5 ;  /* 0x00000000052572ca */ /* 0x000fe400000e0000 */
[----:B------:R-:W-:-:S04]  /*1560*/  IMAD.IADD R3, R0, 0x1, R3 ;  /* 0x0000000100037824 */ /* 0x000fc800078e0203 */
[----:B------:R-:W-:Y:S01]  /*1570*/  IMAD.IADD R6, R3, 0x1, R12 ;  /* 0x0000000103067824 */ /* 0x000fe200078e020c */
[----:B------:R-:W-:Y:S08]  /*1580*/  @!P2 BRA `(.L_x_1028) ;  /* 0x000000000040a947 */ /* 0x000ff00003800000 */
        /* <DEDUP_REMOVED lines=10> */
.L_x_1029:
[----:B------:R-:W-:-:S13]  /*1630*/  ISETP.NE.AND P0, PT, R13, 0x1, PT ;  /* 0x000000010d00780c */ /* 0x000fda0003f05270 */
[----:B------:R-:W0:Y:S02]  /*1640*/  @P0 LDC.64 R4, c[0x0][0x9e8] ;  /* 0x00027a00ff040b82 */ /* 0x000e240000000a00 */
[----:B0-----:R-:W-:-:S05]  /*1650*/  @P0 IMAD.HI.U32 R4, R0, R4, RZ ;  /* 0x0000000400040227 */ /* 0x001fca00078e00ff */
[----:B------:R-:W-:-:S07]  /*1660*/  @P0 SHF.R.U32.HI R0, RZ, R5, R4 ;  /* 0x00000005ff000219 */ /* 0x000fce0000011604 */
.L_x_1030:
[----:B------:R-:W-:-:S05]  /*1670*/  IMAD R3, R0, R13, R13 ;  /* 0x0000000d00037224 */ /* 0x000fca00078e020d */
[----:B------:R-:W-:-:S07]  /*1680*/  VIMNMX R6, R6, R3, PT ;  /* 0x0000000306067248 */ /* 0x000fce0003fe0100 */
.L_x_1028:
[----:B------:R-:W0:Y:S01]  /*1690*/  @P1 LDC R3, c[0x0][0x44c] ;  /* 0x00011300ff031b82 */ /* 0x000e220000000800 */
[----:B------:R-:W-:Y:S01]  /*16a0*/  IMAD.U32 R0, RZ, RZ, UR36 ;  /* 0x00000024ff007e24 */ /* 0x000fe2000f8e00ff */
[----:B------:R-:W-:Y:S01]  /*16b0*/  ULDC UR4, c[0x0][0x9dc] ;  /* 0x0002770000047ab9 */ /* 0x000fe20000000800 */
[----:B------:R-:W-:Y:S02]  /*16c0*/  VIADD R7, R6, 0xdf ;  /* 0x000000df06077836 */ /* 0x000fe40000000000 */
[C---:B------:R-:W-:Y:S02]  /*16d0*/  VIADD R5, R17.reuse, 0xdf ;  /* 0x000000df11057836 */ /* 0x040fe40000000000 */
[----:B------:R-:W-:Y:S01]  /*16e0*/  IMAD.MOV.U32 R6, RZ, RZ, RZ ;  /* 0x000000ffff067224 */ /* 0x000fe200078e00ff */
[----:B------:R-:W1:Y:S01]  /*16f0*/  @P1 LDC R4, c[0x0][0x450] ;  /* 0x00011400ff041b82 */ /* 0x000e620000000800 */
[----:B------:R-:W-:Y:S02]  /*1700*/  IMAD.IADD R137, R17, 0x1, -R18 ;  /* 0x0000000111897824 */ /* 0x000fe400078e0a12 */
        /* <DEDUP_REMOVED lines=23> */
.L_x_1032:
[----:B------:R-:W-:-:S13]  /*1880*/  ISETP.NE.AND P0, PT, R13, 0x1, PT ;  /* 0x000000010d00780c */ /* 0x000fda0003f05270 */
[----:B------:R-:W0:Y:S02]  /*1890*/  @P0 LDC.64 R4, c[0x0][0x9e8] ;  /* 0x00027a00ff040b82 */ /* 0x000e240000000a00 */
[----:B0-----:R-:W-:-:S05]  /*18a0*/  @P0 IMAD.HI.U32 R4, R0, R4, RZ ;  /* 0x0000000400040227 */ /* 0x001fca00078e00ff */
[----:B------:R-:W-:-:S07]  /*18b0*/  @P0 SHF.R.U32.HI R0, RZ, R5, R4 ;  /* 0x00000005ff000219 */ /* 0x000fce0000011604 */
.L_x_1033:
[----:B------:R-:W-:-:S05]  /*18c0*/  IMAD R0, R0, R13, RZ ;  /* 0x0000000d00007224 */ /* 0x000fca00078e02ff */
[----:B------:R-:W-:-:S13]  /*18d0*/  R2UR UR4, R0 ;  /* 0x00000000000472ca */ /* 0x000fda00000e0000 */
[----:B------:R-:W-:-:S04]  /*18e0*/  UISETP.LT.AND UP0, UPT, UR5, UR4, UPT ;  /* 0x000000040500728c */ /* 0x000fc8000bf01270 */
[----:B------:R-:W-:-:S12]  /*18f0*/  USEL UR5, UR5, UR4, !UP0 ;  /* 0x0000000405057287 */ /* 0x000fd8000c000000 */
.L_x_1031:
        /* <DEDUP_REMOVED lines=8> */
[----:B------:R-:W-:Y:S01]  /*1980*/  CS2R R24, SRZ ;  /* 0x0000000000187805 */ /* 0x000fe2000001ff00 */
[----:B------:R-:W-:Y:S01]  /*1990*/  IMAD.MOV.U32 R13, RZ, RZ, RZ ;  /* 0x000000ffff0d7224 */ /* 0x000fe200078e00ff */
[----:B------:R-:W-:Y:S01]  /*19a0*/  ULEA.HI.SX32 UR4, UR5, UR4, 0x19 ;  /* 0x0000000405047291 */ /* 0x000fe2000f8fca3f */
[----:B------:R-:W-:-:S02]  /*19b0*/  CS2R R78, SRZ ;  /* 0x00000000004e7805 */ /* 0x000fc4000001ff00 */
[----:B------:R-:W-:Y:S02]  /*19c0*/  CS2R R26, SRZ ;  /* 0x00000000001a7805 */ /* 0x000fe4000001ff00 */
[----:B------:R-:W-:Y:S01]  /*19d0*/  CS2R R76, SRZ ;  /* 0x00000000004c7805 */ /* 0x000fe2000001ff00 */
[----:B------:R-:W-:Y:S01]  /*19e0*/  UISETP.LT.AND UP0, UPT, URZ, UR4, UPT ;  /* 0x000000043f00728c */ /* 0x000fe2000bf01270 */
[----:B------:R-:W-:Y:S02]  /*19f0*/  CS2R R28, SRZ ;  /* 0x00000000001c7805 */ /* 0x000fe4000001ff00 */
[----:B------:R-:W-:Y:S02]  /*1a00*/  CS2R R70, SRZ ;  /* 0x0000000000467805 */ /* 0x000fe4000001ff00 */
[----:B------:R-:W-:Y:S01]  /*1a10*/  CS2R R30, SRZ ;  /* 0x00000000001e7805 */ /* 0x000fe2000001ff00 */
[----:B------:R-:W-:Y:S01]  /*1a20*/  USEL UR39, URZ, UR4, !UP0 ;  /* 0x000000043f277287 */ /* 0x000fe2000c000000 */
[----:B------:R-:W-:-:S02]  /*1a30*/  CS2R R68, SRZ ;  /* 0x0000000000447805 */ /* 0x000fc4000001ff00 */
[----:B------:R-:W-:Y:S02]  /*1a40*/  CS2R R32, SRZ ;  /* 0x0000000000207805 */ /* 0x000fe4000001ff00 */
[----:B------:R-:W-:Y:S02]  /*1a50*/  CS2R R62, SRZ ;  /* 0x00000000003e7805 */ /* 0x000fe4000001ff00 */
[----:B------:R-:W-:Y:S02]  /*1a60*/  CS2R R34, SRZ ;  /* 0x0000000000227805 */ /* 0x000fe4000001ff00 */
[----:B------:R-:W-:Y:S02]  /*1a70*/  CS2R R60, SRZ ;  /* 0x00000000003c7805 */ /* 0x000fe4000001ff00 */
[----:B------:R-:W-:Y:S02]  /*1a80*/  ISETP.GT.AND P1, PT, R136, UR39, PT ;  /* 0x0000002788007c0c */ /* 0x000fe4000bf24270 */
[----:B------:R-:W-:-:S02]  /*1a90*/  CS2R R36, SRZ ;  /* 0x0000000000247805 */ /* 0x000fc4000001ff00 */
[----:B------:R-:W-:Y:S02]  /*1aa0*/  CS2R R54, SRZ ;  /* 0x0000000000367805 */ /* 0x000fe4000001ff00 */
[----:B------:R-:W-:Y:S02]  /*1ab0*/  CS2R R38, SRZ ;  /* 0x0000000000267805 */ /* 0x000fe4000001ff00 */
[----:B------:R-:W-:Y:S02]  /*1ac0*/  CS2R R52, SRZ ;  /* 0x0000000000347805 */ /* 0x000fe4000001ff00 */
[----:B------:R-:W-:Y:S02]  /*1ad0*/  CS2R R40, SRZ ;  /* 0x0000000000287805 */ /* 0x000fe4000001ff00 */
[----:B------:R-:W-:Y:S01]  /*1ae0*/  CS2R R46, SRZ ;  /* 0x00000000002e7805 */ /* 0x000fe2000001ff00 */
[----:B------:R-:W-:Y:S01]  /*1af0*/  IMAD.MOV.U32 R42, RZ, RZ, RZ ;  /* 0x000000ffff2a7224 */ /* 0x000fe200078e00ff */
        /* <DEDUP_REMOVED lines=9> */
[----:B------:R-:W-:Y:S01]  /*1b90*/  CS2R R96, SRZ ;  /* 0x0000000000607805 */ /* 0x000fe2000001ff00 */
[----:B------:R-:W-:Y:S06]  /*1ba0*/  @!P1 BRA `(.L_x_1034) ;  /* 0x00000154005c9947 */ /* 0x000fec0003800000 */
[----:B------:R-:W-:Y:S01]  /*1bb0*/  SHF.R.S32.HI R3, RZ, 0x1f, R230 ;  /* 0x0000001fff037819 */ /* 0x000fe200000114e6 */
[----:B------:R-:W0:Y:S01]  /*1bc0*/  S2UR UR40, SR_CgaCtaId ;  /* 0x00000000002879c3 */ /* 0x000e220000008800 */
[----:B------:R-:W-:Y:S02]  /*1bd0*/  UMOV UR41, 0x400 ;  /* 0x0000040000297882 */ /* 0x000fe40000000000 */
[----:B------:R-:W-:-:S04]  /*1be0*/  LEA.HI R3, R3, R230, RZ, 0x7 ;  /* 0x000000e603037211 */ /* 0x000fc800078f38ff */
[----:B------:R-:W-:-:S06]  /*1bf0*/  SHF.R.S32.HI R3, RZ, 0x7, R3 ;  /* 0x00000007ff037819 */ /* 0x000fcc0000011403 */
[----:B------:R-:W1:Y:S01]  /*1c00*/  SHFL.IDX PT, R3, R3, RZ, 0x1f ;  /* 0x00001fff03037589 */ /* 0x000e6200000e0000 */
[----:B0-----:R-:W-:-:S04]  /*1c10*/  ULEA UR41, UR40, UR41, 0x18 ;  /* 0x0000002928297291 */ /* 0x001fc8000f8ec03f */
[----:B------:R-:W-:-:S04]  /*1c20*/  UIADD3 UR5, UR41, 0x1c400, URZ ;  /* 0x0001c40029057890 */ /* 0x000fc8000fffe03f */
[----:B------:R-:W-:Y:S01]  /*1c30*/  ULOP3.LUT UP0, URZ, UR5, 0x9f, URZ, 0xc0, !UPT ;  /* 0x0000009f053f7892 */ /* 0x000fe2000f80c03f */
[----:B-1----:R-:W-:-:S05]  /*1c40*/  R2UR UR44, R3 ;  /* 0x00000000032c72ca */ /* 0x002fca00000e0000 */
[----:B------:R-:W-:-:S08]  /*1c50*/  PLOP3.LUT P0, PT, PT, PT, UP0, 0x80, 0x0 ;  /* 0x000000000000781c */ /* 0x000fd00003f0f008 */
        /* <DEDUP_REMOVED lines=23> */
.L_x_1035:
        /* <DEDUP_REMOVED lines=9> */
.L_x_1228:
[----:B------:R-:W-:Y:S05]  /*1e60*/  @!P0 BRA `(.L_x_1037) ;  /* 0x0000000000048947 */ /* 0x000fea0003800000 */
[----:B------:R-:W-:Y:S01]  /*1e70*/  BPT.TRAP 0x1 ;  /* 0x000000040000795c */ /* 0x000fe20000300000 */
.L_x_1037:
[----:B------:R-:W-:Y:S02]  /*1e80*/  IMAD.U32 R5, RZ, RZ, UR52 ;  /* 0x00000034ff057e24 */ /* 0x000fe4000f8e00ff */
[----:B0-----:R-:W-:-:S03]  /*1e90*/  IMAD.U32 R0, RZ, RZ, UR45 ;  /* 0x0000002dff007e24 */ /* 0x001fc6000f8e00ff */
[----:B------:R-:W-:Y:S02]  /*1ea0*/  LEA R5, R5, UR41, 0x3 ;  /* 0x0000002905057c11 */ /* 0x000fe4000f8e18ff */
[----:B------:R-:W-:-:S04]  /*1eb0*/  SHF.L.U32 R0, R0, 0x1f, RZ ;  /* 0x0000001f00007819 */ /* 0x000fc800000006ff */
[----:B------:R0:W1:Y:S01]  /*1ec0*/  SYNCS.PHASECHK.TRANS64.TRYWAIT P1, [R5+URZ+0x2e830], R0 ;  /* 0x02e83000050075a7 */ /* 0x000062000802017f */
[----:B------:R-:W-:Y:S05]  /*1ed0*/  @!P0 BRA `(.L_x_1038) ;  /* 0x0000000000048947 */ /* 0x000fea0003800000 */
[----:B------:R-:W-:Y:S01]  /*1ee0*/  BPT.TRAP 0x1 ;  /* 0x000000040000795c */ /* 0x000fe20000300000 */
.L_x_1038:
[----:B-1----:R-:W-:Y:S05]  /*1ef0*/  @P1 BRA `(.L_x_1039) ;  /* 0x0000000000081947 */ /* 0x002fea0003800000 */
[----:B------:R-:W1:Y:S02]  /*1f00*/  SYNCS.PHASECHK.TRANS64.TRYWAIT P1, [R5+URZ+0x2e830], R0 ;  /* 0x02e83000050075a7 */ /* 0x000e64000802017f */
[----:B-1----:R-:W-:Y:S05]  /*1f10*/  @!P1 BRA `(.L_x_1040) ;  /* 0x000001d800109947 */ /* 0x002fea0003800000 */
.L_x_1039:
        /* <DEDUP_REMOVED lines=21> */
[----:B------:R-:W-:-:S02]  /*2070*/  ULDC UR54, c[0x0][0x9dc] ;  /* 0x0002770000367ab9 */ /* 0x000fc40000000800 */
        /* <DEDUP_REMOVED lines=174> */
[----:B------:R-:W-:-:S03]  /*2b60*/  VIADD R21, R6, 0xffffffff ;  /* 0xffffffff06157836 */ /* 0x000fc60000000000 */
[----:B------:R-:W-:Y:S01]  /*2b70*/  IADD3 R4, -R18, R5, R17 ;  /* 0x0000000512047210 */ /* 0x000fe20007ffe111 */
[----:B------:R-:W-:Y:S01]  /*2b80*/  VIADD R5, R5, 0xffffffff ;  /* 0xffffffff05057836 */ /* 0x000fe20000000000 */
        /* <DEDUP_REMOVED lines=11> */
[----:B------:R-:W-:-:S04]  /*2c40*/  VIADD R0, R0, 0xe0 ;  /* 0x000000e000007836 */ /* 0x000fc80000000000 */
[----:B------:R-:W-:Y:S02]  /*2c50*/  IMAD R9, R19, -0x2, R0 ;  /* 0xfffffffe13097824 */ /* 0x000fe400078e0200 */
[C---:B------:R-:W-:Y:S02]  /*2c60*/  VIADD R0, R4.reuse, UR6 ;  /* 0x0000000604007c36 */ /* 0x040fe40008000000 */
[----:B------:R-:W-:-:S03]  /*2c70*/  VIADD R4, R4, UR10 ;  /* 0x0000000a04047c36 */ /* 0x000fc60008000000 */
[----:B0-----:R-:W-:Y:S01]  /*2c80*/  VIADDMNMX R20, R11, R0, R9, PT ;  /* 0x000000000b147246 */ /* 0x001fe20003800109 */
[----:B------:R-:W-:Y:S01]  /*2c90*/  IMAD.IADD R6, R4, 0x1, R11 ;  /* 0x0000000104067824 */ /* 0x000fe200078e020b */
[----:B------:R-:W-:Y:S06]  /*2ca0*/  @P1 BRA `(.L_x_1041) ;  /* 0x0000000000541947 */ /* 0x000fec0003800000 */
[----:B------:R-:W-:Y:S01]  /*2cb0*/  IADD3 R8, -R18, R17, R11 ;  /* 0x0000001112087210 */ /* 0x000fe20007ffe10b */
        /* <DEDUP_REMOVED lines=11> */
.L_x_1043:
[----:B------:R-:W-:-:S06]  /*2d70*/  UISETP.NE.AND UP2, UPT, UR7, 0x1, UPT ;  /* 0x000000010700788c */ /* 0x000fcc000bf45270 */
[----:B------:R-:W-:-:S05]  /*2d80*/  PLOP3.LUT P1, PT, PT, PT, UP2, 0x80, 0x0 ;  /* 0x000000000000781c */ /* 0x000fca0003f2f028 */
[----:B------:R-:W-:-:S08]  /*2d90*/  @UP2 ULDC.64 UR10, c[0x0][0x9e8] ;  /* 0x00027a00000a2ab9 */ /* 0x000fd00000000a00 */
[----:B------:R-:W-:-:S05]  /*2da0*/  @P1 IMAD.HI.U32 R10, R8, UR10, RZ ;  /* 0x0000000a080a1c27 */ /* 0x000fca000f8e00ff */
[----:B------:R-:W-:-:S07]  /*2db0*/  @P1 SHF.R.U32.HI R8, RZ, UR11, R10 ;  /* 0x0000000bff081c19 */ /* 0x000fce000801160a */
.L_x_1044:
[----:B------:R-:W-:Y:S05]  /*2dc0*/  BSYNC B0 ;  /* 0x0000000000007941 */ /* 0x000fea0003800000 */
.L_x_1042:
[----:B------:R-:W-:-:S05]  /*2dd0*/  IMAD R11, R8, UR7, R5 ;  /* 0x00000007080b7c24 */ /* 0x000fca000f8e0205 */
[----:B------:R-:W-:Y:S02]  /*2de0*/  VIMNMX R6, R6, R11, !PT ;  /* 0x0000000b06067248 */ /* 0x000fe40007fe0100 */
[----:B------:R-:W-:-:S07]  /*2df0*/  VIADDMNMX R20, R11, UR7, R20, PT ;  /* 0x000000070b147c46 */ /* 0x000fce000b800114 */
.L_x_1041:
[C---:B------:R-:W-:Y:S01]  /*2e00*/  ISETP.GE.AND P1, PT, R21.reuse, 0x2, PT ;  /* 0x000000021500780c */ /* 0x040fe20003f26270 */
[----:B------:R-:W0:Y:S01]  /*2e10*/  SHFL.IDX PT, R3, R3, 0x1, 0x1c1f ;  /* 0x003c1f0003037f89 */ /* 0x000e2200000e0000 */
[C---:B------:R-:W-:Y:S02]  /*2e20*/  ISETP.GE.AND P3, PT, R21.reuse, 0xa, PT ;  /* 0x0000000a1500780c */ /* 0x040fe40003f66270 */
        /* <DEDUP_REMOVED lines=17> */
[C---:B------:R-:W-:Y:S02]  /*2f40*/  ISETP.GE.AND P2, PT, R21.reuse, 0x12, PT ;  /* 0x000000121500780c */ /* 0x040fe40003f46270 */
        /* <DEDUP_REMOVED lines=17> */
[C---:B------:R-:W-:Y:S02]  /*3060*/  ISETP.GE.AND P3, PT, R21.reuse, 0x22, PT ;  /* 0x000000221500780c */ /* 0x040fe40003f66270 */
        /* <DEDUP_REMOVED lines=30> */
[C---:B------:R-:W-:Y:S02]  /*3250*/  ISETP.GE.AND P4, PT, R21.reuse, 0x3a, PT ;  /* 0x0000003a1500780c */ /* 0x040fe40003f86270 */
        /* <DEDUP_REMOVED lines=223> */
.L_x_1047:
[----:B------:R-:W-:-:S06]  /*4050*/  UISETP.NE.AND UP2, UPT, UR7, 0x1, UPT ;  /* 0x000000010700788c */ /* 0x000fcc000bf45270 */
[----:B------:R-:W-:-:S05]  /*4060*/  PLOP3.LUT P6, PT, PT, PT, UP2, 0x80, 0x0 ;  /* 0x000000000000781c */ /* 0x000fca0003fcf028 */
[----:B------:R-:W-:-:S08]  /*4070*/  @UP2 ULDC.64 UR10, c[0x0][0x9e8] ;  /* 0x00027a00000a2ab9 */ /* 0x000fd00000000a00 */
[----:B------:R-:W-:Y:S01]  /*4080*/  @P6 IMAD.HI.U32 R3, R6, UR10, RZ ;  /* 0x0000000a06036c27 */ /* 0x000fe2000f8e00ff */
[----:B------:R-:W-:-:S13]  /*4090*/  PLOP3.LUT P6, PT, PT, PT, UP2, 0x80, 0x0 ;  /* 0x000000000000781c */ /* 0x000fda0003fcf028 */
[----:B------:R-:W-:-:S07]  /*40a0*/  @P6 SHF.R.U32.HI R6, RZ, UR11, R3 ;  /* 0x0000000bff066c19 */ /* 0x000fce0008011603 */
.L_x_1048:
[----:B------:R-:W-:Y:S05]  /*40b0*/  BSYNC B0 ;  /* 0x0000000000007941 */ /* 0x000fea0003800000 */
.L_x_1046:
[----:B------:R-:W-:-:S05]  /*40c0*/  IMAD R5, R6, UR7, R5 ;  /* 0x0000000706057c24 */ /* 0x000fca000f8e0205 */
[----:B------:R-:W-:Y:S02]  /*40d0*/  VIMNMX R4, R4, R5, !PT ;  /* 0x0000000504047248 */ /* 0x000fe40007fe0100 */
[----:B------:R-:W-:-:S07]  /*40e0*/  VIADDMNMX R0, R5, UR7, R0, PT ;  /* 0x0000000705007c46 */ /* 0x000fce000b800100 */
.L_x_1045:
[----:B------:R-:W-:Y:S01]  /*40f0*/  ISETP.GT.AND P1, PT, R4, 0x20, !P1 ;  /* 0x000000200400780c */ /* 0x000fe20004f24270 */
[----:B------:R-:W-:Y:S01]  /*4100*/  @UP0 ULDC UR10, c[0x0][0x44c] ;  /* 0x00011300000a0ab9 */ /* 0x000fe20000000800 */
[----:B------:R-:W-:Y:S01]  /*4110*/  ISETP.NE.AND P6, PT, R174, RZ, PT ;  /* 0x000000ffae00720c */ /* 0x000fe20003fc5270 */
[----:B------:R-:W-:Y:S01]  /*4120*/  UIMAD.WIDE.U32 UR10, UR36, UR10, URZ ;  /* 0x0000000a240a72a5 */ /* 0x000fe2000f8e003f */
[----:B------:R-:W-:Y:S01]  /*4130*/  ISETP.LT.OR P1, PT, R0, 0x21, P1 ;  /* 0x000000210000780c */ /* 0x000fe20000f21670 */
[----:B------:R-:W-:Y:S01]  /*4140*/  @UP0 ULDC UR18, c[0x0][0x450] ;  /* 0x0001140000120ab9 */ /* 0x000fe20000000800 */
[----:B------:R-:W-:Y:S01]  /*4150*/  ISETP.GT.AND P2, PT, R4, 0x29, !P2 ;  /* 0x000000290400780c */ /* 0x000fe20005744270 */
[----:B------:R-:W-:Y:S01]  /*4160*/  UMOV UR14, UR36 ;  /* 0x00000024000e7c82 */ /* 0x000fe20008000000 */
[----:B------:R-:W-:Y:S01]  /*4170*/  FSEL R106, R106, -INF , !P1 ;  /* 0xff8000006a6a7808 */ /* 0x000fe20004800000 */
[----:B------:R-:W-:Y:S01]  /*4180*/  @UP0 USHF.R.U32.HI UR14, URZ, UR18, UR11 ;  /* 0x000000123f0e0299 */ /* 0x000fe2000801160b */
[----:B------:R-:W-:-:S02]  /*4190*/  ISETP.NE.AND P1, PT, R150, RZ, PT ;  /* 0x000000ff9600720c */ /* 0x000fc40003f25270 */
[----:B------:R-:W-:Y:S02]  /*41a0*/  ISETP.LT.OR P2, PT, R0, 0x2a, P2 ;  /* 0x0000002a0000780c */ /* 0x000fe40001741670 */
[----:B------:R-:W-:Y:S02]  /*41b0*/  ISETP.GT.AND P1, PT, R4, 0x21, !P1 ;  /* 0x000000210400780c */ /* 0x000fe40004f24270 */
[----:B------:R-:W-:Y:S02]  /*41c0*/  FSEL R111, R111, -INF , !P2 ;  /* 0xff8000006f6f7808 */ /* 0x000fe40005000000 */
[----:B------:R-:W-:Y:S02]  /*41d0*/  ISETP.LT.OR P1, PT, R0, 0x22, P1 ;  /* 0x000000220000780c */ /* 0x000fe40000f21670 */
[----:B------:R-:W-:Y:S02]  /*41e0*/  ISETP.NE.AND P2, PT, R175, RZ, PT ;  /* 0x000000ffaf00720c */ /* 0x000fe40003f45270 */
        /* <DEDUP_REMOVED lines=83> */
[----:B------:R-:W-:Y:S02]  /*4720*/  ISETP.GT.AND P1, PT, R4, 0x59, !P2 ;  /* 0x000000590400780c */ /* 0x000fe40005724270 */
[----:B------:R-:W-:-:S02]  /*4730*/  ISETP.NE.AND P2, PT, R177, RZ, PT ;  /* 0x000000ffb100720c */ /* 0x000fc40003f45270 */
        /* <DEDUP_REMOVED lines=52> */
[C---:B------:R-:W-:Y:S02]  /*4a80*/  ISETP.GT.AND P1, PT, R4.reuse, 0x79, !P1 ;  /* 0x000000790400780c */ /* 0x040fe40004f24270 */
[----:B------:R-:W-:Y:S01]  /*4a90*/  ISETP.GT.AND P3, PT, R4, 0xd0, !P3 ;  /* 0x000000d00400780c */ /* 0x000fe20005f64270 */
[----:B------:R-:W0:Y:S01]  /*4aa0*/  SHFL.BFLY PT, R3, R6, 0x2, 0x1f ;  /* 0x0c401f0006037f89 */ /* 0x000e2200000e0000 */
[----:B------:R-:W-:-:S02]  /*4ab0*/  ISETP.LT.OR P1, PT, R0, 0x7a, P1 ;  /* 0x0000007a0000780c */ /* 0x000fc40000f21670 */
[----:B------:R-:W-:Y:S02]  /*4ac0*/  ISETP.GT.AND P4, PT, R4, 0xd1, !P4 ;  /* 0x000000d10400780c */ /* 0x000fe40006784270 */
        /* <DEDUP_REMOVED lines=11> */
[C---:B------:R-:W-:Y:S02]  /*4b80*/  ISETP.LT.OR P5, PT, R0.reuse, 0xd9, P5 ;  /* 0x000000d90000780c */ /* 0x040fe40002fa1670 */
[----:B------:R-:W-:Y:S02]  /*4b90*/  ISETP.LT.OR P1, PT, R0, 0x82, P1 ;  /* 0x000000820000780c */ /* 0x000fe40000f21670 */
[----:B------:R-:W-:Y:S02]  /*4ba0*/  FSEL R35, R35, -INF , !P4 ;  /* 0xff80000023237808 */ /* 0x000fe40006000000 */
        /* <DEDUP_REMOVED lines=9> */
[----:B------:R-:W-:Y:S02]  /*4c40*/  R2UR UR15, R137 ;  /* 0x00000000890f72ca */ /* 0x000fe400000e0000 */
[----:B------:R-:W-:Y:S02]  /*4c50*/  FSEL R63, R63, -INF , !P1 ;  /* 0xff8000003f3f7808 */ /* 0x000fe40004800000 */
[----:B------:R-:W-:-:S04]  /*4c60*/  ISETP.NE.AND P1, PT, R160, RZ, PT ;  /* 0x000000ffa000720c */ /* 0x000fc80003f25270 */
[----:B------:R-:W-:-:S04]  /*4c70*/  ISETP.GT.AND P1, PT, R4, 0x90, !P1 ;  /* 0x000000900400780c */ /* 0x000fc80004f24270 */
[----:B------:R-:W-:Y:S01]  /*4c80*/  ISETP.LT.OR P1, PT, R0, 0x91, P1 ;  /* 0x000000910000780c */ /* 0x000fe20000f21670 */
[----:B------:R-:W-:-:S03]  /*4c90*/  UIADD3 UR10, UR15, UR14, URZ ;  /* 0x0000000e0f0a7290 */ /* 0x000fc6000fffe03f */
[----:B------:R-:W-:Y:S01]  /*4ca0*/  FSEL R66, R66, -INF , !P1 ;  /* 0xff80000042427808 */ /* 0x000fe20004800000 */
[----:B------:R-:W-:Y:S01]  /*4cb0*/  UIADD3 UR14, UR10, UR6, URZ ;  /* 0x000000060a0e7290 */ /* 0x000fe2000fffe03f */
        /* <DEDUP_REMOVED lines=52> */
[----:B------:R-:W-:Y:S02]  /*5000*/  ISETP.NE.AND P1, PT, R8, RZ, PT ;  /* 0x000000ff0800720c */ /* 0x000fe40003f25270 */
[----:B0-----:R-:W-:Y:S02]  /*5010*/  FMNMX.FTZ R8, R6, R3, !PT ;  /* 0x0000000306087209 */ /* 0x001fe40007810000 */
[----:B------:R-:W-:-:S03]  /*5020*/  ISETP.GT.AND P1, PT, R4, 0x9, !P1 ;  /* 0x000000090400780c */ /* 0x000fc60004f24270 */
[----:B------:R-:W0:Y:S01]  /*5030*/  SHFL.BFLY PT, R3, R8, 0x1, 0x1f ;  /* 0x0c201f0008037f89 */ /* 0x000e2200000e0000 */
        /* <DEDUP_REMOVED lines=28> */
[----:B------:R-:W-:Y:S01]  /*5200*/  ISETP.NE.AND P6, PT, R138, RZ, PT ;  /* 0x000000ff8a00720c */ /* 0x000fe20003fc5270 */
[----:B------:R-:W-:Y:S01]  /*5210*/  IMAD.U32 R138, RZ, RZ, UR37 ;  /* 0x00000025ff8a7e24 */ /* 0x000fe2000f8e00ff */
[----:B------:R-:W-:-:S03]  /*5220*/  ISETP.LT.OR P1, PT, R0, 0xc2, P1 ;  /* 0x000000c20000780c */ /* 0x000fc60000f21670 */
[----:B------:R-:W-:Y:S01]  /*5230*/  FFMA.FTZ R138, R3, R138, -8 ;  /* 0xc1000000038a7423 */ /* 0x000fe2000001008a */
        /* <DEDUP_REMOVED lines=33> */
[----:B------:R-:W0:Y:S01]  /*5450*/  MUFU.EX2 R6, R6 ;  /* 0x0000000600067308 */ /* 0x000e220000000800 */
        /* <DEDUP_REMOVED lines=15> */
[----:B------:R-:W-:Y:S01]  /*5550*/  FFMA.FTZ R92, R92, UR37, -R138 ;  /* 0x000000255c5c7c23 */ /* 0x000fe2000801088a */
[----:B------:R-:W-:Y:S01]  /*5560*/  FMNMX.FTZ R112, R114, R117, !PT ;  /* 0x0000007572707209 */ /* 0x000fe20007810000 */
[----:B------:R-:W1:Y:S01]  /*5570*/  MUFU.EX2 R10, R10 ;  /* 0x0000000a000a7308 */ /* 0x000e620000000800 */
[----:B------:R-:W-:Y:S01]  /*5580*/  FSEL R39, R39, -INF , !P2 ;  /* 0xff80000027277808 */ /* 0x000fe20005000000 */
[----:B0-----:R-:W-:Y:S01]  /*5590*/  FADD.FTZ R124, R5, R6 ;  /* 0x00000006057c7221 */ /* 0x001fe20000010000 */
        /* <DEDUP_REMOVED lines=14> */
[----:B-1----:R-:W-:Y:S01]  /*5680*/  F2FP.SATFINITE.E4M3.F32.PACK_AB_MERGE_C R224, R10, R9, RZ ;  /* 0x000000090ae0723e */ /* 0x002fe200048070ff */
        /* <DEDUP_REMOVED lines=36> */
[----:B------:R-:W-:Y:S01]  /*58d0*/  FFMA.FTZ R33, R33, UR37, -R138 ;  /* 0x0000002521217c23 */ /* 0x000fe2000801088a */
        /* <DEDUP_REMOVED lines=67> */
[----:B------:R-:W-:Y:S01]  /*5d10*/  MUFU.EX2 R81, R81 ;  /* 0x0000005100517308 */ /* 0x000fe20000000800 */
        /* <DEDUP_REMOVED lines=22> */
[--C-:B------:R-:W-:Y:S01]  /*5e80*/  FFMA.FTZ R118, R94, UR37, -R101.reuse ;  /* 0x000000255e767c23 */ /* 0x100fe20008010865 */
[----:B------:R-:W-:-:S01]  /*5e90*/  FFMA.FTZ R94, R98, UR37, -R101 ;  /* 0x00000025625e7c23 */ /* 0x000fc20008010865 */
[----:B------:R-:W-:Y:S01]  /*5ea0*/  FADD.FTZ R103, R10, R103 ;  /* 0x000000670a677221 */ /* 0x000fe20000010000 */
[----:B------:R-:W-:-:S01]  /*5eb0*/  FFMA.FTZ R98, R102, UR37, -R101 ;  /* 0x0000002566627c23 */ /* 0x000fc20008010865 */
[--C-:B------:R-:W-:Y:S01]  /*5ec0*/  FFMA.FTZ R116, R126, UR37, -R101.reuse ;  /* 0x000000257e747c23 */ /* 0x100fe20008010865 */
[----:B------:R-:W-:-:S01]  /*5ed0*/  FFMA.FTZ R102, R78, UR37, -R101 ;  /* 0x000000254e667c23 */ /* 0x000fc20008010865 */
[----:B------:R-:W-:Y:S01]  /*5ee0*/  FFMA.FTZ R78, R82, UR37, -R101 ;  /* 0x00000025524e7c23 */ /* 0x000fe20008010865 */
[----:B------:R-:W-:Y:S01]  /*5ef0*/  MUFU.EX2 R52, R52 ;  /* 0x0000003400347308 */ /* 0x000fe20000000800 */
[----:B------:R-:W-:-:S01]  /*5f00*/  FADD.FTZ R82, R8, R103 ;  /* 0x0000006708527221 */ /* 0x000fc20000010000 */
[--C-:B------:R-:W-:Y:S01]  /*5f10*/  FFMA.FTZ R112, R130, UR37, -R101.reuse ;  /* 0x0000002582707c23 */ /* 0x100fe20008010865 */
        /* <DEDUP_REMOVED lines=9> */
[----:B------:R-:W-:Y:S01]  /*5fb0*/  FFMA.FTZ R90, R90, UR37, -R101 ;  /* 0x000000255a5a7c23 */ /* 0x000fe20008010865 */
[----:B------:R-:W-:-:S01]  /*5fc0*/  FADD.FTZ R103, R21, R86 ;  /* 0x0000005615677221 */ /* 0x000fc20000010000 */
        /* <DEDUP_REMOVED lines=11> */
[----:B0-----:R-:W-:-:S01]  /*6080*/  FADD.FTZ R103, R52, R117 ;  /* 0x0000007534677221 */ /* 0x001fc20000010000 */
[----:B------:R-:W-:Y:S01]  /*6090*/  FADD.FTZ R124, R104, R129 ;  /* 0x00000081687c7221 */ /* 0x000fe20000010000 */
[----:B------:R-:W-:Y:S01]  /*60a0*/  F2FP.SATFINITE.E4M3.F32.PACK_AB_MERGE_C R214, R81, R80, R214 ;  /* 0x0000005051d6723e */ /* 0x000fe200048070d6 */
[--C-:B------:R-:W-:Y:S01]  /*60b0*/  FFMA.FTZ R59, R59, UR37, -R101.reuse ;  /* 0x000000253b3b7c23 */ /* 0x100fe20008010865 */
[----:B------:R-:W-:-:S01]  /*60c0*/  FFMA.FTZ R62, R62, UR37, -R101 ;  /* 0x000000253e3e7c23 */ /* 0x000fc20008010865 */
[----:B------:R-:W-:Y:S01]  /*60d0*/  FADD.FTZ R124, R105, R124 ;  /* 0x0000007c697c7221 */ /* 0x000fe20000010000 */
[----:B------:R-:W-:-:S01]  /*60e0*/  FFMA.FTZ R63, R63, UR37, -R101 ;  /* 0x000000253f3f7c23 */ /* 0x000fc20008010865 */
[----:B------:R-:W0:Y:S01]  /*60f0*/  MUFU.EX2 R112, R112 ;  /* 0x0000007000707308 */ /* 0x000e220000000800 */
[----:B-1----:R-:W-:-:S01]  /*6100*/  FADD.FTZ R86, R116, R103 ;  /* 0x0000006774567221 */ /* 0x002fc20000010000 */
[----:B------:R-:W-:Y:S01]  /*6110*/  FADD.FTZ R129, R15, R124 ;  /* 0x0000007c0f817221 */ /* 0x000fe20000010000 */
[----:B------:R-:W-:-:S01]  /*6120*/  FFMA.FTZ R66, R66, UR37, -R101 ;  /* 0x0000002542427c23 */ /* 0x000fc20008010865 */
[--C-:B------:R-:W-:Y:S01]  /*6130*/  FFMA.FTZ R70, R70, UR37, -R101.reuse ;  /* 0x0000002546467c23 */ /* 0x100fe20008010865 */
[----:B------:R-:W-:-:S01]  /*6140*/  FFMA.FTZ R71, R71, UR37, -R101 ;  /* 0x0000002547477c23 */ /* 0x000fc20008010865 */
[----:B------:R-:W-:Y:S01]  /*6150*/  FADD.FTZ R129, R20, R129 ;  /* 0x0000008114817221 */ /* 0x000fe20000010000 */
        /* <DEDUP_REMOVED lines=19> */
[----:B------:R-:W-:Y:S01]  /*6290*/  FADD.FTZ R86, R108, R129 ;  /* 0x000000816c567221 */ /* 0x000fe20000010000 */
[----:B------:R-:W-:-:S01]  /*62a0*/  FFMA.FTZ R35, R35, UR37, -R101 ;  /* 0x0000002523237c23 */ /* 0x000fc20008010865 */
[--C-:B------:R-:W-:Y:S01]  /*62b0*/  FFMA.FTZ R38, R38, UR37, -R101.reuse ;  /* 0x0000002526267c23 */ /* 0x100fe20008010865 */
[----:B------:R-:W-:-:S01]  /*62c0*/  FFMA.FTZ R39, R39, UR37, -R101 ;  /* 0x0000002527277c23 */ /* 0x000fc20008010865 */
[----:B------:R-:W-:-:S02]  /*62d0*/  F2FP.SATFINITE.E4M3.F32.PACK_AB_MERGE_C R116, R123, R116, RZ ;  /* 0x000000747b74723e */ /* 0x000fc400048070ff */
[----:B------:R-:W1:Y:S01]  /*62e0*/  MUFU.EX2 R106, R106 ;  /* 0x0000006a006a7308 */ /* 0x000e620000000800 */
[----:B--2---:R-:W-:-:S01]  /*62f0*/  FADD.FTZ R10, R120, R103 ;  /* 0x00000067780a7221 */ /* 0x004fc20000010000 */
[----:B------:R-:W-:Y:S01]  /*6300*/  FADD.FTZ R103, R109, R86 ;  /* 0x000000566d677221 */ /* 0x000fe20000010000 */
[----:B------:R-:W-:-:S03]  /*6310*/  F2FP.SATFINITE.E4M3.F32.PACK_AB_MERGE_C R225, R117, R52, R116 ;  /* 0x0000003475e1723e */ /* 0x000fc60004807074 */
[----:B------:R-:W-:Y:S02]  /*6320*/  FADD.FTZ R86, R88, R103 ;  /* 0x0000006758567221 */ /* 0x000fe40000010000 */
[----:B------:R-:W2:Y:S01]  /*6330*/  MUFU.EX2 R107, R107 ;  /* 0x0000006b006b7308 */ /* 0x000ea20000000800 */
[----:B0-----:R-:W-:-:S01]  /*6340*/  FADD.FTZ R21, R125, R10 ;  /* 0x0000000a7d157221 */ /* 0x001fc20000010000 */
[----:B------:R-:W-:Y:S01]  /*6350*/  FADD.FTZ R103, R89, R86 ;  /* 0x0000005659677221 */ /* 0x000fe20000010000 */
[----:B------:R-:W-:-:S04]  /*6360*/  F2FP.SATFINITE.E4M3.F32.PACK_AB_MERGE_C R120, R125, R120, RZ ;  /* 0x000000787d78723e */ /* 0x000fc800048070ff */
[----:B------:R-:W-:Y:S01]  /*6370*/  F2FP.SATFINITE.E4M3.F32.PACK_AB_MERGE_C R227, R121, R112, R120 ;  /* 0x0000007079e3723e */ /* 0x000fe20004807078 */
[----:B------:R-:W0:Y:S01]  /*6380*/  MUFU.EX2 R122, R122 ;  /* 0x0000007a007a7308 */ /* 0x000e220000000800 */
[----:B-1----:R-:W-:-:S07]  /*6390*/  FADD.FTZ R14, R106, R21 ;  /* 0x000000156a0e7221 */ /* 0x002fce0000010000 */
[----:B------:R-:W1:Y:S01]  /*63a0*/  MUFU.EX2 R127, R127 ;  /* 0x0000007f007f7308 */ /* 0x000e620000000800 */
[----:B--2---:R-:W-:-:S01]  /*63b0*/  FADD.FTZ R21, R107, R14 ;  /* 0x0000000e6b157221 */ /* 0x004fc20000010000 */
[----:B------:R-:W-:-:S04]  /*63c0*/  FADD.FTZ R14, R92, R103 ;  /* 0x000000675c0e7221 */ /* 0x000fc80000010000 */
[----:B------:R-:W-:Y:S02]  /*63d0*/  FADD.FTZ R14, R113, R14 ;  /* 0x0000000e710e7221 */ /* 0x000fe40000010000 */
[----:B------:R-:W2:Y:S01]  /*63e0*/  MUFU.EX2 R110, R110 ;  /* 0x0000006e006e7308 */ /* 0x000ea20000000800 */
[----:B0-----:R-:W-:-:S07]  /*63f0*/  FADD.FTZ R6, R122, R21 ;  /* 0x000000157a067221 */ /* 0x001fce0000010000 */
[----:B------:R-:W0:Y:S01]  /*6400*/  MUFU.EX2 R111, R111 ;  /* 0x0000006f006f7308 */ /* 0x000e220000000800 */
[----:B-1----:R-:W-:-:S01]  /*6410*/  FADD.FTZ R21, R127, R6 ;  /* 0x000000067f157221 */ /* 0x002fc20000010000 */
[----:B------:R-:W-:Y:S01]  /*6420*/  FFMA.FTZ R6, R67, UR37, -R101 ;  /* 0x0000002543067c23 */ /* 0x000fe20008010865 */
[----:B------:R-:W-:-:S04]  /*6430*/  F2FP.SATFINITE.E4M3.F32.PACK_AB_MERGE_C R122, R127, R122, RZ ;  /* 0x0000007a7f7a723e */ /* 0x000fc800048070ff */
[----:B------:R-:W-:Y:S01]  /*6440*/  F2FP.SATFINITE.E4M3.F32.PACK_AB_MERGE_C R221, R107, R106, R122 ;  /* 0x0000006a6bdd723e */ /* 0x000fe2000480707a */
        /* <DEDUP_REMOVED lines=14> */
[----:B------:R-:W-:Y:S01]  /*6530*/  FADD.FTZ R76, R76, R13 ;  /* 0x0000000d4c4c7221 */ /* 0x000fe20000010000 */
[----:B------:R-:W-:-:S03]  /*6540*/  F2FP.SATFINITE.E4M3.F32.PACK_AB_MERGE_C R114, R115, R114, RZ ;  /* 0x000000727372723e */ /* 0x000fc600048070ff */
[----:B------:R-:W-:Y:S01]  /*6550*/  FADD.FTZ R77, R77, R76 ;  /* 0x0000004c4d4d7221 */ /* 0x000fe20000010000 */
[----:B------:R-:W-:Y:S01]  /*6560*/  F2FP.SATFINITE.E4M3.F32.PACK_AB_MERGE_C R223, R111, R110, R114 ;  /* 0x0000006e6fdf723e */ /* 0x000fe20004807072 */
[----:B------:R-:W2:Y:S01]  /*6570*/  MUFU.EX2 R118, R118 ;  /* 0x0000007600767308 */ /* 0x000ea20000000800 */
[----:B0-----:R-:W-:-:S01]  /*6580*/  FADD.FTZ R8, R90, R11 ;  /* 0x0000000b5a087221 */ /* 0x001fc20000010000 */
[----:B------:R-:W-:-:S04]  /*6590*/  FADD.FTZ R12, R80, R77 ;  /* 0x0000004d500c7221 */ /* 0x000fc80000010000 */
[----:B------:R-:W-:Y:S01]  /*65a0*/  FADD.FTZ R81, R81, R12 ;  /* 0x0000000c51517221 */ /* 0x000fe20000010000 */
[----:B------:R-:W-:Y:S01]  /*65b0*/  F2FP.SATFINITE.E4M3.F32.PACK_AB_MERGE_C R12, R61, R60, RZ ;  /* 0x0000003c3d0c723e */ /* 0x000fe200048070ff */
[----:B------:R-:W0:Y:S01]  /*65c0*/  MUFU.EX2 R119, R119 ;  /* 0x0000007700777308 */ /* 0x000e220000000800 */
[----:B-1----:R-:W-:-:S01]  /*65d0*/  FADD.FTZ R11, R91, R8 ;  /* 0x000000085b0b7221 */ /* 0x002fc20000010000 */
[----:B------:R-:W-:-:S04]  /*65e0*/  FADD.FTZ R84, R84, R81 ;  /* 0x0000005154547221 */ /* 0x000fc80000010000 */
[----:B------:R-:W-:Y:S02]  /*65f0*/  FADD.FTZ R85, R85, R84 ;  /* 0x0000005455557221 */ /* 0x000fe40000010000 */
[----:B------:R-:W1:Y:S01]  /*6600*/  MUFU.EX2 R94, R94 ;  /* 0x0000005e005e7308 */ /* 0x000e620000000800 */
[----:B--2---:R-:W-:-:S07]  /*6610*/  FADD.FTZ R8, R118, R11 ;  /* 0x0000000b76087221 */ /* 0x004fce0000010000 */
[----:B------:R-:W2:Y:S01]  /*6620*/  MUFU.EX2 R95, R95 ;  /* 0x0000005f005f7308 */ /* 0x000ea20000000800 */
[----:B0-----:R-:W-:-:S01]  /*6630*/  FADD.FTZ R11, R119, R8 ;  /* 0x00000008770b7221 */ /* 0x001fc20000010000 */
[----:B------:R-:W-:-:S04]  /*6640*/  F2FP.SATFINITE.E4M3.F32.PACK_AB_MERGE_C R118, R119, R118, RZ ;  /* 0x000000767776723e */ /* 0x000fc800048070ff */
[----:B------:R-:W-:Y:S02]  /*6650*/  F2FP.SATFINITE.E4M3.F32.PACK_AB_MERGE_C R217, R91, R90, R118 ;  /* 0x0000005a5bd9723e */ /* 0x000fe40004807076 */
        /* <DEDUP_REMOVED lines=8> */
[----:B------:R-:W-:-:S04]  /*66e0*/  F2FP.SATFINITE.E4M3.F32.PACK_AB_MERGE_C R98, R99, R98, RZ ;  /* 0x000000626362723e */ /* 0x000fc800048070ff */
        /* <DEDUP_REMOVED lines=10> */
[----:B------:R-:W-:Y:S02]  /*6790*/  F2FP.SATFINITE.E4M3.F32.PACK_AB_MERGE_C R213, R75, R74, R79 ;  /* 0x0000004a4bd5723e */ /* 0x000fe4000480704f */
[----:B------:R-:W-:Y:S01]  /*67a0*/  MUFU.EX2 R56, R56 ;  /* 0x0000003800387308 */ /* 0x000fe20000000800 */
[----:B0-----:R-:W-:-:S07]  /*67b0*/  FADD.FTZ R8, R78, R11 ;  /* 0x0000000b4e087221 */ /* 0x001fce0000010000 */
        /* <DEDUP_REMOVED lines=31> */
[----:B------:R-:W-:Y:S01]  /*69b0*/  MUFU.EX2 R40, R40 ;  /* 0x0000002800287308 */ /* 0x000fe20000000800 */
[----:B--2---:R-:W-:-:S01]  /*69c0*/  FADD.FTZ R8, R10, R11 ;  /* 0x0000000b0a087221 */ /* 0x004fc20000010000 */
[----:B------:R-:W-:-:S04]  /*69d0*/  F2FP.SATFINITE.E4M3.F32.PACK_AB_MERGE_C R10, R10, R9, RZ ;  /* 0x000000090a0a723e */ /* 0x000fc800048070ff */
[----:B------:R-:W-:Y:S02]  /*69e0*/  F2FP.SATFINITE.E4M3.F32.PACK_AB_MERGE_C R209, R59, R58, R10 ;  /* 0x0000003a3bd1723e */ /* 0x000fe4000480700a */
[----:B------:R-:W0:Y:S01]  /*69f0*/  MUFU.EX2 R45, R45 ;  /* 0x0000002d002d7308 */ /* 0x000e220000000800 */
[----:B-1----:R-:W-:-:S07]  /*6a00*/  FADD.FTZ R9, R5, R8 ;  /* 0x0000000805097221 */ /* 0x002fce0000010000 */
[----:B------:R-:W1:Y:S08]  /*6a10*/  MUFU.EX2 R6, R6 ;  /* 0x0000000600067308 */ /* 0x000e700000000800 */
[----:B------:R-:W2:Y:S01]  /*6a20*/  MUFU.EX2 R4, R4 ;  /* 0x0000000400047308 */ /* 0x000ea20000000800 */
[----:B0-----:R-:W-:-:S07]  /*6a30*/  F2FP.SATFINITE.E4M3.F32.PACK_AB_MERGE_C R11, R45, R40, RZ ;  /* 0x000000282d0b723e */ /* 0x001fce00048070ff */
[----:B------:R-:W0:Y:S01]  /*6a40*/  MUFU.EX2 R41, R41 ;  /* 0x0000002900297308 */ /* 0x000e220000000800 */
[----:B-1----:R-:W-:-:S07]  /*6a50*/  FADD.FTZ R9, R6, R9 ;  /* 0x0000000906097221 */ /* 0x002fce0000010000 */
[----:B------:R-:W1:Y:S01]  /*6a60*/  MUFU.EX2 R70, R70 ;  /* 0x0000004600467308 */ /* 0x000e620000000800 */
[----:B--2---:R-:W-:-:S07]  /*6a70*/  FADD.FTZ R8, R4, R69 ;  /* 0x0000004504087221 */ /* 0x004fce0000010000 */
[----:B------:R-:W2:Y:S01]  /*6a80*/  MUFU.EX2 R71, R71 ;  /* 0x0000004700477308 */ /* 0x000ea20000000800 */
[C---:B0-----:R-:W-:Y:S01]  /*6a90*/  F2FP.SATFINITE.E4M3.F32.PACK_AB_MERGE_C R204, R41.reuse, R4, R11 ;  /* 0x0000000429cc723e */ /* 0x041fe2000480700b */
[----:B------:R-:W-:-:S04]  /*6aa0*/  FADD.FTZ R41, R41, R8 ;  /* 0x0000000829297221 */ /* 0x000fc80000010000 */
[----:B------:R-:W-:Y:S02]  /*6ab0*/  FADD.FTZ R40, R40, R41 ;  /* 0x0000002928287221 */ /* 0x000fe40000010000 */
[----:B------:R-:W0:Y:S01]  /*6ac0*/  MUFU.EX2 R42, R42 ;  /* 0x0000002a002a7308 */ /* 0x000e220000000800 */
[----:B-1----:R-:W-:-:S01]  /*6ad0*/  FADD.FTZ R4, R70, R9 ;  /* 0x0000000946047221 */ /* 0x002fc20000010000 */
[----:B------:R-:W-:-:S06]  /*6ae0*/  FADD.FTZ R45, R45, R40 ;  /* 0x000000282d2d7221 */ /* 0x000fcc0000010000 */
[----:B------:R-:W1:Y:S01]  /*6af0*/  MUFU.EX2 R43, R43 ;  /* 0x0000002b002b7308 */ /* 0x000e620000000800 */
[C---:B--2---:R-:W-:Y:S01]  /*6b00*/  F2FP.SATFINITE.E4M3.F32.PACK_AB_MERGE_C R70, R71.reuse, R70, RZ ;  /* 0x000000464746723e */ /* 0x044fe200048070ff */
[----:B------:R-:W-:-:S03]  /*6b10*/  FADD.FTZ R71, R71, R4 ;  /* 0x0000000447477221 */ /* 0x000fc60000010000 */
[----:B------:R-:W-:-:S03]  /*6b20*/  F2FP.SATFINITE.E4M3.F32.PACK_AB_MERGE_C R211, R6, R5, R70 ;  /* 0x0000000506d3723e */ /* 0x000fc60004807046 */
[----:B------:R-:W2:Y:S01]  /*6b30*/  MUFU.EX2 R46, R46 ;  /* 0x0000002e002e7308 */ /* 0x000ea20000000800 */
[----:B0-----:R-:W-:-:S07]  /*6b40*/  FADD.FTZ R4, R42, R71 ;  /* 0x000000472a047221 */ /* 0x001fce0000010000 */
[----:B------:R-:W-:Y:S01]  /*6b50*/  MUFU.EX2 R48, R48 ;  /* 0x0000003000307308 */ /* 0x000fe20000000800 */
[----:B-1----:R-:W-:-:S07]  /*6b60*/  FADD.FTZ R9, R43, R4 ;  /* 0x000000042b097221 */ /* 0x002fce0000010000 */
[----:B------:R-:W0:Y:S01]  /*6b70*/  MUFU.EX2 R53, R53 ;  /* 0x0000003500357308 */ /* 0x000e220000000800 */
[----:B--2---:R-:W-:-:S07]  /*6b80*/  FADD.FTZ R4, R46, R9 ;  /* 0x000000092e047221 */ /* 0x004fce0000010000 */
        /* <DEDUP_REMOVED lines=19> */
[----:B0-----:R-:W-:-:S07]  /*6cc0*/  FADD.FTZ R4, R54, R9 ;  /* 0x0000000936047221 */ /* 0x001fce0000010000 */
[----:B------:R-:W0:Y:S08]  /*6cd0*/  MUFU.EX2 R55, R55 ;  /* 0x0000003700377308 */ /* 0x000e300000000800 */
[----:B------:R-:W-:Y:S01]  /*6ce0*/  MUFU.EX2 R24, R24 ;  /* 0x0000001800187308 */ /* 0x000fe20000000800 */
[----:B-1----:R-:W-:-:S07]  /*6cf0*/  F2FP.SATFINITE.E4M3.F32.PACK_AB_MERGE_C R8, R29, R28, RZ ;  /* 0x0000001c1d08723e */ /* 0x002fce00048070ff */
[----:B------:R-:W1:Y:S01]  /*6d00*/  MUFU.EX2 R25, R25 ;  /* 0x0000001900197308 */ /* 0x000e620000000800 */
[C---:B0-----:R-:W-:Y:S01]  /*6d10*/  F2FP.SATFINITE.E4M3.F32.PACK_AB_MERGE_C R54, R55.reuse, R54, RZ ;  /* 0x000000363736723e */ /* 0x041fe200048070ff */
[----:B------:R-:W-:-:S03]  /*6d20*/  FADD.FTZ R55, R55, R4 ;  /* 0x0000000437377221 */ /* 0x000fc60000010000 */
[----:B------:R-:W-:-:S03]  /*6d30*/  F2FP.SATFINITE.E4M3.F32.PACK_AB_MERGE_C R207, R51, R50, R54 ;  /* 0x0000003233cf723e */ /* 0x000fc60004807036 */
        /* <DEDUP_REMOVED lines=47> */
.L_x_1050:
[----:B------:R-:W-:-:S11]  /*7030*/  UISETP.NE.AND UP2, UPT, UR7, 0x1, UPT ;  /* 0x000000010700788c */ /* 0x000fd6000bf45270 */
[----:B------:R-:W-:Y:S02]  /*7040*/  @UP2 ULDC.64 UR18, c[0x0][0x9e8] ;  /* 0x00027a0000122ab9 */ /* 0x000fe40000000a00 */
[----:B------:R-:W-:-:S04]  /*7050*/  UIMAD.WIDE.U32 UR10, UR6, UR18, URZ ;  /* 0x00000012060a72a5 */ /* 0x000fc8000f8e003f */
[----:B------:R-:W-:-:S12]  /*7060*/  @UP2 USHF.R.U32.HI UR6, URZ, UR19, UR11 ;  /* 0x000000133f062299 */ /* 0x000fd8000801160b */
.L_x_1051:
[----:B------:R-:W-:-:S04]  /*7070*/  UIMAD UR6, UR6, UR7, UR7 ;  /* 0x00000007060672a4 */ /* 0x000fc8000f8e0207 */
[----:B------:R-:W-:-:S04]  /*7080*/  UISETP.LT.AND UP2, UPT, UR14, UR6, UPT ;  /* 0x000000060e00728c */ /* 0x000fc8000bf41270 */
[----:B------:R-:W-:-:S12]  /*7090*/  USEL UR14, UR14, UR6, UP2 ;  /* 0x000000060e0e7287 */ /* 0x000fd80009000000 */
.L_x_1049:
        /* <DEDUP_REMOVED lines=45> */
.L_x_1070:
        /* <DEDUP_REMOVED lines=9> */
.L_x_1054:
[----:B------:R-:W-:Y:S01]  /*7400*/  ULEA UR6, UR57, UR41, 0x3 ;  /* 0x0000002939067291 */ /* 0x000fe2000f8e183f */
[----:B------:R-:W-:-:S05]  /*7410*/  IMAD.U32 R8, RZ, RZ, UR56 ;  /* 0x00000038ff087e24 */ /* 0x000fca000f8e00ff */
[----:B------:R-:W-:-:S04]  /*7420*/  SHF.L.U32 R8, R8, 0x1f, RZ ;  /* 0x0000001f08087819 */ /* 0x000fc800000006ff */
[----:B------:R0:W1:Y:S01]  /*7430*/  SYNCS.PHASECHK.TRANS64.TRYWAIT P1, [UR6+0x2e830], R8 ;  /* 0x02e83008ff0075a7 */ /* 0x0000620008020146 */
[----:B------:R-:W-:Y:S05]  /*7440*/  @!P0 BRA `(.L_x_1055) ;  /* 0x0000000000048947 */ /* 0x000fea0003800000 */
[----:B------:R-:W-:Y:S01]  /*7450*/  BPT.TRAP 0x1 ;  /* 0x000000040000795c */ /* 0x000fe20000300000 */
.L_x_1055:
[----:B-1----:R-:W-:Y:S05]  /*7460*/  @P1 BRA `(.L_x_1053) ;  /* 0x0000000000081947 */ /* 0x002fea0003800000 */
[----:B------:R-:W1:Y:S02]  /*7470*/  SYNCS.PHASECHK.TRANS64.TRYWAIT P1, [UR6+0x2e830], R8 ;  /* 0x02e83008ff0075a7 */ /* 0x000e640008020146 */
[----:B-1----:R-:W-:Y:S05]  /*7480*/  @!P1 BRA `(.L_x_1056) ;  /* 0x0000018000c89947 */ /* 0x002fea0003800000 */
.L_x_1053:
        /* <DEDUP_REMOVED lines=183> */
.L_x_1058:
[----:B------:R-:W-:Y:S01]  /*8000*/  ULEA UR6, UR52, UR41, 0x3 ;  /* 0x0000002934067291 */ /* 0x000fe2000f8e183f */
[----:B------:R-:W-:-:S05]  /*8010*/  IMAD.U32 R8, RZ, RZ, UR45 ;  /* 0x0000002dff087e24 */ /* 0x000fca000f8e00ff */
[----:B------:R-:W-:-:S04]  /*8020*/  SHF.L.U32 R8, R8, 0x1f, RZ ;  /* 0x0000001f08087819 */ /* 0x000fc800000006ff */
[----:B------:R0:W1:Y:S01]  /*8030*/  SYNCS.PHASECHK.TRANS64.TRYWAIT P1, [UR6+0x2e850], R8 ;  /* 0x02e85008ff0075a7 */ /* 0x0000620008020146 */
[----:B------:R-:W-:Y:S05]  /*8040*/  @!P0 BRA `(.L_x_1059) ;  /* 0x0000000000048947 */ /* 0x000fea0003800000 */
[----:B------:R-:W-:Y:S01]  /*8050*/  BPT.TRAP 0x1 ;  /* 0x000000040000795c */ /* 0x000fe20000300000 */
.L_x_1059:
[----:B-1----:R-:W-:Y:S05]  /*8060*/  @P1 BRA `(.L_x_1057) ;  /* 0x0000000000081947 */ /* 0x002fea0003800000 */
[----:B------:R-:W1:Y:S02]  /*8070*/  SYNCS.PHASECHK.TRANS64.TRYWAIT P1, [UR6+0x2e850], R8 ;  /* 0x02e85008ff0075a7 */ /* 0x000e640008020146 */
[----:B-1----:R-:W-:Y:S05]  /*8080*/  @!P1 BRA `(.L_x_1060) ;  /* 0x0000017400e09947 */ /* 0x002fea0003800000 */
.L_x_1057:
        /* <DEDUP_REMOVED lines=9> */
[----:B------:R-:W-:Y:S02]  /*8120*/  IMAD R14, R4, -0xe0, RZ ;  /* 0xffffff20040e7824 */ /* 0x000fe400078e02ff */
[----:B0-----:R-:W-:Y:S01]  /*8130*/  IMAD.U32 R8, RZ, RZ, UR57 ;  /* 0x00000039ff087e24 */ /* 0x001fe2000f8e00ff */
[----:B------:R-:W-:Y:S01]  /*8140*/  ULOP3.LUT UR6, UR6, 0x10000, URZ, 0xfc, !UPT ;  /* 0x0001000006067892 */ /* 0x000fe2000f8efc3f */
[----:B------:R-:W-:-:S03]  /*8150*/  VIADD R10, R14, 0x1 ;  /* 0x000000010e0a7836 */ /* 0x000fc60000000000 */
[----:B------:R-:W-:Y:S01]  /*8160*/  UIMAD UR10, UR52, 0x700, UR6 ;  /* 0x00000700340a78a4 */ /* 0x000fe2000f8e0206 */
[----:B------:R-:W-:-:S05]  /*8170*/  IMAD R10, R19, -0x2, R10 ;  /* 0xfffffffe130a7824 */ /* 0x000fca00078e020a */
[----:B------:R-:W-:Y:S01]  /*8180*/  IADD3 R11, -R18, R10, R17 ;  /* 0x0000000a120b7210 */ /* 0x000fe20007ffe111 */
[----:B------:R-:W-:Y:S02]  /*8190*/  UMOV UR6, UR10 ;  /* 0x0000000a00067c82 */ /* 0x000fe40008000000 */
[----:B------:R-:W-:Y:S01]  /*81a0*/  QGMMA.64x128x32.F32.E4M3.E4M3 R24, R224, gdesc[UR4], R24, gsb0 ;  /* 0x01e00004e0187df3 */ /* 0x000fe20008000818 */
[----:B------:R-:W-:Y:S01]  /*81b0*/  UIADD3 UR6, UR10, 0x100, URZ ;  /* 0x000001000a067890 */ /* 0x000fe2000fffe03f */
[----:B------:R-:W-:Y:S01]  /*81c0*/  VIADD R12, R11, UR55 ;  /* 0x000000370b0c7c36 */ /* 0x000fe20008000000 */
        /* <DEDUP_REMOVED lines=38> */
[----:B------:R-:W-:Y:S01]  /*8430*/  ULOP3.LUT UR6, URZ, UR54, URZ, 0x33, !UPT ;  /* 0x000000363f067292 */ /* 0x000fe2000f8e333f */
[----:B------:R-:W-:-:S03]  /*8440*/  IADD3 R9, -R23, 0xb, RZ ;  /* 0x0000000b17097810 */ /* 0x000fc60007ffe1ff */
[----:B------:R-:W0:Y:S02]  /*8450*/  SHFL.IDX PT, R15, R13, RZ, 0x1c1f ;  /* 0x001c1fff0d0f7589 */ /* 0x000e2400000e0000 */
[----:B------:R-:W-:Y:S01]  /*8460*/  VIADD R11, R11, UR6 ;  /* 0x000000060b0b7c36 */ /* 0x000fe20008000000 */
[----:B------:R-:W-:Y:S02]  /*8470*/  WARPGROUP.DEPBAR.LE gsb0, 0x0 ;  /* 0x00008000000079c5 */ /* 0x000fe40000010000 */
[----:B------:R0:W-:Y:S06]  /*8480*/  BAR.ARV R9, 0x100 ;  /* 0x000400090000751d */ /* 0x0001ec0000002000 */
[----:B------:R1:W-:Y:S01]  /*8490*/  @!P3 SYNCS.ARRIVE.TRANS64.RED.A1T0 RZ, [R8+URZ], RZ ;  /* 0x000000ff08ffb9a7 */ /* 0x0003e2000810043f */
[----:B0-----:R-:W-:-:S02]  /*84a0*/  IMAD.IADD R9, R11, 0x1, R15 ;  /* 0x000000010b097824 */ /* 0x001fc400078e020f */
[----:B-1----:R-:W-:Y:S02]  /*84b0*/  VIADD R8, R10, 0xffffffff ;  /* 0xffffffff0a087836 */ /* 0x002fe40000000000 */
[----:B------:R-:W-:Y:S01]  /*84c0*/  IMAD.IADD R10, R12, 0x1, R15 ;  /* 0x000000010c0a7824 */ /* 0x000fe200078e020f */
[----:B------:R-:W-:Y:S06]  /*84d0*/  @P1 BRA `(.L_x_1061) ;  /* 0x0000000000541947 */ /* 0x000fec0003800000 */
[----:B------:R-:W-:Y:S01]  /*84e0*/  IADD3 R15, -R18, R17, R15 ;  /* 0x00000011120f7210 */ /* 0x000fe20007ffe10f */
        /* <DEDUP_REMOVED lines=11> */
.L_x_1063:
[----:B------:R-:W-:-:S05]  /*85a0*/  IMAD.U32 R21, RZ, RZ, UR53 ;  /* 0x00000035ff157e24 */ /* 0x000fca000f8e00ff */
[----:B------:R-:W-:-:S13]  /*85b0*/  ISETP.NE.AND P1, PT, R21, 0x1, PT ;  /* 0x000000011500780c */ /* 0x000fda0003f25270 */
[----:B------:R-:W0:Y:S02]  /*85c0*/  @P1 LDC.64 R200, c[0x0][0x9e8] ;  /* 0x00027a00ffc81b82 */ /* 0x000e240000000a00 */
[----:B0-----:R-:W-:-:S05]  /*85d0*/  @P1 IMAD.HI.U32 R20, R15, R200, RZ ;  /* 0x000000c80f141227 */ /* 0x001fca00078e00ff */
[----:B------:R-:W-:-:S07]  /*85e0*/  @P1 SHF.R.U32.HI R15, RZ, R201, R20 ;  /* 0x000000c9ff0f1219 */ /* 0x000fce0000011614 */
.L_x_1064:
[----:B------:R-:W-:Y:S05]  /*85f0*/  BSYNC B0 ;  /* 0x0000000000007941 */ /* 0x000fea0003800000 */
.L_x_1062:
[----:B------:R-:W-:-:S05]  /*8600*/  IMAD R15, R15, R21, R8 ;  /* 0x000000150f0f7224 */ /* 0x000fca00078e0208 */
[----:B------:R-:W-:Y:S02]  /*8610*/  VIADDMNMX R10, R15, R21, R10, PT ;  /* 0x000000150f0a7246 */ /* 0x000fe4000380010a */
[----:B------:R-:W-:-:S07]  /*8620*/  VIMNMX R9, R9, R15, !PT ;  /* 0x0000000f09097248 */ /* 0x000fce0007fe0100 */
.L_x_1061:
[C---:B------:R-:W-:Y:S01]  /*8630*/  ISETP.GE.AND P1, PT, R14.reuse, 0x2, PT ;  /* 0x000000020e00780c */ /* 0x040fe20003f26270 */
[----:B------:R-:W0:Y:S01]  /*8640*/  SHFL.IDX PT, R13, R13, 0x1, 0x1c1f ;  /* 0x003c1f000d0d7f89 */ /* 0x000e2200000e0000 */
        /* <DEDUP_REMOVED lines=11> */
[----:B0-----:R-:W-:Y:S01]  /*8700*/  IMAD.IADD R12, R12, 0x1, R13 ;  /* 0x000000010c0c7824 */ /* 0x001fe200078e020d */
        /* <DEDUP_REMOVED lines=311> */
[----:B------:R-:W-:Y:S01]  /*9a80*/  ISETP.GT.AND P6, PT, R9, 0xd9, !P6 ;  /* 0x000000d90900780c */ /* 0x000fe200077c4270 */
[----:B------:R-:W-:-:S03]  /*9a90*/  IMAD.IADD R9, R11, 0x1, R13 ;  /* 0x000000010b097824 */ /* 0x000fc600078e020d */
        /* <DEDUP_REMOVED lines=16> */
.L_x_1067:
[----:B------:R-:W-:-:S05]  /*9ba0*/  IMAD.U32 R15, RZ, RZ, UR53 ;  /* 0x00000035ff0f7e24 */ /* 0x000fca000f8e00ff */
[----:B------:R-:W-:-:S13]  /*9bb0*/  ISETP.NE.AND P6, PT, R15, 0x1, PT ;  /* 0x000000010f00780c */ /* 0x000fda0003fc5270 */
[----:B------:R-:W0:Y:S02]  /*9bc0*/  @P6 LDC.64 R10, c[0x0][0x9e8] ;  /* 0x00027a00ff0a6b82 */ /* 0x000e240000000a00 */
[----:B0-----:R-:W-:-:S05]  /*9bd0*/  @P6 IMAD.HI.U32 R10, R13, R10, RZ ;  /* 0x0000000a0d0a6227 */ /* 0x001fca00078e00ff */
[----:B------:R-:W-:-:S07]  /*9be0*/  @P6 SHF.R.U32.HI R13, RZ, R11, R10 ;  /* 0x0000000bff0d6219 */ /* 0x000fce000001160a */
.L_x_1068:
[----:B------:R-:W-:Y:S05]  /*9bf0*/  BSYNC B0 ;  /* 0x0000000000007941 */ /* 0x000fea0003800000 */
.L_x_1066:
[----:B------:R-:W-:-:S05]  /*9c00*/  IMAD R8, R13, R15, R8 ;  /* 0x0000000f0d087224 */ /* 0x000fca00078e0208 */
[----:B------:R-:W-:Y:S02]  /*9c10*/  VIADDMNMX R12, R8, R15, R12, PT ;  /* 0x0000000f080c7246 */ /* 0x000fe4000380010c */
[----:B------:R-:W-:-:S07]  /*9c20*/  VIMNMX R9, R9, R8, !PT ;  /* 0x0000000809097248 */ /* 0x000fce0007fe0100 */
.L_x_1065:
[----:B------:R-:W-:Y:S01]  /*9c30*/  ISETP.GT.AND P1, PT, R9, 0x20, !P1 ;  /* 0x000000200900780c */ /* 0x000fe20004f24270 */
[----:B------:R-:W-:Y:S01]  /*9c40*/  IMAD.U32 R15, RZ, RZ, UR37 ;  /* 0x00000025ff0f7e24 */ /* 0x000fe2000f8e00ff */
        /* <DEDUP_REMOVED lines=138> */
[C---:B------:R-:W-:Y:S01]  /*a4f0*/  ISETP.GT.AND P2, PT, R9.reuse, 0xc9, !P2 ;  /* 0x000000c90900780c */ /* 0x040fe20005744270 */
        /* <DEDUP_REMOVED lines=11> */
[----:B------:R-:W-:Y:S02]  /*a5b0*/  ISETP.GT.AND P1, PT, R9, 0x78, !P1 ;  /* 0x000000780900780c */ /* 0x000fe40004f24270 */
[C---:B------:R-:W-:Y:S02]  /*a5c0*/  ISETP.LT.OR P3, PT, R12.reuse, 0xd1, P3 ;  /* 0x000000d10c00780c */ /* 0x040fe40001f61670 */
[----:B------:R-:W-:Y:S02]  /*a5d0*/  ISETP.LT.OR P1, PT, R12, 0x79, P1 ;  /* 0x000000790c00780c */ /* 0x000fe40000f21670 */
[----:B0-----:R-:W-:Y:S02]  /*a5e0*/  FMNMX.FTZ R14, R13, R8, !PT ;  /* 0x000000080d0e7209 */ /* 0x001fe40007810000 */
[----:B------:R-:W-:Y:S02]  /*a5f0*/  FSEL R150, R150, -INF , !P1 ;  /* 0xff80000096967808 */ /* 0x000fe40004800000 */
[----:B------:R-:W-:Y:S01]  /*a600*/  LOP3.LUT P1, RZ, R16, 0x200000, RZ, 0xc0, !PT ;  /* 0x0020000010ff7812 */ /* 0x000fe2000782c0ff */
[----:B------:R-:W0:Y:S01]  /*a610*/  SHFL.BFLY PT, R11, R14, 0x1, 0x1f ;  /* 0x0c201f000e0b7f89 */ /* 0x000e2200000e0000 */
[----:B------:R-:W-:-:S02]  /*a620*/  ISETP.GT.AND P5, PT, R9, 0xd8, !P5 ;  /* 0x000000d80900780c */ /* 0x000fc40006fa4270 */
        /* <DEDUP_REMOVED lines=10> */
[----:B0-----:R-:W-:Y:S02]  /*a6d0*/  FMNMX.FTZ R8, R14, R11, !PT ;  /* 0x0000000b0e087209 */ /* 0x001fe40007810000 */
[----:B------:R-:W-:-:S02]  /*a6e0*/  FSEL R122, R122, -INF , !P1 ;  /* 0xff8000007a7a7808 */ /* 0x000fc40004800000 */
[----:B------:R-:W-:Y:S01]  /*a6f0*/  LOP3.LUT P1, RZ, R16, 0x80000, RZ, 0xc0, !PT ;  /* 0x0008000010ff7812 */ /* 0x000fe2000782c0ff */
[----:B------:R-:W-:-:S03]  /*a700*/  FFMA.FTZ R10, R8, R15, -8 ;  /* 0xc1000000080a7423 */ /* 0x000fc6000001000f */
        /* <DEDUP_REMOVED lines=99> */
[C---:B------:R-:W-:Y:S02]  /*ad40*/  ISETP.GT.AND P1, PT, R9.reuse, RZ, !P6 ;  /* 0x000000ff0900720c */ /* 0x040fe40007724270 */
        /* <DEDUP_REMOVED lines=130> */
[----:B------:R-:W-:-:S01]  /*b570*/  FFMA.FTZ R189, R108, UR37, -R10 ;  /* 0x000000256cbd7c23 */ /* 0x000fc2000801080a */
[----:B------:R-:W-:Y:S01]  /*b580*/  FSEL R108, R99, -INF , !P4 ;  /* 0xff800000636c7808 */ /* 0x000fe20006000000 */
[----:B------:R-:W-:Y:S01]  /*b590*/  MUFU.EX2 R152, R152 ;  /* 0x0000009800987308 */ /* 0x000fe20000000800 */
[----:B------:R-:W-:Y:S02]  /*b5a0*/  FMNMX.FTZ R9, R95, R188, !PT ;  /* 0x000000bc5f097209 */ /* 0x000fe40007810000 */
[----:B------:R-:W-:Y:S02]  /*b5b0*/  FSEL R10, R8, RZ, P1 ;  /* 0x000000ff080a7208 */ /* 0x000fe40000800000 */
[----:B------:R-:W-:-:S03]  /*b5c0*/  FMNMX.FTZ R9, R98, R9, !PT ;  /* 0x0000000962097209 */ /* 0x000fc60007810000 */
[----:B------:R-:W-:Y:S01]  /*b5d0*/  FADD.FTZ R10, -R10, R3 ;  /* 0x000000030a0a7221 */ /* 0x000fe20000010100 */
[----:B------:R-:W-:Y:S01]  /*b5e0*/  FMNMX.FTZ R9, R108, R9, !PT ;  /* 0x000000096c097209 */ /* 0x000fe20007810000 */
[----:B------:R-:W-:Y:S02]  /*b5f0*/  MUFU.EX2 R3, R117 ;  /* 0x0000007500037308 */ /* 0x000fe40000000800 */
[----:B------:R-:W-:Y:S01]  /*b600*/  FMUL.FTZ R10, R10, UR37 ;  /* 0x000000250a0a7c20 */ /* 0x000fe20008410000 */
[----:B------:R-:W-:-:S04]  /*b610*/  FMNMX.FTZ R188, R102, R9, !PT ;  /* 0x0000000966bc7209 */ /* 0x000fc80007810000 */
[----:B------:R-:W-:Y:S01]  /*b620*/  FMNMX.FTZ R188, R103, R188, !PT ;  /* 0x000000bc67bc7209 */ /* 0x000fe20007810000 */
[----:B------:R-:W0:Y:S04]  /*b630*/  MUFU.EX2 R10, R10 ;  /* 0x0000000a000a7308 */ /* 0x000e280000000800 */
[----:B------:R-:W1:Y:S04]  /*b640*/  SHFL.BFLY PT, R9, R188, 0x2, 0x1f ;  /* 0x0c401f00bc097f89 */ /* 0x000e6800000e0000 */
[----:B------:R2:W-:Y:S08]  /*b650*/  MUFU.EX2 R99, R189 ;  /* 0x000000bd00637308 */ /* 0x0005f00000000800 */
[----:B------:R-:W-:Y:S08]  /*b660*/  MUFU.EX2 R153, R153 ;  /* 0x0000009900997308 */ /* 0x000ff00000000800 */
[----:B------:R-:W-:Y:S01]  /*b670*/  MUFU.EX2 R156, R156 ;  /* 0x0000009c009c7308 */ /* 0x000fe20000000800 */
[----:B-1----:R-:W-:-:S07]  /*b680*/  FMNMX.FTZ R9, R188, R9, !PT ;  /* 0x00000009bc097209 */ /* 0x002fce0007810000 */
[----:B------:R-:W-:Y:S01]  /*b690*/  MUFU.EX2 R157, R157 ;  /* 0x0000009d009d7308 */ /* 0x000fe20000000800 */
[----:B------:R-:W1:Y:S07]  /*b6a0*/  SHFL.BFLY PT, R188, R9, 0x1, 0x1f ;  /* 0x0c201f0009bc7f89 */ /* 0x000e6e00000e0000 */
[----:B------:R-:W-:Y:S08]  /*b6b0*/  MUFU.EX2 R160, R160 ;  /* 0x000000a000a07308 */ /* 0x000ff00000000800 */
[----:B------:R-:W-:Y:S08]  /*b6c0*/  MUFU.EX2 R161, R161 ;  /* 0x000000a100a17308 */ /* 0x000ff00000000800 */
[----:B------:R-:W-:Y:S01]  /*b6d0*/  MUFU.EX2 R164, R164 ;  /* 0x000000a400a47308 */ /* 0x000fe20000000800 */
[----:B-1----:R-:W-:Y:S01]  /*b6e0*/  FMNMX.FTZ R9, R9, R188, !PT ;  /* 0x000000bc09097209 */ /* 0x002fe20007810000 */
[----:B------:R-:W-:-:S03]  /*b6f0*/  IMAD.U32 R188, RZ, RZ, UR37 ;  /* 0x00000025ffbc7e24 */ /* 0x000fc6000f8e00ff */
[C---:B------:R-:W-:Y:S01]  /*b700*/  FSETP.NEU.FTZ.AND P1, PT, R9.reuse, -INF , PT ;  /* 0xff8000000900780b */ /* 0x040fe20003f3d000 */
[----:B------:R-:W-:-:S02]  /*b710*/  FFMA.FTZ R101, R9, R188, -8 ;  /* 0xc100000009657423 */ /* 0x000fc400000100bc */
[----:B------:R-:W-:Y:S03]  /*b720*/  MUFU.EX2 R165, R165 ;  /* 0x000000a500a57308 */ /* 0x000fe60000000800 */
[----:B------:R-:W-:-:S05]  /*b730*/  FSEL R101, R101, RZ, P1 ;  /* 0x000000ff65657208 */ /* 0x000fca0000800000 */
[--C-:B------:R-:W-:Y:S01]  /*b740*/  FFMA.FTZ R193, R190, UR37, -R101.reuse ;  /* 0x00000025bec17c23 */ /* 0x100fe20008010865 */
[----:B------:R-:W-:-:S01]  /*b750*/  FFMA.FTZ R190, R191, UR37, -R101 ;  /* 0x00000025bfbe7c23 */ /* 0x000fc20008010865 */
[----:B------:R-:W-:Y:S01]  /*b760*/  FSEL R191, R9, RZ, P1 ;  /* 0x000000ff09bf7208 */ /* 0x000fe20000800000 */
[----:B------:R-:W-:-:S01]  /*b770*/  FFMA.FTZ R188, R11, UR37, -R101 ;  /* 0x000000250bbc7c23 */ /* 0x000fc20008010865 */
[--C-:B------:R-:W-:Y:S01]  /*b780*/  FFMA.FTZ R11, R187, UR37, -R101.reuse ;  /* 0x00000025bb0b7c23 */ /* 0x100fe20008010865 */
[----:B------:R1:W-:Y:S01]  /*b790*/  MUFU.EX2 R117, R193 ;  /* 0x000000c100757308 */ /* 0x0003e20000000800 */
[----:B------:R-:W-:-:S01]  /*b7a0*/  FFMA.FTZ R187, R194, UR37, -R101 ;  /* 0x00000025c2bb7c23 */ /* 0x000fc20008010865 */
[----:B------:R-:W-:Y:S01]  /*b7b0*/  FADD.FTZ R191, -R191, R0 ;  /* 0x00000000bfbf7221 */ /* 0x000fe20000010100 */
[----:B------:R-:W-:-:S01]  /*b7c0*/  FFMA.FTZ R192, R195, UR37, -R101 ;  /* 0x00000025c3c07c23 */ /* 0x000fc20008010865 */
[----:B0-----:R-:W-:Y:S01]  /*b7d0*/  FFMA.FTZ R195, R10, R6, R13 ;  /* 0x000000060ac37223 */ /* 0x001fe2000001000d */
[----:B--2---:R-:W-:-:S01]  /*b7e0*/  FFMA.FTZ R189, R198, UR37, -R101 ;  /* 0x00000025c6bd7c23 */ /* 0x004fc20008010865 */
[----:B------:R-:W-:Y:S01]  /*b7f0*/  FMUL.FTZ R191, R191, UR37 ;  /* 0x00000025bfbf7c20 */ /* 0x000fe20008410000 */
[----:B------:R-:W-:-:S01]  /*b800*/  FFMA.FTZ R194, R199, UR37, -R101 ;  /* 0x00000025c7c27c23 */ /* 0x000fc20008010865 */
[----:B------:R-:W-:Y:S01]  /*b810*/  MUFU.EX2 R188, R188 ;  /* 0x000000bc00bc7308 */ /* 0x000fe20000000800 */
[----:B-1----:R-:W-:-:S01]  /*b820*/  FFMA.FTZ R193, R142, UR37, -R101 ;  /* 0x000000258ec17c23 */ /* 0x002fc20008010865 */
[--C-:B------:R-:W-:Y:S01]  /*b830*/  FFMA.FTZ R142, R146, UR37, -R101.reuse ;  /* 0x00000025928e7c23 */ /* 0x100fe20008010865 */
[----:B------:R-:W-:-:S01]  /*b840*/  FFMA.FTZ R146, R150, UR37, -R101 ;  /* 0x0000002596927c23 */ /* 0x000fc20008010865 */
[----:B------:R-:W-:Y:S01]  /*b850*/  FADD.FTZ R150, R14, R195 ;  /* 0x000000c30e967221 */ /* 0x000fe20000010000 */
        /* <DEDUP_REMOVED lines=47> */
[--C-:B------:R-:W-:Y:S01]  /*bb50*/  FFMA.FTZ R91, R91, UR37, -R101.reuse ;  /* 0x000000255b5b7c23 */ /* 0x100fe20008010865 */
[----:B------:R-:W-:-:S01]  /*bb60*/  FFMA.FTZ R94, R94, UR37, -R101 ;  /* 0x000000255e5e7c23 */ /* 0x000fc20008010865 */
[----:B------:R-:W-:-:S02]  /*bb70*/  FFMA.FTZ R102, R102, UR37, -R101 ;  /* 0x0000002566667c23 */ /* 0x000fc40008010865 */
        /* <DEDUP_REMOVED lines=70> */
[----:B0-----:R-:W-:-:S04]  /*bfe0*/  FADD.FTZ R193, R139, R150 ;  /* 0x000000968bc17221 */ /* 0x001fc80000010000 */
[----:B------:R-:W-:-:S03]  /*bff0*/  FADD.FTZ R150, R0, R193 ;  /* 0x000000c100967221 */ /* 0x000fc60000010000 */
        /* <DEDUP_REMOVED lines=58> */
[----:B------:R-:W-:-:S06]  /*c3a0*/  FFMA.FTZ R193, R95, UR37, -R101 ;  /* 0x000000255fc17c23 */ /* 0x000fcc0008010865 */
        /* <DEDUP_REMOVED lines=8> */
[----:B0-----:R-:W-:-:S01]  /*c430*/  FADD.FTZ R150, R12, R95 ;  /* 0x0000005f0c967221 */ /* 0x001fc20000010000 */
[--C-:B------:R-:W-:Y:S01]  /*c440*/  FFMA.FTZ R95, R98, UR37, -R101.reuse ;  /* 0x00000025625f7c23 */ /* 0x100fe20008010865 */
[----:B------:R-:W-:-:S01]  /*c450*/  FFMA.FTZ R98, R108, UR37, -R101 ;  /* 0x000000256c627c23 */ /* 0x000fc20008010865 */
[----:B------:R-:W-:-:S04]  /*c460*/  FFMA.FTZ R101, R103, UR37, -R101 ;  /* 0x0000002567657c23 */ /* 0x000fc80008010865 */
        /* <DEDUP_REMOVED lines=43> */
[----:B-1----:R-:W-:-:S04]  /*c720*/  FADD.FTZ R6, R100, R103 ;  /* 0x0000006764067221 */ /* 0x002fc80000010000 */
[----:B------:R-:W-:Y:S01]  /*c730*/  FADD.FTZ R6, R3, R6 ;  /* 0x0000000603067221 */ /* 0x000fe20000010000 */
[----:B--2---:R-:W-:-:S04]  /*c740*/  FADD.FTZ R5, R102, R5 ;  /* 0x0000000566057221 */ /* 0x004fc80000010000 */
[----:B0-----:R-:W-:Y:S01]  /*c750*/  FADD.FTZ R5, R101, R5 ;  /* 0x0000000565057221 */ /* 0x001fe20000010000 */
[----:B------:R-:W-:Y:S06]  /*c760*/  @!P0 BRA `(.L_x_1069) ;  /* 0x0000000000048947 */ /* 0x000fec0003800000 */
[----:B------:R-:W-:Y:S01]  /*c770*/  BPT.TRAP 0x1 ;  /* 0x000000040000795c */ /* 0x000fe20000300000 */
.L_x_1069:
        /* <DEDUP_REMOVED lines=135> */
.L_x_1052:
        /* <DEDUP_REMOVED lines=25> */
.L_x_1072:
[----:B------:R-:W-:-:S11]  /*d180*/  UISETP.NE.AND UP2, UPT, UR11, 0x1, UPT ;  /* 0x000000010b00788c */ /* 0x000fd6000bf45270 */
[----:B------:R-:W-:Y:S02]  /*d190*/  @UP2 ULDC.64 UR14, c[0x0][0x9e8] ;  /* 0x00027a00000e2ab9 */ /* 0x000fe40000000a00 */
[----:B------:R-:W-:-:S04]  /*d1a0*/  UIMAD.WIDE.U32 UR6, UR10, UR14, URZ ;  /* 0x0000000e0a0672a5 */ /* 0x000fc8000f8e003f */
[----:B------:R-:W-:-:S12]  /*d1b0*/  @UP2 USHF.R.U32.HI UR10, URZ, UR15, UR7 ;  /* 0x0000000f3f0a2299 */ /* 0x000fd80008011607 */
.L_x_1073:
[----:B------:R-:W-:-:S04]  /*d1c0*/  UIMAD UR10, UR10, UR11, URZ ;  /* 0x0000000b0a0a72a4 */ /* 0x000fc8000f8e023f */
[----:B------:R-:W-:-:S04]  /*d1d0*/  UISETP.LT.AND UP2, UPT, UR54, UR10, UPT ;  /* 0x0000000a3600728c */ /* 0x000fc8000bf41270 */
[----:B------:R-:W-:-:S12]  /*d1e0*/  USEL UR54, UR54, UR10, !UP2 ;  /* 0x0000000a36367287 */ /* 0x000fd8000d000000 */
.L_x_1071:
        /* <DEDUP_REMOVED lines=13> */
.L_x_1084:
[----:B------:R-:W-:Y:S01]  /*d2c0*/  ISETP.NE.AND P2, PT, RZ, UR44, PT ;  /* 0x0000002cff007c0c */ /* 0x000fe2000bf45270 */
[----:B------:R-:W-:-:S04]  /*d2d0*/  UISETP.NE.AND UP2, UPT, UR54, 0x1, UPT ;  /* 0x000000013600788c */ /* 0x000fc8000bf45270 */
[----:B------:R-:W-:-:S04]  /*d2e0*/  USEL UR45, URZ, 0x1, UP2 ;  /* 0x000000013f2d7887 */ /* 0x000fc80009000000 */
[----:B------:R-:W-:-:S04]  /*d2f0*/  ULOP3.LUT UR45, UR55, UR45, URZ, 0x3c, !UPT ;  /* 0x0000002d372d7292 */ /* 0x000fc8000f8e3c3f */
[----:B------:R-:W-:Y:S08]  /*d300*/  @P2 BRA `(.L_x_1075) ;  /* 0x0000000000382947 */ /* 0x000ff00003800000 */
[----:B------:R-:W-:Y:S05]  /*d310*/  @!P0 BRA `(.L_x_1076) ;  /* 0x0000000000048947 */ /* 0x000fea0003800000 */
[----:B------:R-:W-:Y:S01]  /*d320*/  BPT.TRAP 0x1 ;  /* 0x000000040000795c */ /* 0x000fe20000300000 */
.L_x_1076:
        /* <DEDUP_REMOVED lines=9> */
.L_x_1077:
[----:B-1----:R-:W-:Y:S05]  /*d3c0*/  @P1 BRA `(.L_x_1075) ;  /* 0x0000000000081947 */ /* 0x002fea0003800000 */
[----:B------:R-:W1:Y:S02]  /*d3d0*/  SYNCS.PHASECHK.TRANS64.TRYWAIT P1, [UR6+0x2e830], R0 ;  /* 0x02e83000ff0075a7 */ /* 0x000e640008020146 */
[----:B-1----:R-:W-:Y:S05]  /*d3e0*/  @!P1 BRA `(.L_x_1078) ;  /* 0x0000012400209947 */ /* 0x002fea0003800000 */
.L_x_1075:
        /* <DEDUP_REMOVED lines=186> */
.L_x_1080:
[----:B------:R-:W-:Y:S01]  /*df90*/  ULEA UR6, UR54, UR41, 0x3 ;  /* 0x0000002936067291 */ /* 0x000fe2000f8e183f */
[----:B------:R-:W-:-:S05]  /*dfa0*/  IMAD.U32 R0, RZ, RZ, UR55 ;  /* 0x00000037ff007e24 */ /* 0x000fca000f8e00ff */
[----:B------:R-:W-:-:S04]  /*dfb0*/  SHF.L.U32 R0, R0, 0x1f, RZ ;  /* 0x0000001f00007819 */ /* 0x000fc800000006ff */
[----:B------:R0:W1:Y:S01]  /*dfc0*/  SYNCS.PHASECHK.TRANS64.TRYWAIT P1, [UR6+0x2e850], R0 ;  /* 0x02e85000ff0075a7 */ /* 0x0000620008020146 */
[----:B------:R-:W-:Y:S05]  /*dfd0*/  @!P0 BRA `(.L_x_1081) ;  /* 0x0000000000048947 */ /* 0x000fea0003800000 */
[----:B------:R-:W-:Y:S01]  /*dfe0*/  BPT.TRAP 0x1 ;  /* 0x000000040000795c */ /* 0x000fe20000300000 */
.L_x_1081:
[----:B-1----:R-:W-:Y:S05]  /*dff0*/  @P1 BRA `(.L_x_1079) ;  /* 0x0000000000081947 */ /* 0x002fea0003800000 */
[----:B------:R-:W1:Y:S02]  /*e000*/  SYNCS.PHASECHK.TRANS64.TRYWAIT P1, [UR6+0x2e850], R0 ;  /* 0x02e85000ff0075a7 */ /* 0x000e640008020146 */
[----:B-1----:R-:W-:Y:S05]  /*e010*/  @!P1 BRA `(.L_x_1082) ;  /* 0x00000118002c9947 */ /* 0x002fea0003800000 */
.L_x_1079:
[----:B------:R-:W-:Y:S01]  /*e020*/  UIADD3 UR6, UR41, 0x400, URZ ;  /* 0x0000040029067890 */ /* 0x000fe2000fffe03f */
[----:B------:R-:W-:Y:S01]  /*e030*/  WARPGROUP.ARRIVE ;  /* 0x00000000000079c5 */ /* 0x000fe20000000000 */
[----:B------:R-:W-:Y:S01]  /*e040*/  UMOV UR7, 0xc0000010 ;  /* 0xc000001000077882 */ /* 0x000fe20000000000 */
[----:B01----:R-:W-:Y:S01]  /*e050*/  FMNMX.FTZ R0, R184, R8, !PT ;  /* 0x00000008b8007209 */ /* 0x003fe20007810000 */
[----:B------:R-:W-:-:S03]  /*e060*/  USHF.R.U32.HI UR6, URZ, 0x4, UR6 ;  /* 0x000000043f067899 */ /* 0x000fc60008011606 */
[----:B------:R-:W0:Y:S01]  /*e070*/  S2R R231, SR_TID.X ;  /* 0x0000000000e77919 */ /* 0x000e220000002100 */
[----:B------:R-:W-:Y:S01]  /*e080*/  FMNMX.FTZ R3, R185, R0, !PT ;  /* 0x00000000b9037209 */ /* 0x000fe20007810000 */
[----:B------:R-:W-:Y:S01]  /*e090*/  ULOP3.LUT UR6, UR6, 0x3fff, URZ, 0xc0, !UPT ;  /* 0x00003fff06067892 */ /* 0x000fe2000f8ec03f */
[----:B------:R-:W-:-:S03]  /*e0a0*/  FMNMX.FTZ R0, R186, R9, !PT ;  /* 0x00000009ba007209 */ /* 0x000fc60007810000 */
[----:B------:R-:W-:Y:S01]  /*e0b0*/  ULOP3.LUT UR6, UR6, 0x10000, URZ, 0xfc, !UPT ;  /* 0x0001000006067892 */ /* 0x000fe2000f8efc3f */
[----:B------:R-:W-:Y:S02]  /*e0c0*/  FMNMX.FTZ R11, R187, R0, !PT ;  /* 0x00000000bb0b7209 */ /* 0x000fe40007810000 */
[----:B------:R-:W-:Y:S01]  /*e0d0*/  FMNMX.FTZ R0, R188, R3, !PT ;  /* 0x00000003bc007209 */ /* 0x000fe20007810000 */
[----:B------:R-:W-:Y:S01]  /*e0e0*/  UIMAD UR10, UR54, 0x700, UR6 ;  /* 0x00000700360a78a4 */ /* 0x000fe2000f8e0206 */
[----:B------:R-:W-:Y:S02]  /*e0f0*/  FMNMX.FTZ R10, R190, R11, !PT ;  /* 0x0000000bbe0a7209 */ /* 0x000fe40007810000 */
        /* <DEDUP_REMOVED lines=266> */
[----:B0-----:R-:W-:-:S01]  /*f1a0*/  FADD.FTZ R5, R15, R6 ;  /* 0x000000060f057221 */ /* 0x001fc20000010000 */
[----:B------:R-:W-:Y:S02]  /*f1b0*/  WARPGROUP.DEPBAR.LE gsb0, 0x0 ;  /* 0x00008000000079c5 */ /* 0x000fe40000010000 */
[----:B------:R-:W-:-:S04]  /*f1c0*/  WARPGROUP.ARRIVE ;  /* 0x00000000000079c5 */ /* 0x000fc80000000000 */
[----:B------:R-:W0:Y:S01]  /*f1d0*/  MUFU.EX2 R190, R190 ;  /* 0x000000be00be7308 */ /* 0x000e220000000800 */
[----:B-1----:R-:W-:-:S01]  /*f1e0*/  FADD.FTZ R193, R189, R194 ;  /* 0x000000c2bdc17221 */ /* 0x002fc20000010000 */
[----:B------:R-:W-:Y:S01]  /*f1f0*/  QGMMA.64x128x32.F32.E4M3.E4M3 R24, R212, gdesc[UR4], R24, gsb0 ;  /* 0x01e00004d4187df3 */ /* 0x000fe20008000818 */
[----:B------:R-:W-:Y:S01]  /*f200*/  UIADD3 UR6, UR10, 0x400, URZ ;  /* 0x000004000a067890 */ /* 0x000fe2000fffe03f */
[----:B--2---:R-:W-:Y:S01]  /*f210*/  FADD.FTZ R6, R20, R5 ;  /* 0x0000000514067221 */ /* 0x004fe20000010000 */
[----:B------:R-:W-:-:S03]  /*f220*/  UMOV UR7, 0xc0000010 ;  /* 0xc000001000077882 */ /* 0x000fc60000000000 */
[----:B------:R-:W1:Y:S08]  /*f230*/  MUFU.EX2 R21, R21 ;  /* 0x0000001500157308 */ /* 0x000e700000000800 */
        /* <DEDUP_REMOVED lines=80> */
[----:B0-----:R-:W-:-:S01]  /*f740*/  FADD.FTZ R193, R167, R194 ;  /* 0x000000c2a7c17221 */ /* 0x001fc20000010000 */
[----:B------:R-:W-:-:S04]  /*f750*/  UIADD3 UR6, UR10, 0x600, URZ ;  /* 0x000006000a067890 */ /* 0x000fc8000fffe03f */
[----:B------:R-:W0:Y:S01]  /*f760*/  MUFU.EX2 R138, R138 ;  /* 0x0000008a008a7308 */ /* 0x000e220000000800 */
[----:B------:R-:W-:-:S07]  /*f770*/  UMOV UR7, 0xc0000010 ;  /* 0xc000001000077882 */ /* 0x000fce0000000000 */
        /* <DEDUP_REMOVED lines=38> */
[----:B------:R-:W-:Y:S06]  /*f9e0*/  QGMMA.64x128x32.F32.E4M3.E4M3 R24, R200, gdesc[UR4], R24, gsb0 ;  /* 0x01e00004c8187df3 */ /* 0x000fec0008000818 */
        /* <DEDUP_REMOVED lines=37> */
[----:B--2---:R-:W-:-:S01]  /*fc40*/  FADD.FTZ R195, R107, R194 ;  /* 0x000000c26bc37221 */ /* 0x004fc20000010000 */
[----:B------:R-:W-:-:S06]  /*fc50*/  WARPGROUP.DEPBAR.LE gsb0, 0x0 ;  /* 0x00008000000079c5 */ /* 0x000fcc0000010000 */
        /* <DEDUP_REMOVED lines=16> */
[----:B------:R-:W-:Y:S01]  /*fd60*/  FFMA.FTZ R98, R99, UR37, -R10 ;  /* 0x0000002563627c23 */ /* 0x000fe2000801080a */
[----:B------:R-:W-:-:S05]  /*fd70*/  IMAD.U32 R99, RZ, RZ, UR52 ;  /* 0x00000034ff637e24 */ /* 0x000fca000f8e00ff */
        /* <DEDUP_REMOVED lines=8> */
[----:B------:R-:W-:Y:S01]  /*fe00*/  @!P1 LEA R194, R99, UR41, 0x3 ;  /* 0x0000002963c29c11 */ /* 0x000fe2000f8e18ff */
[----:B------:R-:W-:-:S01]  /*fe10*/  FFMA.FTZ R99, R102, UR37, -R10 ;  /* 0x0000002566637c23 */ /* 0x000fc2000801080a */
[----:B------:R-:W-:-:S04]  /*fe20*/  FFMA.FTZ R10, R103, UR37, -R10 ;  /* 0x00000025670a7c23 */ /* 0x000fc8000801080a */
[----:B------:R-:W2:Y:S01]  /*fe30*/  MUFU.EX2 R89, R89 ;  /* 0x0000005900597308 */ /* 0x000ea20000000800 */
[----:B-1----:R-:W-:-:S01]  /*fe40*/  FADD.FTZ R6, R88, R5 ;  /* 0x0000000558067221 */ /* 0x002fc20000010000 */
[----:B------:R-:W-:-:S05]  /*fe50*/  @!P1 VIADD R5, R194, 0x2e840 ;  /* 0x0002e840c2059836 */ /* 0x000fca0000000000 */
[----:B------:R-:W-:Y:S01]  /*fe60*/  @!P1 PRMT R5, RZ, 0x654, R5 ;  /* 0x00000654ff059816 */ /* 0x000fe20000000005 */
[----:B------:R-:W1:Y:S01]  /*fe70*/  MUFU.EX2 R91, R91 ;  /* 0x0000005b005b7308 */ /* 0x000e620000000800 */
[----:B0-----:R-:W-:-:S01]  /*fe80*/  FADD.FTZ R102, R90, R195 ;  /* 0x000000c35a667221 */ /* 0x001fc20000010000 */
[----:B------:R0:W-:Y:S06]  /*fe90*/  BAR.ARV R196, 0x100 ;  /* 0x000400c40000751d */ /* 0x0001ec0000002000 */
[----:B------:R-:W3:Y:S01]  /*fea0*/  MUFU.EX2 R92, R92 ;  /* 0x0000005c005c7308 */ /* 0x000ee20000000800 */
[----:B--2---:R-:W-:-:S01]  /*feb0*/  FADD.FTZ R195, R89, R6 ;  /* 0x0000000659c37221 */ /* 0x004fc20000010000 */
[----:B------:R2:W-:Y:S06]  /*fec0*/  @!P1 SYNCS.ARRIVE.TRANS64.RED.A1T0 RZ, [R5+URZ], RZ ;  /* 0x000000ff05ff99a7 */ /* 0x0005ec000810043f */
[----:B------:R-:W4:Y:S01]  /*fed0*/  MUFU.EX2 R94, R94 ;  /* 0x0000005e005e7308 */ /* 0x000f220000000800 */
[----:B-1----:R-:W-:-:S07]  /*fee0*/  FADD.FTZ R197, R91, R102 ;  /* 0x000000665bc57221 */ /* 0x002fce0000010000 */
[----:B------:R-:W2:Y:S01]  /*fef0*/  MUFU.EX2 R93, R93 ;  /* 0x0000005d005d7308 */ /* 0x000ea20000000800 */
[----:B---3--:R-:W-:-:S07]  /*ff00*/  FADD.FTZ R6, R92, R195 ;  /* 0x000000c35c067221 */ /* 0x008fce0000010000 */
[----:B------:R-:W1:Y:S01]  /*ff10*/  MUFU.EX2 R193, R193 ;  /* 0x000000c100c17308 */ /* 0x000e620000000800 */
[----:B----4-:R-:W-:-:S07]  /*ff20*/  FADD.FTZ R102, R94, R197 ;  /* 0x000000c55e667221 */ /* 0x010fce0000010000 */
[----:B------:R-:W3:Y:S01]  /*ff30*/  MUFU.EX2 R96, R96 ;  /* 0x0000006000607308 */ /* 0x000ee20000000800 */
[----:B--2---:R-:W-:-:S07]  /*ff40*/  FADD.FTZ R5, R93, R6 ;  /* 0x000000065d057221 */ /* 0x004fce0000010000 */
[----:B------:R-:W2:Y:S01]  /*ff50*/  MUFU.EX2 R95, R95 ;  /* 0x0000005f005f7308 */ /* 0x000ea20000000800 */
[----:B-1----:R-:W-:-:S07]  /*ff60*/  FADD.FTZ R102, R193, R102 ;  /* 0x00000066c1667221 */ /* 0x002fce0000010000 */
[----:B------:R-:W1:Y:S01]  /*ff70*/  MUFU.EX2 R97, R97 ;  /* 0x0000006100617308 */ /* 0x000e620000000800 */
[----:B---3--:R-:W-:-:S07]  /*ff80*/  FADD.FTZ R6, R96, R5 ;  /* 0x0000000560067221 */ /* 0x008fce0000010000 */
        /* <DEDUP_REMOVED lines=9> */
[----:B-1----:R-:W-:-:S01]  /*10020*/  FADD.FTZ R5, R99, R6 ;  /* 0x0000000663057221 */ /* 0x002fc20000010000 */
[----:B---3--:R-:W-:-:S03]  /*10030*/  FADD.FTZ R6, R101, R102 ;  /* 0x0000006665067221 */ /* 0x008fc60000010000 */
[----:B--2---:R-:W-:Y:S01]  /*10040*/  FADD.FTZ R5, R10, R5 ;  /* 0x000000050a057221 */ /* 0x004fe20000010000 */
[----:B0-----:R-:W-:Y:S06]  /*10050*/  @!P0 BRA `(.L_x_1083) ;  /* 0x0000000000048947 */ /* 0x001fec0003800000 */
[----:B------:R-:W-:Y:S01]  /*10060*/  BPT.TRAP 0x1 ;  /* 0x000000040000795c */ /* 0x000fe20000300000 */
.L_x_1083:
        /* <DEDUP_REMOVED lines=131> */
.L_x_1074:
        /* <DEDUP_REMOVED lines=8> */
[----:B------:R-:W-:-:S05]  /*10920*/  ULDC UR53, c[0x0][0x9e0] ;  /* 0x0002780000357ab9 */ /* 0x000fca0000000800 */
.L_x_1103:
[----:B------:R-:W-:Y:S01]  /*10930*/  ISETP.NE.AND P2, PT, RZ, UR44, PT ;  /* 0x0000002cff007c0c */ /* 0x000fe2000bf45270 */
[----:B------:R-:W-:-:S04]  /*10940*/  UISETP.NE.AND UP2, UPT, UR56, 0x1, UPT ;  /* 0x000000013800788c */ /* 0x000fc8000bf45270 */
[----:B------:R-:W-:-:S04]  /*10950*/  USEL UR45, URZ, 0x1, UP2 ;  /* 0x000000013f2d7887 */ /* 0x000fc80009000000 */
[----:B------:R-:W-:-:S04]  /*10960*/  ULOP3.LUT UR45, UR57, UR45, URZ, 0x3c, !UPT ;  /* 0x0000002d392d7292 */ /* 0x000fc8000f8e3c3f */
[----:B------:R-:W-:Y:S08]  /*10970*/  @P2 BRA `(.L_x_1086) ;  /* 0x0000000000382947 */ /* 0x000ff00003800000 */
[----:B------:R-:W-:Y:S05]  /*10980*/  @!P0 BRA `(.L_x_1087) ;  /* 0x0000000000048947 */ /* 0x000fea0003800000 */
[----:B------:R-:W-:Y:S01]  /*10990*/  BPT.TRAP 0x1 ;  /* 0x000000040000795c */ /* 0x000fe20000300000 */
.L_x_1087:
        /* <DEDUP_REMOVED lines=9> */
.L_x_1088:
[----:B-1----:R-:W-:Y:S05]  /*10a30*/  @P1 BRA `(.L_x_1086) ;  /* 0x0000000000081947 */ /* 0x002fea0003800000 */
[----:B------:R-:W1:Y:S02]  /*10a40*/  SYNCS.PHASECHK.TRANS64.TRYWAIT P1, [UR6+0x2e830], R0 ;  /* 0x02e83000ff0075a7 */ /* 0x000e640008020146 */
[----:B-1----:R-:W-:Y:S05]  /*10a50*/  @!P1 BRA `(.L_x_1089) ;  /* 0x000000ec00b49947 */ /* 0x002fea0003800000 */
.L_x_1086:
        /* <DEDUP_REMOVED lines=186> */
.L_x_1091:
[----:B------:R-:W-:Y:S01]  /*11600*/  ULEA UR6, UR56, UR41, 0x3 ;  /* 0x0000002938067291 */ /* 0x000fe2000f8e183f */
[----:B------:R-:W-:-:S05]  /*11610*/  IMAD.U32 R0, RZ, RZ, UR57 ;  /* 0x00000039ff007e24 */ /* 0x000fca000f8e00ff */
[----:B------:R-:W-:-:S04]  /*11620*/  SHF.L.U32 R0, R0, 0x1f, RZ ;  /* 0x0000001f00007819 */ /* 0x000fc800000006ff */
[----:B------:R0:W1:Y:S01]  /*11630*/  SYNCS.PHASECHK.TRANS64.TRYWAIT P1, [UR6+0x2e850], R0 ;  /* 0x02e85000ff0075a7 */ /* 0x0000620008020146 */
[----:B------:R-:W-:Y:S05]  /*11640*/  @!P0 BRA `(.L_x_1092) ;  /* 0x0000000000048947 */ /* 0x000fea0003800000 */
[----:B------:R-:W-:Y:S01]  /*11650*/  BPT.TRAP 0x1 ;  /* 0x000000040000795c */ /* 0x000fe20000300000 */
.L_x_1092:
[----:B-1----:R-:W-:Y:S05]  /*11660*/  @P1 BRA `(.L_x_1090) ;  /* 0x0000000000081947 */ /* 0x002fea0003800000 */
[----:B------:R-:W1:Y:S02]  /*11670*/  SYNCS.PHASECHK.TRANS64.TRYWAIT P1, [UR6+0x2e850], R0 ;  /* 0x02e85000ff0075a7 */ /* 0x000e640008020146 */
[----:B-1----:R-:W-:Y:S05]  /*11680*/  @!P1 BRA `(.L_x_1093) ;  /* 0x000000e000c09947 */ /* 0x002fea0003800000 */
.L_x_1090:
        /* <DEDUP_REMOVED lines=9> */
[----:B------:R-:W-:Y:S01]  /*11720*/  IMAD R14, R4, -0xe0, RZ ;  /* 0xffffff20040e7824 */ /* 0x000fe200078e02ff */
[----:B------:R-:W-:Y:S01]  /*11730*/  IADD3 R20, -R23, 0xb, RZ ;  /* 0x0000000b17147810 */ /* 0x000fe20007ffe1ff */
        /* <DEDUP_REMOVED lines=48> */
[----:B------:R-:W-:-:S04]  /*11a40*/  ULOP3.LUT UR6, URZ, UR54, URZ, 0x33, !UPT ;  /* 0x000000363f067292 */ /* 0x000fc8000f8e333f */
[----:B------:R-:W0:Y:S02]  /*11a50*/  SHFL.IDX PT, R15, R13, RZ, 0x1c1f ;  /* 0x001c1fff0d0f7589 */ /* 0x000e2400000e0000 */
[----:B------:R-:W-:-:S04]  /*11a60*/  VIADD R11, R11, UR6 ;  /* 0x000000060b0b7c36 */ /* 0x000fc80008000000 */
[----:B0-----:R-:W-:Y:S01]  /*11a70*/  IMAD.IADD R3, R11, 0x1, R15 ;  /* 0x000000010b037824 */ /* 0x001fe200078e020f */
[----:B------:R-:W-:Y:S02]  /*11a80*/  WARPGROUP.DEPBAR.LE gsb0, 0x0 ;  /* 0x00008000000079c5 */ /* 0x000fe40000010000 */
[----:B------:R0:W-:Y:S06]  /*11a90*/  BAR.ARV R20, 0x100 ;  /* 0x000400140000751d */ /* 0x0001ec0000002000 */
[----:B------:R1:W-:Y:S02]  /*11aa0*/  @!P3 SYNCS.ARRIVE.TRANS64.RED.A1T0 RZ, [R0+URZ], RZ ;  /* 0x000000ff00ffb9a7 */ /* 0x0003e4000810043f */
[----:B-1----:R-:W-:-:S02]  /*11ab0*/  VIADD R0, R10, 0xffffffff ;  /* 0xffffffff0a007836 */ /* 0x002fc40000000000 */
[----:B------:R-:W-:Y:S01]  /*11ac0*/  IMAD.IADD R10, R12, 0x1, R15 ;  /* 0x000000010c0a7824 */ /* 0x000fe200078e020f */
[----:B0-----:R-:W-:Y:S06]  /*11ad0*/  @P1 BRA `(.L_x_1094) ;  /* 0x0000000000541947 */ /* 0x001fec0003800000 */
        /* <DEDUP_REMOVED lines=12> */
.L_x_1096:
[----:B------:R-:W-:-:S05]  /*11ba0*/  IMAD.U32 R21, RZ, RZ, UR52 ;  /* 0x00000034ff157e24 */ /* 0x000fca000f8e00ff */
[----:B------:R-:W-:-:S13]  /*11bb0*/  ISETP.NE.AND P1, PT, R21, 0x1, PT ;  /* 0x000000011500780c */ /* 0x000fda0003f25270 */
[----:B------:R-:W0:Y:S02]  /*11bc0*/  @P1 LDC.64 R200, c[0x0][0x9e8] ;  /* 0x00027a00ffc81b82 */ /* 0x000e240000000a00 */
[----:B0-----:R-:W-:-:S05]  /*11bd0*/  @P1 IMAD.HI.U32 R20, R15, R200, RZ ;  /* 0x000000c80f141227 */ /* 0x001fca00078e00ff */
[----:B------:R-:W-:-:S07]  /*11be0*/  @P1 SHF.R.U32.HI R15, RZ, R201, R20 ;  /* 0x000000c9ff0f1219 */ /* 0x000fce0000011614 */
.L_x_1097:
[----:B------:R-:W-:Y:S05]  /*11bf0*/  BSYNC B0 ;  /* 0x0000000000007941 */ /* 0x000fea0003800000 */
.L_x_1095:
[----:B------:R-:W-:-:S05]  /*11c00*/  IMAD R15, R15, R21, R0 ;  /* 0x000000150f0f7224 */ /* 0x000fca00078e0200 */
[----:B------:R-:W-:Y:S02]  /*11c10*/  VIADDMNMX R10, R15, R21, R10, PT ;  /* 0x000000150f0a7246 */ /* 0x000fe4000380010a */
[----:B------:R-:W-:-:S07]  /*11c20*/  VIMNMX R3, R3, R15, !PT ;  /* 0x0000000f03037248 */ /* 0x000fce0007fe0100 */
.L_x_1094:
        /* <DEDUP_REMOVED lines=323> */
[----:B------:R-:W-:Y:S02]  /*13060*/  ISETP.GT.AND P6, PT, R3, 0xd9, !P6 ;  /* 0x000000d90300780c */ /* 0x000fe400077c4270 */
[----:B------:R-:W0:Y:S02]  /*13070*/  SHFL.IDX PT, R3, R13, 0x1, 0x1c1f ;  /* 0x003c1f000d037f89 */ /* 0x000e2400000e0000 */
[----:B------:R-:W-:-:S04]  /*13080*/  ISETP.LT.OR P6, PT, R10, 0xda, P6 ;  /* 0x000000da0a00780c */ /* 0x000fc800037c1670 */
[----:B------:R-:W-:Y:S02]  /*13090*/  FSEL R101, R101, -INF , !P6 ;  /* 0xff80000065657808 */ /* 0x000fe40007000000 */
[----:B------:R-:W-:Y:S01]  /*130a0*/  PLOP3.LUT P6, PT, PT, PT, UP1, 0x40, 0x0 ;  /* 0x000000000000781c */ /* 0x000fe20003fce818 */
[--C-:B0-----:R-:W-:Y:S02]  /*130b0*/  IMAD.IADD R12, R12, 0x1, R3.reuse ;  /* 0x000000010c0c7824 */ /* 0x101fe400078e0203 */
[----:B------:R-:W-:-:S10]  /*130c0*/  IMAD.IADD R14, R11, 0x1, R3 ;  /* 0x000000010b0e7824 */ /* 0x000fd400078e0203 */
        /* <DEDUP_REMOVED lines=13> */
.L_x_1100:
[----:B------:R-:W-:-:S05]  /*131a0*/  IMAD.U32 R13, RZ, RZ, UR52 ;  /* 0x00000034ff0d7e24 */ /* 0x000fca000f8e00ff */
[----:B------:R-:W-:-:S13]  /*131b0*/  ISETP.NE.AND P6, PT, R13, 0x1, PT ;  /* 0x000000010d00780c */ /* 0x000fda0003fc5270 */
[----:B------:R-:W0:Y:S02]  /*131c0*/  @P6 LDC.64 R10, c[0x0][0x9e8] ;  /* 0x00027a00ff0a6b82 */ /* 0x000e240000000a00 */
[----:B0-----:R-:W-:-:S05]  /*131d0*/  @P6 IMAD.HI.U32 R10, R3, R10, RZ ;  /* 0x0000000a030a6227 */ /* 0x001fca00078e00ff */
[----:B------:R-:W-:-:S07]  /*131e0*/  @P6 SHF.R.U32.HI R3, RZ, R11, R10 ;  /* 0x0000000bff036219 */ /* 0x000fce000001160a */
.L_x_1101:
[----:B------:R-:W-:Y:S05]  /*131f0*/  BSYNC B0 ;  /* 0x0000000000007941 */ /* 0x000fea0003800000 */
.L_x_1099:
[----:B------:R-:W-:-:S05]  /*13200*/  IMAD R3, R3, R13, R0 ;  /* 0x0000000d03037224 */ /* 0x000fca00078e0200 */
[----:B------:R-:W-:Y:S02]  /*13210*/  VIADDMNMX R12, R3, R13, R12, PT ;  /* 0x0000000d030c7246 */ /* 0x000fe4000380010c */
[----:B------:R-:W-:-:S07]  /*13220*/  VIMNMX R14, R14, R3, !PT ;  /* 0x000000030e0e7248 */ /* 0x000fce0007fe0100 */
.L_x_1098:
        /* <DEDUP_REMOVED lines=502> */
[----:B------:R-:W-:-:S05]  /*15190*/  FFMA.FTZ R12, R12, UR37, -R101 ;  /* 0x000000250c0c7c23 */ /* 0x000fca0008010865 */
        /* <DEDUP_REMOVED lines=149> */
[--C-:B------:R-:W-:Y:S01]  /*15af0*/  FFMA.FTZ R98, R99, UR37, -R101.reuse ;  /* 0x0000002563627c23 */ /* 0x100fe20008010865 */
[----:B------:R-:W-:-:S05]  /*15b00*/  FFMA.FTZ R99, R102, UR37, -R101 ;  /* 0x0000002566637c23 */ /* 0x000fca0008010865 */
        /* <DEDUP_REMOVED lines=35> */
[----:B------:R-:W-:Y:S01]  /*15d40*/  FADD.FTZ R6, R9, R102 ;  /* 0x0000006609067221 */ /* 0x000fe20000010000 */
[----:B-1----:R-:W-:-:S01]  /*15d50*/  FADD.FTZ R5, R12, R5 ;  /* 0x000000050c057221 */ /* 0x002fc20000010000 */
[----:B------:R-:W-:Y:S06]  /*15d60*/  @!P0 BRA `(.L_x_1102) ;  /* 0x0000000000048947 */ /* 0x000fec0003800000 */
[----:B------:R-:W-:Y:S01]  /*15d70*/  BPT.TRAP 0x1 ;  /* 0x000000040000795c */ /* 0x000fe20000300000 */
.L_x_1102:
        /* <DEDUP_REMOVED lines=131> */
[----:B------:R-:W-:-:S05]  /*165b0*/  UMOV UR52, UR55 ;  /* 0x0000003700347c82 */ /* 0x000fca0008000000 */
.L_x_1085:
[----:B------:R-:W-:Y:S06]  /*165c0*/  BAR.ARV 0x8, 0x180 ;  /* 0x0206000000007b1d */ /* 0x000fec0000002000 */
[----:B------:R-:W-:Y:S05]  /*165d0*/  @!P0 BRA `(.L_x_1104) ;  /* 0x0000000000048947 */ /* 0x000fea0003800000 */
[----:B------:R-:W-:Y:S01]  /*165e0*/  BPT.TRAP 0x1 ;  /* 0x000000040000795c */ /* 0x000fe20000300000 */
.L_x_1104:
[----:B------:R-:W-:Y:S01]  /*165f0*/  ULEA UR4, UR52, UR41, 0x3 ;  /* 0x0000002934047291 */ /* 0x000fe2000f8e183f */
[----:B------:R-:W-:-:S05]  /*16600*/  IMAD.U32 R4, RZ, RZ, UR45 ;  /* 0x0000002dff047e24 */ /* 0x000fca000f8e00ff */
[----:B------:R-:W-:-:S04]  /*16610*/  SHF.L.U32 R4, R4, 0x1f, RZ ;  /* 0x0000001f04047819 */ /* 0x000fc800000006ff */
[----:B------:R0:W1:Y:S01]  /*16620*/  SYNCS.PHASECHK.TRANS64.TRYWAIT P1, [UR4+0x2e850], R4 ;  /* 0x02e85004ff0075a7 */ /* 0x0000620008020144 */
[----:B------:R-:W-:Y:S05]  /*16630*/  @!P0 BRA `(.L_x_1105) ;  /* 0x0000000000048947 */ /* 0x000fea0003800000 */
[----:B------:R-:W-:Y:S01]  /*16640*/  BPT.TRAP 0x1 ;  /* 0x000000040000795c */ /* 0x000fe20000300000 */
.L_x_1105:
[----:B-1----:R-:W-:Y:S05]  /*16650*/  @P1 BRA `(.L_x_1106) ;  /* 0x0000000000081947 */ /* 0x002fea0003800000 */
[----:B------:R-:W1:Y:S02]  /*16660*/  SYNCS.PHASECHK.TRANS64.TRYWAIT P1, [UR4+0x2e850], R4 ;  /* 0x02e85004ff0075a7 */ /* 0x000e640008020144 */
[----:B-1----:R-:W-:Y:S05]  /*16670*/  @!P1 BRA `(.L_x_1107) ;  /* 0x0000009000dc9947 */ /* 0x002fea0003800000 */
.L_x_1106:
[----:B------:R-:W-:Y:S01]  /*16680*/  UIADD3 UR41, UR41, 0x400, URZ ;  /* 0x0000040029297890 */ /* 0x000fe2000fffe03f */
[----:B------:R-:W-:Y:S01]  /*16690*/  WARPGROUP.ARRIVE ;  /* 0x00000000000079c5 */ /* 0x000fe20000000000 */
[----:B------:R-:W-:Y:S01]  /*166a0*/  UMOV UR7, 0xc0000010 ;  /* 0xc000001000077882 */ /* 0x000fe20000000000 */
[----:B------:R-:W-:Y:S01]  /*166b0*/  ULDC.64 UR10, c[0x0][0x9a0] ;  /* 0x00026800000a7ab9 */ /* 0x000fe20000000a00 */
[----:B------:R-:W-:Y:S01]  /*166c0*/  USHF.R.U32.HI UR41, URZ, 0x4, UR41 ;  /* 0x000000043f297899 */ /* 0x000fe20008011629 */
[----:B01----:R-:W-:Y:S01]  /*166d0*/  IMAD.MOV.U32 R4, RZ, RZ, 0x3f800000 ;  /* 0x3f800000ff047424 */ /* 0x003fe200078e00ff */
[----:B------:R-:W-:Y:S02]  /*166e0*/  UISETP.NE.U32.AND UP0, UPT, UR10, URZ, UPT ;  /* 0x0000003f0a00728c */ /* 0x000fe4000bf05070 */
[----:B------:R-:W-:Y:S02]  /*166f0*/  ULOP3.LUT UR41, UR41, 0x3fff, URZ, 0xc0, !UPT ;  /* 0x00003fff29297892 */ /* 0x000fe4000f8ec03f */
[----:B------:R-:W-:-:S02]  /*16700*/  UISETP.NE.AND.EX UP0, UPT, UR11, URZ, UPT, UP0 ;  /* 0x0000003f0b00728c */ /* 0x000fc4000bf05300 */
[----:B------:R-:W-:-:S04]  /*16710*/  ULOP3.LUT UR5, UR41, 0x10000, URZ, 0xfc, !UPT ;  /* 0x0001000029057892 */ /* 0x000fc8000f8efc3f */
[----:B------:R-:W-:Y:S01]  /*16720*/  UIMAD UR5, UR52, 0x700, UR5 ;  /* 0x00000700340578a4 */ /* 0x000fe2000f8e0205 */
[----:B------:R-:W-:-:S04]  /*16730*/  PLOP3.LUT P1, PT, PT, PT, UP0, 0x80, 0x0 ;  /* 0x000000000000781c */ /* 0x000fc80003f2f008 */
[----:B------:R-:W-:Y:S02]  /*16740*/  @UP0 USHF.R.S32.HI UR8, URZ, 0x1f, UR48 ;  /* 0x0000001f3f080899 */ /* 0x000fe40008011430 */
[----:B------:R-:W-:Y:S01]  /*16750*/  UMOV UR6, UR5 ;  /* 0x0000000500067c82 */ /* 0x000fe20008000000 */
[----:B------:R-:W-:Y:S01]  /*16760*/  @UP0 ULDC.64 UR12, c[0x0][0x9c8] ;  /* 0x00027200000c0ab9 */ /* 0x000fe20000000a00 */
[----:B------:R-:W-:Y:S01]  /*16770*/  QGMMA.64x128x32.F32.E4M3.E4M3 R24, R224, gdesc[UR4], R24, gsb0 ;  /* 0x01e00004e0187df3 */ /* 0x000fe20008000818 */
[----:B------:R-:W-:Y:S01]  /*16780*/  UIADD3 UR6, UR5, 0x100, URZ ;  /* 0x0000010005067890 */ /* 0x000fe2000fffe03f */
[----:B------:R-:W-:Y:S01]  /*16790*/  UMOV UR7, 0xc0000010 ;  /* 0xc000001000077882 */ /* 0x000fe20000000000 */
[----:B------:R-:W-:Y:S02]  /*167a0*/  @UP0 UIMAD UR8, UR8, UR12, URZ ;  /* 0x0000000c080802a4 */ /* 0x000fe4000f8e023f */
[----:B------:R-:W-:Y:S02]  /*167b0*/  @UP0 USHF.R.S32.HI UR9, URZ, 0x1f, UR49 ;  /* 0x0000001f3f090899 */ /* 0x000fe40008011431 */
[----:B------:R-:W-:Y:S01]  /*167c0*/  @UP0 UIMAD UR8, UR48, UR13, UR8 ;  /* 0x0000000d300802a4 */ /* 0x000fe2000f8e0208 */
[----:B------:R-:W-:-:S02]  /*167d0*/  WARPGROUP.DEPBAR.LE gsb0, 0x0 ;  /* 0x00008000000079c5 */ /* 0x000fc40000010000 */
        /* <DEDUP_REMOVED lines=17> */
[----:B------:R-:W-:-:S04]  /*168f0*/  @UP0 UIMAD UR8, UR49, UR13, UR8 ;  /* 0x0000000d310802a4 */ /* 0x000fc8000f8e0208 */
[----:B------:R-:W-:Y:S02]  /*16900*/  @UP0 UIADD3 UR7, UR7, UR8, URZ ;  /* 0x0000000807070290 */ /* 0x000fe4000fffe03f */
[----:B------:R-:W-:-:S04]  /*16910*/  @UP0 ULEA UR8, UP1, UR6, UR10, 0x2 ;  /* 0x0000000a06080291 */ /* 0x000fc8000f82103f */
[----:B------:R-:W-:Y:S02]  /*16920*/  @UP0 ULEA.HI.X UR9, UR6, UR11, UR7, 0x2, UP1 ;  /* 0x0000000b06090291 */ /* 0x000fe400088f1407 */
[----:B------:R-:W-:Y:S01]  /*16930*/  UIADD3 UR6, UR5, 0x400, URZ ;  /* 0x0000040005067890 */ /* 0x000fe2000fffe03f */
[----:B------:R-:W-:Y:S01]  /*16940*/  IMAD.U32 R8, RZ, RZ, UR8 ;  /* 0x00000008ff087e24 */ /* 0x000fe2000f8e00ff */
[----:B------:R-:W-:Y:S02]  /*16950*/  UMOV UR7, 0xc0000010 ;  /* 0xc000001000077882 */ /* 0x000fe40000000000 */
[----:B------:R-:W-:-:S05]  /*16960*/  IMAD.U32 R9, RZ, RZ, UR9 ;  /* 0x00000009ff097e24 */ /* 0x000fca000f8e00ff */
[----:B------:R0:W2:Y:S01]  /*16970*/  @P1 LDG.E R4, desc[UR50][R8.64] ;  /* 0x0000003208041981 */ /* 0x0000a2000c1e1900 */
[----:B------:R-:W-:Y:S02]  /*16980*/  WARPGROUP.DEPBAR.LE gsb0, 0x0 ;  /* 0x00008000000079c5 */ /* 0x000fe40000010000 */
[----:B------:R-:W-:-:S06]  /*16990*/  WARPGROUP.ARRIVE ;  /* 0x00000000000079c5 */ /* 0x000fcc0000000000 */
[----:B------:R-:W-:Y:S01]  /*169a0*/  QGMMA.64x128x32.F32.E4M3.E4M3 R24, R208, gdesc[UR4], R24, gsb0 ;  /* 0x01e00004d0187df3 */ /* 0x000fe20008000818 */
[----:B------:R-:W-:Y:S01]  /*169b0*/  UIADD3 UR6, UR5, 0x500, URZ ;  /* 0x0000050005067890 */ /* 0x000fe2000fffe03f */
[----:B------:R-:W-:Y:S01]  /*169c0*/  UMOV UR7, 0xc0000010 ;  /* 0xc000001000077882 */ /* 0x000fe20000000000 */
[----:B------:R-:W1:Y:S04]  /*169d0*/  SHFL.BFLY PT, R7, R6, 0x2, 0x1f ;  /* 0x0c401f0006077f89 */ /* 0x000e6800000e0000 */
[----:B------:R-:W3:Y:S01]  /*169e0*/  SHFL.BFLY PT, R10, R5, 0x2, 0x1f ;  /* 0x0c401f00050a7f89 */ /* 0x000ee200000e0000 */
[----:B------:R-:W-:Y:S02]  /*169f0*/  WARPGROUP.DEPBAR.LE gsb0, 0x0 ;  /* 0x00008000000079c5 */ /* 0x000fe40000010000 */
[----:B------:R-:W-:-:S06]  /*16a00*/  WARPGROUP.ARRIVE ;  /* 0x00000000000079c5 */ /* 0x000fcc0000000000 */
[----:B------:R-:W-:Y:S01]  /*16a10*/  QGMMA.64x128x32.F32.E4M3.E4M3 R24, R204, gdesc[UR4], R24, gsb0 ;  /* 0x01e00004cc187df3 */ /* 0x000fe20008000818 */
[----:B------:R-:W-:Y:S01]  /*16a20*/  UIADD3 UR6, UR5, 0x600, URZ ;  /* 0x0000060005067890 */ /* 0x000fe2000fffe03f */
[----:B------:R-:W-:Y:S01]  /*16a30*/  UMOV UR7, 0xc0000010 ;  /* 0xc000001000077882 */ /* 0x000fe20000000000 */
        /* <DEDUP_REMOVED lines=36> */
.L_x_1108:
        /* <DEDUP_REMOVED lines=20> */
[----:B------:R-:W-:Y:S01]  /*16dc0*/  FMUL.FTZ R48, R39, R11 ;  /* 0x0000000b27307220 */ /* 0x000fe20000410000 */
        /* <DEDUP_REMOVED lines=53> */
.L_x_1034:
[----:B------:R-:W0:Y:S01]  /*17120*/  S2R R3, SR_CgaCtaId ;  /* 0x0000000000037919 */ /* 0x000e220000008800 */
[----:B------:R-:W-:Y:S01]  /*17130*/  MOV R10, 0x400 ;  /* 0x00000400000a7802 */ /* 0x000fe20000000f00 */
[----:B------:R-:W-:Y:S01]  /*17140*/  BSSY B0, `(.L_x_1109) ;  /* 0x0000283000007945 */ /* 0x000fe20003800000 */
[----:B------:R-:W-:Y:S01]  /*17150*/  SHF.R.S32.HI R11, RZ, 0x1f, R230 ;  /* 0x0000001fff0b7819 */ /* 0x000fe200000114e6 */
[----:B------:R-:W-:Y:S01]  /*17160*/  BAR.SYNC.DEFER_BLOCKING 0x5, 0x180 ;  /* 0x0146000000007b1d */ /* 0x000fe20000010000 */
[----:B0-----:R-:W-:Y:S02]  /*17170*/  LEA R10, R3, R10, 0x18 ;  /* 0x0000000a030a7211 */ /* 0x001fe400078ec0ff */
[----:B------:R-:W-:-:S03]  /*17180*/  LEA.HI R3, R11, R230, RZ, 0x3 ;  /* 0x000000e60b037211 */ /* 0x000fc600078f18ff */
[----:B------:R-:W0:Y:S01]  /*17190*/  LDS.128 R4, [R10+0x2e8d0] ;  /* 0x02e8d0000a047984 */ /* 0x000e220000000c00 */
[----:B------:R-:W-:-:S05]  /*171a0*/  LOP3.LUT R15, R3, 0xfffffff8, RZ, 0xc0, !PT ;  /* 0xfffffff8030f7812 */ /* 0x000fca00078ec0ff */
[----:B------:R-:W-:-:S04]  /*171b0*/  IMAD.IADD R12, R230, 0x1, -R15 ;  /* 0x00000001e60c7824 */ /* 0x000fc800078e0a0f */
[----:B0-----:R-:W-:Y:S01]  /*171c0*/  IMAD.SHL.U32 R4, R12, 0x8, RZ ;  /* 0x000000080c047824 */ /* 0x001fe200078e00ff */
[----:B------:R-:W-:Y:S02]  /*171d0*/  R2UR UR5, R5 ;  /* 0x00000000050572ca */ /* 0x000fe400000e0000 */
[----:B------:R-:W-:Y:S01]  /*171e0*/  R2UR UR49, R6 ;  /* 0x00000000063172ca */ /* 0x000fe200000e0000 */
[----:B------:R-:W-:Y:S01]  /*171f0*/  VIADD R0, R4, 0x40 ;  /* 0x0000004004007836 */ /* 0x000fe20000000000 */
[----:B------:R-:W-:Y:S02]  /*17200*/  R2UR UR48, R7 ;  /* 0x00000000073072ca */ /* 0x000fe400000e0000 */
[----:B------:R-:W-:Y:S02]  /*17210*/  SHF.R.S32.HI R7, RZ, 0x3, R3 ;  /* 0x00000003ff077819 */ /* 0x000fe40000011403 */
[----:B------:R-:W-:Y:S02]  /*17220*/  SHF.R.S32.HI R5, RZ, 0x1f, R4 ;  /* 0x0000001fff057819 */ /* 0x000fe40000011404 */
[----:B------:R-:W-:Y:S01]  /*17230*/  SHF.R.S32.HI R3, RZ, 0x1f, R0 ;  /* 0x0000001fff037819 */ /* 0x000fe20000011400 */
[----:B------:R-:W-:Y:S06]  /*17240*/  BAR.ARV 0x4, 0x180 ;  /* 0x0106000000007b1d */ /* 0x000fec0000002000 */
[----:B------:R-:W-:Y:S05]  /*17250*/  @P0 BRA `(.L_x_1110) ;  /* 0x0000001800e40947 */ /* 0x000fea0003800000 */
[----:B------:R-:W0:Y:S01]  /*17260*/  S2R R18, SR_TID.X ;  /* 0x0000000000127919 */ /* 0x000e220000002100 */
[----:B------:R-:W-:Y:S01]  /*17270*/  ULDC.64 UR6, c[0x4][0x38] ;  /* 0x01000e0000067ab9 */ /* 0x000fe20000000a00 */
[----:B0-----:R-:W-:-:S05]  /*17280*/  IMAD.SHL.U32 R6, R18, 0x4, RZ ;  /* 0x0000000412067824 */ /* 0x001fca00078e00ff */
[----:B------:R-:W-:-:S04]  /*17290*/  LOP3.LUT R6, R6, 0xc, RZ, 0xc0, !PT ;  /* 0x0000000c06067812 */ /* 0x000fc800078ec0ff */
[----:B------:R-:W-:-:S05]  /*172a0*/  IADD3 R14, P0, R6, UR6, RZ ;  /* 0x00000006060e7c10 */ /* 0x000fca000ff1e0ff */
[----:B------:R-:W-:Y:S01]  /*172b0*/  IMAD.X R15, RZ, RZ, UR7, P0 ;  /* 0x00000007ff0f7e24 */ /* 0x000fe200080e06ff */
[----:B------:R-:W-:Y:S01]  /*172c0*/  F2FP.BF16.F32.PACK_AB R56, R56, R57 ;  /* 0x000000393838723e */ /* 0x000fe200000010ff */
[----:B------:R-:W-:-:S03]  /*172d0*/  ULDC.64 UR6, c[0x0][0xc00] ;  /* 0x0003000000067ab9 */ /* 0x000fc60000000a00 */
[----:B------:R0:W2:Y:S01]  /*172e0*/  LDG.E.CONSTANT R17, desc[UR50][R14.64] ;  /* 0x000000320e117981 */ /* 0x0000a2000c1e9900 */
[----:B------:R-:W-:Y:S01]  /*172f0*/  LOP3.LUT P0, R6, R18, 0x3, RZ, 0xc0, !PT ;  /* 0x0000000312067812 */ /* 0x000fe2000780c0ff */
[----:B------:R-:W-:Y:S01]  /*17300*/  UISETP.NE.U32.AND UP0, UPT, UR6, URZ, UPT ;  /* 0x0000003f0600728c */ /* 0x000fe2000bf05070 */
[----:B------:R-:W-:Y:S01]  /*17310*/  F2FP.BF16.F32.PACK_AB R21, R84, R21 ;  /* 0x000000155415723e */ /* 0x000fe200000010ff */
[----:B------:R-:W1:Y:S01]  /*17320*/  S2R R57, SR_SWINHI ;  /* 0x0000000000397919 */ /* 0x000e620000002f00 */
[----:B------:R-:W-:Y:S01]  /*17330*/  ISETP.EQ.OR P0, PT, R6, 0x3, !P0 ;  /* 0x000000030600780c */ /* 0x000fe20004702670 */
[----:B------:R-:W-:Y:S01]  /*17340*/  UISETP.NE.AND.EX UP0, UPT, UR7, URZ, UPT, UP0 ;  /* 0x0000003f0700728c */ /* 0x000fe2000bf05300 */
[----:B------:R-:W-:Y:S02]  /*17350*/  F2FP.BF16.F32.PACK_AB R24, R85, R24 ;  /* 0x000000185518723e */ /* 0x000fe400000010ff */
[----:B------:R-:W-:Y:S01]  /*17360*/  F2FP.BF16.F32.PACK_AB R35, R54, R35 ;  /* 0x000000233623723e */ /* 0x000fe200000010ff */
[----:B------:R-:W-:Y:S01]  /*17370*/  ULDC.64 UR6, c[0x0][0xc00] ;  /* 0x0003000000067ab9 */ /* 0x000fe20000000a00 */
[----:B------:R-:W-:Y:S01]  /*17380*/  F2FP.BF16.F32.PACK_AB R40, R53, R40 ;  /* 0x000000283528723e */ /* 0x000fe200000010ff */
[----:B------:R-:W-:Y:S01]  /*17390*/  UIMAD.WIDE UR6, UR42, 0x4, UR6 ;  /* 0x000000042a0678a5 */ /* 0x000fe2000f8e0206 */
[----:B------:R-:W-:-:S02]  /*173a0*/  F2FP.BF16.F32.PACK_AB R6, R87, R20 ;  /* 0x000000145706723e */ /* 0x000fc400000010ff */
[----:B------:R-:W-:Y:S02]  /*173b0*/  SEL R54, R21, R24, P0 ;  /* 0x0000001815367207 */ /* 0x000fe40000000000 */
[----:B------:R-:W-:Y:S02]  /*173c0*/  SEL R53, R24, R21, P0 ;  /* 0x0000001518357207 */ /* 0x000fe40000000000 */
[----:B------:R-:W-:Y:S02]  /*173d0*/  F2FP.BF16.F32.PACK_AB R13, R86, R13 ;  /* 0x0000000d560d723e */ /* 0x000fe400000010ff */
[----:B------:R-:W-:Y:S02]  /*173e0*/  F2FP.BF16.F32.PACK_AB R34, R63, R34 ;  /* 0x000000223f22723e */ /* 0x000fe400000010ff */
[----:B------:R-:W-:Y:S02]  /*173f0*/  F2FP.BF16.F32.PACK_AB R25, R78, R25 ;  /* 0x000000194e19723e */ /* 0x000fe400000010ff */
[----:B------:R-:W-:-:S02]  /*17400*/  F2FP.BF16.F32.PACK_AB R26, R79, R26 ;  /* 0x0000001a4f1a723e */ /* 0x000fc400000010ff */
[----:B------:R-:W-:Y:S02]  /*17410*/  F2FP.BF16.F32.PACK_AB R44, R44, R89 ;  /* 0x000000592c2c723e */ /* 0x000fe400000010ff */
[----:B------:R-:W-:Y:S02]  /*17420*/  F2FP.BF16.F32.PACK_AB R45, R45, R88 ;  /* 0x000000582d2d723e */ /* 0x000fe400000010ff */
[----:B------:R-:W-:Y:S02]  /*17430*/  SEL R66, R13, R6, P0 ;  /* 0x000000060d427207 */ /* 0x000fe40000000000 */
[----:B------:R-:W-:Y:S02]  /*17440*/  SEL R63, R6, R13, P0 ;  /* 0x0000000d063f7207 */ /* 0x000fe40000000000 */
[----:B------:R-:W-:Y:S02]  /*17450*/  F2FP.BF16.F32.PACK_AB R65, R64, R65 ;  /* 0x000000414041723e */ /* 0x000fe400000010ff */
[----:B0-----:R-:W-:-:S02]  /*17460*/  MOV R14, R10 ;  /* 0x0000000a000e7202 */ /* 0x001fc40000000f00 */
[----:B-1----:R-:W-:Y:S02]  /*17470*/  MOV R15, R57 ;  /* 0x00000039000f7202 */ /* 0x002fe40000000f00 */
[----:B------:R-:W-:Y:S02]  /*17480*/  F2FP.BF16.F32.PACK_AB R41, R52, R41 ;  /* 0x000000293429723e */ /* 0x000fe400000010ff */
[----:B------:R-:W-:Y:S01]  /*17490*/  F2FP.BF16.F32.PACK_AB R36, R61, R36 ;  /* 0x000000243d24723e */ /* 0x000fe200000010ff */
[----:B------:R-:W-:Y:S01]  /*174a0*/  IMAD.WIDE R20, R229, 0x2, R14 ;  /* 0x00000002e5147825 */ /* 0x000fe200078e020e */
[----:B------:R-:W-:Y:S02]  /*174b0*/  F2FP.BF16.F32.PACK_AB R49, R48, R49 ;  /* 0x000000313031723e */ /* 0x000fe400000010ff */
[----:B------:R-:W-:Y:S02]  /*174c0*/  SEL R64, R25, R26, P0 ;  /* 0x0000001a19407207 */ /* 0x000fe40000000000 */
[----:B------:R-:W-:-:S02]  /*174d0*/  IADD3 R67, P6, R20, 0x20, RZ ;  /* 0x0000002014437810 */ /* 0x000fc40007fde0ff */
[----:B------:R-:W-:Y:S02]  /*174e0*/  SEL R61, R26, R25, P0 ;  /* 0x000000191a3d7207 */ /* 0x000fe40000000000 */
[----:B------:R-:W-:Y:S02]  /*174f0*/  LOP3.LUT R6, R67, 0x380, RZ, 0xc0, !PT ;  /* 0x0000038043067812 */ /* 0x000fe400078ec0ff */
[----:B------:R-:W-:Y:S02]  /*17500*/  LOP3.LUT R13, R20, 0x380, RZ, 0xc0, !PT ;  /* 0x00000380140d7812 */ /* 0x000fe400078ec0ff */
[----:B------:R-:W-:Y:S02]  /*17510*/  F2FP.BF16.F32.PACK_AB R37, R60, R37 ;  /* 0x000000253c25723e */ /* 0x000fe400000010ff */
[----:B------:R-:W-:Y:S02]  /*17520*/  F2FP.BF16.F32.PACK_AB R32, R69, R32 ;  /* 0x000000204520723e */ /* 0x000fe400000010ff */
[----:B------:R-:W-:-:S02]  /*17530*/  F2FP.BF16.F32.PACK_AB R29, R76, R29 ;  /* 0x0000001d4c1d723e */ /* 0x000fc400000010ff */
[----:B------:R-:W-:Y:S02]  /*17540*/  F2FP.BF16.F32.PACK_AB R28, R77, R28 ;  /* 0x0000001c4d1c723e */ /* 0x000fe400000010ff */
[----:B------:R-:W-:Y:S02]  /*17550*/  SEL R48, R44, R45, P0 ;  /* 0x0000002d2c307207 */ /* 0x000fe40000000000 */
[C---:B------:R-:W-:Y:S02]  /*17560*/  IADD3 R26, P1, R20.reuse, 0x40, RZ ;  /* 0x00000040141a7810 */ /* 0x040fe40007f3e0ff */
[----:B------:R-:W-:Y:S02]  /*17570*/  F2FP.BF16.F32.PACK_AB R30, R71, R30 ;  /* 0x0000001e471e723e */ /* 0x000fe400000010ff */
[----:B------:R-:W-:Y:S02]  /*17580*/  SEL R45, R45, R44, P0 ;  /* 0x0000002c2d2d7207 */ /* 0x000fe40000000000 */
[----:B------:R-:W-:-:S02]  /*17590*/  IADD3 R69, P2, R20, 0x60, RZ ;  /* 0x0000006014457810 */ /* 0x000fc40007f5e0ff */
[----:B------:R-:W-:Y:S02]  /*175a0*/  SHF.R.U64 R6, R6, 0x3, RZ ;  /* 0x0000000306067819 */ /* 0x000fe400000012ff */
[----:B------:R-:W-:Y:S02]  /*175b0*/  SEL R44, R41, R40, P0 ;  /* 0x00000028292c7207 */ /* 0x000fe40000000000 */
[----:B------:R-:W-:Y:S02]  /*175c0*/  IADD3 R71, P3, R20, 0x4000, RZ ;  /* 0x0000400014477810 */ /* 0x000fe40007f7e0ff */
[----:B------:R-:W-:Y:S02]  /*175d0*/  SEL R41, R40, R41, P0 ;  /* 0x0000002928297207 */ /* 0x000fe40000000000 */
[----:B------:R-:W-:Y:S02]  /*175e0*/  SHF.R.U64 R13, R13, 0x3, RZ ;  /* 0x000000030d0d7819 */ /* 0x000fe400000012ff */
[----:B------:R-:W-:-:S02]  /*175f0*/  SEL R40, R37, R36, P0 ;  /* 0x0000002425287207 */ /* 0x000fc40000000000 */
[----:B------:R-:W-:Y:S01]  /*17600*/  SEL R43, R36, R37, P0 ;  /* 0x00000025242b7207 */ /* 0x000fe20000000000 */
[----:B------:R-:W-:Y:S01]  /*17610*/  IMAD.X R37, RZ, RZ, R21, P6 ;  /* 0x000000ffff257224 */ /* 0x000fe200030e0615 */
[----:B------:R-:W-:Y:S02]  /*17620*/  SEL R52, R29, R28, P0 ;  /* 0x0000001c1d347207 */ /* 0x000fe40000000000 */
[----:B------:R-:W-:Y:S02]  /*17630*/  SEL R51, R28, R29, P0 ;  /* 0x0000001d1c337207 */ /* 0x000fe40000000000 */
[----:B------:R-:W-:Y:S02]  /*17640*/  LOP3.LUT R24, R26, 0x380, RZ, 0xc0, !PT ;  /* 0x000003801a187812 */ /* 0x000fe400078ec0ff */
[----:B------:R-:W-:Y:S02]  /*17650*/  F2FP.BF16.F32.PACK_AB R72, R72, R73 ;  /* 0x000000494848723e */ /* 0x000fe400000010ff */
[----:B------:R-:W-:-:S02]  /*17660*/  F2FP.BF16.F32.PACK_AB R39, R46, R39 ;  /* 0x000000272e27723e */ /* 0x000fc400000010ff */
[----:B------:R-:W-:Y:S02]  /*17670*/  F2FP.BF16.F32.PACK_AB R42, R47, R42 ;  /* 0x0000002a2f2a723e */ /* 0x000fe400000010ff */
[----:B------:R-:W-:Y:S02]  /*17680*/  F2FP.BF16.F32.PACK_AB R33, R68, R33 ;  /* 0x000000214421723e */ /* 0x000fe400000010ff */
[----:B------:R-:W-:Y:S02]  /*17690*/  F2FP.BF16.F32.PACK_AB R27, R70, R27 ;  /* 0x0000001b461b723e */ /* 0x000fe400000010ff */
[----:B------:R-:W-:Y:S02]  /*176a0*/  LOP3.LUT R28, R69, 0x380, RZ, 0xc0, !PT ;  /* 0x00000380451c7812 */ /* 0x000fe400078ec0ff */
[----:B------:R-:W-:Y:S02]  /*176b0*/  LOP3.LUT R36, R6, R67, RZ, 0x3c, !PT ;  /* 0x0000004306247212 */ /* 0x000fe400078e3cff */
[----:B------:R-:W-:-:S02]  /*176c0*/  IADD3 R68, P4, R20, 0x4020, RZ ;  /* 0x0000402014447810 */ /* 0x000fc40007f9e0ff */
[C---:B------:R-:W-:Y:S02]  /*176d0*/  IADD3 R73, P5, R20.reuse, 0x4040, RZ ;  /* 0x0000404014497810 */ /* 0x040fe40007fbe0ff */
[----:B------:R-:W-:Y:S01]  /*176e0*/  IADD3 R70, P6, R20, 0x4060, RZ ;  /* 0x0000406014467810 */ /* 0x000fe20007fde0ff */
[--C-:B------:R-:W-:Y:S01]  /*176f0*/  IMAD.X R29, RZ, RZ, R21.reuse, P4 ;  /* 0x000000ffff1d7224 */ /* 0x100fe200020e0615 */
[----:B------:R-:W-:Y:S02]  /*17700*/  LOP3.LUT R6, R71, 0x380, RZ, 0xc0, !PT ;  /* 0x0000038047067812 */ /* 0x000fe400078ec0ff */
[----:B------:R-:W-:Y:S01]  /*17710*/  F2FP.BF16.F32.PACK_AB R38, R55, R38 ;  /* 0x000000263726723e */ /* 0x000fe200000010ff */
[----:B------:R-:W-:Y:S01]  /*17720*/  IMAD.X R25, RZ, RZ, R21, P6 ;  /* 0x000000ffff197224 */ /* 0x000fe200030e0615 */
[----:B------:R-:W-:Y:S02]  /*17730*/  SEL R60, R56, R49, P0 ;  /* 0x00000031383c7207 */ /* 0x000fe40000000000 */
[----:B------:R-:W-:-:S02]  /*17740*/  LOP3.LUT R20, R13, R20, RZ, 0x3c, !PT ;  /* 0x000000140d147212 */ /* 0x000fc400078e3cff */
[----:B------:R-:W-:Y:S02]  /*17750*/  F2FP.BF16.F32.PACK_AB R31, R62, R31 ;  /* 0x0000001f3e1f723e */ /* 0x000fe400000010ff */
[----:B------:R-:W-:Y:S02]  /*17760*/  SEL R49, R49, R56, P0 ;  /* 0x0000003831317207 */ /* 0x000fe40000000000 */
[----:B------:R-:W-:Y:S02]  /*17770*/  SHF.R.U64 R13, R24, 0x3, RZ ;  /* 0x00000003180d7819 */ /* 0x000fe400000012ff */
[----:B------:R-:W-:Y:S02]  /*17780*/  F2FP.BF16.F32.PACK_AB R96, R96, R97 ;  /* 0x000000616060723e */ /* 0x000fe400000010ff */
[----:B------:R-:W-:Y:S02]  /*17790*/  F2FP.BF16.F32.PACK_AB R95, R94, R95 ;  /* 0x0000005f5e5f723e */ /* 0x000fe400000010ff */
[----:B------:R-:W-:-:S02]  /*177a0*/  SEL R56, R39, R42, P0 ;  /* 0x0000002a27387207 */ /* 0x000fc40000000000 */
[----:B------:R-:W-:Y:S02]  /*177b0*/  SHF.R.U64 R24, R28, 0x3, RZ ;  /* 0x000000031c187819 */ /* 0x000fe400000012ff */
[----:B------:R-:W-:Y:S02]  /*177c0*/  F2FP.BF16.F32.PACK_AB R92, R92, R93 ;  /* 0x0000005d5c5c723e */ /* 0x000fe400000010ff */
[----:B------:R-:W-:Y:S02]  /*177d0*/  F2FP.BF16.F32.PACK_AB R91, R90, R91 ;  /* 0x0000005b5a5b723e */ /* 0x000fe400000010ff */
[----:B------:R-:W-:Y:S02]  /*177e0*/  SEL R39, R42, R39, P0 ;  /* 0x000000272a277207 */ /* 0x000fe40000000000 */
[----:B------:R-:W-:Y:S02]  /*177f0*/  SHF.R.U64 R6, R6, 0x3, RZ ;  /* 0x0000000306067819 */ /* 0x000fe400000012ff */
[----:B------:R-:W-:-:S02]  /*17800*/  SEL R42, R35, R38, P0 ;  /* 0x00000026232a7207 */ /* 0x000fc40000000000 */
[----:B------:R-:W-:Y:S01]  /*17810*/  SEL R55, R38, R35, P0 ;  /* 0x0000002326377207 */ /* 0x000fe20000000000 */
[--C-:B------:R-:W-:Y:S01]  /*17820*/  IMAD.X R35, RZ, RZ, R21.reuse, P1 ;  /* 0x000000ffff237224 */ /* 0x100fe200008e0615 */
[----:B------:R-:W-:Y:S02]  /*17830*/  SEL R50, R33, R32, P0 ;  /* 0x0000002021327207 */ /* 0x000fe40000000000 */
[----:B------:R-:W-:Y:S01]  /*17840*/  SEL R47, R32, R33, P0 ;  /* 0x00000021202f7207 */ /* 0x000fe20000000000 */
[--C-:B------:R-:W-:Y:S01]  /*17850*/  IMAD.X R33, RZ, RZ, R21.reuse, P2 ;  /* 0x000000ffff217224 */ /* 0x100fe200010e0615 */
[----:B------:R-:W-:Y:S02]  /*17860*/  SEL R38, R31, R34, P0 ;  /* 0x000000221f267207 */ /* 0x000fe40000000000 */
[----:B------:R-:W-:Y:S01]  /*17870*/  SEL R57, R34, R31, P0 ;  /* 0x0000001f22397207 */ /* 0x000fe20000000000 */
[----:B------:R-:W-:Y:S01]  /*17880*/  IMAD.X R31, RZ, RZ, R21, P3 ;  /* 0x000000ffff1f7224 */ /* 0x000fe200018e0615 */
[----:B------:R-:W-:-:S02]  /*17890*/  SEL R18, R96, R95, P0 ;  /* 0x0000005f60127207 */ /* 0x000fc40000000000 */
[----:B------:R-:W-:Y:S02]  /*178a0*/  SEL R58, R72, R65, P0 ;  /* 0x00000041483a7207 */ /* 0x000fe40000000000 */
[----:B------:R-:W-:Y:S02]  /*178b0*/  SEL R62, R27, R30, P0 ;  /* 0x0000001e1b3e7207 */ /* 0x000fe40000000000 */
[----:B------:R-:W-:Y:S01]  /*178c0*/  SEL R59, R30, R27, P0 ;  /* 0x0000001b1e3b7207 */ /* 0x000fe20000000000 */
[----:B------:R-:W-:Y:S01]  /*178d0*/  IMAD.X R27, RZ, RZ, R21, P5 ;  /* 0x000000ffff1b7224 */ /* 0x000fe200028e0615 */
[----:B------:R-:W-:Y:S02]  /*178e0*/  LOP3.LUT R34, R13, R26, RZ, 0x3c, !PT ;  /* 0x0000001a0d227212 */ /* 0x000fe400078e3cff */
[----:B------:R-:W-:Y:S02]  /*178f0*/  LOP3.LUT R32, R24, R69, RZ, 0x3c, !PT ;  /* 0x0000004518207212 */ /* 0x000fe400078e3cff */
[----:B------:R-:W-:-:S02]  /*17900*/  SEL R95, R95, R96, P0 ;  /* 0x000000605f5f7207 */ /* 0x000fc40000000000 */
[----:B------:R-:W-:Y:S02]  /*17910*/  SEL R46, R92, R91, P0 ;  /* 0x0000005b5c2e7207 */ /* 0x000fe40000000000 */
[----:B------:R-:W-:Y:S02]  /*17920*/  SEL R65, R65, R72, P0 ;  /* 0x0000004841417207 */ /* 0x000fe40000000000 */
[----:B------:R-:W-:Y:S02]  /*17930*/  LOP3.LUT R13, R68, 0x380, RZ, 0xc0, !PT ;  /* 0x00000380440d7812 */ /* 0x000fe400078ec0ff */
[----:B------:R-:W-:Y:S02]  /*17940*/  LOP3.LUT R24, R73, 0x380, RZ, 0xc0, !PT ;  /* 0x0000038049187812 */ /* 0x000fe400078ec0ff */
[----:B------:R-:W-:Y:S02]  /*17950*/  LOP3.LUT R30, R6, R71, RZ, 0x3c, !PT ;  /* 0x00000047061e7212 */ /* 0x000fe400078e3cff */
[----:B------:R-:W-:-:S02]  /*17960*/  SEL R91, R91, R92, P0 ;  /* 0x0000005c5b5b7207 */ /* 0x000fc40000000000 */
[----:B------:R-:W-:Y:S02]  /*17970*/  SHF.R.U64 R13, R13, 0x3, RZ ;  /* 0x000000030d0d7819 */ /* 0x000fe400000012ff */
[----:B------:R-:W-:Y:S02]  /*17980*/  SHF.R.U64 R24, R24, 0x3, RZ ;  /* 0x0000000318187819 */ /* 0x000fe400000012ff */
[----:B------:R-:W-:Y:S02]  /*17990*/  LOP3.LUT R28, R13, R68, RZ, 0x3c, !PT ;  /* 0x000000440d1c7212 */ /* 0x000fe400078e3cff */
[----:B------:R-:W-:Y:S02]  /*179a0*/  LOP3.LUT R26, R24, R73, RZ, 0x3c, !PT ;  /* 0x00000049181a7212 */ /* 0x000fe400078e3cff */
[----:B------:R-:W-:Y:S02]  /*179b0*/  MOV R73, R20 ;  /* 0x0000001400497202 */ /* 0x000fe40000000f00 */
[----:B------:R-:W-:-:S02]  /*179c0*/  LOP3.LUT R67, R70, 0x380, RZ, 0xc0, !PT ;  /* 0x0000038046437812 */ /* 0x000fc400078ec0ff */
[----:B------:R-:W-:Y:S02]  /*179d0*/  MOV R68, R26 ;  /* 0x0000001a00447202 */ /* 0x000fe40000000f00 */
[----:B------:R-:W-:Y:S02]  /*179e0*/  SHF.R.U64 R67, R67, 0x3, RZ ;  /* 0x0000000343437819 */ /* 0x000fe400000012ff */
[----:B------:R-:W-:Y:S02]  /*179f0*/  MOV R71, R34 ;  /* 0x0000002200477202 */ /* 0x000fe40000000f00 */
[----:B------:R-:W-:Y:S02]  /*17a00*/  LOP3.LUT R24, R67, R70, RZ, 0x3c, !PT ;  /* 0x0000004643187212 */ /* 0x000fe400078e3cff */
        /* <DEDUP_REMOVED lines=14> */
[----:B------:R-:W-:Y:S01]  /*17af0*/  SHFL.IDX PT, R60, R60, R17, 0x1c1f ;  /* 0x001c1f113c3c7589 */ /* 0x000fe200000e0000 */
[----:B0-----:R-:W-:-:S02]  /*17b00*/  SEL R24, R18, R95, P0 ;  /* 0x0000005f12187207 */ /* 0x001fc40000000000 */
[----:B------:R-:W-:Y:S01]  /*17b10*/  SEL R26, R95, R18, P0 ;  /* 0x000000125f1a7207 */ /* 0x000fe20000000000 */
[----:B------:R-:W0:Y:S04]  /*17b20*/  SHFL.IDX PT, R45, R45, R6, 0x1c1f ;  /* 0x001c1f062d2d7589 */ /* 0x000e2800000e0000 */
[----:B------:R-:W3:Y:S01]  /*17b30*/  SHFL.IDX PT, R49, R49, R6, 0x1c1f ;  /* 0x001c1f0631317589 */ /* 0x000ee200000e0000 */
[----:B-1----:R-:W-:Y:S02]  /*17b40*/  SEL R25, R58, R65, P0 ;  /* 0x000000413a197207 */ /* 0x002fe40000000000 */
[----:B------:R-:W-:Y:S01]  /*17b50*/  SEL R27, R65, R58, P0 ;  /* 0x0000003a411b7207 */ /* 0x000fe20000000000 */
[----:B------:R-:W-:Y:S04]  /*17b60*/  SHFL.IDX PT, R44, R44, R17, 0x1c1f ;  /* 0x001c1f112c2c7589 */ /* 0x000fe800000e0000 */
[----:B------:R-:W-:Y:S04]  /*17b70*/  SHFL.IDX PT, R50, R50, R17, 0x1c1f ;  /* 0x001c1f1132327589 */ /* 0x000fe800000e0000 */
[----:B------:R-:W-:Y:S01]  /*17b80*/  SHFL.IDX PT, R56, R56, R17, 0x1c1f ;  /* 0x001c1f1138387589 */ /* 0x000fe200000e0000 */
[----:B--2---:R-:W-:-:S02]  /*17b90*/  SEL R28, R46, R91, P0 ;  /* 0x0000005b2e1c7207 */ /* 0x004fc40000000000 */
[----:B------:R-:W-:Y:S01]  /*17ba0*/  SEL R30, R91, R46, P0 ;  /* 0x0000002e5b1e7207 */ /* 0x000fe20000000000 */
[----:B------:R-:W1:Y:S04]  /*17bb0*/  SHFL.IDX PT, R41, R41, R6, 0x1c1f ;  /* 0x001c1f0629297589 */ /* 0x000e6800000e0000 */
[----:B------:R-:W2:Y:S01]  /*17bc0*/  SHFL.IDX PT, R39, R39, R6, 0x1c1f ;  /* 0x001c1f0627277589 */ /* 0x000ea200000e0000 */
[----:B0-----:R-:W-:Y:S02]  /*17bd0*/  SEL R32, R48, R45, P0 ;  /* 0x0000002d30207207 */ /* 0x001fe40000000000 */
[----:B------:R-:W-:Y:S01]  /*17be0*/  SEL R34, R45, R48, P0 ;  /* 0x000000302d227207 */ /* 0x000fe20000000000 */
[----:B------:R-:W0:Y:S01]  /*17bf0*/  SHFL.IDX PT, R47, R47, R6, 0x1c1f ;  /* 0x001c1f062f2f7589 */ /* 0x000e2200000e0000 */
[----:B---3--:R-:W-:-:S02]  /*17c00*/  SEL R29, R60, R49, P0 ;  /* 0x000000313c1d7207 */ /* 0x008fc40000000000 */
[----:B------:R-:W-:Y:S01]  /*17c10*/  SEL R31, R49, R60, P0 ;  /* 0x0000003c311f7207 */ /* 0x000fe20000000000 */
[----:B------:R-:W-:Y:S04]  /*17c20*/  SHFL.IDX PT, R40, R40, R17, 0x1c1f ;  /* 0x001c1f1128287589 */ /* 0x000fe800000e0000 */
[----:B------:R-:W-:Y:S04]  /*17c30*/  SHFL.IDX PT, R42, R42, R17, 0x1c1f ;  /* 0x001c1f112a2a7589 */ /* 0x000fe800000e0000 */
[----:B------:R-:W3:Y:S04]  /*17c40*/  SHFL.IDX PT, R55, R55, R6, 0x1c1f ;  /* 0x001c1f0637377589 */ /* 0x000ee800000e0000 */
[----:B------:R-:W4:Y:S01]  /*17c50*/  SHFL.IDX PT, R43, R43, R6, 0x1c1f ;  /* 0x001c1f062b2b7589 */ /* 0x000f2200000e0000 */
[----:B-1----:R-:W-:-:S03]  /*17c60*/  SEL R36, R44, R41, P0 ;  /* 0x000000292c247207 */ /* 0x002fc60000000000 */
[----:B------:R-:W-:Y:S01]  /*17c70*/  SHFL.IDX PT, R52, R52, R17, 0x1c1f ;  /* 0x001c1f1134347589 */ /* 0x000fe200000e0000 */
[----:B--2---:R-:W-:Y:S02]  /*17c80*/  SEL R33, R56, R39, P0 ;  /* 0x0000002738217207 */ /* 0x004fe40000000000 */
[----:B------:R-:W-:Y:S01]  /*17c90*/  SEL R35, R39, R56, P0 ;  /* 0x0000003827237207 */ /* 0x000fe20000000000 */
[----:B------:R1:W-:Y:S01]  /*17ca0*/  SHFL.IDX PT, R13, R38, R17, 0x1c1f ;  /* 0x001c1f11260d7589 */ /* 0x0003e200000e0000 */
[----:B0-----:R-:W-:Y:S02]  /*17cb0*/  SEL R48, R50, R47, P0 ;  /* 0x0000002f32307207 */ /* 0x001fe40000000000 */
[----:B------:R-:W-:Y:S01]  /*17cc0*/  SEL R50, R47, R50, P0 ;  /* 0x000000322f327207 */ /* 0x000fe20000000000 */
[----:B------:R-:W0:Y:S04]  /*17cd0*/  SHFL.IDX PT, R51, R51, R6, 0x1c1f ;  /* 0x001c1f0633337589 */ /* 0x000e2800000e0000 */
[----:B------:R-:W2:Y:S01]  /*17ce0*/  SHFL.IDX PT, R20, R57, R6, 0x1c1f ;  /* 0x001c1f0639147589 */ /* 0x000ea200000e0000 */
[----:B-1----:R-:W-:-:S03]  /*17cf0*/  SEL R38, R41, R44, P0 ;  /* 0x0000002c29267207 */ /* 0x002fc60000000000 */
[----:B------:R-:W-:Y:S01]  /*17d00*/  SHFL.IDX PT, R54, R54, R17, 0x1c1f ;  /* 0x001c1f1136367589 */ /* 0x000fe200000e0000 */
[----:B---3--:R-:W-:Y:S02]  /*17d10*/  SEL R37, R42, R55, P0 ;  /* 0x000000372a257207 */ /* 0x008fe40000000000 */
[----:B------:R-:W-:Y:S01]  /*17d20*/  SEL R39, R55, R42, P0 ;  /* 0x0000002a37277207 */ /* 0x000fe20000000000 */
[----:B------:R-:W-:Y:S01]  /*17d30*/  SHFL.IDX PT, R62, R62, R17, 0x1c1f ;  /* 0x001c1f113e3e7589 */ /* 0x000fe200000e0000 */
[----:B----4-:R-:W-:Y:S02]  /*17d40*/  SEL R44, R40, R43, P0 ;  /* 0x0000002b282c7207 */ /* 0x010fe40000000000 */
[----:B------:R-:W-:Y:S01]  /*17d50*/  SEL R46, R43, R40, P0 ;  /* 0x000000282b2e7207 */ /* 0x000fe20000000000 */
[----:B------:R-:W1:Y:S04]  /*17d60*/  SHFL.IDX PT, R53, R53, R6, 0x1c1f ;  /* 0x001c1f0635357589 */ /* 0x000e6800000e0000 */
[----:B------:R-:W3:Y:S01]  /*17d70*/  SHFL.IDX PT, R59, R59, R6, 0x1c1f ;  /* 0x001c1f063b3b7589 */ /* 0x000ee200000e0000 */
[----:B------:R-:W-:Y:S01]  /*17d80*/  BAR.SYNC.DEFER_BLOCKING 0x1, 0x100 ;  /* 0x0044000000007b1d */ /* 0x000fe20000010000 */
[----:B0-----:R-:W-:-:S02]  /*17d90*/  SEL R40, R52, R51, P0 ;  /* 0x0000003334287207 */ /* 0x001fc40000000000 */
[----:B------:R-:W-:Y:S02]  /*17da0*/  SEL R42, R51, R52, P0 ;  /* 0x00000034332a7207 */ /* 0x000fe40000000000 */
[----:B--2---:R-:W-:Y:S02]  /*17db0*/  SEL R45, R13, R20, P0 ;  /* 0x000000140d2d7207 */ /* 0x004fe40000000000 */
[----:B------:R-:W-:Y:S01]  /*17dc0*/  SEL R47, R20, R13, P0 ;  /* 0x0000000d142f7207 */ /* 0x000fe20000000000 */
[----:B------:R-:W-:Y:S01]  /*17dd0*/  SHFL.IDX PT, R64, R64, R17, 0x1c1f ;  /* 0x001c1f1140407589 */ /* 0x000fe200000e0000 */
[----:B------:R-:W-:-:S03]  /*17de0*/  IMAD.U32 R20, RZ, RZ, UR6 ;  /* 0x00000006ff147e24 */ /* 0x000fc6000f8e00ff */
[----:B------:R-:W0:Y:S04]  /*17df0*/  SHFL.IDX PT, R61, R61, R6, 0x1c1f ;  /* 0x001c1f063d3d7589 */ /* 0x000e2800000e0000 */
[----:B------:R-:W-:Y:S01]  /*17e00*/  SHFL.IDX PT, R66, R66, R17, 0x1c1f ;  /* 0x001c1f1142427589 */ /* 0x000fe200000e0000 */
[----:B-1----:R-:W-:Y:S02]  /*17e10*/  SEL R52, R54, R53, P0 ;  /* 0x0000003536347207 */ /* 0x002fe40000000000 */
[----:B------:R-:W-:Y:S01]  /*17e20*/  SEL R54, R53, R54, P0 ;  /* 0x0000003635367207 */ /* 0x000fe20000000000 */
[----:B------:R-:W1:Y:S01]  /*17e30*/  SHFL.IDX PT, R63, R63, R6, 0x1c1f ;  /* 0x001c1f063f3f7589 */ /* 0x000e6200000e0000 */
[----:B---3--:R-:W-:Y:S02]  /*17e40*/  SEL R49, R62, R59, P0 ;  /* 0x0000003b3e317207 */ /* 0x008fe40000000000 */
[----:B------:R-:W-:Y:S01]  /*17e50*/  SEL R51, R59, R62, P0 ;  /* 0x0000003e3b337207 */ /* 0x000fe20000000000 */
[----:B------:R-:W-:Y:S01]  /*17e60*/  STSM.16.M88.4 [R73], R24 ;  /* 0x0000001849007844 */ /* 0x000fe20000000200 */
[----:B------:R-:W-:Y:S01]  /*17e70*/  UMOV UR4, URZ ;  /* 0x0000003f00047c82 */ /* 0x000fe20008000000 */
[----:B------:R-:W-:Y:S01]  /*17e80*/  ULDC UR8, c[0x0][0xa88] ;  /* 0x0002a20000087ab9 */ /* 0x000fe20000000800 */
[----:B------:R-:W2:Y:S01]  /*17e90*/  LDC R59, c[0x0][0xbe8] ;  /* 0x0002fa00ff3b7b82 */ /* 0x000ea20000000800 */
[----:B------:R-:W-:Y:S04]  /*17ea0*/  STSM.16.M88.4 [R72], R28 ;  /* 0x0000001c48007844 */ /* 0x000fe80000000200 */
[----:B------:R-:W-:Y:S01]  /*17eb0*/  STSM.16.M88.4 [R71], R32 ;  /* 0x0000002047007844 */ /* 0x000fe20000000200 */
[----:B0-----:R-:W-:-:S03]  /*17ec0*/  SEL R41, R64, R61, P0 ;  /* 0x0000003d40297207 */ /* 0x001fc60000000000 */
[----:B------:R0:W-:Y:S01]  /*17ed0*/  STSM.16.M88.4 [R21], R36 ;  /* 0x0000002415007844 */ /* 0x0001e20000000200 */
[----:B------:R-:W-:-:S03]  /*17ee0*/  SEL R43, R61, R64, P0 ;  /* 0x000000403d2b7207 */ /* 0x000fc60000000000 */
[----:B------:R3:W-:Y:S01]  /*17ef0*/  STSM.16.M88.4 [R70], R44 ;  /* 0x0000002c46007844 */ /* 0x0007e20000000200 */
[----:B-1----:R-:W-:-:S03]  /*17f00*/  SEL R53, R66, R63, P0 ;  /* 0x0000003f42357207 */ /* 0x002fc60000000000 */
[----:B------:R3:W-:Y:S01]  /*17f10*/  STSM.16.M88.4 [R69], R48 ;  /* 0x0000003045007844 */ /* 0x0007e20000000200 */
[----:B------:R-:W-:-:S03]  /*17f20*/  SEL R55, R63, R66, P0 ;  /* 0x000000423f377207 */ /* 0x000fc60000000000 */
[----:B------:R3:W-:Y:S04]  /*17f30*/  STSM.16.M88.4 [R68], R40 ;  /* 0x0000002844007844 */ /* 0x0007e80000000200 */
[----:B------:R3:W-:Y:S01]  /*17f40*/  STSM.16.M88.4 [R67], R52 ;  /* 0x0000003443007844 */ /* 0x0007e20000000200 */
[----:B0-----:R-:W-:Y:S01]  /*17f50*/  IMAD.U32 R21, RZ, RZ, UR7 ;  /* 0x00000007ff157e24 */ /* 0x001fe2000f8e00ff */
[----:B------:R-:W-:Y:S01]  /*17f60*/  ULDC.64 UR6, c[0x0][0xc08] ;  /* 0x0003020000067ab9 */ /* 0x000fe20000000a00 */
[----:B------:R-:W-:Y:S06]  /*17f70*/  BAR.SYNC.DEFER_BLOCKING 0x1, 0x100 ;  /* 0x0044000000007b1d */ /* 0x000fec0000010000 */
[----:B------:R-:W4:Y:S01]  /*17f80*/  @P2 LDG.E R6, desc[UR50][R20.64] ;  /* 0x0000003214062981 */ /* 0x000f22000c1e1900 */
[----:B------:R-:W-:Y:S01]  /*17f90*/  UISETP.NE.U32.AND UP1, UPT, UR6, URZ, UPT ;  /* 0x0000003f0600728c */ /* 0x000fe2000bf25070 */
[----:B--2---:R-:W-:-:S03]  /*17fa0*/  ISETP.NE.AND P1, PT, R59, 0x1, PT ;  /* 0x000000013b00780c */ /* 0x004fc60003f25270 */
[----:B------:R-:W-:-:S06]  /*17fb0*/  UISETP.NE.AND.EX UP1, UPT, UR7, URZ, UPT, UP1 ;  /* 0x0000003f0700728c */ /* 0x000fcc000bf25310 */
[----:B------:R-:W-:-:S04]  /*17fc0*/  PLOP3.LUT P0, PT, PT, PT, UP1, 0x80, 0x0 ;  /* 0x000000000000781c */ /* 0x000fc80003f0f018 */
[----:B------:R-:W0:Y:S01]  /*17fd0*/  @P1 LDC R13, c[0x0][0xbec] ;  /* 0x0002fb00ff0d1b82 */ /* 0x000e220000000800 */
[----:B------:R-:W-:Y:S02]  /*17fe0*/  @UP1 ULDC.64 UR6, c[0x0][0xc08] ;  /* 0x0003020000061ab9 */ /* 0x000fe40000000a00 */
[----:B------:R-:W-:-:S05]  /*17ff0*/  @UP1 UIMAD.WIDE UR6, UR42, 0x4, UR6 ;  /* 0x000000042a0618a5 */ /* 0x000fca000f8e0206 */
[----:B------:R-:W1:Y:S01]  /*18000*/  @P1 LDC R18, c[0x0][0xbf0] ;  /* 0x0002fc00ff121b82 */ /* 0x000e620000000800 */
[----:B------:R-:W-:Y:S02]  /*18010*/  IMAD.U32 R24, RZ, RZ, UR6 ;  /* 0x00000006ff187e24 */ /* 0x000fe4000f8e00ff */
[----:B------:R-:W-:Y:S01]  /*18020*/  IMAD.U32 R25, RZ, RZ, UR7 ;  /* 0x00000007ff197e24 */ /* 0x000fe2000f8e00ff */
[----:B----4-:R-:W-:Y:S01]  /*18030*/  @P2 R2UR UR4, R6 ;  /* 0x00000000060422ca */ /* 0x010fe200000e0000 */
[----:B------:R-:W-:-:S06]  /*18040*/  IMAD.U32 R6, RZ, RZ, UR8 ;  /* 0x00000008ff067e24 */ /* 0x000fcc000f8e00ff */
[----:B------:R3:W5:Y:S01]  /*18050*/  @P0 LDG.E R6, desc[UR50][R24.64] ;  /* 0x0000003218060981 */ /* 0x000762000c1e1900 */
[----:B01----:R-:W-:Y:S07]  /*18060*/  @P0 BRA `(.L_x_1111) ;  /* 0x0000000000100947 */ /* 0x003fee0003800000 */
[----:B------:R-:W-:Y:S05]  /*18070*/  @!P2 BRA `(.L_x_1111) ;  /* 0x00000000000ca947 */ /* 0x000fea0003800000 */
[----:B------:R-:W2:Y:S04]  /*18080*/  LDG.E R17, desc[UR50][R20.64] ;  /* 0x0000003214117981 */ /* 0x000ea8000c1e1900 */
[----:B-----5:R-:W2:Y:S02]  /*18090*/  LDG.E R6, desc[UR50][R20.64+0x4] ;  /* 0x0000043214067981 */ /* 0x020ea4000c1e1900 */
[----:B--2---:R-:W-:-:S07]  /*180a0*/  IMAD.IADD R6, R6, 0x1, -R17 ;  /* 0x0000000106067824 */ /* 0x004fce00078e0a11 */
.L_x_1111:
[----:B------:R-:W-:Y:S01]  /*180b0*/  USHF.R.S32.HI UR16, URZ, 0x1f, UR43 ;  /* 0x0000001f3f107899 */ /* 0x000fe2000801142b */
[----:B---3--:R-:W-:Y:S01]  /*180c0*/  VIADD R24, R22, UR36 ;  /* 0x0000002416187c36 */ /* 0x008fe20008000000 */
[----:B------:R-:W-:Y:S01]  /*180d0*/  ULDC.64 UR12, c[0x0][0xb90] ;  /* 0x0002e400000c7ab9 */ /* 0x000fe20000000a00 */
[----:B------:R-:W-:Y:S01]  /*180e0*/  USHF.R.S32.HI UR15, URZ, 0x1f, UR42 ;  /* 0x0000001f3f0f7899 */ /* 0x000fe2000801142a */
[----:B------:R-:W-:Y:S01]  /*180f0*/  IMAD R17, R7, 0x40, R4 ;  /* 0x0000004007117824 */ /* 0x000fe200078e0204 */
[----:B------:R-:W-:Y:S01]  /*18100*/  USHF.R.S32.HI UR7, URZ, 0x1f, UR4 ;  /* 0x0000001f3f077899 */ /* 0x000fe20008011404 */
[----:B------:R-:W-:Y:S01]  /*18110*/  @P1 IMAD.HI.U32 R13, R24, R13, RZ ;  /* 0x0000000d180d1227 */ /* 0x000fe200078e00ff */
[----:B------:R-:W-:Y:S01]  /*18120*/  UIMAD UR10, UR16, UR12, URZ ;  /* 0x0000000c100a72a4 */ /* 0x000fe2000f8e023f */
[----:B------:R-:W-:Y:S01]  /*18130*/  UMOV UR6, UR4 ;  /* 0x0000000400067c82 */ /* 0x000fe20008000000 */
[----:B------:R-:W-:Y:S01]  /*18140*/  USEL UR15, UR15, URZ, !UP0 ;  /* 0x0000003f0f0f7287 */ /* 0x000fe2000c000000 */
[----:B------:R-:W-:Y:S01]  /*18150*/  IMAD.MOV.U32 R20, RZ, RZ, R24 ;  /* 0x000000ffff147224 */ /* 0x000fe200078e0018 */
[----:B------:R-:W-:Y:S01]  /*18160*/  UIMAD.WIDE.U32 UR8, UR43, UR12, UR6 ;  /* 0x0000000c2b0872a5 */ /* 0x000fe2000f8e0006 */
[----:B------:R-:W-:Y:S01]  /*18170*/  @P1 SHF.R.U32.HI R20, RZ, R18, R13 ;  /* 0x00000012ff141219 */ /* 0x000fe2000001160d */
[----:B------:R-:W-:Y:S01]  /*18180*/  UIMAD UR10, UR43, UR13, UR10 ;  /* 0x0000000d2b0a72a4 */ /* 0x000fe2000f8e020a */
[----:B------:R-:W-:Y:S01]  /*18190*/  IMAD.WIDE R14, R17, 0x2, R14 ;  /* 0x00000002110e7825 */ /* 0x000fe200078e020e */
[----:B------:R-:W-:Y:S01]  /*181a0*/  USEL UR14, UR42, URZ, !UP0 ;  /* 0x0000003f2a0e7287 */ /* 0x000fe2000c000000 */
[----:B------:R-:W-:Y:S01]  /*181b0*/  ULDC.64 UR12, c[0x0][0xb98] ;  /* 0x0002e600000c7ab9 */ /* 0x000fe20000000a00 */
[----:B------:R-:W-:Y:S01]  /*181c0*/  UIADD3 UR9, UR9, UR10, URZ ;  /* 0x0000000a09097290 */ /* 0x000fe2000fffe03f */
[----:B------:R-:W-:Y:S01]  /*181d0*/  IMAD.MOV R18, RZ, RZ, -R20 ;  /* 0x000000ffff127224 */ /* 0x000fe200078e0a14 */
[----:B------:R-:W-:Y:S01]  /*181e0*/  UIMAD UR6, UR15, UR12, URZ ;  /* 0x0000000c0f0672a4 */ /* 0x000fe2000f8e023f */
[----:B------:R-:W-:Y:S01]  /*181f0*/  IADD3 R29, P3, R14, 0x2000, RZ ;  /* 0x000020000e1d7810 */ /* 0x000fe20007f7e0ff */
[----:B------:R-:W-:Y:S01]  /*18200*/  UIMAD.WIDE.U32 UR8, UR14, UR12, UR8 ;  /* 0x0000000c0e0872a5 */ /* 0x000fe2000f8e0008 */
[----:B------:R-:W-:Y:S01]  /*18210*/  IMAD R13, R59, R18, R24 ;  /* 0x000000123b0d7224 */ /* 0x000fe200078e0218 */
[----:B------:R-:W-:Y:S01]  /*18220*/  UIMAD UR6, UR14, UR13, UR6 ;  /* 0x0000000d0e0672a4 */ /* 0x000fe2000f8e0206 */
[----:B------:R-:W-:Y:S01]  /*18230*/  LEA.HI R18, R11, R230, RZ, 0x7 ;  /* 0x000000e60b127211 */ /* 0x000fe200078f38ff */
[----:B------:R-:W-:Y:S01]  /*18240*/  VIADD R27, R228, UR36 ;  /* 0x00000024e41b7c36 */ /* 0x000fe20008000000 */
[----:B------:R-:W-:Y:S01]  /*18250*/  SHF.R.S32.HI R11, RZ, 0x1f, R20 ;  /* 0x0000001fff0b7819 */ /* 0x000fe20000011414 */
[----:B-----5:R-:W-:Y:S01]  /*18260*/  IMAD R58, R6, R59, RZ ;  /* 0x0000003b063a7224 */ /* 0x020fe200078e02ff */
[----:B------:R-:W-:Y:S01]  /*18270*/  IADD3 R20, P0, R20, UR8, RZ ;  /* 0x0000000814147c10 */ /* 0x000fe2000ff1e0ff */
[----:B------:R-:W-:Y:S01]  /*18280*/  IMAD.U32 R24, RZ, RZ, UR6 ;  /* 0x00000006ff187e24 */ /* 0x000fe2000f8e00ff */
[----:B------:R-:W-:Y:S01]  /*18290*/  LOP3.LUT R17, R18, 0xffffff80, RZ, 0xc0, !PT ;  /* 0xffffff8012117812 */ /* 0x000fe200078ec0ff */
[----:B------:R-:W-:Y:S01]  /*182a0*/  ULDC.64 UR10, c[0x0][0xaa0] ;  /* 0x0002a800000a7ab9 */ /* 0x000fe20000000a00 */
[----:B------:R-:W-:-:S02]  /*182b0*/  LOP3.LUT R28, R29, 0x380, RZ, 0xc0, !PT ;  /* 0x000003801d1c7812 */ /* 0x000fc400078ec0ff */
[----:B------:R-:W-:Y:S01]  /*182c0*/  IADD3.X R21, R11, UR9, R24, P0, !PT ;  /* 0x000000090b157c10 */ /* 0x000fe200087fe418 */
[----:B------:R-:W-:Y:S01]  /*182d0*/  ULDC.64 UR8, c[0x0][0xb88] ;  /* 0x0002e20000087ab9 */ /* 0x000fe20000000a00 */
[----:B------:R-:W-:Y:S01]  /*182e0*/  SHF.R.S32.HI R11, RZ, 0x1f, R13 ;  /* 0x0000001fff0b7819 */ /* 0x000fe2000001140d */
[----:B------:R-:W-:Y:S01]  /*182f0*/  IMAD.IADD R17, R230, 0x1, -R17 ;  /* 0x00000001e6117824 */ /* 0x000fe200078e0a11 */
[----:B------:R-:W-:Y:S01]  /*18300*/  IADD3 R25, P2, R14, 0x3000, RZ ;  /* 0x000030000e197810 */ /* 0x000fe20007f5e0ff */
[----:B------:R-:W-:Y:S01]  /*18310*/  IMAD.WIDE.U32 R20, R13, UR8, R20 ;  /* 0x000000080d147c25 */ /* 0x000fe2000f8e0014 */
[----:B------:R-:W-:Y:S02]  /*18320*/  SHF.R.U64 R28, R28, 0x3, RZ ;  /* 0x000000031c1c7819 */ /* 0x000fe400000012ff */
[----:B------:R-:W-:Y:S01]  /*18330*/  LOP3.LUT R24, R25, 0x380, RZ, 0xc0, !PT ;  /* 0x0000038019187812 */ /* 0x000fe200078ec0ff */
[----:B------:R-:W-:Y:S01]  /*18340*/  IMAD R18, R11, UR8, RZ ;  /* 0x000000080b127c24 */ /* 0x000fe2000f8e02ff */
[----:B------:R-:W-:Y:S01]  /*18350*/  LOP3.LUT R28, R28, R29, RZ, 0x3c, !PT ;  /* 0x0000001d1c1c7212 */ /* 0x000fe200078e3cff */
[----:B------:R-:W-:Y:S01]  /*18360*/  IMAD.X R29, RZ, RZ, R15, P3 ;  /* 0x000000ffff1d7224 */ /* 0x000fe200018e060f */
[----:B------:R-:W-:Y:S01]  /*18370*/  SHF.R.U64 R24, R24, 0x3, RZ ;  /* 0x0000000318187819 */ /* 0x000fe200000012ff */
[----:B------:R-:W-:Y:S01]  /*18380*/  IMAD R11, R13, UR9, R18 ;  /* 0x000000090d0b7c24 */ /* 0x000fe2000f8e0212 */
[----:B------:R-:W-:Y:S01]  /*18390*/  ULDC.64 UR8, c[0x0][0xb50] ;  /* 0x0002d40000087ab9 */ /* 0x000fe20000000a00 */
[----:B------:R-:W-:-:S02]  /*183a0*/  IADD3 R13, P3, R14, 0x7000, RZ ;  /* 0x000070000e0d7810 */ /* 0x000fc40007f7e0ff */
[----:B------:R-:W-:Y:S01]  /*183b0*/  IMAD.IADD R11, R21, 0x1, R11 ;  /* 0x00000001150b7824 */ /* 0x000fe200078e020b */
[----:B------:R-:W-:Y:S02]  /*183c0*/  LEA R18, P5, R20, UR8, 0x2 ;  /* 0x0000000814127c11 */ /* 0x000fe4000f8a10ff */
[----:B------:R-:W-:Y:S01]  /*183d0*/  LOP3.LUT P0, RZ, R17, 0x3, RZ, 0xc0, !PT ;  /* 0x0000000311ff7812 */ /* 0x000fe2000780c0ff */
[----:B------:R-:W-:Y:S01]  /*183e0*/  IMAD R12, R12, 0x20, R7 ;  /* 0x000000200c0c7824 */ /* 0x000fe200078e0207 */
[----:B------:R-:W-:Y:S01]  /*183f0*/  LEA.HI.X R26, R20, UR9, R11, 0x2, P5 ;  /* 0x00000009141a7c11 */ /* 0x000fe2000a8f140b */
[--C-:B------:R-:W-:Y:S01]  /*18400*/  IMAD.X R37, RZ, RZ, R15.reuse, P3 ;  /* 0x000000ffff257224 */ /* 0x100fe200018e060f */
[----:B------:R-:W-:Y:S01]  /*18410*/  SHFL.IDX PT, R20, R18, RZ, 0x1c1f ;  /* 0x001c1fff12147589 */ /* 0x000fe200000e0000 */
[----:B------:R-:W-:Y:S01]  /*18420*/  LOP3.LUT R24, R24, R25, RZ, 0x3c, !PT ;  /* 0x0000001918187212 */ /* 0x000fe200078e3cff */
[----:B------:R-:W-:Y:S01]  /*18430*/  IMAD.X R25, RZ, RZ, R15, P2 ;  /* 0x000000ffff197224 */ /* 0x000fe200010e060f */
[----:B------:R-:W-:Y:S01]  /*18440*/  LOP3.LUT R6, R13, 0x380, RZ, 0xc0, !PT ;  /* 0x000003800d067812 */ /* 0x000fe200078ec0ff */
[----:B------:R-:W0:Y:S01]  /*18450*/  SHFL.IDX PT, R21, R26, RZ, 0x1c1f ;  /* 0x001c1fff1a157589 */ /* 0x000e2200000e0000 */
[C---:B------:R-:W-:Y:S01]  /*18460*/  ISETP.GE.OR P2, PT, R27.reuse, R58, P0 ;  /* 0x0000003a1b00720c */ /* 0x040fe20000746670 */
[----:B------:R-:W-:Y:S01]  /*18470*/  UIMAD UR8, UR7, UR10, URZ ;  /* 0x0000000a070872a4 */ /* 0x000fe2000f8e023f */
[----:B------:R-:W-:Y:S01]  /*18480*/  SHF.R.U64 R6, R6, 0x3, RZ ;  /* 0x0000000306067819 */ /* 0x000fe200000012ff */
[----:B------:R-:W-:Y:S01]  /*18490*/  SHFL.IDX PT, R56, R18, 0x1, 0x1c1f ;  /* 0x003c1f0012387f89 */ /* 0x000fe200000e0000 */
[----:B------:R-:W-:Y:S01]  /*184a0*/  IADD3 R33, P4, R14, 0x1000, RZ ;  /* 0x000010000e217810 */ /* 0x000fe20007f9e0ff */
[----:B------:R-:W-:Y:S01]  /*184b0*/  VIADD R11, R27, 0x8 ;  /* 0x000000081b0b7836 */ /* 0x000fe20000000000 */
[----:B------:R-:W-:Y:S01]  /*184c0*/  LOP3.LUT R36, R6, R13, RZ, 0x3c, !PT ;  /* 0x0000000d06247212 */ /* 0x000fe200078e3cff */
[----:B------:R-:W1:Y:S01]  /*184d0*/  SHFL.IDX PT, R57, R26, 0x1, 0x1c1f ;  /* 0x003c1f001a397f89 */ /* 0x000e6200000e0000 */
[----:B------:R-:W2:Y:S01]  /*184e0*/  @P1 LDC R6, c[0x0][0xbec] ;  /* 0x0002fb00ff061b82 */ /* 0x000ea20000000800 */
[----:B------:R-:W-:Y:S01]  /*184f0*/  LOP3.LUT R32, R33, 0x380, RZ, 0xc0, !PT ;  /* 0x0000038021207812 */ /* 0x000fe200078ec0ff */
[----:B------:R-:W-:Y:S01]  /*18500*/  UIMAD.WIDE.U32 UR6, UR4, UR10, URZ ;  /* 0x0000000a040672a5 */ /* 0x000fe2000f8e003f */
[----:B------:R-:W-:Y:S01]  /*18510*/  IADD3 R53, P6, R14, 0x4000, RZ ;  /* 0x000040000e357810 */ /* 0x000fe20007fde0ff */
[----:B------:R-:W-:Y:S01]  /*18520*/  UIMAD UR8, UR4, UR11, UR8 ;  /* 0x0000000b040872a4 */ /* 0x000fe2000f8e0208 */
[----:B------:R-:W-:-:S02]  /*18530*/  SHF.R.U64 R32, R32, 0x3, RZ ;  /* 0x0000000320207819 */ /* 0x000fc400000012ff */
[----:B------:R-:W-:Y:S01]  /*18540*/  ULDC.64 UR10, c[0x0][0xae8] ;  /* 0x0002ba00000a7ab9 */ /* 0x000fe20000000a00 */
[C---:B------:R-:W-:Y:S02]  /*18550*/  IADD3 R49, P5, R14.reuse, 0x5000, RZ ;  /* 0x000050000e317810 */ /* 0x040fe40007fbe0ff */
[----:B------:R-:W-:Y:S01]  /*18560*/  LOP3.LUT R17, R14, 0x380, RZ, 0xc0, !PT ;  /* 0x000003800e117812 */ /* 0x000fe200078ec0ff */
[----:B0-----:R0:W-:Y:S01]  /*18570*/  @!P2 ST.E desc[UR50][R20.64], R9 ;  /* 0x000000091400a985 */ /* 0x0011e2000c101932 */
[----:B------:R-:W-:Y:S01]  /*18580*/  UIADD3 UR7, UR7, UR8, URZ ;  /* 0x0000000807077290 */ /* 0x000fe2000fffe03f */
[----:B------:R-:W-:Y:S01]  /*18590*/  VIADD R13, R12, UR36 ;  /* 0x000000240c0d7c36 */ /* 0x000fe20008000000 */
[----:B------:R-:W-:Y:S01]  /*185a0*/  UIMAD UR4, UR16, UR10, URZ ;  /* 0x0000000a100472a4 */ /* 0x000fe2000f8e023f */
[----:B------:R-:W-:Y:S01]  /*185b0*/  LOP3.LUT R32, R32, R33, RZ, 0x3c, !PT ;  /* 0x0000002120207212 */ /* 0x000fe200078e3cff */
[----:B------:R-:W-:Y:S01]  /*185c0*/  IMAD.X R33, RZ, RZ, R15, P4 ;  /* 0x000000ffff217224 */ /* 0x000fe200020e060f */
[----:B------:R-:W-:-:S02]  /*185d0*/  LOP3.LUT R52, R53, 0x380, RZ, 0xc0, !PT ;  /* 0x0000038035347812 */ /* 0x000fc400078ec0ff */
[----:B------:R-:W-:Y:S02]  /*185e0*/  LOP3.LUT R48, R49, 0x380, RZ, 0xc0, !PT ;  /* 0x0000038031307812 */ /* 0x000fe400078ec0ff */
[----:B------:R-:W-:Y:S01]  /*185f0*/  ISETP.GE.OR P0, PT, R11, R58, P0 ;  /* 0x0000003a0b00720c */ /* 0x000fe20000706670 */
[----:B0-----:R-:W0:Y:S01]  /*18600*/  @P1 LDC R9, c[0x0][0xbf0] ;  /* 0x0002fc00ff091b82 */ /* 0x001e220000000800 */
[----:B------:R-:W-:Y:S01]  /*18610*/  UIMAD UR4, UR43, UR11, UR4 ;  /* 0x0000000b2b0472a4 */ /* 0x000fe2000f8e0204 */
[----:B------:R-:W-:Y:S01]  /*18620*/  IADD3 R45, P4, R14, 0x6000, RZ ;  /* 0x000060000e2d7810 */ /* 0x000fe20007f9e0ff */
[----:B------:R-:W-:Y:S01]  /*18630*/  UIMAD.WIDE.U32 UR6, UR43, UR10, UR6 ;  /* 0x0000000a2b0672a5 */ /* 0x000fe2000f8e0006 */
[----:B--2---:R-:W-:Y:S01]  /*18640*/  @P1 IMAD.HI.U32 R6, R13, R6, RZ ;  /* 0x000000060d061227 */ /* 0x004fe200078e00ff */
[----:B------:R-:W-:Y:S01]  /*18650*/  ULDC.64 UR8, c[0x0][0xaf0] ;  /* 0x0002bc0000087ab9 */ /* 0x000fe20000000a00 */
[----:B------:R-:W-:Y:S01]  /*18660*/  LOP3.LUT R44, R45, 0x380, RZ, 0xc0, !PT ;  /* 0x000003802d2c7812 */ /* 0x000fe200078ec0ff */
[----:B------:R-:W-:Y:S01]  /*18670*/  UIADD3 UR7, UR7, UR4, URZ ;  /* 0x0000000407077290 */ /* 0x000fe2000fffe03f */
[----:B------:R-:W-:Y:S01]  /*18680*/  IMAD.MOV.U32 R11, RZ, RZ, R13 ;  /* 0x000000ffff0b7224 */ /* 0x000fe200078e000d */
[----:B------:R-:W-:Y:S01]  /*18690*/  UIMAD UR4, UR15, UR8, URZ ;  /* 0x000000080f0472a4 */ /* 0x000fe2000f8e023f */
[----:B------:R-:W-:Y:S01]  /*186a0*/  SHF.R.U64 R52, R52, 0x3, RZ ;  /* 0x0000000334347819 */ /* 0x000fe200000012ff */
[----:B------:R-:W-:Y:S01]  /*186b0*/  UIMAD.WIDE.U32 UR6, UR14, UR8, UR6 ;  /* 0x000000080e0672a5 */ /* 0x000fe2000f8e0006 */
[----:B------:R-:W-:Y:S01]  /*186c0*/  SHF.R.U64 R48, R48, 0x3, RZ ;  /* 0x0000000330307819 */ /* 0x000fe200000012ff */
[----:B------:R-:W-:Y:S01]  /*186d0*/  UIMAD UR4, UR14, UR9, UR4 ;  /* 0x000000090e0472a4 */ /* 0x000fe2000f8e0204 */
[----:B------:R-:W-:Y:S01]  /*186e0*/  SHF.R.U64 R44, R44, 0x3, RZ ;  /* 0x000000032c2c7819 */ /* 0x000fe200000012ff */
[----:B-1----:R1:W-:Y:S01]  /*186f0*/  @!P0 ST.E desc[UR50][R56.64], R8 ;  /* 0x0000000838008985 */ /* 0x0023e2000c101932 */
[----:B------:R-:W-:Y:S01]  /*18700*/  SHF.R.U64 R17, R17, 0x3, RZ ;  /* 0x0000000311117819 */ /* 0x000fe200000012ff */
[----:B------:R-:W-:Y:S01]  /*18710*/  UIADD3 UR4, UR7, UR4, URZ ;  /* 0x0000000407047290 */ /* 0x000fe2000fffe03f */
[----:B------:R-:W-:Y:S01]  /*18720*/  LOP3.LUT R52, R52, R53, RZ, 0x3c, !PT ;  /* 0x0000003534347212 */ /* 0x000fe200078e3cff */
[--C-:B------:R-:W-:Y:S01]  /*18730*/  IMAD.X R53, RZ, RZ, R15.reuse, P6 ;  /* 0x000000ffff357224 */ /* 0x100fe200030e060f */
[----:B------:R-:W-:Y:S01]  /*18740*/  LOP3.LUT R48, R48, R49, RZ, 0x3c, !PT ;  /* 0x0000003130307212 */ /* 0x000fe200078e3cff */
[--C-:B------:R-:W-:Y:S01]  /*18750*/  IMAD.X R49, RZ, RZ, R15.reuse, P5 ;  /* 0x000000ffff317224 */ /* 0x100fe200028e060f */
[----:B------:R-:W-:Y:S01]  /*18760*/  LOP3.LUT R44, R44, R45, RZ, 0x3c, !PT ;  /* 0x0000002d2c2c7212 */ /* 0x000fe200078e3cff */
[----:B------:R-:W-:Y:S01]  /*18770*/  IMAD.X R45, RZ, RZ, R15, P4 ;  /* 0x000000ffff2d7224 */ /* 0x000fe200020e060f */
[----:B0-----:R-:W-:Y:S01]  /*18780*/  @P1 SHF.R.U32.HI R11, RZ, R9, R6 ;  /* 0x00000009ff0b1219 */ /* 0x001fe20000011606 */
[----:B------:R-:W-:Y:S01]  /*18790*/  ULDC.64 UR8, c[0x0][0xae0] ;  /* 0x0002b80000087ab9 */ /* 0x000fe20000000a00 */
[----:B------:R-:W-:Y:S01]  /*187a0*/  LOP3.LUT R14, R17, R14, RZ, 0x3c, !PT ;  /* 0x0000000e110e7212 */ /* 0x000fe200078e3cff */
[----:B-1----:R-:W-:Y:S01]  /*187b0*/  IMAD.U32 R8, RZ, RZ, UR6 ;  /* 0x00000006ff087e24 */ /* 0x002fe2000f8e00ff */
[--C-:B------:R-:W-:Y:S01]  /*187c0*/  SHF.R.S32.HI R6, RZ, 0x1f, R11.reuse ;  /* 0x0000001fff067819 */ /* 0x100fe2000001140b */
[----:B------:R-:W-:Y:S01]  /*187d0*/  IMAD.MOV R12, RZ, RZ, -R11 ;  /* 0x000000ffff0c7224 */ /* 0x000fe200078e0a0b */
[----:B------:R-:W5:Y:S01]  /*187e0*/  LD.E.128 R32, desc[UR50][R32.64] ;  /* 0x0000003220207980 */ /* 0x000f62000c101d00 */
[----:B------:R-:W-:Y:S01]  /*187f0*/  IMAD.U32 R9, RZ, RZ, UR7 ;  /* 0x00000007ff097e24 */ /* 0x000fe2000f8e00ff */
[----:B------:R-:W-:Y:S01]  /*18800*/  ULDC.64 UR6, c[0x0][0xad8] ;  /* 0x0002b60000067ab9 */ /* 0x000fe20000000a00 */
[----:B------:R-:W-:Y:S01]  /*18810*/  IMAD R6, R6, UR8, RZ ;  /* 0x0000000806067c24 */ /* 0x000fe2000f8e02ff */
[----:B------:R0:W5:Y:S01]  /*18820*/  LD.E.128 R40, desc[UR50][R14.64] ;  /* 0x000000320e287980 */ /* 0x000162000c101d00 */
[----:B------:R-:W-:-:S02]  /*18830*/  IMAD R13, R59, R12, R13 ;  /* 0x0000000c3b0d7224 */ /* 0x000fc400078e020d */
[----:B------:R-:W-:Y:S01]  /*18840*/  IMAD.U32 R9, RZ, RZ, UR4 ;  /* 0x00000004ff097e24 */ /* 0x000fe2000f8e00ff */
[----:B------:R-:W5:Y:S04]  /*18850*/  LD.E.128 R28, desc[UR50][R28.64] ;  /* 0x000000321c1c7980 */ /* 0x000f68000c101d00 */
[----:B------:R-:W5:Y:S01]  /*18860*/  LD.E.128 R24, desc[UR50][R24.64] ;  /* 0x0000003218187980 */ /* 0x000f62000c101d00 */
[C---:B0-----:R-:W-:Y:S01]  /*18870*/  IMAD R15, R11.reuse, UR9, R6 ;  /* 0x000000090b0f7c24 */ /* 0x041fe2000f8e0206 */
[----:B------:R-:W-:Y:S02]  /*18880*/  SHF.R.S32.HI R6, RZ, 0x1f, R13 ;  /* 0x0000001fff067819 */ /* 0x000fe4000001140d */
[----:B------:R-:W5:Y:S01]  /*18890*/  LD.E.128 R52, desc[UR50][R52.64] ;  /* 0x0000003234347980 */ /* 0x000f62000c101d00 */
[----:B------:R-:W-:-:S03]  /*188a0*/  IMAD.WIDE.U32 R8, R11, UR8, R8 ;  /* 0x000000080b087c25 */ /* 0x000fc6000f8e0008 */
[----:B------:R-:W5:Y:S04]  /*188b0*/  LD.E.128 R48, desc[UR50][R48.64] ;  /* 0x0000003230307980 */ /* 0x000f68000c101d00 */
[----:B------:R-:W5:Y:S04]  /*188c0*/  LD.E.128 R44, desc[UR50][R44.64] ;  /* 0x000000322c2c7980 */ /* 0x000f68000c101d00 */
[----:B------:R-:W5:Y:S01]  /*188d0*/  LD.E.128 R36, desc[UR50][R36.64] ;  /* 0x0000003224247980 */ /* 0x000f62000c101d00 */
[----:B------:R-:W-:Y:S01]  /*188e0*/  @!PT LDS RZ, [RZ] ;  /* 0x00000000fffff984 */ /* 0x000fe20000000800 */
[----:B------:R-:W-:Y:S01]  /*188f0*/  @!PT LDS RZ, [RZ] ;  /* 0x00000000fffff984 */ /* 0x000fe20000000800 */
[----:B------:R-:W-:Y:S01]  /*18900*/  @!PT LDS RZ, [RZ] ;  /* 0x00000000fffff984 */ /* 0x000fe20000000800 */
[----:B------:R-:W-:Y:S01]  /*18910*/  @!PT LDS RZ, [RZ] ;  /* 0x00000000fffff984 */ /* 0x000fe20000000800 */
[----:B------:R0:W-:Y:S06]  /*18920*/  MEMBAR.ALL.CTA ;  /* 0x0000000000007992 */ /* 0x0001ec0000008000 */
[----:B0-----:R-:W0:Y:S01]  /*18930*/  FENCE.VIEW.ASYNC.S ;  /* 0x00000000000073c6 */ /* 0x001e220000000000 */
[----:B------:R-:W-:-:S02]  /*18940*/  VIADD R17, R7, UR36 ;  /* 0x0000002407117c36 */ /* 0x000fc40008000000 */
[----:B------:R-:W-:Y:S02]  /*18950*/  IMAD R6, R6, UR6, RZ ;  /* 0x0000000606067c24 */ /* 0x000fe4000f8e02ff */
[----:B------:R-:W-:Y:S02]  /*18960*/  IMAD.IADD R9, R9, 0x1, R15 ;  /* 0x0000000109097824 */ /* 0x000fe400078e020f */
[----:B------:R-:W-:Y:S02]  /*18970*/  VIADD R11, R17, 0x20 ;  /* 0x00000020110b7836 */ /* 0x000fe40000000000 */
[C---:B------:R-:W-:Y:S02]  /*18980*/  IMAD R15, R13.reuse, UR7, R6 ;  /* 0x000000070d0f7c24 */ /* 0x040fe4000f8e0206 */
[----:B------:R-:W-:Y:S01]  /*18990*/  IMAD.WIDE.U32 R6, R13, UR6, R8 ;  /* 0x000000060d067c25 */ /* 0x000fe2000f8e0008 */
[-C--:B------:R-:W-:Y:S01]  /*189a0*/  ISETP.GE.AND P2, PT, R17, R58.reuse, PT ;  /* 0x0000003a1100720c */ /* 0x080fe20003f46270 */
[----:B------:R-:W-:Y:S01]  /*189b0*/  ULDC.64 UR6, c[0x0][0xa80] ;  /* 0x0002a00000067ab9 */ /* 0x000fe20000000a00 */
[----:B------:R-:W-:Y:S01]  /*189c0*/  ISETP.GE.AND P0, PT, R11, R58, PT ;  /* 0x0000003a0b00720c */ /* 0x000fe20003f06270 */
[----:B------:R-:W-:Y:S01]  /*189d0*/  IMAD.IADD R7, R7, 0x1, R15 ;  /* 0x0000000107077824 */ /* 0x000fe200078e020f */
[----:B------:R-:W-:Y:S01]  /*189e0*/  LEA R11, P3, R6, UR6, 0x1 ;  /* 0x00000006060b7c11 */ /* 0x000fe2000f8608ff */
[----:B------:R-:W-:-:S03]  /*189f0*/  VIADD R10, R10, 0x2e820 ;  /* 0x0002e8200a0a7836 */ /* 0x000fc60000000000 */
[----:B------:R-:W-:Y:S02]  /*18a00*/  LEA.HI.X R12, R6, UR7, R7, 0x1, P3 ;  /* 0x00000007060c7c11 */ /* 0x000fe400098f0c07 */
[----:B------:R-:W-:Y:S01]  /*18a10*/  PRMT R10, RZ, 0x654, R10 ;  /* 0x00000654ff0a7816 */ /* 0x000fe2000000000a */
[----:B------:R-:W-:Y:S01]  /*18a20*/  VIADD R8, R17, 0x40 ;  /* 0x0000004011087836 */ /* 0x000fe20000000000 */
[----:B0-----:R0:W1:Y:S01]  /*18a30*/  SHFL.IDX PT, R7, R11, RZ, 0x181f ;  /* 0x00181fff0b077589 */ /* 0x00106200000e0000 */
[----:B------:R-:W-:Y:S01]  /*18a40*/  BSSY B1, `(.L_x_1112) ;  /* 0x000000e000017945 */ /* 0x000fe20003800000 */
[----:B------:R0:W-:Y:S02]  /*18a50*/  SYNCS.ARRIVE.TRANS64.RED.A1T0 RZ, [R10+URZ], RZ ;  /* 0x000000ff0aff79a7 */ /* 0x0001e4000810043f */
[----:B------:R0:W2:Y:S01]  /*18a60*/  SHFL.IDX PT, R9, R12, RZ, 0x181f ;  /* 0x00181fff0c097589 */ /* 0x0000a200000e0000 */
[----:B------:R-:W-:Y:S01]  /*18a70*/  ISETP.GE.AND P1, PT, R8, R58, PT ;  /* 0x0000003a0800720c */ /* 0x000fe20003f26270 */
[----:B------:R-:W-:-:S12]  /*18a80*/  @P2 BRA `(.L_x_1113) ;  /* 0x0000000000242947 */ /* 0x000fd80003800000 */
[----:B------:R-:W-:Y:S02]  /*18a90*/  ULDC UR4, c[0x0][0xac8] ;  /* 0x0002b20000047ab9 */ /* 0x000fe40000000800 */
[----:B------:R-:W-:Y:S02]  /*18aa0*/  ISETP.GE.AND P2, PT, R4, UR4, PT ;  /* 0x0000000404007c0c */ /* 0x000fe4000bf46270 */
[----:B------:R-:W-:-:S11]  /*18ab0*/  ISETP.GE.AND P3, PT, R0, UR4, PT ;  /* 0x0000000400007c0c */ /* 0x000fd6000bf66270 */
[-C--:B-1----:R-:W-:Y:S02]  /*18ac0*/  @!P2 LEA R6, P4, R4, R7.reuse, 0x1 ;  /* 0x000000070406a211 */ /* 0x082fe400078808ff */
[----:B------:R-:W-:Y:S02]  /*18ad0*/  @!P3 LEA R8, P5, R0, R7, 0x1 ;  /* 0x000000070008b211 */ /* 0x000fe400078a08ff */
[-C--:B--2---:R-:W-:Y:S02]  /*18ae0*/  @!P2 LEA.HI.X R7, R4, R9.reuse, R5, 0x1, P4 ;  /* 0x000000090407a211 */ /* 0x084fe400020f0c05 */
[----:B------:R-:W-:-:S03]  /*18af0*/  @!P3 LEA.HI.X R9, R0, R9, R3, 0x1, P5 ;  /* 0x000000090009b211 */ /* 0x000fc600028f0c03 */
[----:B-----5:R3:W-:Y:S04]  /*18b00*/  @!P2 ST.E.128 desc[UR50][R6.64], R40 ;  /* 0x000000280600a985 */ /* 0x0207e8000c101d32 */
[----:B------:R3:W-:Y:S02]  /*18b10*/  @!P3 ST.E.128 desc[UR50][R8.64], R52 ;  /* 0x000000340800b985 */ /* 0x0007e4000c101d32 */
.L_x_1113:
[----:B------:R-:W-:Y:S05]  /*18b20*/  BSYNC B1 ;  /* 0x0000000000017941 */ /* 0x000fea0003800000 */
.L_x_1112:
        /* <DEDUP_REMOVED lines=11> */
[----:B-----5:R4:W-:Y:S04]  /*18be0*/  @!P3 ST.E.128 desc[UR50][R6.64], R32 ;  /* 0x000000200600b985 */ /* 0x0209e8000c101d32 */
[----:B------:R4:W-:Y:S02]  /*18bf0*/  @!P4 ST.E.128 desc[UR50][R8.64], R48 ;  /* 0x000000300800c985 */ /* 0x0009e4000c101d32 */
.L_x_1115:
[----:B------:R-:W-:Y:S05]  /*18c00*/  BSYNC B1 ;  /* 0x0000000000017941 */ /* 0x000fea0003800000 */
.L_x_1114:
        /* <DEDUP_REMOVED lines=11> */
[----:B-----5:R1:W-:Y:S04]  /*18cc0*/  @!P2 ST.E.128 desc[UR50][R6.64], R28 ;  /* 0x0000001c0600a985 */ /* 0x0203e8000c101d32 */
[----:B------:R1:W-:Y:S02]  /*18cd0*/  @!P3 ST.E.128 desc[UR50][R8.64], R44 ;  /* 0x0000002c0800b985 */ /* 0x0003e4000c101d32 */
.L_x_1117:
[----:B------:R-:W-:Y:S05]  /*18ce0*/  BSYNC B1 ;  /* 0x0000000000017941 */ /* 0x000fea0003800000 */
.L_x_1116:
[----:B-1----:R-:W-:Y:S01]  /*18cf0*/  VIADD R6, R17, 0x60 ;  /* 0x0000006011067836 */ /* 0x002fe20000000000 */
[----:B0-23--:R-:W3:Y:S04]  /*18d00*/  SHFL.IDX PT, R12, R12, 0x3, 0x181f ;  /* 0x00781f000c0c7f89 */ /* 0x00dee800000e0000 */
[----:B------:R-:W-:Y:S01]  /*18d10*/  ISETP.GE.AND P0, PT, R6, R58, PT ;  /* 0x0000003a0600720c */ /* 0x000fe20003f06270 */
[----:B------:R-:W0:-:S12]  /*18d20*/  SHFL.IDX PT, R11, R11, 0x3, 0x181f ;  /* 0x00781f000b0b7f89 */ /* 0x000e1800000e0000 */
[----:B------:R-:W-:Y:S05]  /*18d30*/  @P0 BRA `(.L_x_1118) ;  /* 0x0000000c000c0947 */ /* 0x000fea0003800000 */
[----:B------:R-:W-:Y:S02]  /*18d40*/  ULDC UR4, c[0x0][0xac8] ;  /* 0x0002b20000047ab9 */ /* 0x000fe40000000800 */
[----:B------:R-:W-:-:S13]  /*18d50*/  ISETP.GE.AND P1, PT, R4, UR4, PT ;  /* 0x0000000404007c0c */ /* 0x000fda000bf26270 */
[----:B0-----:R-:W-:-:S04]  /*18d60*/  @!P1 LEA R6, P0, R4, R11, 0x1 ;  /* 0x0000000b04069211 */ /* 0x001fc800078008ff */
[----:B---3--:R-:W-:Y:S02]  /*18d70*/  @!P1 LEA.HI.X R7, R4, R12, R5, 0x1, P0 ;  /* 0x0000000c04079211 */ /* 0x008fe400000f0c05 */
[----:B------:R-:W-:-:S03]  /*18d80*/  ISETP.GE.AND P0, PT, R0, UR4, PT ;  /* 0x0000000400007c0c */ /* 0x000fc6000bf06270 */
[----:B-----5:R0:W-:Y:S10]  /*18d90*/  @!P1 ST.E.128 desc[UR50][R6.64], R24 ;  /* 0x0000001806009985 */ /* 0x0201f4000c101d32 */
[----:B------:R-:W-:Y:S05]  /*18da0*/  @P0 BRA `(.L_x_1118) ;  /* 0x0000000800f00947 */ /* 0x000fea0003800000 */
[----:B------:R-:W-:-:S04]  /*18db0*/  LEA R4, P0, R0, R11, 0x1 ;  /* 0x0000000b00047211 */ /* 0x000fc800078008ff */
[----:B------:R-:W-:-:S05]  /*18dc0*/  LEA.HI.X R5, R0, R12, R3, 0x1, P0 ;  /* 0x0000000c00057211 */ /* 0x000fca00000f0c03 */
[----:B------:R1:W-:Y:S01]  /*18dd0*/  ST.E.128 desc[UR50][R4.64], R36 ;  /* 0x0000002404007985 */ /* 0x0003e2000c101d32 */
[----:B------:R-:W-:Y:S05]  /*18de0*/  BRA `(.L_x_1118) ;  /* 0x0000000800e07947 */ /* 0x000fea0003800000 */
.L_x_1110:
        /* <DEDUP_REMOVED lines=11> */
[----:B------:R-:W-:Y:S01]  /*18ea0*/  UISETP.NE.U32.AND UP1, UPT, UR6, URZ, UPT ;  /* 0x0000003f0600728c */ /* 0x000fe2000bf25070 */
[----:B------:R-:W-:Y:S02]  /*18eb0*/  IMAD.U32 R6, RZ, RZ, UR4 ;  /* 0x00000004ff067e24 */ /* 0x000fe4000f8e00ff */
[----:B------:R-:W2:Y:S01]  /*18ec0*/  @P2 LDG.E R13, desc[UR50][R8.64] ;  /* 0x00000032080d2981 */ /* 0x000ea2000c1e1900 */
[----:B------:R-:W-:-:S06]  /*18ed0*/  UISETP.NE.AND.EX UP1, UPT, UR7, URZ, UPT, UP1 ;  /* 0x0000003f0700728c */ /* 0x000fcc000bf25310 */
        /* <DEDUP_REMOVED lines=11> */
[----:B--2---:R-:W-:Y:S01]  /*18f90*/  @P2 R2UR UR4, R13 ;  /* 0x000000000d0422ca */ /* 0x004fe200000e0000 */
[----:B01----:R-:W-:-:S14]  /*18fa0*/  @P3 BRA `(.L_x_1119) ;  /* 0x0000000000103947 */ /* 0x003fdc0003800000 */
[----:B------:R-:W-:Y:S05]  /*18fb0*/  @!P2 BRA `(.L_x_1119) ;  /* 0x00000000000ca947 */ /* 0x000fea0003800000 */
[----:B------:R-:W2:Y:S04]  /*18fc0*/  LDG.E R11, desc[UR50][R8.64] ;  /* 0x00000032080b7981 */ /* 0x000ea8000c1e1900 */
[----:B-----5:R-:W2:Y:S02]  /*18fd0*/  LDG.E R6, desc[UR50][R8.64+0x4] ;  /* 0x0000043208067981 */ /* 0x020ea4000c1e1900 */
[----:B--2---:R-:W-:-:S07]  /*18fe0*/  IMAD.IADD R6, R6, 0x1, -R11 ;  /* 0x0000000106067824 */ /* 0x004fce00078e0a0b */
.L_x_1119:
[----:B------:R-:W-:Y:S01]  /*18ff0*/  USHF.R.S32.HI UR6, URZ, 0x1f, UR42 ;  /* 0x0000001f3f067899 */ /* 0x000fe2000801142a */
[----:B------:R-:W-:Y:S01]  /*19000*/  BSSY B1, `(.L_x_1120) ;  /* 0x000002e000017945 */ /* 0x000fe20003800000 */
[----:B------:R-:W-:Y:S02]  /*19010*/  USHF.R.S32.HI UR9, URZ, 0x1f, UR4 ;  /* 0x0000001f3f097899 */ /* 0x000fe40008011404 */
[----:B------:R-:W-:Y:S02]  /*19020*/  USEL UR11, UR42, URZ, !UP0 ;  /* 0x0000003f2a0b7287 */ /* 0x000fe4000c000000 */
[----:B------:R-:W-:Y:S01]  /*19030*/  USEL UR12, UR6, URZ, !UP0 ;  /* 0x0000003f060c7287 */ /* 0x000fe2000c000000 */
[----:B------:R-:W-:Y:S11]  /*19040*/  @P1 BRA `(.L_x_1121) ;  /* 0x0000000000a41947 */ /* 0x000ff60003800000 */
[----:B------:R-:W0:Y:S01]  /*19050*/  S2R R9, SR_TID.X ;  /* 0x0000000000097919 */ /* 0x000e220000002100 */
[----:B------:R-:W1:Y:S01]  /*19060*/  LDC R13, c[0x0][0xbe8] ;  /* 0x0002fa00ff0d7b82 */ /* 0x000e620000000800 */
[----:B------:R-:W-:Y:S02]  /*19070*/  IMAD.U32 R10, RZ, RZ, UR36 ;  /* 0x00000024ff0a7e24 */ /* 0x000fe4000f8e00ff */
[----:B-1---5:R-:W-:-:S03]  /*19080*/  IMAD R8, R6, R13, RZ ;  /* 0x0000000d06087224 */ /* 0x022fc600078e02ff */
[----:B0-----:R-:W-:-:S04]  /*19090*/  IADD3 R10, R10, -0x80, R9 ;  /* 0xffffff800a0a7810 */ /* 0x001fc80007ffe009 */
        /* <DEDUP_REMOVED lines=36> */
.L_x_1121:
[----:B------:R-:W-:Y:S05]  /*192e0*/  BSYNC B1 ;  /* 0x0000000000017941 */ /* 0x000fea0003800000 */
.L_x_1120:
[----:B0-----:R-:W0:Y:S01]  /*192f0*/  @P0 LDC R9, c[0x0][0xbf0] ;  /* 0x0002fc00ff090b82 */ /* 0x001e220000000800 */
[----:B------:R-:W-:Y:S01]  /*19300*/  ULDC.64 UR14, c[0x0][0xaa0] ;  /* 0x0002a800000e7ab9 */ /* 0x000fe20000000a00 */
[----:B------:R-:W-:Y:S01]  /*19310*/  IMAD R12, R12, 0x20, R7 ;  /* 0x000000200c0c7824 */ /* 0x000fe200078e0207 */
[----:B------:R-:W-:Y:S01]  /*19320*/  UIMAD UR8, UR9, UR14, URZ ;  /* 0x0000000e090872a4 */ /* 0x000fe2000f8e023f */
[----:B------:R-:W-:Y:S01]  /*19330*/  VIADD R14, R7, UR36 ;  /* 0x00000024070e7c36 */ /* 0x000fe20008000000 */
[----:B------:R-:W-:Y:S01]  /*19340*/  UIMAD.WIDE.U32 UR6, UR4, UR14, URZ ;  /* 0x0000000e040672a5 */ /* 0x000fe2000f8e003f */
[----:B------:R-:W-:Y:S01]  /*19350*/  VIADD R12, R12, UR36 ;  /* 0x000000240c0c7c36 */ /* 0x000fe20008000000 */
[----:B------:R-:W-:Y:S01]  /*19360*/  UIMAD UR8, UR4, UR15, UR8 ;  /* 0x0000000f040872a4 */ /* 0x000fe2000f8e0208 */
[----:B------:R-:W-:Y:S02]  /*19370*/  BSSY B1, `(.L_x_1122) ;  /* 0x0000035000017945 */ /* 0x000fe40003800000 */
        /* <DEDUP_REMOVED lines=26> */
[----:B------:R-:W-:Y:S02]  /*19520*/  IMAD.IADD R9, R9, 0x1, R15 ;  /* 0x0000000109097824 */ /* 0x000fe400078e020f */
[----:B------:R-:W-:Y:S02]  /*19530*/  IMAD R12, R10, UR6, RZ ;  /* 0x000000060a0c7c24 */ /* 0x000fe4000f8e02ff */
[----:B-----5:R-:W-:Y:S02]  /*19540*/  IMAD R17, R6, R17, RZ ;  /* 0x0000001106117224 */ /* 0x020fe400078e02ff */
[C---:B------:R-:W-:Y:S02]  /*19550*/  IMAD R11, R13.reuse, UR7, R12 ;  /* 0x000000070d0b7c24 */ /* 0x040fe4000f8e020c */
[----:B------:R-:W-:Y:S01]  /*19560*/  IMAD.WIDE.U32 R6, R13, UR6, R8 ;  /* 0x000000060d067c25 */ /* 0x000fe2000f8e0008 */
[----:B------:R-:W-:Y:S01]  /*19570*/  ISETP.GE.AND P2, PT, R14, R17, PT ;  /* 0x000000110e00720c */ /* 0x000fe20003f46270 */
[----:B------:R-:W-:-:S02]  /*19580*/  ULDC.64 UR6, c[0x0][0xa80] ;  /* 0x0002a00000067ab9 */ /* 0x000fc40000000a00 */
[----:B------:R-:W-:Y:S01]  /*19590*/  VIADD R8, R14, 0x40 ;  /* 0x000000400e087836 */ /* 0x000fe20000000000 */
[----:B------:R-:W-:Y:S01]  /*195a0*/  LEA R9, P3, R6, UR6, 0x1 ;  /* 0x0000000606097c11 */ /* 0x000fe2000f8608ff */
[----:B------:R-:W-:Y:S02]  /*195b0*/  IMAD.IADD R7, R7, 0x1, R11 ;  /* 0x0000000107077824 */ /* 0x000fe400078e020b */
[----:B------:R-:W-:Y:S01]  /*195c0*/  VIADD R10, R14, 0x20 ;  /* 0x000000200e0a7836 */ /* 0x000fe20000000000 */
[-C--:B------:R-:W-:Y:S01]  /*195d0*/  ISETP.GE.AND P0, PT, R8, R17.reuse, PT ;  /* 0x000000110800720c */ /* 0x080fe20003f06270 */
[----:B------:R0:W1:Y:S01]  /*195e0*/  SHFL.IDX PT, R11, R9, RZ, 0x181f ;  /* 0x00181fff090b7589 */ /* 0x00006200000e0000 */
[----:B------:R-:W-:Y:S02]  /*195f0*/  LEA.HI.X R8, R6, UR7, R7, 0x1, P3 ;  /* 0x0000000706087c11 */ /* 0x000fe400098f0c07 */
[----:B------:R-:W-:-:S03]  /*19600*/  ISETP.GE.AND P1, PT, R10, R17, PT ;  /* 0x000000110a00720c */ /* 0x000fc60003f26270 */
[----:B------:R0:W2:Y:S01]  /*19610*/  SHFL.IDX PT, R7, R8, RZ, 0x181f ;  /* 0x00181fff08077589 */ /* 0x0000a200000e0000 */
[----:B------:R-:W-:Y:S09]  /*19620*/  @P2 BRA `(.L_x_1123) ;  /* 0x0000000000242947 */ /* 0x000ff20003800000 */
        /* <DEDUP_REMOVED lines=9> */
.L_x_1123:
[----:B------:R-:W-:Y:S05]  /*196c0*/  BSYNC B1 ;  /* 0x0000000000017941 */ /* 0x000fea0003800000 */
.L_x_1122:
        /* <DEDUP_REMOVED lines=13> */
.L_x_1125:
[----:B------:R-:W-:Y:S05]  /*197a0*/  BSYNC B1 ;  /* 0x0000000000017941 */ /* 0x000fea0003800000 */
.L_x_1124:
        /* <DEDUP_REMOVED lines=13> */
.L_x_1127:
[----:B------:R-:W-:Y:S05]  /*19880*/  BSYNC B1 ;  /* 0x0000000000017941 */ /* 0x000fea0003800000 */
.L_x_1126:
[----:B-1----:R-:W-:Y:S01]  /*19890*/  VIADD R6, R14, 0x60 ;  /* 0x000000600e067836 */ /* 0x002fe20000000000 */
[----:B0-23--:R-:W0:Y:S04]  /*198a0*/  SHFL.IDX PT, R8, R8, 0x3, 0x181f ;  /* 0x00781f0008087f89 */ /* 0x00de2800000e0000 */
[----:B------:R-:W-:Y:S01]  /*198b0*/  ISETP.GE.AND P0, PT, R6, R17, PT ;  /* 0x000000110600720c */ /* 0x000fe20003f06270 */
[----:B----4-:R1:W2:-:S12]  /*198c0*/  SHFL.IDX PT, R7, R9, 0x3, 0x181f ;  /* 0x00781f0009077f89 */ /* 0x01029800000e0000 */
[----:B-1----:R-:W-:Y:S05]  /*198d0*/  @P0 BRA `(.L_x_1118) ;  /* 0x0000000000240947 */ /* 0x002fea0003800000 */
[----:B------:R-:W-:Y:S02]  /*198e0*/  ULDC UR4, c[0x0][0xac8] ;  /* 0x0002b20000047ab9 */ /* 0x000fe40000000800 */
[----:B------:R-:W-:Y:S02]  /*198f0*/  ISETP.GE.AND P2, PT, R4, UR4, PT ;  /* 0x0000000404007c0c */ /* 0x000fe4000bf46270 */
[----:B------:R-:W-:-:S11]  /*19900*/  ISETP.GE.AND P3, PT, R0, UR4, PT ;  /* 0x0000000400007c0c */ /* 0x000fd6000bf66270 */
[-C--:B--2---:R-:W-:Y:S02]  /*19910*/  @!P2 LEA R10, P0, R4, R7.reuse, 0x1 ;  /* 0x00000007040aa211 */ /* 0x084fe400078008ff */
[----:B------:R-:W-:Y:S02]  /*19920*/  @!P3 LEA R6, P1, R0, R7, 0x1 ;  /* 0x000000070006b211 */ /* 0x000fe400078208ff */
[-C--:B0-----:R-:W-:Y:S02]  /*19930*/  @!P2 LEA.HI.X R11, R4, R8.reuse, R5, 0x1, P0 ;  /* 0x00000008040ba211 */ /* 0x081fe400000f0c05 */
[----:B------:R-:W-:-:S03]  /*19940*/  @!P3 LEA.HI.X R7, R0, R8, R3, 0x1, P1 ;  /* 0x000000080007b211 */ /* 0x000fc600008f0c03 */
[----:B------:R1:W-:Y:S04]  /*19950*/  @!P2 ST.E.128 desc[UR50][R10.64], RZ ;  /* 0x000000ff0a00a985 */ /* 0x0003e8000c101d32 */
[----:B------:R1:W-:Y:S02]  /*19960*/  @!P3 ST.E.128 desc[UR50][R6.64], RZ ;  /* 0x000000ff0600b985 */ /* 0x0003e4000c101d32 */
.L_x_1118:
[----:B------:R-:W-:Y:S05]  /*19970*/  BSYNC B0 ;  /* 0x0000000000007941 */ /* 0x000fea0003800000 */
.L_x_1109:
[----:B------:R-:W-:Y:S02]  /*19980*/  ULDC UR4, c[0x0][0xc3c] ;  /* 0x00030f0000047ab9 */ /* 0x000fe40000000800 */
[----:B------:R-:W-:-:S06]  /*19990*/  UISETP.GE.AND UP0, UPT, UR48, UR4, UPT ;  /* 0x000000043000728c */ /* 0x000fcc000bf06270 */
[----:B------:R-:W-:-:S13]  /*199a0*/  PLOP3.LUT P0, PT, PT, PT, UP0, 0x80, 0x0 ;  /* 0x000000000000781c */ /* 0x000fda0003f0f008 */
[----:B------:R-:W-:Y:S05]  /*199b0*/  @!P0 BRA `(.L_x_1128) ;  /* 0xfffffe7000f48947 */ /* 0x000fea000383ffff */
[----:B------:R-:W-:Y:S05]  /*199c0*/  EXIT ;  /* 0x000000000000794d */ /* 0x000fea0003800000 */
.L_x_1023:
[----:B------:R-:W-:-:S08]  /*199d0*/  NOP ;  /* 0x0000000000007918 */ /* 0x000fd00000000000 */
[----:B------:R-:W0:-:S00]  /*199e0*/  USETMAXREG.DEALLOC.CTAPOOL 0x18 ;  /* 0x00000018000079c8 */ /* 0x000e0000080e0500 */
[----:B0-----:R-:W-:Y:S01]  /*199f0*/  LOP3.LUT R0, R0, 0x3, RZ, 0xc0, !PT ;  /* 0x0000000300007812 */ /* 0x001fe200078ec0ff */
[----:B------:R-:W-:Y:S01]  /*19a00*/  IMAD.MOV.U32 R6, RZ, RZ, RZ ;  /* 0x000000ffff067224 */ /* 0x000fe200078e00ff */
[----:B------:R-:W-:-:S04]  /*19a10*/  LOP3.LUT R16, R16, 0xfffffffd, RZ, 0xc0, !PT ;  /* 0xfffffffd10107812 */ /* 0x000fc800078ec0ff */
[----:B------:R-:W0:Y:S02]  /*19a20*/  SHFL.IDX PT, R0, R0, RZ, 0x1f ;  /* 0x00001fff00007589 */ /* 0x000e2400000e0000 */
[----:B0-----:R-:W-:-:S13]  /*19a30*/  ISETP.NE.AND P0, PT, R0, RZ, PT ;  /* 0x000000ff0000720c */ /* 0x001fda0003f05270 */
[----:B------:R-:W-:Y:S01]  /*19a40*/  @P0 LOP3.LUT R16, R16, 0x2, RZ, 0xfc, !PT ;  /* 0x0000000210100812 */ /* 0x000fe200078efcff */
[----:B------:R-:W-:Y:S06]  /*19a50*/  @!P0 BRA `(.L_x_1129) ;  /* 0x00000000002c8947 */ /* 0x000fec0003800000 */
[----:B------:R-:W0:Y:S08]  /*19a60*/  S2UR UR5, SR_CgaCtaId ;  /* 0x00000000000579c3 */ /* 0x000e300000008800 */
[----:B------:R-:W-:Y:S06]  /*19a70*/  BAR.SYNC.DEFER_BLOCKING 0x5, 0x180 ;  /* 0x0146000000007b1d */ /* 0x000fec0000010000 */
[----:B------:R-:W-:-:S02]  /*19a80*/  UMOV UR4, 0x400 ;  /* 0x0000040000047882 */ /* 0x000fc40000000000 */
[----:B0-----:R-:W-:-:S09]  /*19a90*/  ULEA UR4, UR5, UR4, 0x18 ;  /* 0x0000000405047291 */ /* 0x001fd2000f8ec03f */
[----:B------:R-:W0:Y:S04]  /*19aa0*/  LDS.128 R4, [UR4+0x2e8d0] ;  /* 0x02e8d004ff047984 */ /* 0x000e280008000c00 */
[----:B0-----:R0:W-:Y:S01]  /*19ab0*/  STL [R1+0x14], R5 ;  /* 0x0000140501007387 */ /* 0x0011e20000100800 */
[----:B------:R-:W-:Y:S02]  /*19ac0*/  R2UR UR44, R7 ;  /* 0x00000000072c72ca */ /* 0x000fe400000e0000 */
[----:B------:R-:W-:Y:S01]  /*19ad0*/  R2UR UR36, R6 ;  /* 0x00000000062472ca */ /* 0x000fe200000e0000 */
[----:B------:R0:W-:Y:S01]  /*19ae0*/  STL [R1+0x10], R4 ;  /* 0x0000100401007387 */ /* 0x0001e20000100800 */
[----:B------:R-:W-:Y:S06]  /*19af0*/  BAR.ARV 0x4, 0x180 ;  /* 0x0106000000007b1d */ /* 0x000fec0000002000 */
[----:B------:R-:W-:Y:S07]  /*19b00*/  BRA `(.L_x_1130) ;  /* 0x0000000800bc7947 */ /* 0x000fee0003800000 */
.L_x_1129:
[----:B------:R-:W0:Y:S01]  /*19b10*/  S2R R0, SR_TID.X ;  /* 0x0000000000007919 */ /* 0x000e220000002100 */
        /* <DEDUP_REMOVED lines=23> */
[----:B------:R-:W1:Y:S02]  /*19c90*/  SHFL.UP PT, R2, R3, 0x8, RZ ;  /* 0x0500000003027989 */ /* 0x000e6400000e00ff */
[----:B-1----:R-:W-:-:S05]  /*19ca0*/  SEL R2, R2, RZ, P4 ;  /* 0x000000ff02027207 */ /* 0x002fca0002000000 */
[----:B------:R-:W-:-:S05]  /*19cb0*/  IMAD.IADD R2, R3, 0x1, R2 ;  /* 0x0000000103027824 */ /* 0x000fca00078e0202 */
[----:B------:R-:W1:Y:S02]  /*19cc0*/  SHFL.UP PT, R4, R2, 0x10, RZ ;  /* 0x0600000002047989 */ /* 0x000e6400000e00ff */
[----:B-1----:R-:W-:-:S05]  /*19cd0*/  SEL R7, R4, RZ, P5 ;  /* 0x000000ff04077207 */ /* 0x002fca0002800000 */
[----:B------:R-:W-:Y:S02]  /*19ce0*/  IMAD.IADD R10, R2, 0x1, R7 ;  /* 0x00000001020a7824 */ /* 0x000fe400078e0207 */
[----:B------:R-:W1:Y:S03]  /*19cf0*/  LDC R7, c[0x0][0xc38] ;  /* 0x00030e00ff077b82 */ /* 0x000e660000000800 */
        /* <DEDUP_REMOVED lines=10> */
.L_x_1135:
        /* <DEDUP_REMOVED lines=14> */
.L_x_1134:
[----:B------:R-:W-:Y:S05]  /*19e80*/  BSYNC B0 ;  /* 0x0000000000007941 */ /* 0x000fea0003800000 */
.L_x_1133:
        /* <DEDUP_REMOVED lines=22> */
.L_x_1131:
[----:B------:R-:W-:Y:S01]  /*19ff0*/  IMAD.IADD R11, R9, 0x1, -R8 ;  /* 0x00000001090b7824 */ /* 0x000fe200078e0a08 */
[----:B------:R-:W-:-:S03]  /*1a000*/  ULDC.64 UR4, c[0x0][0xc90] ;  /* 0x0003240000047ab9 */ /* 0x000fc60000000a00 */
[----:B------:R-:W-:-:S05]  /*1a010*/  IMAD R3, R10, R7, R11 ;  /* 0x000000070a037224 */ /* 0x000fca00078e020b */
[----:B------:R-:W-:-:S13]  /*1a020*/  ISETP.GT.AND P0, PT, R3, R0, PT ;  /* 0x000000000300720c */ /* 0x000fda0003f04270 */
[----:B------:R-:W-:Y:S02]  /*1a030*/  VOTEU.ANY UR7, UPT, !P0 ;  /* 0x0000000000077886 */ /* 0x000fe400040e0100 */
[----:B------:R-:W-:-:S04]  /*1a040*/  UPOPC UR6, UR7 ;  /* 0x00000007000672bf */ /* 0x000fc80008000000 */
[----:B------:R-:W-:-:S04]  /*1a050*/  UIADD3 UR44, UR6, UR44, URZ ;  /* 0x0000002c062c7290 */ /* 0x000fc8000fffe03f */
[----:B------:R-:W-:-:S06]  /*1a060*/  UIMAD.WIDE UR4, UR44, 0x4, UR4 ;  /* 0x000000042c0478a5 */ /* 0x000fcc000f8e0204 */
[----:B------:R-:W-:Y:S02]  /*1a070*/  IMAD.U32 R2, RZ, RZ, UR4 ;  /* 0x00000004ff027e24 */ /* 0x000fe4000f8e00ff */
[----:B------:R-:W-:-:S05]  /*1a080*/  IMAD.U32 R3, RZ, RZ, UR5 ;  /* 0x00000005ff037e24 */ /* 0x000fca000f8e00ff */
[----:B------:R-:W2:Y:S01]  /*1a090*/  LDG.E R9, desc[UR50][R2.64] ;  /* 0x0000003202097981 */ /* 0x000ea2000c1e1900 */
[----:B------:R-:W-:Y:S01]  /*1a0a0*/  IMAD.U32 R15, RZ, RZ, UR6 ;  /* 0x00000006ff0f7e24 */ /* 0x000fe2000f8e00ff */
[----:B------:R-:W-:-:S04]  /*1a0b0*/  ISETP.NE.AND P0, PT, RZ, UR7, PT ;  /* 0x00000007ff007c0c */ /* 0x000fc8000bf05270 */
[----:B------:R-:W2:Y:S02]  /*1a0c0*/  SHFL.IDX PT, R6, R6, R15, 0x1f ;  /* 0x00001f0f06067589 */ /* 0x000ea400000e0000 */
[----:B--2---:R-:W-:-:S05]  /*1a0d0*/  IMAD R8, R6, R9, RZ ;  /* 0x0000000906087224 */ /* 0x004fca00078e02ff */
[----:B------:R-:W-:-:S04]  /*1a0e0*/  IABS R12, R8 ;  /* 0x00000008000c7213 */ /* 0x000fc80000000000 */
[----:B------:R-:W0:Y:S08]  /*1a0f0*/  I2F.RP R13, R12 ;  /* 0x0000000c000d7306 */ /* 0x000e300000209400 */
[----:B0-----:R-:W0:Y:S02]  /*1a100*/  MUFU.RCP R13, R13 ;  /* 0x0000000d000d7308 */ /* 0x001e240000001000 */
[----:B0-----:R-:W-:-:S06]  /*1a110*/  VIADD R14, R13, 0xffffffe ;  /* 0x0ffffffe0d0e7836 */ /* 0x001fcc0000000000 */
[----:B------:R-:W0:Y:S02]  /*1a120*/  F2I.FTZ.U32.TRUNC.NTZ R3, R14 ;  /* 0x0000000e00037305 */ /* 0x000e24000021f000 */
[----:B0-----:R-:W-:Y:S01]  /*1a130*/  IMAD.MOV R17, RZ, RZ, -R3 ;  /* 0x000000ffff117224 */ /* 0x001fe200078e0a03 */
[----:B------:R-:W-:Y:S06]  /*1a140*/  @!P0 BRA `(.L_x_1136) ;  /* 0x00000000000c8947 */ /* 0x000fec0003800000 */
[----:B------:R-:W-:-:S06]  /*1a150*/  UIADD3 UR4, UR6, -0x1, URZ ;  /* 0xffffffff06047890 */ /* 0x000fcc000fffe03f */
[----:B------:R-:W-:-:S05]  /*1a160*/  IMAD.U32 R13, RZ, RZ, UR4 ;  /* 0x00000004ff0d7e24 */ /* 0x000fca000f8e00ff */
[----:B------:R0:W1:Y:S02]  /*1a170*/  SHFL.IDX PT, R4, R10, R13, 0x1f ;  /* 0x00001f0d0a047589 */ /* 0x00006400000e0000 */
.L_x_1136:
[----:B-1----:R-:W-:Y:S02]  /*1a180*/  IMAD R4, R4, R7, R11 ;  /* 0x0000000704047224 */ /* 0x002fe400078e020b */
        /* <DEDUP_REMOVED lines=19> */
[----:B------:R-:W-:-:S05]  /*1a2c0*/  @!P1 LOP3.LUT R2, RZ, R8, RZ, 0x33, !PT ;  /* 0x00000008ff029212 */ /* 0x000fca00078e33ff */
[----:B------:R-:W-:Y:S02]  /*1a2d0*/  IMAD R0, R9, R2, RZ ;  /* 0x0000000209007224 */ /* 0x000fe400078e02ff */
[----:B------:R-:W-:Y:S02]  /*1a2e0*/  IMAD.MOV R2, RZ, RZ, -R2 ;  /* 0x000000ffff027224 */ /* 0x000fe400078e0a02 */
[----:B-1----:R-:W-:Y:S02]  /*1a2f0*/  IMAD.MOV R4, RZ, RZ, -R0 ;  /* 0x000000ffff047224 */ /* 0x002fe400078e0a00 */
[----:B------:R-:W-:Y:S02]  /*1a300*/  IMAD R8, R8, R2, R11 ;  /* 0x0000000208087224 */ /* 0x000fe400078e020b */
[----:B------:R-:W-:Y:S01]  /*1a310*/  IMAD.MOV.U32 R2, RZ, RZ, RZ ;  /* 0x000000ffff027224 */ /* 0x000fe200078e00ff */
[----:B------:R-:W-:-:S04]  /*1a320*/  VIADDMNMX R7, R4, R7, R9, PT ;  /* 0x0000000704077246 */ /* 0x000fc80003800109 */
[-C--:B------:R-:W-:Y:S02]  /*1a330*/  IABS R4, R7.reuse ;  /* 0x0000000700047213 */ /* 0x080fe40000000000 */
[----:B0-----:R-:W-:Y:S02]  /*1a340*/  IABS R10, R7 ;  /* 0x00000007000a7213 */ /* 0x001fe40000000000 */
[----:B------:R-:W0:Y:S08]  /*1a350*/  I2F.RP R9, R4 ;  /* 0x0000000400097306 */ /* 0x000e300000209400 */
[----:B0-----:R-:W0:Y:S02]  /*1a360*/  MUFU.RCP R9, R9 ;  /* 0x0000000900097308 */ /* 0x001e240000001000 */
[----:B0-----:R-:W-:Y:S01]  /*1a370*/  VIADD R3, R9, 0xffffffe ;  /* 0x0ffffffe09037836 */ /* 0x001fe20000000000 */
[----:B------:R-:W-:-:S05]  /*1a380*/  IABS R9, R8 ;  /* 0x0000000800097213 */ /* 0x000fca0000000000 */
[----:B------:R-:W0:Y:S02]  /*1a390*/  F2I.FTZ.U32.TRUNC.NTZ R3, R3 ;  /* 0x0000000300037305 */ /* 0x000e24000021f000 */
[----:B0-----:R-:W-:-:S04]  /*1a3a0*/  IMAD.MOV R11, RZ, RZ, -R3 ;  /* 0x000000ffff0b7224 */ /* 0x001fc800078e0a03 */
[----:B------:R-:W-:-:S04]  /*1a3b0*/  IMAD R11, R11, R4, RZ ;  /* 0x000000040b0b7224 */ /* 0x000fc800078e02ff */
[----:B------:R-:W-:-:S04]  /*1a3c0*/  IMAD.HI.U32 R2, R3, R11, R2 ;  /* 0x0000000b03027227 */ /* 0x000fc800078e0002 */
[----:B------:R-:W-:Y:S02]  /*1a3d0*/  IMAD.MOV R3, RZ, RZ, -R10 ;  /* 0x000000ffff037224 */ /* 0x000fe400078e0a0a */
        /* <DEDUP_REMOVED lines=8> */
[----:B------:R-:W-:Y:S01]  /*1a460*/  ISETP.GE.AND P2, PT, R3, RZ, PT ;  /* 0x000000ff0300720c */ /* 0x000fe20003f46270 */
[----:B------:R-:W-:-:S06]  /*1a470*/  IMAD.IADD R3, R8, 0x1, R0 ;  /* 0x0000000108037824 */ /* 0x000fcc00078e0200 */
[----:B------:R-:W-:-:S06]  /*1a480*/  @P0 VIADD R2, R2, 0x1 ;  /* 0x0000000102020836 */ /* 0x000fcc0000000000 */
[----:B------:R-:W-:Y:S01]  /*1a490*/  @!P2 IMAD.MOV R2, RZ, RZ, -R2 ;  /* 0x000000ffff02a224 */ /* 0x000fe200078e0a02 */
[----:B------:R-:W-:Y:S01]  /*1a4a0*/  @!P1 LOP3.LUT R2, RZ, R7, RZ, 0x33, !PT ;  /* 0x00000007ff029212 */ /* 0x000fe200078e33ff */
[----:B------:R-:W-:-:S04]  /*1a4b0*/  IMAD.MOV R7, RZ, RZ, -R7 ;  /* 0x000000ffff077224 */ /* 0x000fc800078e0a07 */
[----:B------:R-:W-:-:S05]  /*1a4c0*/  IMAD R3, R2, R7, R3 ;  /* 0x0000000702037224 */ /* 0x000fca00078e0203 */
[----:B------:R-:W-:Y:S02]  /*1a4d0*/  R2UR UR36, R3 ;  /* 0x00000000032472ca */ /* 0x000fe400000e0000 */
[----:B------:R-:W-:-:S05]  /*1a4e0*/  LOP3.LUT R3, RZ, R2, RZ, 0x33, !PT ;  /* 0x00000002ff037212 */ /* 0x000fca00078e33ff */
[----:B------:R-:W-:-:S05]  /*1a4f0*/  IMAD.IADD R0, R6, 0x1, R3 ;  /* 0x0000000106007824 */ /* 0x000fca00078e0203 */
[----:B------:R1:W-:Y:S01]  /*1a500*/  STL [R1+0x14], R0 ;  /* 0x0000140001007387 */ /* 0x0003e20000100800 */
[----:B------:R-:W-:Y:S05]  /*1a510*/  BRA `(.L_x_1137) ;  /* 0x00000000000c7947 */ /* 0x000fea0003800000 */
.L_x_1132:
[----:B------:R0:W-:Y:S01]  /*1a520*/  STL [R1+0x10], R0 ;  /* 0x0000100001007387 */ /* 0x0001e20000100800 */
[----:B------:R-:W-:-:S03]  /*1a530*/  UMOV UR36, URZ ;  /* 0x0000003f00247c82 */ /* 0x000fc60008000000 */
[----:B------:R0:W-:Y:S02]  /*1a540*/  STL [R1+0x14], RZ ;  /* 0x000014ff01007387 */ /* 0x0001e40000100800 */
.L_x_1137:
[----:B------:R-:W2:Y:S04]  /*1a550*/  LDL R2, [R1+0x14] ;  /* 0x0000140001027983 */ /* 0x000ea80000100800 */
[----:B------:R-:W3:Y:S01]  /*1a560*/  LDL R4, [R1+0x10] ;  /* 0x0000100001047983 */ /* 0x000ee20000100800 */
[----:B------:R-:W-:-:S13]  /*1a570*/  ISETP.NE.AND P0, PT, R5, RZ, PT ;  /* 0x000000ff0500720c */ /* 0x000fda0003f05270 */
[----:B------:R-:W4:Y:S01]  /*1a580*/  @!P0 S2R R3, SR_CgaCtaId ;  /* 0x0000000000038919 */ /* 0x000f220000008800 */
[----:B01----:R-:W-:Y:S01]  /*1a590*/  @!P0 MOV R0, 0x400 ;  /* 0x0000040000008802 */ /* 0x003fe20000000f00 */
[----:B------:R-:W-:Y:S02]  /*1a5a0*/  IMAD.U32 R6, RZ, RZ, UR36 ;  /* 0x00000024ff067e24 */ /* 0x000fe4000f8e00ff */
[----:B------:R-:W-:Y:S01]  /*1a5b0*/  IMAD.U32 R7, RZ, RZ, UR44 ;  /* 0x0000002cff077e24 */ /* 0x000fe2000f8e00ff */
[----:B----4-:R-:W-:Y:S01]  /*1a5c0*/  @!P0 LEA R0, R3, R0, 0x18 ;  /* 0x0000000003008211 */ /* 0x010fe200078ec0ff */
[----:B--2---:R-:W-:-:S05]  /*1a5d0*/  IMAD.MOV.U32 R5, RZ, RZ, R2 ;  /* 0x000000ffff057224 */ /* 0x004fca00078e0002 */
[----:B---3--:R1:W-:Y:S01]  /*1a5e0*/  @!P0 STS.128 [R0+0x2e8d0], R4 ;  /* 0x02e8d00400008388 */ /* 0x0083e20000000c00 */
[----:B------:R-:W-:Y:S06]  /*1a5f0*/  BAR.ARV 0x5, 0x180 ;  /* 0x0146000000007b1d */ /* 0x000fec0000002000 */
.L_x_1130:
[----:B-1----:R-:W-:Y:S01]  /*1a600*/  IMAD.MOV.U32 R0, RZ, RZ, 0x1 ;  /* 0x00000001ff007424 */ /* 0x002fe200078e00ff */
[----:B------:R-:W-:Y:S01]  /*1a610*/  ULDC UR4, c[0x0][0xc3c] ;  /* 0x00030f0000047ab9 */ /* 0x000fe20000000800 */
[----:B------:R1:W-:Y:S01]  /*1a620*/  STL [R1], RZ ;  /* 0x000000ff01007387 */ /* 0x0003e20000100800 */
[----:B------:R-:W-:-:S03]  /*1a630*/  UISETP.GE.AND UP0, UPT, UR44, UR4, UPT ;  /* 0x000000042c00728c */ /* 0x000fc6000bf06270 */
[----:B------:R1:W-:Y:S03]  /*1a640*/  STL [R1+0x4], R0 ;  /* 0x0000040001007387 */ /* 0x0003e60000100800 */
[----:B------:R-:W-:Y:S01]  /*1a650*/  PLOP3.LUT P0, PT, PT, PT, UP0, 0x80, 0x0 ;  /* 0x000000000000781c */ /* 0x000fe20003f0f008 */
[----:B------:R1:W-:-:S12]  /*1a660*/  STL [R1+0x28], RZ ;  /* 0x000028ff01007387 */ /* 0x0003d80000100800 */
[----:B-1----:R-:W-:Y:S05]  /*1a670*/  @P0 BRA `(.L_x_1138) ;  /* 0x0000004c00100947 */ /* 0x002fea0003800000 */
        /* <DEDUP_REMOVED lines=10> */
[C---:B------:R-:W-:Y:S01]  /*1a720*/  IMAD.SHL.U32 R0, R6.reuse, 0x20, RZ ;  /* 0x0000002006007824 */ /* 0x040fe200078e00ff */
        /* <DEDUP_REMOVED lines=24> */
[----:B------:R-:W-:-:S04]  /*1a8b0*/  IMAD.MOV.U32 R3, RZ, RZ, 0x40 ;  /* 0x00000040ff037424 */ /* 0x000fc800078e00ff */
[----:B------:R-:W-:Y:S01]  /*1a8c0*/  IMAD.IADD R2, R19, 0x1, R2 ;  /* 0x0000000113027824 */ /* 0x000fe200078e0202 */
[----:B------:R-:W-:Y:S02]  /*1a8d0*/  SEL R3, R3, 0xffffffc0, !P0 ;  /* 0xffffffc003037807 */ /* 0x000fe40004000000 */
[----:B------:R-:W-:Y:S01]  /*1a8e0*/  LOP3.LUT R3, R4, 0x70, R0, 0xf8, !PT ;  /* 0x0000007004037812 */ /* 0x000fe200078ef800 */
[----:B------:R-:W-:Y:S01]  /*1a8f0*/  IMAD.MOV.U32 R0, RZ, RZ, 0x1 ;  /* 0x00000001ff007424 */ /* 0x000fe200078e00ff */
[----:B------:R0:W-:Y:S04]  /*1a900*/  STL [R1+0x24], R2 ;  /* 0x0000240201007387 */ /* 0x0001e80000100800 */
[----:B------:R0:W-:Y:S04]  /*1a910*/  STL [R1+0x28], RZ ;  /* 0x000028ff01007387 */ /* 0x0001e80000100800 */
[----:B------:R0:W-:Y:S04]  /*1a920*/  STL [R1+0x4], R0 ;  /* 0x0000040001007387 */ /* 0x0001e80000100800 */
[----:B------:R0:W-:Y:S02]  /*1a930*/  STL [R1], RZ ;  /* 0x000000ff01007387 */ /* 0x0001e40000100800 */
.L_x_1211:
[----:B------:R-:W-:Y:S01]  /*1a940*/  ULDC.64 UR4, c[0x0][0xa28] ;  /* 0x00028a0000047ab9 */ /* 0x000fe20000000a00 */
[----:B0-----:R-:W-:Y:S01]  /*1a950*/  IMAD.MOV.U32 R0, RZ, RZ, RZ ;  /* 0x000000ffff007224 */ /* 0x001fe200078e00ff */
[----:B------:R-:W-:Y:S01]  /*1a960*/  UISETP.NE.U32.AND UP0, UPT, UR4, URZ, UPT ;  /* 0x0000003f0400728c */ /* 0x000fe2000bf05070 */
[----:B------:R-:W-:Y:S01]  /*1a970*/  ULDC.64 UR8, c[0x0][0xa18] ;  /* 0x0002860000087ab9 */ /* 0x000fe20000000a00 */
[----:B------:R-:W-:Y:S02]  /*1a980*/  ULDC.64 UR6, c[0x0][0xa00] ;  /* 0x0002800000067ab9 */ /* 0x000fe40000000a00 */
[----:B------:R-:W-:Y:S01]  /*1a990*/  UISETP.NE.AND.EX UP0, UPT, UR5, URZ, UPT, UP0 ;  /* 0x0000003f0500728c */ /* 0x000fe2000bf05300 */
[----:B--2---:R-:W-:Y:S01]  /*1a9a0*/  IMAD.MOV.U32 R4, RZ, RZ, RZ ;  /* 0x000000ffff047224 */ /* 0x004fe200078e00ff */
[----:B------:R-:W-:-:S04]  /*1a9b0*/  ULDC.64 UR10, c[0x0][0xa20] ;  /* 0x00028800000a7ab9 */ /* 0x000fc80000000a00 */
[----:B------:R-:W-:-:S05]  /*1a9c0*/  PLOP3.LUT P0, PT, PT, PT, UP0, 0x80, 0x0 ;  /* 0x000000000000781c */ /* 0x000fca0003f0f008 */
[----:B------:R-:W-:Y:S02]  /*1a9d0*/  @UP0 ULDC.64 UR4, c[0x0][0xa28] ;  /* 0x00028a0000040ab9 */ /* 0x000fe40000000a00 */
[----:B------:R-:W-:-:S06]  /*1a9e0*/  @UP0 UIMAD.WIDE UR4, UR44, 0x4, UR4 ;  /* 0x000000042c0408a5 */ /* 0x000fcc000f8e0204 */
[----:B------:R-:W-:Y:S02]  /*1a9f0*/  IMAD.U32 R2, RZ, RZ, UR4 ;  /* 0x00000004ff027e24 */ /* 0x000fe4000f8e00ff */
[----:B------:R-:W-:Y:S01]  /*1aa00*/  IMAD.U32 R3, RZ, RZ, UR5 ;  /* 0x00000005ff037e24 */ /* 0x000fe2000f8e00ff */
[----:B------:R-:W-:Y:S01]  /*1aa10*/  ULDC.64 UR4, c[0x0][0xa00] ;  /* 0x0002800000047ab9 */ /* 0x000fe20000000a00 */
[----:B------:R-:W-:-:S03]  /*1aa20*/  UISETP.NE.U32.AND UP0, UPT, UR8, URZ, UPT ;  /* 0x0000003f0800728c */ /* 0x000fc6000bf05070 */
[----:B------:R0:W5:Y:S01]  /*1aa30*/  @P0 LDG.E R0, desc[UR50][R2.64] ;  /* 0x0000003202000981 */ /* 0x000162000c1e1900 */
[----:B------:R-:W-:Y:S01]  /*1aa40*/  ISETP.NE.U32.AND P0, PT, RZ, UR4, PT ;  /* 0x00000004ff007c0c */ /* 0x000fe2000bf05070 */
[----:B------:R-:W-:Y:S02]  /*1aa50*/  UISETP.NE.AND.EX UP0, UPT, UR9, URZ, UPT, UP0 ;  /* 0x0000003f0900728c */ /* 0x000fe4000bf05300 */
[----:B------:R-:W-:Y:S01]  /*1aa60*/  UIMAD.WIDE UR6, UR44, 0x4, UR6 ;  /* 0x000000042c0678a5 */ /* 0x000fe2000f8e0206 */
[----:B------:R-:W-:Y:S01]  /*1aa70*/  ISETP.NE.AND.EX P0, PT, RZ, UR5, PT, P0 ;  /* 0x00000005ff007c0c */ /* 0x000fe2000bf05300 */
[----:B------:R-:W-:Y:S01]  /*1aa80*/  ULDC.64 UR4, c[0x0][0xa08] ;  /* 0x0002820000047ab9 */ /* 0x000fe20000000a00 */
[----:B------:R-:W-:Y:S01]  /*1aa90*/  ULDC.64 UR8, c[0x0][0xa08] ;  /* 0x0002820000087ab9 */ /* 0x000fe20000000a00 */
[----:B------:R-:W-:Y:S01]  /*1aaa0*/  ISETP.NE.U32.AND P1, PT, RZ, UR4, PT ;  /* 0x00000004ff007c0c */ /* 0x000fe2000bf25070 */
[----:B------:R-:W-:Y:S01]  /*1aab0*/  UIMAD.WIDE UR8, UR44, 0x4, UR8 ;  /* 0x000000042c0878a5 */ /* 0x000fe2000f8e0208 */
[----:B0-----:R-:W-:-:S02]  /*1aac0*/  IMAD.U32 R2, RZ, RZ, UR6 ;  /* 0x00000006ff027e24 */ /* 0x001fc4000f8e00ff */
[----:B------:R-:W-:Y:S01]  /*1aad0*/  ISETP.NE.AND.EX P1, PT, RZ, UR5, PT, P1 ;  /* 0x00000005ff007c0c */ /* 0x000fe2000bf25310 */
[----:B------:R-:W-:Y:S01]  /*1aae0*/  IMAD.U32 R3, RZ, RZ, UR7 ;  /* 0x00000007ff037e24 */ /* 0x000fe2000f8e00ff */
[----:B------:R-:W-:Y:S01]  /*1aaf0*/  @UP0 ULDC.64 UR4, c[0x0][0xa18] ;  /* 0x0002860000040ab9 */ /* 0x000fe20000000a00 */
[----:B------:R-:W-:Y:S01]  /*1ab00*/  PLOP3.LUT P3, PT, PT, PT, UP0, 0x80, 0x0 ;  /* 0x000000000000781c */ /* 0x000fe20003f6f008 */
[----:B------:R-:W-:Y:S02]  /*1ab10*/  @UP0 UIMAD.WIDE UR4, UR44, 0x4, UR4 ;  /* 0x000000042c0408a5 */ /* 0x000fe4000f8e0204 */
[----:B------:R0:W2:Y:S02]  /*1ab20*/  @P0 LDG.E R5, desc[UR50][R2.64] ;  /* 0x0000003202050981 */ /* 0x0000a4000c1e1900 */
[----:B0-----:R-:W-:Y:S02]  /*1ab30*/  IMAD.U32 R2, RZ, RZ, UR8 ;  /* 0x00000008ff027e24 */ /* 0x001fe4000f8e00ff */
[----:B------:R-:W-:-:S05]  /*1ab40*/  IMAD.U32 R3, RZ, RZ, UR9 ;  /* 0x00000009ff037e24 */ /* 0x000fca000f8e00ff */
[----:B------:R0:W5:Y:S02]  /*1ab50*/  @P1 LDG.E R4, desc[UR50][R2.64] ;  /* 0x0000003202041981 */ /* 0x000164000c1e1900 */
[----:B0-----:R-:W-:Y:S02]  /*1ab60*/  IMAD.U32 R2, RZ, RZ, UR4 ;  /* 0x00000004ff027e24 */ /* 0x001fe4000f8e00ff */
[----:B------:R-:W-:Y:S01]  /*1ab70*/  IMAD.U32 R3, RZ, RZ, UR5 ;  /* 0x00000005ff037e24 */ /* 0x000fe2000f8e00ff */
[----:B------:R-:W-:-:S04]  /*1ab80*/  ULDC.64 UR4, c[0x0][0x418] ;  /* 0x0001060000047ab9 */ /* 0x000fc80000000a00 */
[----:B------:R-:W3:Y:S01]  /*1ab90*/  @P3 LDG.E R6, desc[UR50][R2.64] ;  /* 0x0000003202063981 */ /* 0x000ee2000c1e1900 */
[----:B------:R-:W-:Y:S01]  /*1aba0*/  UISETP.NE.U32.AND UP0, UPT, UR4, URZ, UPT ;  /* 0x0000003f0400728c */ /* 0x000fe2000bf05070 */
[----:B------:R-:W-:Y:S01]  /*1abb0*/  ISETP.NE.U32.AND P2, PT, RZ, UR10, PT ;  /* 0x0000000aff007c0c */ /* 0x000fe2000bf45070 */
[----:B------:R-:W-:Y:S01]  /*1abc0*/  UMOV UR45, URZ ;  /* 0x0000003f002d7c82 */ /* 0x000fe20008000000 */
[----:B------:R-:W-:Y:S01]  /*1abd0*/  ULDC UR4, c[0x0][0x424] ;  /* 0x0001090000047ab9 */ /* 0x000fe20000000800 */
[----:B------:R-:W-:Y:S01]  /*1abe0*/  UISETP.NE.AND.EX UP0, UPT, UR5, URZ, UPT, UP0 ;  /* 0x0000003f0500728c */ /* 0x000fe2000bf05300 */
[----:B------:R-:W-:Y:S01]  /*1abf0*/  ISETP.NE.AND.EX P2, PT, RZ, UR11, PT, P2 ;  /* 0x0000000bff007c0c */ /* 0x000fe2000bf45320 */
[----:B------:R-:W-:Y:S01]  /*1ac00*/  ULDC UR42, c[0x0][0x288] ;  /* 0x0000a200002a7ab9 */ /* 0x000fe20000000800 */
[----:B------:R-:W-:Y:S01]  /*1ac10*/  ULDC UR5, c[0x0][0x2f0] ;  /* 0x0000bc0000057ab9 */ /* 0x000fe20000000800 */
[----:B------:R-:W-:-:S04]  /*1ac20*/  USEL UR4, UR4, 0x1, UP0 ;  /* 0x0000000104047887 */ /* 0x000fc80008000000 */
[----:B------:R-:W-:Y:S01]  /*1ac30*/  UIMAD UR4, UR4, UR5, URZ ;  /* 0x00000005040472a4 */ /* 0x000fe2000f8e023f */
[----:B--2---:R-:W-:Y:S02]  /*1ac40*/  @P0 R2UR UR45, R5 ;  /* 0x00000000052d02ca */ /* 0x004fe400000e0000 */
[----:B---3--:R-:W-:Y:S01]  /*1ac50*/  @P3 R2UR UR42, R6 ;  /* 0x00000000062a32ca */ /* 0x008fe200000e0000 */
[----:B------:R-:W-:-:S14]  /*1ac60*/  @P3 BRA `(.L_x_1139) ;  /* 0x0000000000243947 */ /* 0x000fdc0003800000 */
[----:B------:R-:W-:Y:S05]  /*1ac70*/  @!P0 BRA `(.L_x_1139) ;  /* 0x0000000000208947 */ /* 0x000fea0003800000 */
[----:B------:R-:W-:Y:S02]  /*1ac80*/  IMAD.U32 R2, RZ, RZ, UR6 ;  /* 0x00000006ff027e24 */ /* 0x000fe4000f8e00ff */
[----:B------:R-:W-:-:S05]  /*1ac90*/  IMAD.U32 R3, RZ, RZ, UR7 ;  /* 0x00000007ff037e24 */ /* 0x000fca000f8e00ff */
[----:B------:R-:W2:Y:S02]  /*1aca0*/  LDG.E R2, desc[UR50][R2.64] ;  /* 0x0000003202027981 */ /* 0x000ea4000c1e1900 */
[----:B--2---:R-:W-:Y:S01]  /*1acb0*/  R2UR UR5, R2 ;  /* 0x00000000020572ca */ /* 0x004fe200000e0000 */
[----:B------:R-:W-:-:S05]  /*1acc0*/  IMAD.U32 R2, RZ, RZ, UR6 ;  /* 0x00000006ff027e24 */ /* 0x000fca000f8e00ff */
[----:B------:R-:W2:Y:S02]  /*1acd0*/  LDG.E R5, desc[UR50][R2.64+0x4] ;  /* 0x0000043202057981 */ /* 0x000ea4000c1e1900 */
[----:B--2---:R-:W-:-:S13]  /*1ace0*/  R2UR UR42, R5 ;  /* 0x00000000052a72ca */ /* 0x004fda00000e0000 */
[----:B------:R-:W-:-:S12]  /*1acf0*/  UIADD3 UR42, -UR5, UR42, URZ ;  /* 0x0000002a052a7290 */ /* 0x000fd8000fffe13f */
.L_x_1139:
[----:B-----5:R-:W-:-:S05]  /*1ad00*/  IMAD.IADD R2, R4, 0x1, R0 ;  /* 0x0000000104027824 */ /* 0x020fca00078e0200 */
[----:B------:R0:W-:Y:S01]  /*1ad10*/  STL [R1+0x18], R2 ;  /* 0x0000180201007387 */ /* 0x0001e20000100800 */
[----:B------:R-:W-:Y:S05]  /*1ad20*/  @!P2 BRA `(.L_x_1140) ;  /* 0x00000000001ca947 */ /* 0x000fea0003800000 */
[----:B------:R-:W-:Y:S02]  /*1ad30*/  ULDC.64 UR4, c[0x0][0xa20] ;  /* 0x0002880000047ab9 */ /* 0x000fe40000000a00 */
[----:B------:R-:W-:-:S06]  /*1ad40*/  UIMAD.WIDE UR4, UR44, 0x4, UR4 ;  /* 0x000000042c0478a5 */ /* 0x000fcc000f8e0204 */
[----:B0-----:R-:W-:Y:S02]  /*1ad50*/  IMAD.U32 R2, RZ, RZ, UR4 ;  /* 0x00000004ff027e24 */ /* 0x001fe4000f8e00ff */
[----:B------:R-:W-:-:S05]  /*1ad60*/  IMAD.U32 R3, RZ, RZ, UR5 ;  /* 0x00000005ff037e24 */ /* 0x000fca000f8e00ff */
[----:B------:R-:W2:Y:S02]  /*1ad70*/  LDG.E R2, desc[UR50][R2.64] ;  /* 0x0000003202027981 */ /* 0x000ea4000c1e1900 */
[----:B--2---:R-:W-:Y:S01]  /*1ad80*/  R2UR UR4, R2 ;  /* 0x00000000020472ca */ /* 0x004fe200000e0000 */
[----:B------:R-:W-:-:S14]  /*1ad90*/  BRA `(.L_x_1141) ;  /* 0x0000000000247947 */ /* 0x000fdc0003800000 */
.L_x_1140:
[----:B------:R-:W-:Y:S05]  /*1ada0*/  @!P1 BRA `(.L_x_1141) ;  /* 0x0000000000209947 */ /* 0x000fea0003800000 */
[----:B0-----:R-:W-:Y:S02]  /*1adb0*/  IMAD.U32 R2, RZ, RZ, UR8 ;  /* 0x00000008ff027e24 */ /* 0x001fe4000f8e00ff */
[----:B------:R-:W-:-:S05]  /*1adc0*/  IMAD.U32 R3, RZ, RZ, UR9 ;  /* 0x00000009ff037e24 */ /* 0x000fca000f8e00ff */
[----:B------:R-:W2:Y:S02]  /*1add0*/  LDG.E R2, desc[UR50][R2.64] ;  /* 0x0000003202027981 */ /* 0x000ea4000c1e1900 */
[----:B--2---:R-:W-:Y:S01]  /*1ade0*/  R2UR UR5, R2 ;  /* 0x00000000020572ca */ /* 0x004fe200000e0000 */
[----:B------:R-:W-:-:S05]  /*1adf0*/  IMAD.U32 R2, RZ, RZ, UR8 ;  /* 0x00000008ff027e24 */ /* 0x000fca000f8e00ff */
[----:B------:R-:W2:Y:S02]  /*1ae00*/  LDG.E R4, desc[UR50][R2.64+0x4] ;  /* 0x0000043202047981 */ /* 0x000ea4000c1e1900 */
[----:B--2---:R-:W-:-:S13]  /*1ae10*/  R2UR UR4, R4 ;  /* 0x00000000040472ca */ /* 0x004fda00000e0000 */
[----:B------:R-:W-:-:S12]  /*1ae20*/  UIADD3 UR4, -UR5, UR4, URZ ;  /* 0x0000000405047290 */ /* 0x000fd8000fffe13f */
.L_x_1141:
[----:B0-----:R-:W2:Y:S01]  /*1ae30*/  LDL.LU R2, [R1+0x14] ;  /* 0x0000140001027983 */ /* 0x001ea20000300800 */
[----:B------:R-:W-:Y:S01]  /*1ae40*/  ULDC UR5, c[0x0][0x448] ;  /* 0x0001120000057ab9 */ /* 0x000fe20000000800 */
[----:B------:R-:W-:Y:S01]  /*1ae50*/  R2UR UR12, R0 ;  /* 0x00000000000c72ca */ /* 0x000fe200000e0000 */
[----:B------:R-:W-:Y:S01]  /*1ae60*/  UISETP.NE.AND UP0, UPT, UR5, 0x1, UPT ;  /* 0x000000010500788c */ /* 0x000fe2000bf05270 */
[----:B------:R-:W-:Y:S02]  /*1ae70*/  ULDC.64 UR8, c[0x0][0x9e0] ;  /* 0x0002780000087ab9 */ /* 0x000fe40000000a00 */
[----:B------:R-:W-:-:S03]  /*1ae80*/  UISETP.GE.AND UP1, UPT, UR9, 0x1, UPT ;  /* 0x000000010900788c */ /* 0x000fc6000bf26270 */
[----:B------:R-:W-:Y:S02]  /*1ae90*/  PLOP3.LUT P0, PT, PT, PT, UP0, 0x80, 0x0 ;  /* 0x000000000000781c */ /* 0x000fe40003f0f008 */
[----:B------:R-:W-:-:S03]  /*1aea0*/  PLOP3.LUT P1, PT, PT, PT, UP0, 0x80, 0x0 ;  /* 0x000000000000781c */ /* 0x000fc60003f2f008 */
[----:B------:R-:W-:Y:S01]  /*1aeb0*/  @UP0 ULDC UR6, c[0x0][0x44c] ;  /* 0x0001130000060ab9 */ /* 0x000fe20000000800 */
[----:B------:R-:W-:-:S04]  /*1aec0*/  UIADD3 UR12, -UR12, UR4, URZ ;  /* 0x000000040c0c7290 */ /* 0x000fc8000fffe13f */
[----:B------:R-:W-:Y:S01]  /*1aed0*/  UIADD3 UR4, UR12, 0x1, -UR42 ;  /* 0x000000010c047890 */ /* 0x000fe2000fffe82a */
[----:B--2---:R-:W-:-:S04]  /*1aee0*/  IMAD.SHL.U32 R18, R2, 0x80, RZ ;  /* 0x0000008002127824 */ /* 0x004fc800078e00ff */
[----:B------:R-:W-:-:S05]  /*1aef0*/  VIADD R0, R18, 0x7f ;  /* 0x0000007f12007836 */ /* 0x000fca0000000000 */
[C---:B------:R-:W-:Y:S01]  /*1af00*/  R2UR UR5, R0.reuse ;  /* 0x00000000000572ca */ /* 0x040fe200000e0000 */
[----:B------:R-:W-:Y:S01]  /*1af10*/  @P0 IMAD.HI.U32 R0, R0, UR6, RZ ;  /* 0x0000000600000c27 */ /* 0x000fe2000f8e00ff */
[----:B------:R-:W-:-:S04]  /*1af20*/  @UP0 ULDC UR6, c[0x0][0x450] ;  /* 0x0001140000060ab9 */ /* 0x000fc80000000800 */
[----:B------:R-:W-:-:S04]  /*1af30*/  @P0 SHF.R.U32.HI R0, RZ, UR6, R0 ;  /* 0x00000006ff000c19 */ /* 0x000fc80008011600 */
[----:B------:R-:W-:Y:S02]  /*1af40*/  @P1 R2UR UR5, R0 ;  /* 0x00000000000512ca */ /* 0x000fe400000e0000 */
[----:B------:R-:W-:-:S11]  /*1af50*/  PLOP3.LUT P1, PT, PT, PT, UP1, 0x80, 0x0 ;  /* 0x000000000000781c */ /* 0x000fd60003f2f018 */
[----:B------:R-:W-:-:S04]  /*1af60*/  UIADD3 UR4, UR4, UR5, URZ ;  /* 0x0000000504047290 */ /* 0x000fc8000fffe03f */
        /* <DEDUP_REMOVED lines=12> */
.L_x_1143:
[----:B------:R-:W-:-:S11]  /*1b030*/  UISETP.NE.AND UP1, UPT, UR9, 0x1, UPT ;  /* 0x000000010900788c */ /* 0x000fd6000bf25270 */
[----:B------:R-:W-:Y:S02]  /*1b040*/  @UP1 ULDC.64 UR10, c[0x0][0x9e8] ;  /* 0x00027a00000a1ab9 */ /* 0x000fe40000000a00 */
[----:B------:R-:W-:-:S04]  /*1b050*/  UIMAD.WIDE.U32 UR4, UR7, UR10, URZ ;  /* 0x0000000a070472a5 */ /* 0x000fc8000f8e003f */
[----:B------:R-:W-:-:S12]  /*1b060*/  @UP1 USHF.R.U32.HI UR7, URZ, UR11, UR5 ;  /* 0x0000000b3f071299 */ /* 0x000fd80008011605 */
.L_x_1144:
[----:B------:R-:W-:-:S04]  /*1b070*/  UIMAD UR7, UR7, UR9, UR9 ;  /* 0x00000009070772a4 */ /* 0x000fc8000f8e0209 */
[----:B------:R-:W-:-:S04]  /*1b080*/  UISETP.LT.AND UP1, UPT, UR6, UR7, UPT ;  /* 0x000000070600728c */ /* 0x000fc8000bf21270 */
[----:B------:R-:W-:-:S12]  /*1b090*/  USEL UR6, UR6, UR7, UP1 ;  /* 0x0000000706067287 */ /* 0x000fd80008800000 */
.L_x_1142:
[----:B------:R-:W-:Y:S01]  /*1b0a0*/  R2UR UR8, R18 ;  /* 0x00000000120872ca */ /* 0x000fe200000e0000 */
[----:B------:R-:W-:Y:S02]  /*1b0b0*/  UIADD3 UR5, UR12, 0xdf, URZ ;  /* 0x000000df0c057890 */ /* 0x000fe4000fffe03f */
[----:B------:R-:W-:Y:S01]  /*1b0c0*/  UIADD3 UR7, UR6, 0xdf, URZ ;  /* 0x000000df06077890 */ /* 0x000fe2000fffe03f */
[----:B------:R-:W-:Y:S01]  /*1b0d0*/  @UP0 ULDC UR10, c[0x0][0x44c] ;  /* 0x00011300000a0ab9 */ /* 0x000fe20000000800 */
[----:B------:R-:W-:Y:S01]  /*1b0e0*/  UMOV UR4, URZ ;  /* 0x0000003f00047c82 */ /* 0x000fe20008000000 */
[----:B------:R-:W-:Y:S01]  /*1b0f0*/  UMOV UR6, URZ ;  /* 0x0000003f00067c82 */ /* 0x000fe20008000000 */
[----:B------:R-:W-:Y:S01]  /*1b100*/  UIMAD.WIDE UR4, UR5, -0x6db6db6d, UR4 ;  /* 0x92492493050478a5 */ /* 0x000fe2000f8e0204 */
[----:B------:R-:W-:Y:S01]  /*1b110*/  @UP0 ULDC UR13, c[0x0][0x450] ;  /* 0x00011400000d0ab9 */ /* 0x000fe20000000800 */
[----:B------:R-:W-:-:S04]  /*1b120*/  UIMAD.WIDE UR6, UR7, -0x6db6db6d, UR6 ;  /* 0x92492493070678a5 */ /* 0x000fc8000f8e0206 */
[----:B------:R-:W-:Y:S02]  /*1b130*/  UIMAD.WIDE.U32 UR10, UR8, UR10, URZ ;  /* 0x0000000a080a72a5 */ /* 0x000fe4000f8e003f */
[----:B------:R-:W-:Y:S02]  /*1b140*/  USHF.R.U32.HI UR4, URZ, 0x1f, UR5 ;  /* 0x0000001f3f047899 */ /* 0x000fe40008011605 */
[----:B------:R-:W-:Y:S02]  /*1b150*/  @UP0 USHF.R.U32.HI UR8, URZ, UR13, UR11 ;  /* 0x0000000d3f080299 */ /* 0x000fe4000801160b */
[----:B------:R-:W-:Y:S02]  /*1b160*/  USHF.R.U32.HI UR6, URZ, 0x1f, UR7 ;  /* 0x0000001f3f067899 */ /* 0x000fe40008011607 */
[----:B------:R-:W-:Y:S02]  /*1b170*/  UIADD3 UR8, UR8, UR12, -UR42 ;  /* 0x0000000c08087290 */ /* 0x000fe4000fffe82a */
[----:B------:R-:W-:-:S02]  /*1b180*/  ULEA.HI.SX32 UR4, UR5, UR4, 0x19 ;  /* 0x0000000405047291 */ /* 0x000fc4000f8fca3f */
[----:B------:R-:W-:Y:S01]  /*1b190*/  ULEA.HI.SX32 UR6, UR7, UR6, 0x19 ;  /* 0x0000000607067291 */ /* 0x000fe2000f8fca3f */
[----:B------:R-:W-:Y:S02]  /*1b1a0*/  ULDC UR5, c[0x0][0x9dc] ;  /* 0x0002770000057ab9 */ /* 0x000fe40000000800 */
[----:B------:R-:W-:Y:S02]  /*1b1b0*/  UIADD3 UR5, UR8, -UR5, URZ ;  /* 0x8000000508057290 */ /* 0x000fe4000fffe03f */
[----:B------:R-:W-:-:S04]  /*1b1c0*/  UISETP.LT.AND UP0, UPT, UR4, UR6, UPT ;  /* 0x000000060400728c */ /* 0x000fc8000bf01270 */
[----:B------:R-:W-:Y:S01]  /*1b1d0*/  USEL UR40, UR4, UR6, UP0 ;  /* 0x0000000604287287 */ /* 0x000fe20008000000 */
[----:B------:R-:W-:Y:S01]  /*1b1e0*/  IMAD.U32 R3, RZ, RZ, UR5 ;  /* 0x00000005ff037e24 */ /* 0x000fe2000f8e00ff */
[----:B------:R-:W-:Y:S10]  /*1b1f0*/  @!P1 BRA `(.L_x_1145) ;  /* 0x0000000000409947 */ /* 0x000ff40003800000 */
        /* <DEDUP_REMOVED lines=10> */
.L_x_1146:
[----:B------:R-:W-:-:S11]  /*1b2a0*/  UISETP.NE.AND UP0, UPT, UR9, 0x1, UPT ;  /* 0x000000010900788c */ /* 0x000fd6000bf05270 */
[----:B------:R-:W-:Y:S02]  /*1b2b0*/  @UP0 ULDC.64 UR6, c[0x0][0x9e8] ;  /* 0x00027a0000060ab9 */ /* 0x000fe40000000a00 */
[----:B------:R-:W-:-:S04]  /*1b2c0*/  UIMAD.WIDE.U32 UR4, UR8, UR6, URZ ;  /* 0x00000006080472a5 */ /* 0x000fc8000f8e003f */
[----:B------:R-:W-:-:S12]  /*1b2d0*/  @UP0 USHF.R.U32.HI UR8, URZ, UR7, UR5 ;  /* 0x000000073f080299 */ /* 0x000fd80008011605 */
.L_x_1147:
[----:B------:R-:W-:-:S06]  /*1b2e0*/  UIMAD UR8, UR8, UR9, URZ ;  /* 0x00000009080872a4 */ /* 0x000fcc000f8e023f */
[----:B------:R-:W-:-:S07]  /*1b2f0*/  VIMNMX R3, R3, UR8, !PT ;  /* 0x0000000803037c48 */ /* 0x000fce000ffe0100 */
.L_x_1145:
[----:B------:R-:W-:Y:S01]  /*1b300*/  IMAD.MOV.U32 R2, RZ, RZ, RZ ;  /* 0x000000ffff027224 */ /* 0x000fe200078e00ff */
[----:B------:R-:W-:Y:S03]  /*1b310*/  BSSY B7, `(.L_x_1148) ;  /* 0x0000333000077945 */ /* 0x000fe60003800000 */
[----:B------:R-:W-:-:S05]  /*1b320*/  IMAD.HI R3, R3, -0x6db6db6d, R2 ;  /* 0x9249249303037827 */ /* 0x000fca00078e0202 */
[----:B------:R-:W-:-:S04]  /*1b330*/  SHF.R.U32.HI R0, RZ, 0x1f, R3 ;  /* 0x0000001fff007819 */ /* 0x000fc80000011603 */
[----:B------:R-:W-:-:S04]  /*1b340*/  LEA.HI.SX32 R0, R3, R0, 0x19 ;  /* 0x0000000003007211 */ /* 0x000fc800078fcaff */
[----:B------:R-:W-:-:S04]  /*1b350*/  VIMNMX R4, RZ, R0, !PT ;  /* 0x00000000ff047248 */ /* 0x000fc80007fe0100 */
[----:B------:R-:W-:Y:S01]  /*1b360*/  ISETP.LT.AND P0, PT, R4, UR40, PT ;  /* 0x0000002804007c0c */ /* 0x000fe2000bf01270 */
[----:B------:R0:W-:-:S12]  /*1b370*/  STL [R1+0x14], R4 ;  /* 0x0000140401007387 */ /* 0x0001d80000100800 */
[----:B0-----:R-:W-:Y:S05]  /*1b380*/  @P0 BRA `(.L_x_1149) ;  /* 0x0000000000480947 */ /* 0x001fea0003800000 */
        /* <DEDUP_REMOVED lines=18> */
.L_x_1149:
        /* <DEDUP_REMOVED lines=20> */
.L_x_1152:
[----:B------:R-:W-:Y:S05]  /*1b5f0*/  BSYNC B6 ;  /* 0x0000000000067941 */ /* 0x000fea0003800000 */
.L_x_1151:
        /* <DEDUP_REMOVED lines=22> */
.L_x_1154:
[----:B------:R-:W-:Y:S05]  /*1b760*/  BSYNC B6 ;  /* 0x0000000000067941 */ /* 0x000fea0003800000 */
.L_x_1153:
        /* <DEDUP_REMOVED lines=20> */
.L_x_1156:
[----:B------:R-:W-:Y:S05]  /*1b8b0*/  BSYNC B6 ;  /* 0x0000000000067941 */ /* 0x000fea0003800000 */
.L_x_1155:
        /* <DEDUP_REMOVED lines=19> */
.L_x_1158:
[----:B------:R-:W-:Y:S05]  /*1b9f0*/  BSYNC B6 ;  /* 0x0000000000067941 */ /* 0x000fea0003800000 */
.L_x_1157:
        /* <DEDUP_REMOVED lines=8> */
[----:B------:R-:W-:Y:S01]  /*1ba80*/  IMAD.U32 R3, RZ, RZ, UR5 ;  /* 0x00000005ff037e24 */ /* 0x000fe2000f8e00ff */
[----:B------:R-:W0:Y:S01]  /*1ba90*/  S2R R0, SR_TID.X ;  /* 0x0000000000007919 */ /* 0x000e220000002100 */
[----:B------:R-:W-:-:S03]  /*1baa0*/  ULDC.64 UR4, c[0x0][0xa08] ;  /* 0x0002820000047ab9 */ /* 0x000fc60000000a00 */
[----:B------:R1:W2:Y:S02]  /*1bab0*/  @P0 LDG.E R8, desc[UR50][R2.64] ;  /* 0x0000003202080981 */ /* 0x0002a4000c1e1900 */
[----:B-1----:R-:W1:Y:S01]  /*1bac0*/  LDC.64 R2, c[0x0][0x418] ;  /* 0x00010600ff027b82 */ /* 0x002e620000000a00 */
[----:B0-----:R-:W-:-:S04]  /*1bad0*/  SHF.R.U32.HI R0, RZ, 0x5, R0 ;  /* 0x00000005ff007819 */ /* 0x001fc80000011600 */
[----:B------:R-:W-:Y:S02]  /*1bae0*/  LOP3.LUT R0, R0, 0x3, RZ, 0xc0, !PT ;  /* 0x0000000300007812 */ /* 0x000fe400078ec0ff */
[----:B-1----:R-:W-:Y:S01]  /*1baf0*/  LOP3.LUT P0, RZ, R2, UR4, RZ, 0xfc, !PT ;  /* 0x0000000402ff7c12 */ /* 0x002fe2000f80fcff */
[----:B------:R-:W-:-:S03]  /*1bb00*/  UMOV UR4, 0xffffffff ;  /* 0xffffffff00047882 */ /* 0x000fc60000000000 */
[----:B------:R-:W-:Y:S02]  /*1bb10*/  LOP3.LUT P0, RZ, R3, UR5, RZ, 0xfc, P0 ;  /* 0x0000000503ff7c12 */ /* 0x000fe4000800fcff */
[----:B--2---:R-:W-:Y:S01]  /*1bb20*/  SHF.R.S32.HI R9, RZ, 0x1f, R8 ;  /* 0x0000001fff097819 */ /* 0x004fe20000011408 */
[----:B------:R0:W-:Y:S01]  /*1bb30*/  STL [R1+0x8], R8 ;  /* 0x0000080801007387 */ /* 0x0001e20000100800 */
[----:B------:R-:W-:-:S03]  /*1bb40*/  SEL R17, R8, RZ, !P0 ;  /* 0x000000ff08117207 */ /* 0x000fc60004000000 */
[----:B------:R0:W-:Y:S01]  /*1bb50*/  STL [R1+0xc], R9 ;  /* 0x00000c0901007387 */ /* 0x0001e20000100800 */
[----:B------:R-:W-:Y:S05]  /*1bb60*/  BRA.DIV UR4, `(.L_x_1159) ;  /* 0x0000003e04b87947 */ /* 0x000fea000b800000 */
[----:B------:R1:W2:Y:S02]  /*1bb70*/  SHFL.IDX PT, R14, R0, RZ, 0x1f ;  /* 0x00001fff000e7589 */ /* 0x0002a400000e0000 */
.L_x_1230:
[----:B--2---:R-:W-:Y:S02]  /*1bb80*/  ISETP.NE.AND P0, PT, R14, RZ, PT ;  /* 0x000000ff0e00720c */ /* 0x004fe40003f05270 */
[----:B------:R-:W-:Y:S02]  /*1bb90*/  PLOP3.LUT P1, PT, PT, PT, PT, 0x8, 0x0 ;  /* 0x000000000000781c */ /* 0x000fe40003f2e170 */
[----:B------:R-:W-:-:S11]  /*1bba0*/  LOP3.LUT R16, R16, 0xfffffffe, RZ, 0xc0, !PT ;  /* 0xfffffffe10107812 */ /* 0x000fd600078ec0ff */
[----:B------:R-:W-:Y:S01]  /*1bbb0*/  @P1 LOP3.LUT R16, R16, 0x1, RZ, 0xfc, !PT ;  /* 0x0000000110101812 */ /* 0x000fe200078efcff */
[----:B------:R-:W-:Y:S06]  /*1bbc0*/  @P0 BRA `(.L_x_1160) ;  /* 0x0000000400580947 */ /* 0x000fec0003800000 */
[----:B------:R-:W-:-:S06]  /*1bbd0*/  UIADD3 UR4, UR40, -0x1, URZ ;  /* 0xffffffff28047890 */ /* 0x000fcc000fffe03f */
[----:B-1----:R-:W-:Y:S01]  /*1bbe0*/  IMAD.U32 R0, RZ, RZ, UR4 ;  /* 0x00000004ff007e24 */ /* 0x002fe2000f8e00ff */
[----:B------:R-:W-:-:S03]  /*1bbf0*/  UMOV UR4, 0xffffffff ;  /* 0xffffffff00047882 */ /* 0x000fc60000000000 */
[----:B------:R-:W-:Y:S05]  /*1bc00*/  BRA.DIV UR4, `(.L_x_1161) ;  /* 0x0000003e04b07947 */ /* 0x000fea000b800000 */
[----:B------:R-:W-:-:S13]  /*1bc10*/  ELECT P6, URZ, PT ;  /* 0x00000000003f782f */ /* 0x000fda00038c0000 */
.L_x_1233:
[----:B------:R-:W-:Y:S05]  /*1bc20*/  @!P6 BRA `(.L_x_1160) ;  /* 0x000000040040e947 */ /* 0x000fea0003800000 */
[----:B------:R-:W-:-:S04]  /*1bc30*/  ISETP.NE.U32.AND P0, PT, R2, RZ, PT ;  /* 0x000000ff0200720c */ /* 0x000fc80003f05070 */
[----:B------:R-:W-:-:S13]  /*1bc40*/  ISETP.NE.AND.EX P0, PT, R3, RZ, PT, P0 ;  /* 0x000000ff0300720c */ /* 0x000fda0003f05300 */
[----:B------:R-:W-:Y:S05]  /*1bc50*/  @!P0 BRA `(.L_x_1162) ;  /* 0x0000000000448947 */ /* 0x000fea0003800000 */
[----:B------:R-:W1:Y:S01]  /*1bc60*/  LDC R7, c[0x0][0x43c] ;  /* 0x00010f00ff077b82 */ /* 0x000e620000000800 */
[----:B------:R-:W-:Y:S01]  /*1bc70*/  ULDC.64 UR4, c[0x0][0x428] ;  /* 0x00010a0000047ab9 */ /* 0x000fe20000000a00 */
[----:B-1----:R-:W-:-:S13]  /*1bc80*/  ISETP.NE.AND P0, PT, R7, 0x1, PT ;  /* 0x000000010700780c */ /* 0x002fda0003f05270 */
[----:B------:R-:W1:Y:S02]  /*1bc90*/  @P0 LDC.64 R4, c[0x0][0x440] ;  /* 0x00011000ff040b82 */ /* 0x000e640000000a00 */
[----:B-1----:R-:W-:-:S04]  /*1bca0*/  @P0 IMAD.HI.U32 R6, R0, R4, RZ ;  /* 0x0000000400060227 */ /* 0x002fc800078e00ff */
        /* <DEDUP_REMOVED lines=12> */
.L_x_1162:
[----:B-1----:R-:W2:Y:S04]  /*1bd70*/  LDL R3, [R1] ;  /* 0x0000000001037983 */ /* 0x002ea80000100800 */
[----:B------:R-:W3:Y:S01]  /*1bd80*/  LDL R2, [R1+0x4] ;  /* 0x0000040001027983 */ /* 0x000ee20000100800 */
[----:B0-----:R-:W0:Y:S02]  /*1bd90*/  S2R R8, SR_TID.X ;  /* 0x0000000000087919 */ /* 0x001e240000002100 */
[----:B0-----:R-:W-:-:S04]  /*1bda0*/  LOP3.LUT R8, R8, 0x7f, RZ, 0xc0, !PT ;  /* 0x0000007f08087812 */ /* 0x001fc800078ec0ff */
[----:B------:R-:W-:Y:S01]  /*1bdb0*/  ISETP.NE.AND P1, PT, R8, RZ, PT ;  /* 0x000000ff0800720c */ /* 0x000fe20003f25270 */
[----:B--2---:R-:W-:Y:S01]  /*1bdc0*/  IMAD R4, R3, 0x8, R19 ;  /* 0x0000000803047824 */ /* 0x004fe200078e0213 */
[----:B---3--:R-:W-:-:S04]  /*1bdd0*/  SHF.L.U32 R3, R2, 0x1f, RZ ;  /* 0x0000001f02037819 */ /* 0x008fc800000006ff */
[----:B------:R-:W0:Y:S02]  /*1bde0*/  SYNCS.PHASECHK.TRANS64.TRYWAIT P0, [R4+URZ+0x2e880], R3 ;  /* 0x02e88003040075a7 */ /* 0x000e24000800017f */
[----:B0-----:R-:W-:Y:S05]  /*1bdf0*/  @!P0 BRA `(.L_x_1163) ;  /* 0x0000003c00548947 */ /* 0x001fea0003800000 */
.L_x_1234:
        /* <DEDUP_REMOVED lines=8> */
.L_x_1164:
[----:B------:R-:W2:Y:S04]  /*1be80*/  LDL R2, [R1] ;  /* 0x0000000001027983 */ /* 0x000ea80000100800 */
[----:B------:R-:W3:Y:S01]  /*1be90*/  LDL R5, [R1+0x18] ;  /* 0x0000180001057983 */ /* 0x000ee20000100800 */
[----:B------:R-:W-:Y:S01]  /*1bea0*/  R2UR UR33, R4 ;  /* 0x00000000042172ca */ /* 0x000fe200000e0000 */
[----:B------:R-:W-:Y:S01]  /*1beb0*/  UIADD3 UR4, UP0, UR46, 0x470, URZ ;  /* 0x000004702e047890 */ /* 0x000fe2000ff1e03f */
[----:B-----5:R-:W-:Y:S01]  /*1bec0*/  R2UR UR37, R17 ;  /* 0x00000000112572ca */ /* 0x020fe200000e0000 */
        /* <DEDUP_REMOVED lines=8> */
[----:B------:R-:W-:-:S11]  /*1bf50*/  R2UR UR35, R0 ;  /* 0x00000000002372ca */ /* 0x000fd600000e0000 */
[----:B------:R-:W-:-:S09]  /*1bf60*/  UIADD3 UR32, UR32, 0xe400, URZ ;  /* 0x0000e40020207890 */ /* 0x000fd2000fffe03f */
[----:B------:R1:W-:Y:S01]  /*1bf70*/  UTMALDG.4D [UR32], [UR4], desc[UR6] ;  /* 0x00000620040075b4 */ /* 0x0003e20008019000 */
[----:B------:R-:W2:Y:S02]  /*1bf80*/  SYNCS.PHASECHK.TRANS64.TRYWAIT P0, [R4+URZ+0x2e840], R3 ;  /* 0x02e84003040075a7 */ /* 0x000ea4000800017f */
[----:B-12---:R-:W-:Y:S05]  /*1bf90*/  @!P0 BRA `(.L_x_1165) ;  /* 0x0000003c00008947 */ /* 0x006fea0003800000 */
.L_x_1235:
        /* <DEDUP_REMOVED lines=8> */
.L_x_1166:
        /* <DEDUP_REMOVED lines=16> */
[----:B--2---:R-:W-:-:S04]  /*1c120*/  NOP ;  /* 0x0000000000007918 */ /* 0x004fc80000000000 */
.L_x_1160:
[----:B------:R-:W-:Y:S05]  /*1c130*/  WARPSYNC.ALL ;  /* 0x0000000000007948 */ /* 0x000fea0003800000 */
[----:B-1----:R-:W-:Y:S01]  /*1c140*/  VIADD R0, R19, 0x1c400 ;  /* 0x0001c40013007836 */ /* 0x002fe20000000000 */
[----:B------:R-:W-:Y:S01]  /*1c150*/  USHF.R.S32.HI UR4, URZ, 0x1f, UR45 ;  /* 0x0000001f3f047899 */ /* 0x000fe2000801142d */
[----:B------:R-:W-:Y:S03]  /*1c160*/  BAR.SYNC.DEFER_BLOCKING 0x8, 0x180 ;  /* 0x0206000000007b1d */ /* 0x000fe60000010000 */
[----:B------:R-:W-:-:S03]  /*1c170*/  LOP3.LUT P0, RZ, R0, 0x3ff, RZ, 0xc0, !PT ;  /* 0x000003ff00ff7812 */ /* 0x000fc6000780c0ff */
[----:B------:R-:W-:Y:S01]  /*1c180*/  ULDC.64 UR6, c[0x0][0x298] ;  /* 0x0000a60000067ab9 */ /* 0x000fe20000000a00 */
[----:B------:R-:W-:Y:S01]  /*1c190*/  BSSY B6, `(.L_x_1167) ;  /* 0x0000016000067945 */ /* 0x000fe20003800000 */
[----:B------:R-:W-:Y:S02]  /*1c1a0*/  UIMAD UR4, UR4, UR6, URZ ;  /* 0x00000006040472a4 */ /* 0x000fe4000f8e023f */
[----:B------:R-:W-:Y:S02]  /*1c1b0*/  UIMAD.WIDE.U32 UR48, UR45, UR6, URZ ;  /* 0x000000062d3072a5 */ /* 0x000fe4000f8e003f */
[----:B------:R-:W-:-:S04]  /*1c1c0*/  UIMAD UR4, UR45, UR7, UR4 ;  /* 0x000000072d0472a4 */ /* 0x000fc8000f8e0204 */
[----:B------:R-:W-:Y:S01]  /*1c1d0*/  UIADD3 UR37, UR49, UR4, URZ ;  /* 0x0000000431257290 */ /* 0x000fe2000fffe03f */
[----:B------:R-:W-:Y:S11]  /*1c1e0*/  @!P0 BRA `(.L_x_1168) ;  /* 0x0000000000408947 */ /* 0x000ff60003800000 */
[----:B------:R-:W-:Y:S01]  /*1c1f0*/  MOV R2, 0x0 ;  /* 0x0000000000027802 */ /* 0x000fe20000000f00 */
[----:B------:R-:W-:Y:S01]  /*1c200*/  ULDC.64 UR6, c[0x4][0x98] ;  /* 0x0100260000067ab9 */ /* 0x000fe20000000a00 */
[----:B------:R-:W-:Y:S01]  /*1c210*/  ULDC.64 UR8, c[0x4][0xa0] ;  /* 0x0100280000087ab9 */ /* 0x000fe20000000a00 */
[----:B------:R-:W-:Y:S01]  /*1c220*/  ULDC.64 UR4, c[0x4][0x28] ;  /* 0x01000a0000047ab9 */ /* 0x000fe20000000a00 */
[----:B0-----:R-:W-:Y:S02]  /*1c230*/  IMAD.U32 R4, RZ, RZ, UR6 ;  /* 0x00000006ff047e24 */ /* 0x001fe4000f8e00ff */
        /* <DEDUP_REMOVED lines=11> */
.L_x_1168:
[----:B------:R-:W-:Y:S05]  /*1c2f0*/  BSYNC B6 ;  /* 0x0000000000067941 */ /* 0x000fea0003800000 */
.L_x_1167:
[----:B0-----:R0:W5:Y:S01]  /*1c300*/  LDL R9, [R1+0x24] ;  /* 0x0000240001097983 */ /* 0x0011620000100800 */
[----:B------:R-:W1:Y:S01]  /*1c310*/  LDC R8, c[0x0][0x448] ;  /* 0x00011200ff087b82 */ /* 0x000e620000000800 */
[----:B------:R-:W2:Y:S01]  /*1c320*/  S2R R2, SR_TID.X ;  /* 0x0000000000027919 */ /* 0x000ea20000002100 */
[----:B------:R-:W-:Y:S01]  /*1c330*/  USHF.R.S32.HI UR4, URZ, 0x1f, UR36 ;  /* 0x0000001f3f047899 */ /* 0x000fe20008011424 */
[----:B------:R-:W-:Y:S01]  /*1c340*/  ULDC.64 UR8, c[0x0][0x2d8] ;  /* 0x0000b60000087ab9 */ /* 0x000fe20000000a00 */
[----:B------:R-:W-:Y:S01]  /*1c350*/  ULDC.64 UR10, c[0x0][0xa00] ;  /* 0x00028000000a7ab9 */ /* 0x000fe20000000a00 */
[----:B-1----:R-:W-:Y:S02]  /*1c360*/  ISETP.NE.AND P0, PT, R8, 0x1, PT ;  /* 0x000000010800780c */ /* 0x002fe40003f05270 */
[C---:B--2---:R-:W-:Y:S01]  /*1c370*/  LOP3.LUT R0, R2.reuse, 0x7f, RZ, 0xc0, !PT ;  /* 0x0000007f02007812 */ /* 0x044fe200078ec0ff */
[----:B------:R-:W-:-:S10]  /*1c380*/  IMAD.SHL.U32 R2, R2, 0x10, RZ ;  /* 0x0000001002027824 */ /* 0x000fd400078e00ff */
[----:B------:R-:W1:Y:S01]  /*1c390*/  @P0 LDC R3, c[0x0][0x44c] ;  /* 0x00011300ff030b82 */ /* 0x000e620000000800 */
[----:B------:R-:W-:-:S04]  /*1c3a0*/  SHF.R.U32.HI R0, RZ, 0x3, R0 ;  /* 0x00000003ff007819 */ /* 0x000fc80000011600 */
[----:B------:R-:W-:-:S03]  /*1c3b0*/  LOP3.LUT R2, R0, 0x70, R2, 0xf8, !PT ;  /* 0x0000007000027812 */ /* 0x000fc600078ef802 */
[----:B------:R-:W2:Y:S01]  /*1c3c0*/  @P0 LDC R0, c[0x0][0x450] ;  /* 0x00011400ff000b82 */ /* 0x000ea20000000800 */
[----:B------:R-:W-:Y:S02]  /*1c3d0*/  UIMAD UR7, UR4, UR8, URZ ;  /* 0x00000008040772a4 */ /* 0x000fe4000f8e023f */
[----:B------:R-:W-:Y:S01]  /*1c3e0*/  UISETP.NE.U32.AND UP0, UPT, UR10, URZ, UPT ;  /* 0x0000003f0a00728c */ /* 0x000fe2000bf05070 */
[----:B------:R-:W-:Y:S01]  /*1c3f0*/  IMAD.IADD R2, R2, 0x1, R18 ;  /* 0x0000000102027824 */ /* 0x000fe200078e0212 */
[----:B------:R-:W-:Y:S01]  /*1c400*/  UMOV UR4, UR48 ;  /* 0x0000003000047c82 */ /* 0x000fe20008000000 */
[----:B------:R-:W-:Y:S01]  /*1c410*/  UMOV UR5, UR37 ;  /* 0x0000002500057c82 */ /* 0x000fe20008000000 */
[----:B------:R-:W-:Y:S02]  /*1c420*/  UIMAD UR7, UR36, UR9, UR7 ;  /* 0x00000009240772a4 */ /* 0x000fe4000f8e0207 */
[----:B------:R-:W-:Y:S02]  /*1c430*/  UIMAD.WIDE.U32 UR4, UR36, UR8, UR4 ;  /* 0x00000008240472a5 */ /* 0x000fe4000f8e0004 */
[----:B------:R-:W-:-:S02]  /*1c440*/  UISETP.NE.AND.EX UP0, UPT, UR11, URZ, UPT, UP0 ;  /* 0x0000003f0b00728c */ /* 0x000fc4000bf05300 */
[----:B------:R-:W-:Y:S02]  /*1c450*/  UIADD3 UR5, UR5, UR7, URZ ;  /* 0x0000000705057290 */ /* 0x000fe4000fffe03f */
[----:B------:R-:W-:Y:S01]  /*1c460*/  USEL UR7, UR44, URZ, !UP0 ;  /* 0x0000003f2c077287 */ /* 0x000fe2000c000000 */
[----:B-1----:R-:W-:Y:S01]  /*1c470*/  @P0 IMAD.HI.U32 R3, R2, R3, RZ ;  /* 0x0000000302030227 */ /* 0x002fe200078e00ff */
[----:B------:R-:W-:Y:S02]  /*1c480*/  ULDC.64 UR8, c[0x0][0x2e0] ;  /* 0x0000b80000087ab9 */ /* 0x000fe40000000a00 */
[----:B------:R-:W-:Y:S01]  /*1c490*/  UIMAD.WIDE.U32 UR4, UR7, UR8, UR4 ;  /* 0x00000008070472a5 */ /* 0x000fe2000f8e0004 */
[----:B------:R-:W-:Y:S01]  /*1c4a0*/  IMAD.MOV.U32 R4, RZ, RZ, R2 ;  /* 0x000000ffff047224 */ /* 0x000fe200078e0002 */
[----:B--2---:R-:W-:-:S04]  /*1c4b0*/  @P0 SHF.R.U32.HI R4, RZ, R0, R3 ;  /* 0x00000000ff040219 */ /* 0x004fc80000011603 */
[----:B------:R-:W-:Y:S01]  /*1c4c0*/  IMAD.U32 R6, RZ, RZ, UR4 ;  /* 0x00000004ff067e24 */ /* 0x000fe2000f8e00ff */
[----:B------:R-:W-:Y:S01]  /*1c4d0*/  USHF.R.S32.HI UR6, URZ, 0x1f, UR44 ;  /* 0x0000001f3f067899 */ /* 0x000fe2000801142c */
[----:B------:R-:W-:-:S03]  /*1c4e0*/  IMAD.MOV R0, RZ, RZ, -R4 ;  /* 0x000000ffff007224 */ /* 0x000fc600078e0a04 */
[----:B------:R-:W-:Y:S01]  /*1c4f0*/  USEL UR6, UR6, URZ, !UP0 ;  /* 0x0000003f06067287 */ /* 0x000fe2000c000000 */
[----:B------:R-:W-:Y:S02]  /*1c500*/  IMAD R0, R8, R0, R2 ;  /* 0x0000000008007224 */ /* 0x000fe400078e0202 */
[----:B------:R-:W-:Y:S02]  /*1c510*/  IMAD.MOV.U32 R2, RZ, RZ, R6 ;  /* 0x000000ffff027224 */ /* 0x000fe400078e0006 */
[----:B------:R-:W1:Y:S01]  /*1c520*/  S2R R6, SR_TID.X ;  /* 0x0000000000067919 */ /* 0x000e620000002100 */
[----:B------:R-:W-:-:S04]  /*1c530*/  UIMAD UR6, UR6, UR8, URZ ;  /* 0x00000008060672a4 */ /* 0x000fc8000f8e023f */
[----:B------:R-:W-:Y:S01]  /*1c540*/  UIMAD UR6, UR7, UR9, UR6 ;  /* 0x00000009070672a4 */ /* 0x000fe2000f8e0206 */
[----:B------:R-:W-:-:S03]  /*1c550*/  SHF.R.S32.HI R5, RZ, 0x1f, R4 ;  /* 0x0000001fff057819 */ /* 0x000fc60000011404 */
[----:B------:R-:W-:Y:S02]  /*1c560*/  UIADD3 UR6, UR5, UR6, URZ ;  /* 0x0000000605067290 */ /* 0x000fe4000fffe03f */
[----:B------:R-:W-:Y:S01]  /*1c570*/  IMAD.U32 R7, RZ, RZ, UR5 ;  /* 0x00000005ff077e24 */ /* 0x000fe2000f8e00ff */
[----:B------:R-:W-:Y:S02]  /*1c580*/  ULDC.64 UR4, c[0x0][0x2d0] ;  /* 0x0000b40000047ab9 */ /* 0x000fe40000000a00 */
[----:B------:R-:W-:Y:S02]  /*1c590*/  IMAD R5, R5, UR4, RZ ;  /* 0x0000000405057c24 */ /* 0x000fe4000f8e02ff */
[----:B------:R-:W-:Y:S02]  /*1c5a0*/  IMAD.U32 R3, RZ, RZ, UR6 ;  /* 0x00000006ff037e24 */ /* 0x000fe4000f8e00ff */
[C---:B------:R-:W-:Y:S02]  /*1c5b0*/  IMAD R5, R4.reuse, UR5, R5 ;  /* 0x0000000504057c24 */ /* 0x040fe4000f8e0205 */
[----:B------:R-:W-:Y:S01]  /*1c5c0*/  IMAD.WIDE.U32 R2, R4, UR4, R2 ;  /* 0x0000000404027c25 */ /* 0x000fe2000f8e0002 */
[----:B------:R-:W-:Y:S01]  /*1c5d0*/  SHF.R.S32.HI R4, RZ, 0x1f, R0 ;  /* 0x0000001fff047819 */ /* 0x000fe20000011400 */
[----:B------:R-:W-:-:S02]  /*1c5e0*/  ULDC.64 UR4, c[0x0][0x2c8] ;  /* 0x0000b20000047ab9 */ /* 0x000fc40000000a00 */
[----:B------:R-:W-:Y:S02]  /*1c5f0*/  IMAD.IADD R3, R3, 0x1, R5 ;  /* 0x0000000103037824 */ /* 0x000fe400078e0205 */
[----:B------:R-:W-:Y:S02]  /*1c600*/  IMAD R4, R4, UR4, RZ ;  /* 0x0000000404047c24 */ /* 0x000fe4000f8e02ff */
[----:B------:R-:W-:-:S04]  /*1c610*/  IMAD.WIDE.U32 R2, R0, UR4, R2 ;  /* 0x0000000400027c25 */ /* 0x000fc8000f8e0002 */
[----:B-1----:R-:W-:Y:S02]  /*1c620*/  IMAD.SHL.U32 R10, R6, 0x10, RZ ;  /* 0x00000010060a7824 */ /* 0x002fe400078e00ff */
[----:B------:R-:W-:Y:S01]  /*1c630*/  IMAD R4, R0, UR5, R4 ;  /* 0x0000000500047c24 */ /* 0x000fe2000f8e0204 */
[----:B------:R-:W-:Y:S02]  /*1c640*/  ULDC.64 UR4, c[0x0][0x280] ;  /* 0x0000a00000047ab9 */ /* 0x000fe40000000a00 */
[----:B------:R-:W-:Y:S01]  /*1c650*/  IADD3 R0, P0, R2, UR4, RZ ;  /* 0x0000000402007c10 */ /* 0x000fe2000ff1e0ff */
[----:B------:R-:W-:Y:S01]  /*1c660*/  ULDC UR4, c[0x0][0x2b8] ;  /* 0x0000ae0000047ab9 */ /* 0x000fe20000000800 */
[----:B------:R-:W-:Y:S02]  /*1c670*/  LOP3.LUT R10, R10, 0x70, RZ, 0xc0, !PT ;  /* 0x000000700a0a7812 */ /* 0x000fe400078ec0ff */
[----:B------:R-:W-:Y:S02]  /*1c680*/  IADD3.X R2, R3, UR5, R4, P0, !PT ;  /* 0x0000000503027c10 */ /* 0x000fe400087fe404 */
[----:B------:R-:W-:Y:S01]  /*1c690*/  ISETP.GE.AND P0, PT, R10, UR4, PT ;  /* 0x000000040a007c0c */ /* 0x000fe2000bf06270 */
[----:B------:R-:W-:-:S03]  /*1c6a0*/  UMOV UR4, 0xffffffff ;  /* 0xffffffff00047882 */ /* 0x000fc60000000000 */
[----:B0-----:R-:W-:Y:S09]  /*1c6b0*/  BRA.DIV UR4, `(.L_x_1169) ;  /* 0x00000036044c7947 */ /* 0x001ff2000b800000 */
[----:B------:R-:W0:Y:S01]  /*1c6c0*/  S2R R6, SR_TID.X ;  /* 0x0000000000067919 */ /* 0x000e220000002100 */
[----:B------:R-:W-:Y:S01]  /*1c6d0*/  IMAD R3, R8, UR42, RZ ;  /* 0x0000002a08037c24 */ /* 0x000fe2000f8e02ff */
[----:B------:R-:W-:Y:S04]  /*1c6e0*/  SHFL.IDX PT, R7, R2, RZ, 0x181f ;  /* 0x00181fff02077589 */ /* 0x000fe800000e0000 */
[----:B------:R-:W-:Y:S01]  /*1c6f0*/  SHFL.IDX PT, R8, R2, 0x1, 0x181f ;  /* 0x00381f0002087f89 */ /* 0x000fe200000e0000 */
[----:B0-----:R-:W-:-:S04]  /*1c700*/  LOP3.LUT R6, R6, 0x7f, RZ, 0xc0, !PT ;  /* 0x0000007f06067812 */ /* 0x001fc800078ec0ff */
[----:B------:R-:W-:-:S05]  /*1c710*/  SHF.R.U32.HI R6, RZ, 0x3, R6 ;  /* 0x00000003ff067819 */ /* 0x000fca0000011606 */
[----:B------:R-:W-:Y:S02]  /*1c720*/  IMAD.IADD R4, R6, 0x1, R18 ;  /* 0x0000000106047824 */ /* 0x000fe400078e0212 */
[----:B------:R-:W0:Y:S02]  /*1c730*/  SHFL.IDX PT, R6, R0, RZ, 0x181f ;  /* 0x00181fff00067589 */ /* 0x000e2400000e0000 */
[C---:B------:R-:W-:Y:S01]  /*1c740*/  VIADD R5, R4.reuse, 0x10 ;  /* 0x0000001004057836 */ /* 0x040fe20000000000 */
[----:B------:R-:W-:-:S04]  /*1c750*/  ISETP.GE.AND P1, PT, R4, R3, PT ;  /* 0x000000030400720c */ /* 0x000fc80003f26270 */
[----:B------:R-:W-:Y:S02]  /*1c760*/  ISETP.GE.AND P2, PT, R5, R3, PT ;  /* 0x000000030500720c */ /* 0x000fe40003f46270 */
[----:B------:R-:W1:Y:S07]  /*1c770*/  SHFL.IDX PT, R5, R0, 0x1, 0x181f ;  /* 0x00381f0000057f89 */ /* 0x000e6e00000e0000 */
[----:B0-----:R-:W-:-:S05]  /*1c780*/  @!P1 IADD3 R6, P3, R10, R6, RZ ;  /* 0x000000060a069210 */ /* 0x001fca0007f7e0ff */
[----:B------:R-:W-:-:S05]  /*1c790*/  @!P1 IMAD.X R7, RZ, RZ, R7, P3 ;  /* 0x000000ffff079224 */ /* 0x000fca00018e0607 */
[----:B-----5:R0:W-:Y:S01]  /*1c7a0*/  @!P1 LDGSTS.E.BYPASS.LTC128B.128 [R9+0x1c400], desc[UR50][R6.64], !P0 ;  /* 0x1c40000006099fae */ /* 0x0201e2000c101d72 */
[----:B-1----:R-:W-:-:S05]  /*1c7b0*/  @!P2 IADD3 R5, P1, R10, R5, RZ ;  /* 0x000000050a05a210 */ /* 0x002fca0007f3e0ff */
[----:B0-----:R-:W-:-:S04]  /*1c7c0*/  @!P2 IMAD.X R6, RZ, RZ, R8, P1 ;  /* 0x000000ffff06a224 */ /* 0x001fc800008e0608 */
[----:B------:R-:W-:Y:S02]  /*1c7d0*/  @!P2 IMAD.MOV.U32 R7, RZ, RZ, R6 ;  /* 0x000000ffff07a224 */ /* 0x000fe400078e0006 */
        /* <DEDUP_REMOVED lines=37> */
[----:B0-----:R-:W0:Y:S04]  /*1ca30*/  SHFL.IDX PT, R6, R0, 0x6, 0x181f ;  /* 0x00d81f0000067f89 */ /* 0x001e2800000e0000 */
[----:B------:R-:W1:Y:S03]  /*1ca40*/  SHFL.IDX PT, R0, R0, 0x7, 0x181f ;  /* 0x00f81f0000007f89 */ /* 0x000e6600000e0000 */
[----:B0-----:R-:W-:-:S05]  /*1ca50*/  @!P1 IADD3 R6, P2, R10, R6, RZ ;  /* 0x000000060a069210 */ /* 0x001fca0007f5e0ff */
[----:B------:R-:W-:-:S04]  /*1ca60*/  @!P1 IMAD.X R5, RZ, RZ, R5, P2 ;  /* 0x000000ffff059224 */ /* 0x000fc800010e0605 */
[----:B------:R-:W-:Y:S02]  /*1ca70*/  @!P1 IMAD.MOV.U32 R7, RZ, RZ, R5 ;  /* 0x000000ffff079224 */ /* 0x000fe400078e0005 */
[----:B------:R0:W2:Y:S04]  /*1ca80*/  SHFL.IDX PT, R5, R2, 0x7, 0x181f ;  /* 0x00f81f0002057f89 */ /* 0x0000a800000e0000 */
[----:B-1----:R0:W-:Y:S02]  /*1ca90*/  @!P1 LDGSTS.E.BYPASS.LTC128B.128 [R9+0x1f400], desc[UR50][R6.64], !P0 ;  /* 0x1f40000006099fae */ /* 0x0021e4000c101d72 */
.L_x_1252:
[----:B------:R-:W-:-:S05]  /*1caa0*/  VIADD R4, R4, 0x70 ;  /* 0x0000007004047836 */ /* 0x000fca0000000000 */
[----:B------:R-:W-:-:S13]  /*1cab0*/  ISETP.GE.AND P1, PT, R4, R3, PT ;  /* 0x000000030400720c */ /* 0x000fda0003f26270 */
[----:B0-----:R-:W-:-:S05]  /*1cac0*/  @!P1 IADD3 R2, P2, R10, R0, RZ ;  /* 0x000000000a029210 */ /* 0x001fca0007f5e0ff */
[----:B--2---:R-:W-:-:S05]  /*1cad0*/  @!P1 IMAD.X R3, RZ, RZ, R5, P2 ;  /* 0x000000ffff039224 */ /* 0x004fca00010e0605 */
[----:B------:R-:W-:Y:S01]  /*1cae0*/  @!PT LDS RZ, [RZ] ;  /* 0x00000000fffff984 */ /* 0x000fe20000000800 */
[----:B------:R-:W-:Y:S01]  /*1caf0*/  @!PT LDS RZ, [RZ] ;  /* 0x00000000fffff984 */ /* 0x000fe20000000800 */
[----:B------:R-:W-:Y:S01]  /*1cb00*/  @!PT LDS RZ, [RZ] ;  /* 0x00000000fffff984 */ /* 0x000fe20000000800 */
[----:B------:R0:W-:Y:S01]  /*1cb10*/  @!P1 LDGSTS.E.BYPASS.LTC128B.128 [R9+0x1fc00], desc[UR50][R2.64], !P0 ;  /* 0x1fc0000002099fae */ /* 0x0001e2000c101d72 */
[----:B------:R-:W-:Y:S01]  /*1cb20*/  PLOP3.LUT P0, PT, PT, PT, PT, 0x80, 0x0 ;  /* 0x000000000000781c */ /* 0x000fe20003f0f070 */
[----:B------:R-:W-:-:S12]  /*1cb30*/  NOP ;  /* 0x0000000000007918 */ /* 0x000fd80000000000 */
.L_x_1170:
[----:B------:R-:W-:Y:S02]  /*1cb40*/  PLOP3.LUT P1, PT, P1, P0, PT, 0xa2, 0x0 ;  /* 0x000000000000781c */ /* 0x000fe40000f21472 */
[----:B------:R-:W-:-:S08]  /*1cb50*/  @P0 R2UR P1, UR4, R19 ;  /* 0x00000000130402ca */ /* 0x000fd00000020000 */
[----:B------:R-:W-:-:S05]  /*1cb60*/  @P0 PLOP3.LUT P0, PT, P1, PT, PT, 0x80, 0x0 ;  /* 0x000000000000081c */ /* 0x000fca0000f0f070 */
[----:B------:R-:W-:Y:S01]  /*1cb70*/  @!P1 SYNCS.ARRIVE.TRANS64.RED.A0T1 RZ, [UR4+0x2e800], RZ ;  /* 0x02e800ffffff99a7 */ /* 0x000fe20008200404 */
[----:B------:R-:W-:Y:S07]  /*1cb80*/  @!P1 ARRIVES.LDGSTSBAR.64.TRANSCNT [UR4+0x2e800] ;  /* 0x02e80000ff0099b0 */ /* 0x000fee0008000a84 */
[----:B------:R-:W-:Y:S05]  /*1cb90*/  @P0 BRA.U.ANY `(.L_x_1170) ;  /* 0xfffffffd00e80947 */ /* 0x000fea000393ffff */
[----:B0-----:R-:W2:Y:S02]  /*1cba0*/  LDL.LU R2, [R1+0x28] ;  /* 0x0000280001027983 */ /* 0x001ea40000300800 */
        /* <DEDUP_REMOVED lines=9> */
[----:B------:R-:W1:Y:S03]  /*1cc40*/  SYNCS.PHASECHK.TRANS64.TRYWAIT P0, [R19+URZ+0x2e820], R0 ;  /* 0x02e82000130075a7 */ /* 0x000e66000800017f */
[----:B01----:R-:W-:Y:S05]  /*1cc50*/  @!P0 BRA `(.L_x_1172) ;  /* 0x0000003800588947 */ /* 0x003fea0003800000 */
.L_x_1253:
[----:B------:R-:W-:Y:S05]  /*1cc60*/  BSYNC B0 ;  /* 0x0000000000007941 */ /* 0x000fea0003800000 */
.L_x_1171:
[----:B------:R-:W2:Y:S01]  /*1cc70*/  LDL R2, [R1+0x14] ;  /* 0x0000140001027983 */ /* 0x000ea20000100800 */
[----:B------:R-:W-:-:S06]  /*1cc80*/  UIADD3 UR4, UR40, -0x2, URZ ;  /* 0xfffffffe28047890 */ /* 0x000fcc000fffe03f */
[----:B--2---:R-:W-:-:S13]  /*1cc90*/  ISETP.LE.AND P0, PT, R2, UR4, PT ;  /* 0x0000000402007c0c */ /* 0x004fda000bf03270 */
[----:B------:R-:W-:Y:S05]  /*1cca0*/  @!P0 BRA `(.L_x_1173) ;  /* 0x0000000c00ec8947 */ /* 0x000fea0003800000 */
[----:B0-----:R0:W5:Y:S04]  /*1ccb0*/  LDL.LU R0, [R1] ;  /* 0x0000000001007983 */ /* 0x0011680000300800 */
[----:B------:R0:W5:Y:S01]  /*1ccc0*/  LDL.LU R6, [R1+0x4] ;  /* 0x0000040001067983 */ /* 0x0001620000300800 */
[----:B------:R-:W-:-:S07]  /*1ccd0*/  IMAD.U32 R18, RZ, RZ, UR4 ;  /* 0x00000004ff127e24 */ /* 0x000fce000f8e00ff */
.L_x_1193:
        /* <DEDUP_REMOVED lines=30> */
[----:B------:R-:W-:-:S04]  /*1cec0*/  IMAD.WIDE.U32 R2, R5, UR6, R2 ;  /* 0x0000000605027c25 */ /* 0x000fc8000f8e0002 */
[----:B------:R-:W-:Y:S01]  /*1ced0*/  IMAD.IADD R3, R4, 0x1, R3 ;  /* 0x0000000104037824 */ /* 0x000fe200078e0203 */
[----:B------:R-:W-:-:S04]  /*1cee0*/  LEA R4, P0, R2, UR4, 0x2 ;  /* 0x0000000402047c11 */ /* 0x000fc8000f8010ff */
[----:B------:R-:W-:-:S05]  /*1cef0*/  LEA.HI.X R5, R2, UR5, R3, 0x2, P0 ;  /* 0x0000000502057c11 */ /* 0x000fca00080f1403 */
[----:B------:R2:W5:Y:S04]  /*1cf00*/  LDG.E R17, desc[UR50][R4.64] ;  /* 0x0000003204117981 */ /* 0x000568000c1e1900 */
.L_x_1176:
        /* <DEDUP_REMOVED lines=8> */
.L_x_1254:
[----:B------:R-:W-:Y:S05]  /*1cf90*/  BSYNC B1 ;  /* 0x0000000000017941 */ /* 0x000fea0003800000 */
.L_x_1177:
        /* <DEDUP_REMOVED lines=9> */
.L_x_1180:
[----:B------:R-:W-:Y:S05]  /*1d030*/  BSYNC B1 ;  /* 0x0000000000017941 */ /* 0x000fea0003800000 */
.L_x_1179:
[----:B------:R-:W3:Y:S04]  /*1d040*/  LDL R2, [R1] ;  /* 0x0000000001027983 */ /* 0x000ee80000100800 */
[----:B------:R-:W4:Y:S01]  /*1d050*/  LDL R5, [R1+0x18] ;  /* 0x0000180001057983 */ /* 0x000f220000100800 */
[----:B-1----:R-:W-:Y:S01]  /*1d060*/  IMAD.MOV.U32 R9, RZ, RZ, RZ ;  /* 0x000000ffff097224 */ /* 0x002fe200078e00ff */
        /* <DEDUP_REMOVED lines=10> */
.L_x_1181:
        /* <DEDUP_REMOVED lines=13> */
.L_x_1255:
[----:B------:R-:W-:Y:S05]  /*1d1e0*/  BSYNC B1 ;  /* 0x0000000000017941 */ /* 0x000fea0003800000 */
.L_x_1182:
        /* <DEDUP_REMOVED lines=11> */
.L_x_1185:
[----:B------:R-:W-:Y:S05]  /*1d2a0*/  BSYNC B1 ;  /* 0x0000000000017941 */ /* 0x000fea0003800000 */
.L_x_1184:
        /* <DEDUP_REMOVED lines=8> */
.L_x_1186:
        /* <DEDUP_REMOVED lines=10> */
.L_x_1175:
[----:B------:R-:W-:Y:S05]  /*1d3d0*/  BSYNC B0 ;  /* 0x0000000000007941 */ /* 0x000fea0003800000 */
.L_x_1174:
[----:B------:R-:W-:-:S06]  /*1d3e0*/  UISETP.NE.AND UP0, UPT, UR39, 0x3, UPT ;  /* 0x000000032700788c */ /* 0x000fcc000bf05270 */
[----:B------:R-:W-:-:S13]  /*1d3f0*/  PLOP3.LUT P0, PT, PT, PT, UP0, 0x80, 0x0 ;  /* 0x000000000000781c */ /* 0x000fda0003f0f008 */
[----:B------:R-:W-:Y:S05]  /*1d400*/  @!P0 BRA `(.L_x_1187) ;  /* 0x0000000000048947 */ /* 0x000fea0003800000 */
[----:B------:R-:W-:Y:S01]  /*1d410*/  BPT.TRAP 0x1 ;  /* 0x000000040000795c */ /* 0x000fe20000300000 */
.L_x_1187:
        /* <DEDUP_REMOVED lines=8> */
.L_x_1256:
[----:B------:R-:W-:Y:S05]  /*1d4a0*/  BSYNC B0 ;  /* 0x0000000000007941 */ /* 0x000fea0003800000 */
.L_x_1188:
[----:B------:R-:W-:Y:S05]  /*1d4b0*/  @!P1 BRA `(.L_x_1190) ;  /* 0x0000000000049947 */ /* 0x000fea0003800000 */
[----:B------:R-:W-:Y:S01]  /*1d4c0*/  BPT.TRAP 0x1 ;  /* 0x000000040000795c */ /* 0x000fe20000300000 */
.L_x_1190:
[----:B--2---:R-:W-:Y:S01]  /*1d4d0*/  SHF.L.U32 R2, R6, 0x1f, RZ ;  /* 0x0000001f06027819 */ /* 0x004fe200000006ff */
[----:B------:R-:W-:-:S03]  /*1d4e0*/  IMAD R0, R0, 0x7000, RZ ;  /* 0x0000700000007824 */ /* 0x000fc600078e02ff */
[----:B------:R-:W2:Y:S02]  /*1d4f0*/  SYNCS.PHASECHK.TRANS64.TRYWAIT P0, [R20+URZ+0x2e860], R2 ;  /* 0x02e86002140075a7 */ /* 0x000ea4000800017f */
[----:B--2---:R-:W-:Y:S05]  /*1d500*/  @!P0 BRA `(.L_x_1191) ;  /* 0x00000030007c8947 */ /* 0x004fea0003800000 */
.L_x_1257:
[----:B------:R-:W2:Y:S04]  /*1d510*/  LDL R3, [R1+0x20] ;  /* 0x0000200001037983 */ /* 0x000ea80000100800 */
[----:B------:R-:W3:Y:S01]  /*1d520*/  LDL R12, [R1+0x1c] ;  /* 0x00001c00010c7983 */ /* 0x000ee20000100800 */
[----:B------:R-:W-:Y:S05]  /*1d530*/  WARPSYNC.ALL ;  /* 0x0000000000007948 */ /* 0x000fea0003800000 */
[----:B--2---:R-:W-:-:S02]  /*1d540*/  LOP3.LUT R2, R0, R3, RZ, 0xfc, !PT ;  /* 0x0000000300027212 */ /* 0x004fc400078efcff */
[----:B------:R-:W2:Y:S01]  /*1d550*/  S2R R3, SR_TID.X ;  /* 0x0000000000037919 */ /* 0x000ea20000002100 */
[C---:B---3--:R-:W-:Y:S02]  /*1d560*/  IADD3 R0, R19.reuse, R0, R12 ;  /* 0x0000000013007210 */ /* 0x048fe40007ffe00c */
[----:B------:R-:W-:-:S05]  /*1d570*/  IMAD.IADD R2, R19, 0x1, R2 ;  /* 0x0000000113027824 */ /* 0x000fca00078e0202 */
[----:B------:R-:W1:Y:S01]  /*1d580*/  LDSM.16.MT88.4 R4, [R2+0xe400] ;  /* 0x00e400000204783b */ /* 0x000e620000004200 */
[----:B--2---:R-:W-:Y:S01]  /*1d590*/  LOP3.LUT P0, RZ, R3, 0x4, RZ, 0xc0, !PT ;  /* 0x0000000403ff7812 */ /* 0x004fe2000780c0ff */
[----:B------:R-:W-:-:S05]  /*1d5a0*/  IMAD.MOV.U32 R3, RZ, RZ, 0x40 ;  /* 0x00000040ff037424 */ /* 0x000fca00078e00ff */
[----:B------:R-:W-:-:S05]  /*1d5b0*/  SEL R3, R3, 0xffffffc0, !P0 ;  /* 0xffffffc003037807 */ /* 0x000fca0004000000 */
[----:B------:R-:W-:Y:S01]  /*1d5c0*/  IMAD.IADD R3, R3, 0x1, R2 ;  /* 0x0000000103037824 */ /* 0x000fe200078e0202 */
[C-C-:B-1----:R-:W-:Y:S02]  /*1d5d0*/  PRMT R8, R4.reuse, 0x6420, R5.reuse ;  /* 0x0000642004087816 */ /* 0x142fe40000000005 */
        /* <DEDUP_REMOVED lines=90> */
.L_x_1192:
[----:B--2---:R-:W2:Y:S01]  /*1db80*/  S2R R0, SR_TID.X ;  /* 0x0000000000007919 */ /* 0x004ea20000002100 */
[----:B-1----:R1:W-:Y:S01]  /*1db90*/  SYNCS.ARRIVE.TRANS64.A1T0 RZ, [R20+URZ+0x2e850], RZ ;  /* 0x02e850ff14ff79a7 */ /* 0x0023e2000810003f */
[----:B------:R3:W5:Y:S01]  /*1dba0*/  LDL R6, [R1+0x4] ;  /* 0x0000040001067983 */ /* 0x0007620000100800 */
[----:B--2---:R-:W-:-:S03]  /*1dbb0*/  LOP3.LUT R2, R0, 0x7f, RZ, 0xc0, !PT ;  /* 0x0000007f00027812 */ /* 0x004fc600078ec0ff */
[----:B------:R-:W2:Y:S01]  /*1dbc0*/  LDL R0, [R1+0x14] ;  /* 0x0000140001007983 */ /* 0x000ea20000100800 */
[----:B------:R-:W-:Y:S01]  /*1dbd0*/  BAR.SYNC.DEFER_BLOCKING 0x2, 0x80 ;  /* 0x0082000000007b1d */ /* 0x000fe20000010000 */
[----:B------:R-:W-:-:S13]  /*1dbe0*/  ISETP.NE.AND P0, PT, R2, RZ, PT ;  /* 0x000000ff0200720c */ /* 0x000fda0003f05270 */
[----:B-1----:R-:W-:-:S05]  /*1dbf0*/  @!P0 VIADD R20, R20, 0x2e880 ;  /* 0x0002e88014148836 */ /* 0x002fca0000000000 */
[----:B------:R-:W-:-:S04]  /*1dc00*/  @!P0 PRMT R20, RZ, 0x654, R20 ;  /* 0x00000654ff148816 */ /* 0x000fc80000000014 */
[----:B------:R3:W-:Y:S01]  /*1dc10*/  @!P0 SYNCS.ARRIVE.TRANS64.RED.A1T0 RZ, [R20+URZ], RZ ;  /* 0x000000ff14ff89a7 */ /* 0x0007e2000810043f */
[C---:B--2---:R-:W-:Y:S01]  /*1dc20*/  ISETP.GT.AND P0, PT, R18.reuse, R0, PT ;  /* 0x000000001200720c */ /* 0x044fe20003f04270 */
[----:B------:R-:W-:Y:S01]  /*1dc30*/  VIADD R18, R18, 0xffffffff ;  /* 0xffffffff12127836 */ /* 0x000fe20000000000 */
[----:B------:R3:W5:Y:S11]  /*1dc40*/  LDL R0, [R1] ;  /* 0x0000000001007983 */ /* 0x0007760000100800 */
[----:B---3--:R-:W-:Y:S05]  /*1dc50*/  @P0 BRA `(.L_x_1193) ;  /* 0xfffffff000200947 */ /* 0x008fea000383ffff */
.L_x_1173:
[----:B------:R-:W1:Y:S01]  /*1dc60*/  S2R R2, SR_TID.X ;  /* 0x0000000000027919 */ /* 0x000e620000002100 */
[----:B------:R-:W-:Y:S01]  /*1dc70*/  BSSY B0, `(.L_x_1194) ;  /* 0x0000011000007945 */ /* 0x000fe20003800000 */
[----:B-1----:R-:W-:-:S04]  /*1dc80*/  LOP3.LUT R2, R2, 0x7f, RZ, 0xc0, !PT ;  /* 0x0000007f02027812 */ /* 0x002fc800078ec0ff */
[----:B------:R-:W-:-:S13]  /*1dc90*/  ISETP.NE.AND P0, PT, R2, RZ, PT ;  /* 0x000000ff0200720c */ /* 0x000fda0003f05270 */
[----:B------:R-:W-:Y:S05]  /*1dca0*/  @P0 BRA `(.L_x_1195) ;  /* 0x0000000000340947 */ /* 0x000fea0003800000 */
[----:B------:R-:W1:Y:S01]  /*1dcb0*/  S2R R5, SR_LANEID ;  /* 0x0000000000057919 */ /* 0x000e620000000000 */
[----:B------:R-:W-:Y:S01]  /*1dcc0*/  VOTEU.ANY UR4, UPT, PT ;  /* 0x0000000000047886 */ /* 0x000fe200038e0100 */
[----:B------:R-:W2:Y:S01]  /*1dcd0*/  LDC.64 R2, c[0x0][0xc60] ;  /* 0x00031800ff027b82 */ /* 0x000ea20000000a00 */
[----:B0----5:R-:W1:Y:S02]  /*1dce0*/  FLO.U32 R0, UR4 ;  /* 0x0000000400007d00 */ /* 0x021e6400080e0000 */
[----:B-1----:R-:W-:-:S06]  /*1dcf0*/  ISETP.EQ.U32.AND P1, PT, R0, R5, PT ;  /* 0x000000050000720c */ /* 0x002fcc0003f22070 */
[----:B------:R-:W2:Y:S07]  /*1dd00*/  POPC R5, UR4 ;  /* 0x0000000400057d09 */ /* 0x000eae0008000000 */
[----:B--2---:R-:W2:Y:S01]  /*1dd10*/  @P1 ATOMG.E.ADD.STRONG.GPU PT, R3, desc[UR50][R2.64], R5 ;  /* 0x00000005020319a8 */ /* 0x004ea200081ee1f2 */
[----:B------:R-:W0:Y:S02]  /*1dd20*/  S2R R4, SR_LTMASK ;  /* 0x0000000000047919 */ /* 0x000e240000003900 */
[----:B0-----:R-:W-:-:S04]  /*1dd30*/  LOP3.LUT R4, R4, UR4, RZ, 0xc0, !PT ;  /* 0x0000000404047c12 */ /* 0x001fc8000f8ec0ff */
[----:B------:R-:W0:Y:S01]  /*1dd40*/  POPC R7, R4 ;  /* 0x0000000400077309 */ /* 0x000e220000000000 */
[----:B--2---:R-:W0:Y:S02]  /*1dd50*/  SHFL.IDX PT, R0, R3, R0, 0x1f ;  /* 0x00001f0003007589 */ /* 0x004e2400000e0000 */
[----:B0-----:R-:W-:-:S05]  /*1dd60*/  IADD3 R0, R0, UR41, R7 ;  /* 0x0000002900007c10 */ /* 0x001fca000fffe007 */
[----:B------:R1:W-:Y:S02]  /*1dd70*/  STL [R1+0x10], R0 ;  /* 0x0000100001007387 */ /* 0x0003e40000100800 */
.L_x_1195:
[----:B------:R-:W-:Y:S05]  /*1dd80*/  BSYNC B0 ;  /* 0x0000000000007941 */ /* 0x000fea0003800000 */
.L_x_1194:
[----:B------:R-:W-:-:S06]  /*1dd90*/  UISETP.NE.AND UP0, UPT, UR39, 0x3, UPT ;  /* 0x000000032700788c */ /* 0x000fcc000bf05270 */
[----:B------:R-:W-:-:S13]  /*1dda0*/  PLOP3.LUT P1, PT, PT, PT, UP0, 0x80, 0x0 ;  /* 0x000000000000781c */ /* 0x000fda0003f2f008 */
[----:B------:R-:W-:Y:S05]  /*1ddb0*/  @!P1 BRA `(.L_x_1196) ;  /* 0x0000000000049947 */ /* 0x000fea0003800000 */
[----:B------:R-:W-:Y:S01]  /*1ddc0*/  BPT.TRAP 0x1 ;  /* 0x000000040000795c */ /* 0x000fe20000300000 */
.L_x_1196:
[----:B01---5:R-:W2:Y:S04]  /*1ddd0*/  LDL R0, [R1+0x4] ;  /* 0x0000040001007983 */ /* 0x023ea80000100800 */
[----:B------:R-:W3:Y:S01]  /*1dde0*/  LDL R2, [R1] ;  /* 0x0000000001027983 */ /* 0x000ee20000100800 */
[----:B------:R-:W-:Y:S01]  /*1ddf0*/  BSSY B0, `(.L_x_1197) ;  /* 0x0000008000007945 */ /* 0x000fe20003800000 */
[----:B--2---:R-:W-:-:S04]  /*1de00*/  LOP3.LUT R0, R0, 0x1, RZ, 0x3c, !PT ;  /* 0x0000000100007812 */ /* 0x004fc800078e3cff */
[----:B------:R-:W-:Y:S01]  /*1de10*/  SHF.L.U32 R0, R0, 0x1f, RZ ;  /* 0x0000001f00007819 */ /* 0x000fe200000006ff */
[----:B---3--:R-:W-:-:S04]  /*1de20*/  IMAD R17, R2, 0x8, R19 ;  /* 0x0000000802117824 */ /* 0x008fc800078e0213 */
[----:B------:R-:W0:Y:S01]  /*1de30*/  SYNCS.PHASECHK.TRANS64.TRYWAIT P1, [R17+URZ+0x2e870], R0 ;  /* 0x02e87000110075a7 */ /* 0x000e22000802017f */
[----:B------:R-:W-:-:S05]  /*1de40*/  IMAD.U32 R2, RZ, RZ, UR43 ;  /* 0x0000002bff027e24 */ /* 0x000fca000f8e00ff */
[----:B------:R-:W-:Y:S01]  /*1de50*/  ISETP.NE.AND P2, PT, R2, 0x3, PT ;  /* 0x000000030200780c */ /* 0x000fe20003f45270 */
[----:B0-----:R-:W-:-:S12]  /*1de60*/  @!P1 BRA `(.L_x_1198) ;  /* 0x0000002800389947 */ /* 0x001fd80003800000 */
.L_x_1258:
[----:B------:R-:W-:Y:S05]  /*1de70*/  BSYNC B0 ;  /* 0x0000000000007941 */ /* 0x000fea0003800000 */
.L_x_1197:
[----:B------:R-:W-:Y:S05]  /*1de80*/  @!P2 BRA `(.L_x_1199) ;  /* 0x000000000004a947 */ /* 0x000fea0003800000 */
[----:B------:R-:W-:Y:S01]  /*1de90*/  BPT.TRAP 0x1 ;  /* 0x000000040000795c */ /* 0x000fe20000300000 */
.L_x_1199:
[----:B0-----:R-:W2:Y:S02]  /*1dea0*/  LDL R0, [R1+0x4] ;  /* 0x0000040001007983 */ /* 0x001ea40000100800 */
[----:B--2---:R-:W-:-:S04]  /*1deb0*/  SHF.L.U32 R0, R0, 0x1f, RZ ;  /* 0x0000001f00007819 */ /* 0x004fc800000006ff */
[----:B------:R-:W0:Y:S02]  /*1dec0*/  SYNCS.PHASECHK.TRANS64.TRYWAIT P1, [R17+URZ+0x2e860], R0 ;  /* 0x02e86000110075a7 */ /* 0x000e24000802017f */
[----:B0-----:R-:W-:Y:S05]  /*1ded0*/  @!P1 BRA `(.L_x_1200) ;  /* 0x0000002800309947 */ /* 0x001fea0003800000 */
.L_x_1259:
[----:B------:R-:W0:Y:S04]  /*1dee0*/  LDL R18, [R1] ;  /* 0x0000000001127983 */ /* 0x000e280000100800 */
[----:B------:R-:W2:Y:S04]  /*1def0*/  LDL R2, [R1+0x20] ;  /* 0x0000200001027983 */ /* 0x000ea80000100800 */
[----:B------:R-:W3:Y:S01]  /*1df00*/  LDL R12, [R1+0x1c] ;  /* 0x00001c00010c7983 */ /* 0x000ee20000100800 */
[----:B------:R-:W1:Y:S01]  /*1df10*/  S2R R3, SR_TID.X ;  /* 0x0000000000037919 */ /* 0x000e620000002100 */
[----:B------:R-:W-:Y:S05]  /*1df20*/  WARPSYNC.ALL ;  /* 0x0000000000007948 */ /* 0x000fea0003800000 */
[----:B-1----:R-:W-:Y:S01]  /*1df30*/  LOP3.LUT P1, RZ, R3, 0x4, RZ, 0xc0, !PT ;  /* 0x0000000403ff7812 */ /* 0x002fe2000782c0ff */
[----:B------:R-:W-:-:S05]  /*1df40*/  IMAD.MOV.U32 R3, RZ, RZ, 0x40 ;  /* 0x00000040ff037424 */ /* 0x000fca00078e00ff */
[----:B------:R-:W-:Y:S01]  /*1df50*/  SEL R3, R3, 0xffffffc0, !P1 ;  /* 0xffffffc003037807 */ /* 0x000fe20004800000 */
[----:B0-----:R-:W-:-:S05]  /*1df60*/  IMAD R0, R18, 0x7000, RZ ;  /* 0x0000700012007824 */ /* 0x001fca00078e02ff */
[----:B--2---:R-:W-:-:S05]  /*1df70*/  LOP3.LUT R2, R0, R2, RZ, 0xfc, !PT ;  /* 0x0000000200027212 */ /* 0x004fca00078efcff */
[----:B------:R-:W-:-:S05]  /*1df80*/  IMAD.IADD R2, R19, 0x1, R2 ;  /* 0x0000000113027824 */ /* 0x000fca00078e0202 */
[----:B------:R-:W0:Y:S01]  /*1df90*/  LDSM.16.MT88.4 R4, [R2+0xe400] ;  /* 0x00e400000204783b */ /* 0x000e220000004200 */
        /* <DEDUP_REMOVED lines=93> */
.L_x_1201:
        /* <DEDUP_REMOVED lines=13> */
.L_x_1150:
[----:B------:R-:W-:Y:S05]  /*1e640*/  BSYNC B7 ;  /* 0x0000000000077941 */ /* 0x000fea0003800000 */
.L_x_1148:
[----:B------:R-:W-:-:S13]  /*1e650*/  LOP3.LUT P0, RZ, R16, 0x2, RZ, 0xc0, !PT ;  /* 0x0000000210ff7812 */ /* 0x000fda000780c0ff */
[----:B------:R-:W-:Y:S05]  /*1e660*/  @!P0 BRA `(.L_x_1202) ;  /* 0x0000000000348947 */ /* 0x000fea0003800000 */
[----:B------:R-:W2:Y:S08]  /*1e670*/  S2UR UR5, SR_CgaCtaId ;  /* 0x00000000000579c3 */ /* 0x000eb00000008800 */
[----:B------:R-:W-:Y:S06]  /*1e680*/  BAR.SYNC.DEFER_BLOCKING 0x5, 0x180 ;  /* 0x0146000000007b1d */ /* 0x000fec0000010000 */
[----:B------:R-:W-:-:S02]  /*1e690*/  UMOV UR4, 0x400 ;  /* 0x0000040000047882 */ /* 0x000fc40000000000 */
[----:B--2---:R-:W-:-:S06]  /*1e6a0*/  ULEA UR4, UR5, UR4, 0x18 ;  /* 0x0000000405047291 */ /* 0x004fcc000f8ec03f */
[----:B------:R-:W-:-:S05]  /*1e6b0*/  IMAD.U32 R19, RZ, RZ, UR4 ;  /* 0x00000004ff137e24 */ /* 0x000fca000f8e00ff */
[----:B------:R-:W2:Y:S04]  /*1e6c0*/  LDS.128 R4, [R19+0x2e8d0] ;  /* 0x02e8d00013047984 */ /* 0x000ea80000000c00 */
[----:B--2---:R2:W-:Y:S01]  /*1e6d0*/  STL.64 [R1+0x10], R4 ;  /* 0x0000100401007387 */ /* 0x0045e20000100a00 */
[----:B------:R-:W-:Y:S02]  /*1e6e0*/  IMAD.MOV.U32 R2, RZ, RZ, R7 ;  /* 0x000000ffff027224 */ /* 0x000fe400078e0007 */
[----:B01----:R-:W-:-:S03]  /*1e6f0*/  IMAD.MOV.U32 R0, RZ, RZ, R6 ;  /* 0x000000ffff007224 */ /* 0x003fc600078e0006 */
[----:B------:R-:W-:Y:S02]  /*1e700*/  R2UR UR44, R2 ;  /* 0x00000000022c72ca */ /* 0x000fe400000e0000 */
[----:B------:R-:W-:Y:S01]  /*1e710*/  R2UR UR36, R0 ;  /* 0x00000000002472ca */ /* 0x000fe200000e0000 */
[----:B------:R-:W-:Y:S06]  /*1e720*/  BAR.ARV 0x4, 0x180 ;  /* 0x0106000000007b1d */ /* 0x000fec0000002000 */
[----:B------:R-:W-:Y:S08]  /*1e730*/  BRA `(.L_x_1203) ;  /* 0x0000000800d07947 */ /* 0x000ff00003800000 */
.L_x_1202:
[----:B------:R-:W2:Y:S01]  /*1e740*/  S2R R2, SR_TID.X ;  /* 0x0000000000027919 */ /* 0x000ea20000002100 */
[----:B------:R-:W-:Y:S01]  /*1e750*/  ULDC UR4, c[0x0][0xc3c] ;  /* 0x00030f0000047ab9 */ /* 0x000fe20000000800 */
[----:B------:R-:W3:Y:S01]  /*1e760*/  LDC R10, c[0x0][0xc38] ;  /* 0x00030e00ff0a7b82 */ /* 0x000ee20000000800 */
[----:B01----:R-:W4:Y:S01]  /*1e770*/  LDL.LU R0, [R1+0x10] ;  /* 0x0000100001007983 */ /* 0x003f220000300800 */
[----:B--2---:R-:W-:-:S04]  /*1e780*/  LOP3.LUT R6, R2, 0x1f, RZ, 0xc0, !PT ;  /* 0x0000001f02067812 */ /* 0x004fc800078ec0ff */
[C---:B------:R-:W-:Y:S01]  /*1e790*/  ISETP.NE.AND P0, PT, R6.reuse, 0x1f, PT ;  /* 0x0000001f0600780c */ /* 0x040fe20003f05270 */
[----:B------:R-:W-:-:S05]  /*1e7a0*/  VIADD R5, R6, UR44 ;  /* 0x0000002c06057c36 */ /* 0x000fca0008000000 */
[----:B------:R-:W-:Y:S01]  /*1e7b0*/  ISETP.GE.OR P1, PT, R5, UR4, !P0 ;  /* 0x0000000405007c0c */ /* 0x000fe2000c726670 */
[----:B------:R-:W-:-:S12]  /*1e7c0*/  ULDC UR4, c[0x0][0xc3c] ;  /* 0x00030f0000047ab9 */ /* 0x000fd80000000800 */
[----:B------:R-:W0:Y:S02]  /*1e7d0*/  @!P1 LDC.64 R2, c[0x0][0xc80] ;  /* 0x00032000ff029b82 */ /* 0x000e240000000a00 */
[----:B0-----:R-:W-:-:S04]  /*1e7e0*/  @!P1 IMAD.WIDE R2, R5, 0x4, R2 ;  /* 0x0000000405029825 */ /* 0x001fc800078e0202 */
[----:B------:R-:W-:-:S06]  /*1e7f0*/  IMAD.MOV.U32 R5, RZ, RZ, RZ ;  /* 0x000000ffff057224 */ /* 0x000fcc00078e00ff */
[----:B------:R-:W2:Y:S01]  /*1e800*/  @!P1 LDG.E R5, desc[UR50][R2.64] ;  /* 0x0000003202059981 */ /* 0x000ea2000c1e1900 */
[C---:B------:R-:W-:Y:S02]  /*1e810*/  ISETP.NE.AND P1, PT, R6.reuse, RZ, PT ;  /* 0x000000ff0600720c */ /* 0x040fe40003f25270 */
[C---:B------:R-:W-:Y:S02]  /*1e820*/  ISETP.GE.U32.AND P2, PT, R6.reuse, 0x2, PT ;  /* 0x000000020600780c */ /* 0x040fe40003f46070 */
[C---:B------:R-:W-:Y:S02]  /*1e830*/  ISETP.GE.U32.AND P3, PT, R6.reuse, 0x4, PT ;  /* 0x000000040600780c */ /* 0x040fe40003f66070 */
[C---:B------:R-:W-:Y:S02]  /*1e840*/  ISETP.GE.U32.AND P4, PT, R6.reuse, 0x8, PT ;  /* 0x000000080600780c */ /* 0x040fe40003f86070 */
[----:B------:R-:W-:Y:S01]  /*1e850*/  ISETP.GE.U32.AND P5, PT, R6, 0x10, PT ;  /* 0x000000100600780c */ /* 0x000fe20003fa6070 */
[----:B----4-:R-:W-:-:S02]  /*1e860*/  IMAD.MOV.U32 R8, RZ, RZ, R0 ;  /* 0x000000ffff087224 */ /* 0x010fc400078e0000 */
        /* <DEDUP_REMOVED lines=12> */
[----:B------:R-:W0:Y:S04]  /*1e930*/  SHFL.UP PT, R0, R3, 0x10, RZ ;  /* 0x0600000003007989 */ /* 0x000e2800000e00ff */
[----:B------:R-:W-:Y:S01]  /*1e940*/  SHFL.IDX PT, R6, R8, 0x1, 0x1f ;  /* 0x00201f0008067f89 */ /* 0x000fe200000e0000 */
[----:B0-----:R-:W-:-:S05]  /*1e950*/  SEL R0, R0, RZ, P5 ;  /* 0x000000ff00007207 */ /* 0x001fca0002800000 */
[----:B------:R-:W-:-:S05]  /*1e960*/  IMAD.IADD R9, R3, 0x1, R0 ;  /* 0x0000000103097824 */ /* 0x000fca00078e0200 */
[----:B------:R-:W3:Y:S04]  /*1e970*/  SHFL.IDX PT, R2, R9, 0x1f, 0x1f ;  /* 0x03e01f0009027f89 */ /* 0x000ee800000e0000 */
[----:B------:R-:W0:Y:S01]  /*1e980*/  SHFL.IDX PT, R0, R8, RZ, 0x1f ;  /* 0x00001fff08007589 */ /* 0x000e2200000e0000 */
[----:B---3--:R-:W-:-:S04]  /*1e990*/  IMAD R2, R2, R10, RZ ;  /* 0x0000000a02027224 */ /* 0x008fc800078e02ff */
[----:B------:R-:W-:-:S05]  /*1e9a0*/  IMAD.IADD R6, R6, 0x1, R2 ;  /* 0x0000000106067824 */ /* 0x000fca00078e0202 */
[----:B0-----:R-:W-:-:S13]  /*1e9b0*/  ISETP.GT.AND P6, PT, R6, R0, PT ;  /* 0x000000000600720c */ /* 0x001fda0003fc4270 */
[----:B------:R-:W-:Y:S05]  /*1e9c0*/  @P6 BRA `(.L_x_1204) ;  /* 0x0000000000906947 */ /* 0x000fea0003800000 */
.L_x_1208:
        /* <DEDUP_REMOVED lines=14> */
.L_x_1207:
[----:B------:R-:W-:Y:S05]  /*1eab0*/  BSYNC B0 ;  /* 0x0000000000007941 */ /* 0x000fea0003800000 */
.L_x_1206:
[----:B0----5:R-:W0:Y:S01]  /*1eac0*/  SHFL.UP PT, R2, R5, 0x1, RZ ;  /* 0x0420000005027989 */ /* 0x021e2200000e00ff */
[----:B------:R-:W1:Y:S01]  /*1ead0*/  LDC R10, c[0x0][0xc38] ;  /* 0x00030e00ff0a7b82 */ /* 0x000e620000000800 */
        /* <DEDUP_REMOVED lines=14> */
[----:B------:R-:W1:Y:S02]  /*1ebc0*/  SHFL.IDX PT, R11, R9, 0x1f, 0x1f ;  /* 0x03e01f00090b7f89 */ /* 0x000e6400000e0000 */
[----:B-1----:R-:W-:-:S04]  /*1ebd0*/  IMAD R2, R11, R10, RZ ;  /* 0x0000000a0b027224 */ /* 0x002fc800078e02ff */
[----:B------:R-:W-:-:S05]  /*1ebe0*/  IMAD.IADD R6, R2, 0x1, R6 ;  /* 0x0000000102067824 */ /* 0x000fca00078e0206 */
[----:B------:R-:W-:-:S13]  /*1ebf0*/  ISETP.GT.AND P6, PT, R6, R0, PT ;  /* 0x000000000600720c */ /* 0x000fda0003fc4270 */
[----:B------:R-:W-:Y:S05]  /*1ec00*/  @!P6 BRA `(.L_x_1208) ;  /* 0xfffffffc0070e947 */ /* 0x000fea000383ffff */
.L_x_1204:
        /* <DEDUP_REMOVED lines=10> */
[----:B------:R0:W2:Y:S01]  /*1ecb0*/  LDG.E R7, desc[UR50][R2.64] ;  /* 0x0000003202077981 */ /* 0x0000a2000c1e1900 */
[----:B------:R-:W-:Y:S01]  /*1ecc0*/  ISETP.NE.AND P0, PT, RZ, UR7, PT ;  /* 0x00000007ff007c0c */ /* 0x000fe2000bf05270 */
[----:B0-----:R-:W-:-:S05]  /*1ecd0*/  IMAD.U32 R2, RZ, RZ, UR6 ;  /* 0x00000006ff027e24 */ /* 0x001fca000f8e00ff */
[----:B------:R0:W2:Y:S02]  /*1ece0*/  SHFL.IDX PT, R5, R5, R2, 0x1f ;  /* 0x00001f0205057589 */ /* 0x0000a400000e0000 */
[----:B0-----:R-:W-:Y:S02]  /*1ecf0*/  IMAD.MOV.U32 R2, RZ, RZ, RZ ;  /* 0x000000ffff027224 */ /* 0x001fe400078e00ff */
[----:B--2---:R-:W-:-:S05]  /*1ed00*/  IMAD R4, R5, R7, RZ ;  /* 0x0000000705047224 */ /* 0x004fca00078e02ff */
[----:B------:R-:W-:Y:S01]  /*1ed10*/  IABS R8, R4 ;  /* 0x0000000400087213 */ /* 0x000fe20000000000 */
[----:B------:R-:W-:Y:S06]  /*1ed20*/  @!P0 BRA `(.L_x_1209) ;  /* 0x00000000000c8947 */ /* 0x000fec0003800000 */
[----:B------:R-:W-:-:S06]  /*1ed30*/  UIADD3 UR4, UR6, -0x1, URZ ;  /* 0xffffffff06047890 */ /* 0x000fcc000fffe03f */
[----:B------:R-:W-:-:S06]  /*1ed40*/  IMAD.U32 R2, RZ, RZ, UR4 ;  /* 0x00000004ff027e24 */ /* 0x000fcc000f8e00ff */
[----:B------:R0:W1:Y:S02]  /*1ed50*/  SHFL.IDX PT, R2, R9, R2, 0x1f ;  /* 0x00001f0209027589 */ /* 0x00006400000e0000 */
.L_x_1209:
[----:B------:R-:W2:Y:S01]  /*1ed60*/  I2F.RP R3, R8 ;  /* 0x0000000800037306 */ /* 0x000ea20000209400 */
[----:B01----:R-:W-:-:S04]  /*1ed70*/  IMAD R9, R2, R10, R6 ;  /* 0x0000000a02097224 */ /* 0x003fc800078e0206 */
[----:B------:R-:W-:Y:S01]  /*1ed80*/  IMAD.IADD R0, R0, 0x1, -R9 ;  /* 0x0000000100007824 */ /* 0x000fe200078e0a09 */
[----:B------:R0:W-:Y:S02]  /*1ed90*/  STL [R1+0x10], R9 ;  /* 0x0000100901007387 */ /* 0x0001e40000100800 */
[----:B--2---:R-:W1:Y:S02]  /*1eda0*/  MUFU.RCP R3, R3 ;  /* 0x0000000300037308 */ /* 0x004e640000001000 */
        /* <DEDUP_REMOVED lines=19> */
[----:B------:R-:W-:Y:S01]  /*1eee0*/  @!P2 IMAD.MOV R2, RZ, RZ, -R2 ;  /* 0x000000ffff02a224 */ /* 0x000fe200078e0a02 */
[----:B------:R-:W-:-:S05]  /*1eef0*/  @!P1 LOP3.LUT R2, RZ, R4, RZ, 0x33, !PT ;  /* 0x00000004ff029212 */ /* 0x000fca00078e33ff */
[----:B------:R-:W-:Y:S02]  /*1ef00*/  IMAD R6, R7, R2, RZ ;  /* 0x0000000207067224 */ /* 0x000fe400078e02ff */
[----:B------:R-:W-:Y:S02]  /*1ef10*/  IMAD.MOV R2, RZ, RZ, -R2 ;  /* 0x000000ffff027224 */ /* 0x000fe400078e0a02 */
[----:B------:R-:W-:Y:S02]  /*1ef20*/  IMAD.MOV R3, RZ, RZ, -R6 ;  /* 0x000000ffff037224 */ /* 0x000fe400078e0a06 */
[----:B------:R-:W-:-:S03]  /*1ef30*/  IMAD R0, R4, R2, R0 ;  /* 0x0000000204007224 */ /* 0x000fc600078e0200 */
[----:B------:R-:W-:-:S04]  /*1ef40*/  VIADDMNMX R7, R3, R10, R7, PT ;  /* 0x0000000a03077246 */ /* 0x000fc80003800107 */
[----:B------:R-:W-:-:S04]  /*1ef50*/  IABS R8, R7 ;  /* 0x0000000700087213 */ /* 0x000fc80000000000 */
[----:B------:R-:W1:Y:S08]  /*1ef60*/  I2F.RP R3, R8 ;  /* 0x0000000800037306 */ /* 0x000e700000209400 */
        /* <DEDUP_REMOVED lines=9> */
[----:B------:R-:W-:-:S04]  /*1f000*/  IMAD.HI.U32 R2, R2, R3, RZ ;  /* 0x0000000302027227 */ /* 0x000fc800078e00ff */
[----:B------:R-:W-:-:S04]  /*1f010*/  IMAD.MOV R4, RZ, RZ, -R4 ;  /* 0x000000ffff047224 */ /* 0x000fc800078e0a04 */
        /* <DEDUP_REMOVED lines=13> */
[----:B------:R-:W-:Y:S01]  /*1f0f0*/  IMAD R3, R2, R7, R3 ;  /* 0x0000000702037224 */ /* 0x000fe200078e0203 */
[----:B------:R-:W-:-:S04]  /*1f100*/  LOP3.LUT R2, RZ, R2, RZ, 0x33, !PT ;  /* 0x00000002ff027212 */ /* 0x000fc800078e33ff */
[----:B------:R-:W-:Y:S01]  /*1f110*/  R2UR UR36, R3 ;  /* 0x00000000032472ca */ /* 0x000fe200000e0000 */
[----:B------:R-:W-:-:S05]  /*1f120*/  IMAD.IADD R0, R5, 0x1, R2 ;  /* 0x0000000105007824 */ /* 0x000fca00078e0202 */
[----:B------:R0:W-:Y:S01]  /*1f130*/  STL [R1+0x14], R0 ;  /* 0x0000140001007387 */ /* 0x0001e20000100800 */
[----:B------:R-:W-:Y:S08]  /*1f140*/  BRA `(.L_x_1210) ;  /* 0x0000000000107947 */ /* 0x000ff00003800000 */
.L_x_1205:
[----:B------:R1:W-:Y:S01]  /*1f150*/  STL [R1+0x10], R0 ;  /* 0x0000100001007387 */ /* 0x0003e20000100800 */
[----:B------:R-:W-:Y:S01]  /*1f160*/  ULDC UR44, c[0x0][0xc3c] ;  /* 0x00030f00002c7ab9 */ /* 0x000fe20000000800 */
[----:B------:R-:W-:Y:S02]  /*1f170*/  UMOV UR36, URZ ;  /* 0x0000003f00247c82 */ /* 0x000fe40008000000 */
[----:B------:R1:W-:Y:S03]  /*1f180*/  STL [R1+0x14], RZ ;  /* 0x000014ff01007387 */ /* 0x0003e60000100800 */
.L_x_1210:
        /* <DEDUP_REMOVED lines=15> */
.L_x_1203:
[----:B------:R-:W-:Y:S02]  /*1f280*/  ULDC UR4, c[0x0][0xc3c] ;  /* 0x00030f0000047ab9 */ /* 0x000fe40000000800 */
[----:B------:R-:W-:-:S06]  /*1f290*/  UISETP.GE.AND UP0, UPT, UR44, UR4, UPT ;  /* 0x000000042c00728c */ /* 0x000fcc000bf06270 */
[----:B------:R-:W-:-:S13]  /*1f2a0*/  PLOP3.LUT P0, PT, PT, PT, UP0, 0x80, 0x0 ;  /* 0x000000000000781c */ /* 0x000fda0003f0f008 */
[----:B------:R-:W-:Y:S05]  /*1f2b0*/  @!P0 BRA `(.L_x_1211) ;  /* 0xffffffb400a08947 */ /* 0x000fea000383ffff */
.L_x_1138:
[----:B------:R-:W3:Y:S01]  /*1f2c0*/  LDL.LU R0, [R1+0x28] ;  /* 0x0000280001007983 */ /* 0x000ee20000300800 */
[----:B------:R-:W-:Y:S01]  /*1f2d0*/  BSSY B0, `(.L_x_1212) ;  /* 0x000000b000007945 */ /* 0x000fe20003800000 */
[----:B0-2---:R-:W0:Y:S01]  /*1f2e0*/  S2R R5, SR_CgaCtaId ;  /* 0x0000000000057919 */ /* 0x005e220000008800 */
[----:B---3--:R-:W-:-:S05]  /*1f2f0*/  VIADD R0, R0, 0x1 ;  /* 0x0000000100007836 */ /* 0x008fca0000000000 */
        /* <DEDUP_REMOVED lines=8> */
.L_x_1260:
[----:B------:R-:W-:Y:S05]  /*1f380*/  BSYNC B0 ;  /* 0x0000000000007941 */ /* 0x000fea0003800000 */
.L_x_1212:
[----:B------:R-:W-:-:S03]  /*1f390*/  UMOV UR4, 0xffffffff ;  /* 0xffffffff00047882 */ /* 0x000fc60000000000 */
[----:B------:R-:W-:Y:S05]  /*1f3a0*/  BRA.DIV UR4, `(.L_x_1214) ;  /* 0x0000001604247947 */ /* 0x000fea000b800000 */
[----:B------:R-:W1:Y:S02]  /*1f3b0*/  S2R R2, SR_TID.X ;  /* 0x0000000000027919 */ /* 0x000e640000002100 */
[----:B-1----:R-:W-:-:S04]  /*1f3c0*/  SHF.R.U32.HI R2, RZ, 0x5, R2 ;  /* 0x00000005ff027819 */ /* 0x002fc80000011602 */
[----:B------:R-:W-:-:S05]  /*1f3d0*/  LOP3.LUT R2, R2, 0x3, RZ, 0xc0, !PT ;  /* 0x0000000302027812 */ /* 0x000fca00078ec0ff */
[----:B------:R1:W2:Y:S02]  /*1f3e0*/  SHFL.IDX PT, R14, R2, RZ, 0x1f ;  /* 0x00001fff020e7589 */ /* 0x0002a400000e0000 */
.L_x_1263:
[----:B--2---:R-:W-:Y:S01]  /*1f3f0*/  ISETP.NE.AND P0, PT, R14, RZ, PT ;  /* 0x000000ff0e00720c */ /* 0x004fe20003f05270 */
[----:B------:R-:W-:-:S12]  /*1f400*/  BSSY B0, `(.L_x_1215) ;  /* 0x000002e000007945 */ /* 0x000fd80003800000 */
[----:B------:R-:W-:Y:S05]  /*1f410*/  @P0 BRA `(.L_x_1216) ;  /* 0x0000000000b00947 */ /* 0x000fea0003800000 */
[----:B------:R-:W-:-:S03]  /*1f420*/  UMOV UR4, 0xffffffff ;  /* 0xffffffff00047882 */ /* 0x000fc60000000000 */
[----:B------:R-:W-:Y:S05]  /*1f430*/  BRA.DIV UR4, `(.L_x_1217) ;  /* 0x0000001604347947 */ /* 0x000fea000b800000 */
[----:B------:R-:W-:-:S13]  /*1f440*/  ELECT P6, URZ, PT ;  /* 0x00000000003f782f */ /* 0x000fda00038c0000 */
.L_x_1266:
[----:B------:R-:W-:Y:S05]  /*1f450*/  @!P6 BRA `(.L_x_1216) ;  /* 0x0000000000a0e947 */ /* 0x000fea0003800000 */
[----:B------:R-:W-:-:S06]  /*1f460*/  ULOP3.LUT UR4, UR38, 0x2, URZ, 0xfc, !UPT ;  /* 0x0000000226047892 */ /* 0x000fcc000f8efc3f */
[----:B-1----:R-:W-:-:S05]  /*1f470*/  IMAD.U32 R2, RZ, RZ, UR4 ;  /* 0x00000004ff027e24 */ /* 0x002fca000f8e00ff */
[----:B------:R-:W-:-:S13]  /*1f480*/  ISETP.NE.AND P0, PT, R2, 0x3, PT ;  /* 0x000000030200780c */ /* 0x000fda0003f05270 */
[----:B------:R-:W-:Y:S05]  /*1f490*/  @!P0 BRA `(.L_x_1218) ;  /* 0x0000000000048947 */ /* 0x000fea0003800000 */
[----:B------:R-:W-:Y:S01]  /*1f4a0*/  BPT.TRAP 0x1 ;  /* 0x000000040000795c */ /* 0x000fe20000300000 */
.L_x_1218:
        /* <DEDUP_REMOVED lines=14> */
.L_x_1267:
[----:B------:R-:W1:Y:S02]  /*1f590*/  SYNCS.PHASECHK.TRANS64.TRYWAIT P1, [R7+URZ], R2 ;  /* 0x00000002070075a7 */ /* 0x000e64000802017f */
[----:B-1----:R-:W-:Y:S05]  /*1f5a0*/  @!P1 BRA `(.L_x_1220) ;  /* 0x00000014000c9947 */ /* 0x002fea0003800000 */
.L_x_1268:
[----:B------:R-:W-:Y:S05]  /*1f5b0*/  @!P0 BRA `(.L_x_1221) ;  /* 0x0000000000048947 */ /* 0x000fea0003800000 */
[----:B------:R-:W-:Y:S01]  /*1f5c0*/  BPT.TRAP 0x1 ;  /* 0x000000040000795c */ /* 0x000fe20000300000 */
.L_x_1221:
[----:B------:R-:W2:Y:S02]  /*1f5d0*/  LDL.LU R4, [R1] ;  /* 0x0000000001047983 */ /* 0x000ea40000300800 */
[----:B--2---:R-:W-:-:S04]  /*1f5e0*/  IMAD R4, R4, 0x8, R0 ;  /* 0x0000000804047824 */ /* 0x004fc800078e0200 */
[----:B------:R-:W2:Y:S02]  /*1f5f0*/  SYNCS.PHASECHK.TRANS64.TRYWAIT P1, [R4+URZ+0x2e860], R5 ;  /* 0x02e86005040075a7 */ /* 0x000ea4000802017f */
[----:B--2---:R-:W-:Y:S05]  /*1f600*/  @!P1 BRA `(.L_x_1222) ;  /* 0x0000001400089947 */ /* 0x004fea0003800000 */
.L_x_1269:
[----:B------:R-:W-:Y:S05]  /*1f610*/  @!P0 BRA `(.L_x_1223) ;  /* 0x0000000000048947 */ /* 0x000fea0003800000 */
[----:B------:R-:W-:Y:S01]  /*1f620*/  BPT.TRAP 0x1 ;  /* 0x000000040000795c */ /* 0x000fe20000300000 */
.L_x_1223:
[----:B------:R-:W-:-:S04]  /*1f630*/  IMAD R3, R3, 0x8, R0 ;  /* 0x0000000803037824 */ /* 0x000fc800078e0200 */
[----:B------:R-:W3:Y:S02]  /*1f640*/  SYNCS.PHASECHK.TRANS64.TRYWAIT P1, [R3+URZ+0x2e860], R2 ;  /* 0x02e86002030075a7 */ /* 0x000ee4000802017f */
[----:B---3--:R-:W-:Y:S05]  /*1f650*/  @!P1 BRA `(.L_x_1224) ;  /* 0x0000001400089947 */ /* 0x008fea0003800000 */
.L_x_1270:
[----:B------:R-:W-:Y:S05]  /*1f660*/  @!P0 BRA `(.L_x_1225) ;  /* 0x0000000000048947 */ /* 0x000fea0003800000 */
[----:B------:R-:W-:Y:S01]  /*1f670*/  BPT.TRAP 0x1 ;  /* 0x000000040000795c */ /* 0x000fe20000300000 */
.L_x_1225:
[----:B------:R-:W4:Y:S02]  /*1f680*/  SYNCS.PHASECHK.TRANS64.TRYWAIT P0, [R4+URZ+0x2e880], R5 ;  /* 0x02e88005040075a7 */ /* 0x000f24000800017f */
[----:B----4-:R-:W-:Y:S05]  /*1f690*/  @!P0 BRA `(.L_x_1226) ;  /* 0x00000014000c8947 */ /* 0x010fea0003800000 */
.L_x_1227:
[----:B------:R0:W0:Y:S02]  /*1f6a0*/  SYNCS.PHASECHK.TRANS64.TRYWAIT P0, [R3+URZ+0x2e880], R2 ;  /* 0x02e88002030075a7 */ /* 0x000024000800017f */
[----:B0-----:R-:W-:Y:S05]  /*1f6b0*/  @!P0 NANOSLEEP.SYNCS 0x989680 ;  /* 0x009896800000895d */ /* 0x001fea0003900000 */
[----:B------:R-:W0:Y:S02]  /*1f6c0*/  @!P0 SYNCS.PHASECHK.TRANS64 P0, [R3+URZ+0x2e880], R2 ;  /* 0x02e88002030085a7 */ /* 0x000e24000800007f */
[----:B0-----:R-:W-:Y:S05]  /*1f6d0*/  @!P0 BRA `(.L_x_1227) ;  /* 0xfffffffc00f08947 */ /* 0x001fea000383ffff */
.L_x_1216:
[----:B------:R-:W-:Y:S05]  /*1f6e0*/  BSYNC B0 ;  /* 0x0000000000007941 */ /* 0x000fea0003800000 */
.L_x_1215:
[----:B------:R-:W-:Y:S05]  /*1f6f0*/  EXIT ;  /* 0x000000000000794d */ /* 0x000fea0003800000 */
.L_x_1036:
[----:B0-----:R-:W-:-:S04]  /*1f700*/  IMAD.U32 R3, RZ, RZ, UR41 ;  /* 0x00000029ff037e24 */ /* 0x001fc8000f8e00ff */
[----:B------:R0:W1:Y:S03]  /*1f710*/  SYNCS.PHASECHK.TRANS64.TRYWAIT P1, [R3+URZ+0x2e800], R0 ;  /* 0x02e80000030075a7 */ /* 0x000066000802017f */
[----:B-1----:R-:W-:Y:S05]  /*1f720*/  @!P1 NANOSLEEP.SYNCS 0x989680 ;  /* 0x009896800000995d */ /* 0x002fea0003900000 */
[----:B------:R-:W1:Y:S02]  /*1f730*/  @!P1 SYNCS.PHASECHK.TRANS64 P1, [R3+URZ+0x2e800], R0 ;  /* 0x02e80000030095a7 */ /* 0x000e64000802007f */
[----:B-1----:R-:W-:Y:S05]  /*1f740*/  @!P1 BRA `(.L_x_1036) ;  /* 0xfffffffc00ec9947 */ /* 0x002fea000383ffff */
[----:B------:R-:W-:Y:S05]  /*1f750*/  BRA `(.L_x_1228) ;  /* 0xfffffe2400c07947 */ /* 0x000fea000383ffff */
.L_x_1040:
[----:B-1----:R1:W2:Y:S02]  /*1f760*/  SYNCS.PHASECHK.TRANS64.TRYWAIT P1, [R5+URZ+0x2e830], R0 ;  /* 0x02e83000050075a7 */ /* 0x0022a4000802017f */
[----:B--2---:R-:W-:Y:S05]  /*1f770*/  @!P1 NANOSLEEP.SYNCS 0x989680 ;  /* 0x009896800000995d */ /* 0x004fea0003900000 */
[----:B------:R-:W2:Y:S02]  /*1f780*/  @!P1 SYNCS.PHASECHK.TRANS64 P1, [R5+URZ+0x2e830], R0 ;  /* 0x02e83000050095a7 */ /* 0x000ea4000802007f */
[----:B--2---:R-:W-:Y:S05]  /*1f790*/  @!P1 BRA `(.L_x_1040) ;  /* 0xfffffffc00f09947 */ /* 0x004fea000383ffff */
[----:B------:R-:W-:Y:S05]  /*1f7a0*/  BRA `(.L_x_1039) ;  /* 0xfffffe2400dc7947 */ /* 0x000fea000383ffff */
.L_x_1056:
[----:B-1----:R-:W-:-:S04]  /*1f7b0*/  IMAD.U32 R9, RZ, RZ, UR6 ;  /* 0x00000006ff097e24 */ /* 0x002fc8000f8e00ff */
[----:B------:R1:W2:Y:S03]  /*1f7c0*/  SYNCS.PHASECHK.TRANS64.TRYWAIT P1, [R9+URZ+0x2e830], R8 ;  /* 0x02e83008090075a7 */ /* 0x0002a6000802017f */
[----:B--2---:R-:W-:Y:S05]  /*1f7d0*/  @!P1 NANOSLEEP.SYNCS 0x989680 ;  /* 0x009896800000995d */ /* 0x004fea0003900000 */
[----:B------:R-:W2:Y:S02]  /*1f7e0*/  @!P1 SYNCS.PHASECHK.TRANS64 P1, [R9+URZ+0x2e830], R8 ;  /* 0x02e83008090095a7 */ /* 0x000ea4000802007f */
[----:B--2---:R-:W-:Y:S05]  /*1f7f0*/  @!P1 BRA `(.L_x_1056) ;  /* 0xfffffffc00ec9947 */ /* 0x004fea000383ffff */
[----:B------:R-:W-:Y:S05]  /*1f800*/  BRA `(.L_x_1053) ;  /* 0xfffffe7c00207947 */ /* 0x000fea000383ffff */
.L_x_1060:
[----:B-1----:R-:W-:-:S04]  /*1f810*/  IMAD.U32 R9, RZ, RZ, UR6 ;  /* 0x00000006ff097e24 */ /* 0x002fc8000f8e00ff */
[----:B------:R1:W2:Y:S03]  /*1f820*/  SYNCS.PHASECHK.TRANS64.TRYWAIT P1, [R9+URZ+0x2e850], R8 ;  /* 0x02e85008090075a7 */ /* 0x0002a6000802017f */
[----:B--2---:R-:W-:Y:S05]  /*1f830*/  @!P1 NANOSLEEP.SYNCS 0x989680 ;  /* 0x009896800000995d */ /* 0x004fea0003900000 */
[----:B------:R-:W2:Y:S02]  /*1f840*/  @!P1 SYNCS.PHASECHK.TRANS64 P1, [R9+URZ+0x2e850], R8 ;  /* 0x02e85008090095a7 */ /* 0x000ea4000802007f */
[----:B--2---:R-:W-:Y:S05]  /*1f850*/  @!P1 BRA `(.L_x_1060) ;  /* 0xfffffffc00ec9947 */ /* 0x004fea000383ffff */
[----:B------:R-:W-:Y:S05]  /*1f860*/  BRA `(.L_x_1057) ;  /* 0xfffffe8800087947 */ /* 0x000fea000383ffff */
.L_x_1078:
[----:B-1----:R-:W-:-:S04]  /*1f870*/  IMAD.U32 R3, RZ, RZ, UR6 ;  /* 0x00000006ff037e24 */ /* 0x002fc8000f8e00ff */
[----:B------:R1:W2:Y:S03]  /*1f880*/  SYNCS.PHASECHK.TRANS64.TRYWAIT P1, [R3+URZ+0x2e830], R0 ;  /* 0x02e83000030075a7 */ /* 0x0002a6000802017f */
[----:B--2---:R-:W-:Y:S05]  /*1f890*/  @!P1 NANOSLEEP.SYNCS 0x989680 ;  /* 0x009896800000995d */ /* 0x004fea0003900000 */
[----:B------:R-:W2:Y:S02]  /*1f8a0*/  @!P1 SYNCS.PHASECHK.TRANS64 P1, [R3+URZ+0x2e830], R0 ;  /* 0x02e83000030095a7 */ /* 0x000ea4000802007f */
[----:B--2---:R-:W-:Y:S05]  /*1f8b0*/  @!P1 BRA `(.L_x_1078) ;  /* 0xfffffffc00ec9947 */ /* 0x004fea000383ffff */
[----:B------:R-:W-:Y:S05]  /*1f8c0*/  BRA `(.L_x_1075) ;  /* 0xfffffed800c87947 */ /* 0x000fea000383ffff */
.L_x_1082:
[----:B-1----:R-:W-:-:S04]  /*1f8d0*/  IMAD.U32 R3, RZ, RZ, UR6 ;  /* 0x00000006ff037e24 */ /* 0x002fc8000f8e00ff */
[----:B------:R1:W2:Y:S03]  /*1f8e0*/  SYNCS.PHASECHK.TRANS64.TRYWAIT P1, [R3+URZ+0x2e850], R0 ;  /* 0x02e85000030075a7 */ /* 0x0002a6000802017f */
[----:B--2---:R-:W-:Y:S05]  /*1f8f0*/  @!P1 NANOSLEEP.SYNCS 0x989680 ;  /* 0x009896800000995d */ /* 0x004fea0003900000 */
[----:B------:R-:W2:Y:S02]  /*1f900*/  @!P1 SYNCS.PHASECHK.TRANS64 P1, [R3+URZ+0x2e850], R0 ;  /* 0x02e85000030095a7 */ /* 0x000ea4000802007f */
[----:B--2---:R-:W-:Y:S05]  /*1f910*/  @!P1 BRA `(.L_x_1082) ;  /* 0xfffffffc00ec9947 */ /* 0x004fea000383ffff */
[----:B------:R-:W-:Y:S05]  /*1f920*/  BRA `(.L_x_1079) ;  /* 0xfffffee400bc7947 */ /* 0x000fea000383ffff */
.L_x_1089:
[----:B-1----:R-:W-:-:S04]  /*1f930*/  IMAD.U32 R3, RZ, RZ, UR6 ;  /* 0x00000006ff037e24 */ /* 0x002fc8000f8e00ff */
[----:B------:R1:W2:Y:S03]  /*1f940*/  SYNCS.PHASECHK.TRANS64.TRYWAIT P1, [R3+URZ+0x2e830], R0 ;  /* 0x02e83000030075a7 */ /* 0x0002a6000802017f */
[----:B--2---:R-:W-:Y:S05]  /*1f950*/  @!P1 NANOSLEEP.SYNCS 0x989680 ;  /* 0x009896800000995d */ /* 0x004fea0003900000 */
[----:B------:R-:W2:Y:S02]  /*1f960*/  @!P1 SYNCS.PHASECHK.TRANS64 P1, [R3+URZ+0x2e830], R0 ;  /* 0x02e83000030095a7 */ /* 0x000ea4000802007f */
[----:B--2---:R-:W-:Y:S05]  /*1f970*/  @!P1 BRA `(.L_x_1089) ;  /* 0xfffffffc00ec9947 */ /* 0x004fea000383ffff */
[----:B------:R-:W-:Y:S05]  /*1f980*/  BRA `(.L_x_1086) ;  /* 0xffffff1000347947 */ /* 0x000fea000383ffff */
.L_x_1093:
[----:B-1----:R-:W-:-:S04]  /*1f990*/  IMAD.U32 R3, RZ, RZ, UR6 ;  /* 0x00000006ff037e24 */ /* 0x002fc8000f8e00ff */
[----:B------:R1:W2:Y:S03]  /*1f9a0*/  SYNCS.PHASECHK.TRANS64.TRYWAIT P1, [R3+URZ+0x2e850], R0 ;  /* 0x02e85000030075a7 */ /* 0x0002a6000802017f */
[----:B--2---:R-:W-:Y:S05]  /*1f9b0*/  @!P1 NANOSLEEP.SYNCS 0x989680 ;  /* 0x009896800000995d */ /* 0x004fea0003900000 */
[----:B------:R-:W2:Y:S02]  /*1f9c0*/  @!P1 SYNCS.PHASECHK.TRANS64 P1, [R3+URZ+0x2e850], R0 ;  /* 0x02e85000030095a7 */ /* 0x000ea4000802007f */
[----:B--2---:R-:W-:Y:S05]  /*1f9d0*/  @!P1 BRA `(.L_x_1093) ;  /* 0xfffffffc00ec9947 */ /* 0x004fea000383ffff */
[----:B------:R-:W-:Y:S05]  /*1f9e0*/  BRA `(.L_x_1090) ;  /* 0xffffff1c00287947 */ /* 0x000fea000383ffff */
.L_x_1107:
[----:B-1----:R-:W-:-:S04]  /*1f9f0*/  IMAD.U32 R7, RZ, RZ, UR4 ;  /* 0x00000004ff077e24 */ /* 0x002fc8000f8e00ff */
[----:B------:R1:W2:Y:S03]  /*1fa00*/  SYNCS.PHASECHK.TRANS64.TRYWAIT P1, [R7+URZ+0x2e850], R4 ;  /* 0x02e85004070075a7 */ /* 0x0002a6000802017f */
[----:B--2---:R-:W-:Y:S05]  /*1fa10*/  @!P1 NANOSLEEP.SYNCS 0x989680 ;  /* 0x009896800000995d */ /* 0x004fea0003900000 */
[----:B------:R-:W2:Y:S02]  /*1fa20*/  @!P1 SYNCS.PHASECHK.TRANS64 P1, [R7+URZ+0x2e850], R4 ;  /* 0x02e85004070095a7 */ /* 0x000ea4000802007f */
[----:B--2---:R-:W-:Y:S05]  /*1fa30*/  @!P1 BRA `(.L_x_1107) ;  /* 0xfffffffc00ec9947 */ /* 0x004fea000383ffff */
[----:B------:R-:W-:Y:S05]  /*1fa40*/  BRA `(.L_x_1106) ;  /* 0xffffff6c000c7947 */ /* 0x000fea000383ffff */
.L_x_1159:
[----:B------:R-:W-:Y:S02]  /*1fa50*/  IMAD.MOV.U32 R13, RZ, RZ, R0 ;  /* 0x000000ffff0d7224 */ /* 0x000fe400078e0000 */
[----:B------:R-:W-:Y:S02]  /*1fa60*/  IMAD.MOV.U32 R12, RZ, RZ, RZ ;  /* 0x000000ffff0c7224 */ /* 0x000fe400078e00ff */
[----:B------:R-:W-:Y:S02]  /*1fa70*/  IMAD.MOV.U32 R11, RZ, RZ, 0x1f ;  /* 0x0000001fff0b7424 */ /* 0x000fe400078e00ff */
[----:B------:R-:W-:-:S07]  /*1fa80*/  IMAD.MOV.U32 R15, RZ, RZ, -0x1 ;  /* 0xffffffffff0f7424 */ /* 0x000fce00078e00ff */
[----:B0-----:R-:W-:Y:S05]  /*1fa90*/  WARPSYNC.COLLECTIVE R15, `(.L_x_1229) ;  /* 0x000000000f087348 */ /* 0x001fea0003c00000 */
[----:B------:R1:W2:Y:S02]  /*1faa0*/  SHFL.IDX P6, R14, R13, R12, R11 ;  /* 0x0000000c0d0e7389 */ /* 0x0002a400000c000b */
[----:B012---:R-:W-:Y:S01]  /*1fab0*/  ENDCOLLECTIVE ;  /* 0x000000000000791b */ /* 0x007fe20003800000 */
.L_x_1229:
[----:B------:R-:W-:Y:S05]  /*1fac0*/  BRA `(.L_x_1230) ;  /* 0xffffffc0002c7947 */ /* 0x000fea000383ffff */
.L_x_1161:
[----:B------:R-:W-:Y:S01]  /*1fad0*/  BSSY B0, `(.L_x_1231) ;  /* 0x0000006000007945 */ /* 0x000fe20003800000 */
[----:B------:R-:W-:-:S07]  /*1fae0*/  IMAD.MOV.U32 R15, RZ, RZ, -0x1 ;  /* 0xffffffffff0f7424 */ /* 0x000fce00078e00ff */
[----:B0-----:R-:W-:Y:S05]  /*1faf0*/  WARPSYNC.COLLECTIVE R15, `(.L_x_1232) ;  /* 0x000000000f0c7348 */ /* 0x001fea0003c00000 */
[----:B------:R-:W-:Y:S02]  /*1fb00*/  ELECT P6, UR62, PT ;  /* 0x00000000003e782f */ /* 0x000fe400038c0000 */
[----:B------:R-:W-:Y:S01]  /*1fb10*/  MOV R14, UR62 ;  /* 0x0000003e000e7c02 */ /* 0x000fe20008000f00 */
[----:B0-----:R-:W-:Y:S10]  /*1fb20*/  ENDCOLLECTIVE ;  /* 0x000000000000791b */ /* 0x001ff40003800000 */
.L_x_1232:
[----:B------:R-:W-:Y:S05]  /*1fb30*/  BSYNC B0 ;  /* 0x0000000000007941 */ /* 0x000fea0003800000 */
.L_x_1231:
[----:B------:R-:W-:Y:S05]  /*1fb40*/  BRA `(.L_x_1233) ;  /* 0xffffffc000347947 */ /* 0x000fea000383ffff */
.L_x_1163:
[----:B0-----:R0:W1:Y:S02]  /*1fb50*/  SYNCS.PHASECHK.TRANS64.TRYWAIT P0, [R4+URZ+0x2e880], R3 ;  /* 0x02e88003040075a7 */ /* 0x001064000800017f */
[----:B-1----:R-:W-:Y:S05]  /*1fb60*/  @!P0 NANOSLEEP.SYNCS 0x989680 ;  /* 0x009896800000895d */ /* 0x002fea0003900000 */
[----:B------:R-:W1:Y:S02]  /*1fb70*/  @!P0 SYNCS.PHASECHK.TRANS64 P0, [R4+URZ+0x2e880], R3 ;  /* 0x02e88003040085a7 */ /* 0x000e64000800007f */
[----:B-1----:R-:W-:Y:S05]  /*1fb80*/  @!P0 BRA `(.L_x_1163) ;  /* 0xfffffffc00f08947 */ /* 0x002fea000383ffff */
[----:B------:R-:W-:Y:S05]  /*1fb90*/  BRA `(.L_x_1234) ;  /* 0xffffffc000987947 */ /* 0x000fea000383ffff */
.L_x_1165:
[----:B-1----:R1:W2:Y:S02]  /*1fba0*/  SYNCS.PHASECHK.TRANS64.TRYWAIT P0, [R4+URZ+0x2e840], R3 ;  /* 0x02e84003040075a7 */ /* 0x0022a4000800017f */
[----:B--2---:R-:W-:Y:S05]  /*1fbb0*/  @!P0 NANOSLEEP.SYNCS 0x989680 ;  /* 0x009896800000895d */ /* 0x004fea0003900000 */
[----:B------:R-:W2:Y:S02]  /*1fbc0*/  @!P0 SYNCS.PHASECHK.TRANS64 P0, [R4+URZ+0x2e840], R3 ;  /* 0x02e84003040085a7 */ /* 0x000ea4000800007f */
[----:B--2---:R-:W-:Y:S05]  /*1fbd0*/  @!P0 BRA `(.L_x_1165) ;  /* 0xfffffffc00f08947 */ /* 0x004fea000383ffff */
[----:B------:R-:W-:Y:S05]  /*1fbe0*/  BRA `(.L_x_1235) ;  /* 0xffffffc000ec7947 */ /* 0x000fea000383ffff */
.L_x_1169:
[----:B------:R-:W-:Y:S01]  /*1fbf0*/  IMAD.MOV.U32 R13, RZ, RZ, R2 ;  /* 0x000000ffff0d7224 */ /* 0x000fe200078e0002 */
[----:B------:R-:W-:Y:S01]  /*1fc00*/  LOP3.LUT R6, R6, 0x7f, RZ, 0xc0, !PT ;  /* 0x0000007f06067812 */ /* 0x000fe200078ec0ff */
[----:B------:R-:W-:Y:S02]  /*1fc10*/  IMAD.MOV.U32 R12, RZ, RZ, RZ ;  /* 0x000000ffff0c7224 */ /* 0x000fe400078e00ff */
[----:B------:R-:W-:Y:S01]  /*1fc20*/  IMAD.MOV.U32 R11, RZ, RZ, 0x181f ;  /* 0x0000181fff0b7424 */ /* 0x000fe200078e00ff */
[----:B------:R-:W-:Y:S01]  /*1fc30*/  SHF.R.U32.HI R5, RZ, 0x3, R6 ;  /* 0x00000003ff057819 */ /* 0x000fe20000011606 */
[----:B------:R-:W-:Y:S02]  /*1fc40*/  IMAD.MOV.U32 R15, RZ, RZ, -0x1 ;  /* 0xffffffffff0f7424 */ /* 0x000fe400078e00ff */
[----:B------:R-:W-:Y:S02]  /*1fc50*/  IMAD R3, R8, UR42, RZ ;  /* 0x0000002a08037c24 */ /* 0x000fe4000f8e02ff */
[----:B------:R-:W-:-:S07]  /*1fc60*/  IMAD.IADD R4, R5, 0x1, R18 ;  /* 0x0000000105047824 */ /* 0x000fce00078e0212 */
[----:B-----5:R-:W-:Y:S05]  /*1fc70*/  WARPSYNC.COLLECTIVE R15, `(.L_x_1236) ;  /* 0x000000000f087348 */ /* 0x020fea0003c00000 */
[----:B------:R0:W1:Y:S02]  /*1fc80*/  SHFL.IDX P6, R14, R13, R12, R11 ;  /* 0x0000000c0d0e7389 */ /* 0x00006400000c000b */
[----:B01---5:R-:W-:Y:S01]  /*1fc90*/  ENDCOLLECTIVE ;  /* 0x000000000000791b */ /* 0x023fe20003800000 */
.L_x_1236:
[C---:B------:R-:W-:Y:S01]  /*1fca0*/  VIADD R5, R4.reuse, 0x10 ;  /* 0x0000001004057836 */ /* 0x040fe20000000000 */
[----:B------:R-:W-:-:S04]  /*1fcb0*/  ISETP.GE.AND P1, PT, R4, R3, PT ;  /* 0x000000030400720c */ /* 0x000fc80003f26270 */
[----:B------:R-:W-:Y:S01]  /*1fcc0*/  ISETP.GE.AND P2, PT, R5, R3, PT ;  /* 0x000000030500720c */ /* 0x000fe20003f46270 */
[----:B------:R-:W-:Y:S02]  /*1fcd0*/  IMAD.MOV.U32 R13, RZ, RZ, R0 ;  /* 0x000000ffff0d7224 */ /* 0x000fe400078e0000 */
[----:B------:R-:W-:-:S10]  /*1fce0*/  IMAD.MOV.U32 R7, RZ, RZ, R14 ;  /* 0x000000ffff077224 */ /* 0x000fd400078e000e */
[----:B------:R-:W-:Y:S05]  /*1fcf0*/  WARPSYNC.COLLECTIVE R15, `(.L_x_1237) ;  /* 0x000000000f087348 */ /* 0x000fea0003c00000 */
[----:B------:R0:W1:Y:S02]  /*1fd00*/  SHFL.IDX P6, R14, R13, R12, R11 ;  /* 0x0000000c0d0e7389 */ /* 0x00006400000c000b */
[----:B01----:R-:W-:Y:S01]  /*1fd10*/  ENDCOLLECTIVE ;  /* 0x000000000000791b */ /* 0x003fe20003800000 */
.L_x_1237:
[----:B------:R-:W-:Y:S02]  /*1fd20*/  IMAD.MOV.U32 R13, RZ, RZ, R2 ;  /* 0x000000ffff0d7224 */ /* 0x000fe400078e0002 */
[----:B------:R-:W-:Y:S02]  /*1fd30*/  IMAD.MOV.U32 R12, RZ, RZ, 0x1 ;  /* 0x00000001ff0c7424 */ /* 0x000fe400078e00ff */
[----:B------:R-:W-:-:S07]  /*1fd40*/  IMAD.MOV.U32 R6, RZ, RZ, R14 ;  /* 0x000000ffff067224 */ /* 0x000fce00078e000e */
[----:B------:R-:W-:Y:S05]  /*1fd50*/  WARPSYNC.COLLECTIVE R15, `(.L_x_1238) ;  /* 0x000000000f087348 */ /* 0x000fea0003c00000 */
[----:B------:R0:W1:Y:S02]  /*1fd60*/  SHFL.IDX P6, R14, R13, R12, R11 ;  /* 0x0000000c0d0e7389 */ /* 0x00006400000c000b */
[----:B01----:R-:W-:Y:S01]  /*1fd70*/  ENDCOLLECTIVE ;  /* 0x000000000000791b */ /* 0x003fe20003800000 */
.L_x_1238:
[----:B------:R-:W-:-:S05]  /*1fd80*/  @!P1 IADD3 R6, P3, R10, R6, RZ ;  /* 0x000000060a069210 */ /* 0x000fca0007f7e0ff */
[----:B------:R-:W-:-:S05]  /*1fd90*/  @!P1 IMAD.X R7, RZ, RZ, R7, P3 ;  /* 0x000000ffff079224 */ /* 0x000fca00018e0607 */
[----:B------:R-:W-:Y:S01]  /*1fda0*/  @!PT LDS RZ, [RZ] ;  /* 0x00000000fffff984 */ /* 0x000fe20000000800 */
[----:B------:R-:W-:Y:S01]  /*1fdb0*/  @!PT LDS RZ, [RZ] ;  /* 0x00000000fffff984 */ /* 0x000fe20000000800 */
[----:B------:R-:W-:Y:S01]  /*1fdc0*/  @!PT LDS RZ, [RZ] ;  /* 0x00000000fffff984 */ /* 0x000fe20000000800 */
[----:B------:R0:W-:Y:S01]  /*1fdd0*/  @!P1 LDGSTS.E.BYPASS.LTC128B.128 [R9+0x1c400], desc[UR50][R6.64], !P0 ;  /* 0x1c40000006099fae */ /* 0x0001e2000c101d72 */
[----:B------:R-:W-:Y:S02]  /*1fde0*/  IMAD.MOV.U32 R13, RZ, RZ, R0 ;  /* 0x000000ffff0d7224 */ /* 0x000fe400078e0000 */
[----:B------:R-:W-:-:S07]  /*1fdf0*/  IMAD.MOV.U32 R8, RZ, RZ, R14 ;  /* 0x000000ffff087224 */ /* 0x000fce00078e000e */
[----:B0-----:R-:W-:Y:S05]  /*1fe00*/  WARPSYNC.COLLECTIVE R15, `(.L_x_1239) ;  /* 0x000000000f087348 */ /* 0x001fea0003c00000 */
[----:B------:R1:W2:Y:S02]  /*1fe10*/  SHFL.IDX P6, R14, R13, R12, R11 ;  /* 0x0000000c0d0e7389 */ /* 0x0002a400000c000b */
[----:B012---:R-:W-:Y:S01]  /*1fe20*/  ENDCOLLECTIVE ;  /* 0x000000000000791b */ /* 0x007fe20003800000 */
.L_x_1239:
[----:B------:R-:W-:Y:S02]  /*1fe30*/  IMAD.MOV.U32 R13, RZ, RZ, R2 ;  /* 0x000000ffff0d7224 */ /* 0x000fe400078e0002 */
[----:B------:R-:W-:Y:S02]  /*1fe40*/  IMAD.MOV.U32 R12, RZ, RZ, 0x2 ;  /* 0x00000002ff0c7424 */ /* 0x000fe400078e00ff */
[----:B------:R-:W-:-:S07]  /*1fe50*/  IMAD.MOV.U32 R5, RZ, RZ, R14 ;  /* 0x000000ffff057224 */ /* 0x000fce00078e000e */
[----:B------:R-:W-:Y:S05]  /*1fe60*/  WARPSYNC.COLLECTIVE R15, `(.L_x_1240) ;  /* 0x000000000f087348 */ /* 0x000fea0003c00000 */
[----:B------:R0:W1:Y:S02]  /*1fe70*/  SHFL.IDX P6, R14, R13, R12, R11 ;  /* 0x0000000c0d0e7389 */ /* 0x00006400000c000b */
[----:B01----:R-:W-:Y:S01]  /*1fe80*/  ENDCOLLECTIVE ;  /* 0x000000000000791b */ /* 0x003fe20003800000 */
.L_x_1240:
[----:B------:R-:W-:-:S05]  /*1fe90*/  @!P2 IADD3 R5, P1, R10, R5, RZ ;  /* 0x000000050a05a210 */ /* 0x000fca0007f3e0ff */
[----:B------:R-:W-:Y:S02]  /*1fea0*/  @!P2 IMAD.X R6, RZ, RZ, R8, P1 ;  /* 0x000000ffff06a224 */ /* 0x000fe400008e0608 */
[C---:B------:R-:W-:Y:S02]  /*1feb0*/  VIADD R8, R4.reuse, 0x60 ;  /* 0x0000006004087836 */ /* 0x040fe40000000000 */
[----:B------:R-:W-:Y:S02]  /*1fec0*/  @!P2 IMAD.MOV.U32 R7, RZ, RZ, R6 ;  /* 0x000000ffff07a224 */ /* 0x000fe400078e0006 */
        /* <DEDUP_REMOVED lines=12> */
.L_x_1241:
[----:B------:R-:W-:Y:S02]  /*1ff90*/  IMAD.MOV.U32 R13, RZ, RZ, R2 ;  /* 0x000000ffff0d7224 */ /* 0x000fe400078e0002 */
[----:B------:R-:W-:Y:S02]  /*1ffa0*/  IMAD.MOV.U32 R12, RZ, RZ, 0x3 ;  /* 0x00000003ff0c7424 */ /* 0x000fe400078e00ff */
[----:B------:R-:W-:-:S07]  /*1ffb0*/  IMAD.MOV.U32 R6, RZ, RZ, R14 ;  /* 0x000000ffff067224 */ /* 0x000fce00078e000e */
[----:B------:R-:W-:Y:S05]  /*1ffc0*/  WARPSYNC.COLLECTIVE R15, `(.L_x_1242) ;  /* 0x000000000f087348 */ /* 0x000fea0003c00000 */
[----:B------:R0:W1:Y:S02]  /*1ffd0*/  SHFL.IDX P6, R14, R13, R12, R11 ;  /* 0x0000000c0d0e7389 */ /* 0x00006400000c000b */
[----:B01----:R-:W-:Y:S01]  /*1ffe0*/  ENDCOLLECTIVE ;  /* 0x000000000000791b */ /* 0x003fe20003800000 */
.L_x_1242:
        /* <DEDUP_REMOVED lines=14> */
.L_x_1243:
[----:B------:R-:W-:Y:S02]  /*200d0*/  IMAD.MOV.U32 R13, RZ, RZ, R2 ;  /* 0x000000ffff0d7224 */ /* 0x000fe400078e0002 */
[----:B------:R-:W-:Y:S02]  /*200e0*/  IMAD.MOV.U32 R12, RZ, RZ, 0x4 ;  /* 0x00000004ff0c7424 */ /* 0x000fe400078e00ff */
[----:B------:R-:W-:-:S07]  /*200f0*/  IMAD.MOV.U32 R6, RZ, RZ, R14 ;  /* 0x000000ffff067224 */ /* 0x000fce00078e000e */
[----:B------:R-:W-:Y:S05]  /*20100*/  WARPSYNC.COLLECTIVE R15, `(.L_x_1244) ;  /* 0x000000000f087348 */ /* 0x000fea0003c00000 */
[----:B------:R0:W1:Y:S02]  /*20110*/  SHFL.IDX P6, R14, R13, R12, R11 ;  /* 0x0000000c0d0e7389 */ /* 0x00006400000c000b */
[----:B01----:R-:W-:Y:S01]  /*20120*/  ENDCOLLECTIVE ;  /* 0x000000000000791b */ /* 0x003fe20003800000 */
.L_x_1244:
        /* <DEDUP_REMOVED lines=14> */
.L_x_1245:
[----:B------:R-:W-:Y:S02]  /*20210*/  IMAD.MOV.U32 R13, RZ, RZ, R2 ;  /* 0x000000ffff0d7224 */ /* 0x000fe400078e0002 */
[----:B------:R-:W-:Y:S02]  /*20220*/  IMAD.MOV.U32 R12, RZ, RZ, 0x5 ;  /* 0x00000005ff0c7424 */ /* 0x000fe400078e00ff */
[----:B------:R-:W-:-:S07]  /*20230*/  IMAD.MOV.U32 R6, RZ, RZ, R14 ;  /* 0x000000ffff067224 */ /* 0x000fce00078e000e */
[----:B------:R-:W-:Y:S05]  /*20240*/  WARPSYNC.COLLECTIVE R15, `(.L_x_1246) ;  /* 0x000000000f087348 */ /* 0x000fea0003c00000 */
[----:B------:R0:W1:Y:S02]  /*20250*/  SHFL.IDX P6, R14, R13, R12, R11 ;  /* 0x0000000c0d0e7389 */ /* 0x00006400000c000b */
[----:B01----:R-:W-:Y:S01]  /*20260*/  ENDCOLLECTIVE ;  /* 0x000000000000791b */ /* 0x003fe20003800000 */
.L_x_1246:
        /* <DEDUP_REMOVED lines=14> */
.L_x_1247:
[----:B------:R-:W-:Y:S02]  /*20350*/  IMAD.MOV.U32 R13, RZ, RZ, R2 ;  /* 0x000000ffff0d7224 */ /* 0x000fe400078e0002 */
[----:B------:R-:W-:Y:S02]  /*20360*/  IMAD.MOV.U32 R12, RZ, RZ, 0x6 ;  /* 0x00000006ff0c7424 */ /* 0x000fe400078e00ff */
[----:B------:R-:W-:-:S07]  /*20370*/  IMAD.MOV.U32 R6, RZ, RZ, R14 ;  /* 0x000000ffff067224 */ /* 0x000fce00078e000e */
[----:B------:R-:W-:Y:S05]  /*20380*/  WARPSYNC.COLLECTIVE R15, `(.L_x_1248) ;  /* 0x000000000f087348 */ /* 0x000fea0003c00000 */
[----:B------:R0:W1:Y:S02]  /*20390*/  SHFL.IDX P6, R14, R13, R12, R11 ;  /* 0x0000000c0d0e7389 */ /* 0x00006400000c000b */
[----:B01----:R-:W-:Y:S01]  /*203a0*/  ENDCOLLECTIVE ;  /* 0x000000000000791b */ /* 0x003fe20003800000 */
.L_x_1248:
        /* <DEDUP_REMOVED lines=13> */
.L_x_1249:
[----:B------:R-:W-:Y:S02]  /*20480*/  IMAD.MOV.U32 R13, RZ, RZ, R2 ;  /* 0x000000ffff0d7224 */ /* 0x000fe400078e0002 */
[----:B------:R-:W-:Y:S02]  /*20490*/  IMAD.MOV.U32 R12, RZ, RZ, 0x7 ;  /* 0x00000007ff0c7424 */ /* 0x000fe400078e00ff */
[----:B------:R-:W-:-:S07]  /*204a0*/  IMAD.MOV.U32 R6, RZ, RZ, R14 ;  /* 0x000000ffff067224 */ /* 0x000fce00078e000e */
[----:B------:R-:W-:Y:S05]  /*204b0*/  WARPSYNC.COLLECTIVE R15, `(.L_x_1250) ;  /* 0x000000000f087348 */ /* 0x000fea0003c00000 */
[----:B------:R0:W1:Y:S02]  /*204c0*/  SHFL.IDX P6, R14, R13, R12, R11 ;  /* 0x0000000c0d0e7389 */ /* 0x00006400000c000b */
[----:B01----:R-:W-:Y:S01]  /*204d0*/  ENDCOLLECTIVE ;  /* 0x000000000000791b */ /* 0x003fe20003800000 */
.L_x_1250:
        /* <DEDUP_REMOVED lines=12> */
.L_x_1251:
[----:B------:R-:W-:Y:S01]  /*205a0*/  IMAD.MOV.U32 R0, RZ, RZ, R14 ;  /* 0x000000ffff007224 */ /* 0x000fe200078e000e */
[----:B------:R-:W-:Y:S06]  /*205b0*/  BRA `(.L_x_1252) ;  /* 0xffffffc400387947 */ /* 0x000fec000383ffff */
.L_x_1172:
[----:B0-----:R0:W1:Y:S02]  /*205c0*/  SYNCS.PHASECHK.TRANS64.TRYWAIT P0, [R19+URZ+0x2e820], R0 ;  /* 0x02e82000130075a7 */ /* 0x001064000800017f */
[----:B-1----:R-:W-:Y:S05]  /*205d0*/  @!P0 NANOSLEEP.SYNCS 0x989680 ;  /* 0x009896800000895d */ /* 0x002fea0003900000 */
[----:B------:R-:W1:Y:S02]  /*205e0*/  @!P0 SYNCS.PHASECHK.TRANS64 P0, [R19+URZ+0x2e820], R0 ;  /* 0x02e82000130085a7 */ /* 0x000e64000800007f */
[----:B-1----:R-:W-:Y:S05]  /*205f0*/  @!P0 BRA `(.L_x_1172) ;  /* 0xfffffffc00f08947 */ /* 0x002fea000383ffff */
[----:B------:R-:W-:Y:S05]  /*20600*/  BRA `(.L_x_1253) ;  /* 0xffffffc400947947 */ /* 0x000fea000383ffff */
.L_x_1178:
[----:B--2---:R2:W3:Y:S02]  /*20610*/  SYNCS.PHASECHK.TRANS64.TRYWAIT P0, [R4+URZ+0x2e880], R3 ;  /* 0x02e88003040075a7 */ /* 0x0044e4000800017f */
[----:B---3--:R-:W-:Y:S05]  /*20620*/  @!P0 NANOSLEEP.SYNCS 0x989680 ;  /* 0x009896800000895d */ /* 0x008fea0003900000 */
[----:B------:R-:W3:Y:S02]  /*20630*/  @!P0 SYNCS.PHASECHK.TRANS64 P0, [R4+URZ+0x2e880], R3 ;  /* 0x02e88003040085a7 */ /* 0x000ee4000800007f */
[----:B---3--:R-:W-:Y:S05]  /*20640*/  @!P0 BRA `(.L_x_1178) ;  /* 0xfffffffc00f08947 */ /* 0x008fea000383ffff */
[----:B------:R-:W-:Y:S05]  /*20650*/  BRA `(.L_x_1254) ;  /* 0xffffffc8004c7947 */ /* 0x000fea000383ffff */
.L_x_1183:
[----:B-1----:R1:W3:Y:S02]  /*20660*/  SYNCS.PHASECHK.TRANS64.TRYWAIT P0, [R4+URZ+0x2e840], R3 ;  /* 0x02e84003040075a7 */ /* 0x0022e4000800017f */
[----:B---3--:R-:W-:Y:S05]  /*20670*/  @!P0 NANOSLEEP.SYNCS 0x989680 ;  /* 0x009896800000895d */ /* 0x008fea0003900000 */
[----:B------:R-:W3:Y:S02]  /*20680*/  @!P0 SYNCS.PHASECHK.TRANS64 P0, [R4+URZ+0x2e840], R3 ;  /* 0x02e84003040085a7 */ /* 0x000ee4000800007f */
[----:B---3--:R-:W-:Y:S05]  /*20690*/  @!P0 BRA `(.L_x_1183) ;  /* 0xfffffffc00f08947 */ /* 0x008fea000383ffff */
[----:B------:R-:W-:Y:S05]  /*206a0*/  BRA `(.L_x_1255) ;  /* 0xffffffc800cc7947 */ /* 0x000fea000383ffff */
.L_x_1189:
[----:B--2---:R2:W3:Y:S02]  /*206b0*/  SYNCS.PHASECHK.TRANS64.TRYWAIT P0, [R20+URZ+0x2e870], R2 ;  /* 0x02e87002140075a7 */ /* 0x0044e4000800017f */
[----:B---3--:R-:W-:Y:S05]  /*206c0*/  @!P0 NANOSLEEP.SYNCS 0x989680 ;  /* 0x009896800000895d */ /* 0x008fea0003900000 */
[----:B------:R-:W3:Y:S02]  /*206d0*/  @!P0 SYNCS.PHASECHK.TRANS64 P0, [R20+URZ+0x2e870], R2 ;  /* 0x02e87002140085a7 */ /* 0x000ee4000800007f */
[----:B---3--:R-:W-:Y:S05]  /*206e0*/  @!P0 BRA `(.L_x_1189) ;  /* 0xfffffffc00f08947 */ /* 0x008fea000383ffff */
[----:B------:R-:W-:Y:S05]  /*206f0*/  BRA `(.L_x_1256) ;  /* 0xffffffcc00687947 */ /* 0x000fea000383ffff */
.L_x_1191:
[----:B--2---:R2:W3:Y:S02]  /*20700*/  SYNCS.PHASECHK.TRANS64.TRYWAIT P0, [R20+URZ+0x2e860], R2 ;  /* 0x02e86002140075a7 */ /* 0x0044e4000800017f */
[----:B---3--:R-:W-:Y:S05]  /*20710*/  @!P0 NANOSLEEP.SYNCS 0x989680 ;  /* 0x009896800000895d */ /* 0x008fea0003900000 */
[----:B------:R-:W3:Y:S02]  /*20720*/  @!P0 SYNCS.PHASECHK.TRANS64 P0, [R20+URZ+0x2e860], R2 ;  /* 0x02e86002140085a7 */ /* 0x000ee4000800007f */
[----:B---3--:R-:W-:Y:S05]  /*20730*/  @!P0 BRA `(.L_x_1191) ;  /* 0xfffffffc00f08947 */ /* 0x008fea000383ffff */
[----:B------:R-:W-:Y:S05]  /*20740*/  BRA `(.L_x_1257) ;  /* 0xffffffcc00707947 */ /* 0x000fea000383ffff */
.L_x_1198:
[----:B0-----:R0:W1:Y:S02]  /*20750*/  SYNCS.PHASECHK.TRANS64.TRYWAIT P1, [R17+URZ+0x2e870], R0 ;  /* 0x02e87000110075a7 */ /* 0x001064000802017f */
[----:B-1----:R-:W-:Y:S05]  /*20760*/  @!P1 NANOSLEEP.SYNCS 0x989680 ;  /* 0x009896800000995d */ /* 0x002fea0003900000 */
[----:B------:R-:W1:Y:S02]  /*20770*/  @!P1 SYNCS.PHASECHK.TRANS64 P1, [R17+URZ+0x2e870], R0 ;  /* 0x02e87000110095a7 */ /* 0x000e64000802007f */
[----:B-1----:R-:W-:Y:S05]  /*20780*/  @!P1 BRA `(.L_x_1198) ;  /* 0xfffffffc00f09947 */ /* 0x002fea000383ffff */
[----:B------:R-:W-:Y:S05]  /*20790*/  BRA `(.L_x_1258) ;  /* 0xffffffd400b47947 */ /* 0x000fea000383ffff */
.L_x_1200:
[----:B0-----:R0:W1:Y:S02]  /*207a0*/  SYNCS.PHASECHK.TRANS64.TRYWAIT P1, [R17+URZ+0x2e860], R0 ;  /* 0x02e86000110075a7 */ /* 0x001064000802017f */
[----:B-1----:R-:W-:Y:S05]  /*207b0*/  @!P1 NANOSLEEP.SYNCS 0x989680 ;  /* 0x009896800000995d */ /* 0x002fea0003900000 */
[----:B------:R-:W1:Y:S02]  /*207c0*/  @!P1 SYNCS.PHASECHK.TRANS64 P1, [R17+URZ+0x2e860], R0 ;  /* 0x02e86000110095a7 */ /* 0x000e64000802007f */
[----:B-1----:R-:W-:Y:S05]  /*207d0*/  @!P1 BRA `(.L_x_1200) ;  /* 0xfffffffc00f09947 */ /* 0x002fea000383ffff */
[----:B------:R-:W-:Y:S05]  /*207e0*/  BRA `(.L_x_1259) ;  /* 0xffffffd400bc7947 */ /* 0x000fea000383ffff */
.L_x_1213:
[----:B0-----:R0:W1:Y:S02]  /*207f0*/  SYNCS.PHASECHK.TRANS64.TRYWAIT P0, [R0+URZ+0x2e820], R3 ;  /* 0x02e82003000075a7 */ /* 0x001064000800017f */
[----:B-1----:R-:W-:Y:S05]  /*20800*/  @!P0 NANOSLEEP.SYNCS 0x989680 ;  /* 0x009896800000895d */ /* 0x002fea0003900000 */
[----:B------:R-:W1:Y:S02]  /*20810*/  @!P0 SYNCS.PHASECHK.TRANS64 P0, [R0+URZ+0x2e820], R3 ;  /* 0x02e82003000085a7 */ /* 0x000e64000800007f */
[----:B-1----:R-:W-:Y:S05]  /*20820*/  @!P0 BRA `(.L_x_1213) ;  /* 0xfffffffc00f08947 */ /* 0x002fea000383ffff */
[----:B------:R-:W-:Y:S05]  /*20830*/  BRA `(.L_x_1260) ;  /* 0xffffffe800d07947 */ /* 0x000fea000383ffff */
.L_x_1214:
        /* <DEDUP_REMOVED lines=11> */
.L_x_1262:
[----:B------:R-:W-:Y:S05]  /*208f0*/  BSYNC B0 ;  /* 0x0000000000007941 */ /* 0x000fea0003800000 */
.L_x_1261:
[----:B------:R-:W-:Y:S05]  /*20900*/  BRA `(.L_x_1263) ;  /* 0xffffffe800b87947 */ /* 0x000fea000383ffff */
.L_x_1217:
[----:B------:R-:W-:Y:S01]  /*20910*/  BSSY B1, `(.L_x_1264) ;  /* 0x0000006000017945 */ /* 0x000fe20003800000 */
[----:B------:R-:W-:-:S07]  /*20920*/  IMAD.MOV.U32 R15, RZ, RZ, -0x1 ;  /* 0xffffffffff0f7424 */ /* 0x000fce00078e00ff */
[----:B01----:R-:W-:Y:S05]  /*20930*/  WARPSYNC.COLLECTIVE R15, `(.L_x_1265) ;  /* 0x000000000f0c7348 */ /* 0x003fea0003c00000 */
[----:B------:R-:W-:Y:S02]  /*20940*/  ELECT P6, UR62, PT ;  /* 0x00000000003e782f */ /* 0x000fe400038c0000 */
[----:B------:R-:W-:Y:S01]  /*20950*/  MOV R14, UR62 ;  /* 0x0000003e000e7c02 */ /* 0x000fe20008000f00 */
[----:B01----:R-:W-:Y:S10]  /*20960*/  ENDCOLLECTIVE ;  /* 0x000000000000791b */ /* 0x003ff40003800000 */
.L_x_1265:
[----:B------:R-:W-:Y:S05]  /*20970*/  BSYNC B1 ;  /* 0x0000000000017941 */ /* 0x000fea0003800000 */
.L_x_1264:
[----:B------:R-:W-:Y:S05]  /*20980*/  BRA `(.L_x_1266) ;  /* 0xffffffe800b07947 */ /* 0x000fea000383ffff */
.L_x_1219:
[----:B0-----:R0:W1:Y:S02]  /*20990*/  SYNCS.PHASECHK.TRANS64.TRYWAIT P1, [R6+URZ], R5 ;  /* 0x00000005060075a7 */ /* 0x001064000802017f */
[----:B-1----:R-:W-:Y:S05]  /*209a0*/  @!P1 NANOSLEEP.SYNCS 0x989680 ;  /* 0x009896800000995d */ /* 0x002fea0003900000 */
[----:B------:R-:W1:Y:S02]  /*209b0*/  @!P1 SYNCS.PHASECHK.TRANS64 P1, [R6+URZ], R5 ;  /* 0x00000005060095a7 */ /* 0x000e64000802007f */
[----:B-1----:R-:W-:Y:S05]  /*209c0*/  @!P1 BRA `(.L_x_1219) ;  /* 0xfffffffc00f09947 */ /* 0x002fea000383ffff */
[----:B------:R-:W-:Y:S05]  /*209d0*/  BRA `(.L_x_1267) ;  /* 0xffffffe800ec7947 */ /* 0x000fea000383ffff */
.L_x_1220:
[----:B-1----:R1:W2:Y:S02]  /*209e0*/  SYNCS.PHASECHK.TRANS64.TRYWAIT P1, [R7+URZ], R2 ;  /* 0x00000002070075a7 */ /* 0x0022a4000802017f */
[----:B--2---:R-:W-:Y:S05]  /*209f0*/  @!P1 NANOSLEEP.SYNCS 0x989680 ;  /* 0x009896800000995d */ /* 0x004fea0003900000 */
[----:B------:R-:W2:Y:S02]  /*20a00*/  @!P1 SYNCS.PHASECHK.TRANS64 P1, [R7+URZ], R2 ;  /* 0x00000002070095a7 */ /* 0x000ea4000802007f */
[----:B--2---:R-:W-:Y:S05]  /*20a10*/  @!P1 BRA `(.L_x_1220) ;  /* 0xfffffffc00f09947 */ /* 0x004fea000383ffff */
[----:B------:R-:W-:Y:S05]  /*20a20*/  BRA `(.L_x_1268) ;  /* 0xffffffe800e07947 */ /* 0x000fea000383ffff */
.L_x_1222:
[----:B--2---:R2:W3:Y:S02]  /*20a30*/  SYNCS.PHASECHK.TRANS64.TRYWAIT P1, [R4+URZ+0x2e860], R5 ;  /* 0x02e86005040075a7 */ /* 0x0044e4000802017f */
[----:B---3--:R-:W-:Y:S05]  /*20a40*/  @!P1 NANOSLEEP.SYNCS 0x989680 ;  /* 0x009896800000995d */ /* 0x008fea0003900000 */
[----:B------:R-:W3:Y:S02]  /*20a50*/  @!P1 SYNCS.PHASECHK.TRANS64 P1, [R4+URZ+0x2e860], R5 ;  /* 0x02e86005040095a7 */ /* 0x000ee4000802007f */
[----:B---3--:R-:W-:Y:S05]  /*20a60*/  @!P1 BRA `(.L_x_1222) ;  /* 0xfffffffc00f09947 */ /* 0x008fea000383ffff */
[----:B------:R-:W-:Y:S05]  /*20a70*/  BRA `(.L_x_1269) ;  /* 0xffffffe800e47947 */ /* 0x000fea000383ffff */
.L_x_1224:
[----:B---3--:R3:W4:Y:S02]  /*20a80*/  SYNCS.PHASECHK.TRANS64.TRYWAIT P1, [R3+URZ+0x2e860], R2 ;  /* 0x02e86002030075a7 */ /* 0x008724000802017f */
[----:B----4-:R-:W-:Y:S05]  /*20a90*/  @!P1 NANOSLEEP.SYNCS 0x989680 ;  /* 0x009896800000995d */ /* 0x010fea0003900000 */
[----:B------:R-:W4:Y:S02]  /*20aa0*/  @!P1 SYNCS.PHASECHK.TRANS64 P1, [R3+URZ+0x2e860], R2 ;  /* 0x02e86002030095a7 */ /* 0x000f24000802007f */
[----:B----4-:R-:W-:Y:S05]  /*20ab0*/  @!P1 BRA `(.L_x_1224) ;  /* 0xfffffffc00f09947 */ /* 0x010fea000383ffff */
[----:B------:R-:W-:Y:S05]  /*20ac0*/  BRA `(.L_x_1270) ;  /* 0xffffffe800e47947 */ /* 0x000fea000383ffff */
.L_x_1226:
[----:B----4-:R4:W0:Y:S02]  /*20ad0*/  SYNCS.PHASECHK.TRANS64.TRYWAIT P0, [R4+URZ+0x2e880], R5 ;  /* 0x02e88005040075a7 */ /* 0x010824000800017f */
[----:B0-----:R-:W-:Y:S05]  /*20ae0*/  @!P0 NANOSLEEP.SYNCS 0x989680 ;  /* 0x009896800000895d */ /* 0x001fea0003900000 */
[----:B------:R-:W0:Y:S02]  /*20af0*/  @!P0 SYNCS.PHASECHK.TRANS64 P0, [R4+URZ+0x2e880], R5 ;  /* 0x02e88005040085a7 */ /* 0x000e24000800007f */
[----:B0-----:R-:W-:Y:S05]  /*20b00*/  @!P0 BRA `(.L_x_1226) ;  /* 0xfffffffc00f08947 */ /* 0x001fea000383ffff */
[----:B------:R-:W-:Y:S05]  /*20b10*/  BRA `(.L_x_1227) ;  /* 0xffffffe800e07947 */ /* 0x000fea000383ffff */
.L_x_1271:
        /* <DEDUP_REMOVED lines=14> */
.L_x_2698:


//--------------------- .text._ZN7cutlass13device_kernelIN5flash11enable_sm90INS1_16FlashAttnFwdSm90INS1_25CollectiveMainloopFwdSm90ILi2EN4cute5tupleIJNS5_1CILi1EEES8_S8_EEENS6_IJNS7_ILi128EEENS7_ILi224EEESA_EEELi128ENS_12float_e4m3_tEfNS_4arch4Sm90ELb0ELb1ELb0ELb1ELb0ELb1ELb0ELb1ELb1ELb1ELb0ELb0EEENS1_21CollectiveEpilogueFwdINS6_IJSA_SA_SB_EEES9_NS_10bfloat16_tESF_Li256ELb1ELb1ELb0ELb1EEENS1_36VarlenDynamicPersistentTileSchedulerILi128ELi224ELi256ELi128ELb0ELb1ELb1ELb1ELb0ELb1EEEEEEEEEvNT_6ParamsE --------------------------
	.section	.text._ZN7cutlass13device_kernelIN5flash11enable_sm90INS1_16FlashAttnFwdSm90INS1_25CollectiveMainloopFwdSm90ILi2EN4cute5tupleIJNS5_1CILi1EEES8_S8_EEENS6_IJNS7_ILi128EEENS7_ILi224EEESA_EEELi128ENS_12float_e4m3_tEfNS_4arch4Sm90ELb0ELb1ELb0ELb1ELb0ELb1ELb0ELb1ELb1ELb1ELb0ELb0EEENS1_21CollectiveEpilogueFwdINS6_IJSA_SA_SB_EEES9_NS_10bfloat16_tESF_Li256ELb1ELb1ELb0ELb1EEENS1_36VarlenDynamicPersistentTileSchedulerILi128ELi224ELi256ELi128ELb0ELb1ELb1ELb1ELb0ELb1EEEEEEEEEvNT_6ParamsE,"ax",@progbits
	.align	128
.text._ZN7cutlass13device_kernelIN5flash11enable_sm90INS1_16FlashAttnFwdSm90INS1_25CollectiveMainloopFwdSm90ILi2EN4cute5tupleIJNS5_1CILi1EEES8_S8_EEENS6_IJNS7_ILi128EEENS7_ILi224EEESA_EEELi128ENS_12float_e4m3_tEfNS_4arch4Sm90ELb0ELb1ELb0ELb1ELb0ELb1ELb0ELb1ELb1ELb1ELb0ELb0EEENS1_21CollectiveEpilogueFwdINS6_IJSA_SA_SB_EEES9_NS_10bfloat16_tESF_Li256ELb1ELb1ELb0ELb1EEENS1_36VarlenDynamicPersistentTileSchedulerILi128ELi224ELi256ELi128ELb0ELb1ELb1ELb1ELb0ELb1EEEEEEEEEvNT_6ParamsE:
        .type           _ZN7cutlass13device_kernelIN5flash11enable_sm90INS1_16FlashAttnFwdSm90INS1_25CollectiveMainloopFwdSm90ILi2EN4cute5tupleIJNS5_1CILi1EEES8_S8_EEENS6_IJNS7_ILi128EEENS7_ILi224EEESA_EEELi128ENS_12float_e4m3_tEfNS_4arch4Sm90ELb0ELb1ELb0ELb1ELb0ELb1ELb0ELb1ELb1ELb1ELb0ELb0EEENS1_21CollectiveEpilogueFwdINS6_IJSA_SA_SB_EEES9_NS_10bfloat16_tESF_Li256ELb1ELb1ELb0ELb1EEENS1_36VarlenDynamicPersistentTileSchedulerILi128ELi224ELi256ELi128ELb0ELb1ELb1ELb1ELb0ELb1EEEEEEEEEvNT_6ParamsE,@function
        .size           _ZN7cutlass13device_kernelIN5flash11enable_sm90INS1_16FlashAttnFwdSm90INS1_25CollectiveMainloopFwdSm90ILi2EN4cute5tupleIJNS5_1CILi1EEES8_S8_EEENS6_IJNS7_ILi128EEENS7_ILi224EEESA_EEELi128ENS_12float_e4m3_tEfNS_4arch4Sm90ELb0ELb1ELb0ELb1ELb0ELb1ELb0ELb1ELb1ELb1ELb0ELb0EEENS1_21CollectiveEpilogueFwdINS6_IJSA_SA_SB_EEES9_NS_10bfloat16_tESF_Li256ELb1ELb1ELb0ELb1EEENS1_36VarlenDynamicPersistentTileSchedulerILi128ELi224ELi256ELi128ELb0ELb1ELb1ELb1ELb0ELb1EEEEEEEEEvNT_6ParamsE,(.L_x_2699 - _ZN7cutlass13device_kernelIN5flash11enable_sm90INS1_16FlashAttnFwdSm90INS1_25CollectiveMainloopFwdSm90ILi2EN4cute5tupleIJNS5_1CILi1EEES8_S8_EEENS6_IJNS7_ILi128EEENS7_ILi224EEESA_EEELi128ENS_12float_e4m3_tEfNS_4arch4Sm90ELb0ELb1ELb0ELb1ELb0ELb1ELb0ELb1ELb1ELb1ELb0ELb0EEENS1_21CollectiveEpilogueFwdINS6_IJSA_SA_SB_EEES9_NS_10bfloat16_tESF_Li256ELb1ELb1ELb0ELb1EEENS1_36VarlenDynamicPersistentTileSchedulerILi128ELi224ELi256ELi128ELb0ELb1ELb1ELb1ELb0ELb1EEEEEEEEEvNT_6ParamsE)
        .other          _ZN7cutlass13device_kernelIN5flash11enable_sm90INS1_16FlashAttnFwdSm90INS1_25CollectiveMainloopFwdSm90ILi2EN4cute5tupleIJNS5_1CILi1EEES8_S8_EEENS6_IJNS7_ILi128EEENS7_ILi224EEESA_EEELi128ENS_12float_e4m3_tEfNS_4arch4Sm90ELb0ELb1ELb0ELb1ELb0ELb1ELb0ELb1ELb1ELb1ELb0ELb0EEENS1_21CollectiveEpilogueFwdINS6_IJSA_SA_SB_EEES9_NS_10bfloat16_tESF_Li256ELb1ELb1ELb0ELb1EEENS1_36VarlenDynamicPersistentTileSchedulerILi128ELi224ELi256ELi128ELb0ELb1ELb1ELb1ELb0ELb1EEEEEEEEEvNT_6ParamsE,@"STO_CUDA_ENTRY STV_DEFAULT"
_ZN7cutlass13device_kernelIN5flash11enable_sm90INS1_16FlashAttnFwdSm90INS1_25CollectiveMainloopFwdSm90ILi2EN4cute5tupleIJNS5_1CILi1EEES8_S8_EEENS6_IJNS7_ILi128EEENS7_ILi224EEESA_EEELi128ENS_12float_e4m3_tEfNS_4arch4Sm90ELb0ELb1ELb0ELb1ELb0ELb1ELb0ELb1ELb1ELb1ELb0ELb0EEENS1_21CollectiveEpilogueFwdINS6_IJSA_SA_SB_EEES9_NS_10bfloat16_tESF_Li256ELb1ELb1ELb0ELb1EEENS1_36VarlenDynamicPersistentTileSchedulerILi128ELi224ELi256ELi128ELb0ELb1ELb1ELb1ELb0ELb1EEEEEEEEEvNT_6ParamsE:
        /* <DEDUP_REMOVED lines=24> */
.L_x_1273:
[----:B------:R-:W-:Y:S05]  /*0180*/  BSYNC B0 ;  /* 0x0000000000007941 */ /* 0x000fea0003800000 */
.L_x_1272:
        /* <DEDUP_REMOVED lines=41> */
.L_x_1274:
        /* <DEDUP_REMOVED lines=22> */
.L_x_1275:
        /* <DEDUP_REMOVED lines=18> */
.L_x_1276:
        /* <DEDUP_REMOVED lines=22> */
.L_x_1277:
        /* <DEDUP_REMOVED lines=22> */
.L_x_1278:
[----:B0-----:R-:W-:Y:S01]  /*0960*/  UMOV UR4, 0x1 ;  /* 0x0000000100047882 */ /* 0x001fe20000000000 */
[----:B------:R-:W-:Y:S01]  /*0970*/  PLOP3.LUT P0, PT, PT, PT, UP0, 0x80, 0x0 ;  /* 0x000000000000781c */ /* 0x000fe20003f0f008 */
[----:B------:R-:W-:Y:S01]  /*0980*/  USEL UR4, UR4, 0x2, !UP0 ;  /* 0x0000000204047887 */ /* 0x000fe2000c000000 */
[----:B------:R-:W-:Y:S01]  /*0990*/  NOP ;  /* 0x0000000000007918 */ /* 0x000fe20000000000 */
[----:B------:R-:W-:Y:S04]  /*09a0*/  BSSY B8, `(.L_x_1279) ;  /* 0x000332b000087945 */ /* 0x000fe80003800000 */
[----:B------:R-:W-:-:S05]  /*09b0*/  IMAD.U32 R2, RZ, RZ, UR4 ;  /* 0x00000004ff027e24 */ /* 0x000fca000f8e00ff */
[----:B------:R0:W-:Y:S01]  /*09c0*/  STL [R1+0xa4], R2 ;  /* 0x0000a40201007387 */ /* 0x0001e20000100800 */
[----:B-12-4-:R-:W-:Y:S06]  /*09d0*/  BAR.SYNC.DEFER_BLOCKING 0x0 ;  /* 0x0000000000007b1d */ /* 0x016fec0000010000 */
[----:B------:R-:W-:Y:S05]  /*09e0*/  @!P0 BRA `(.L_x_1280) ;  /* 0x000002c000308947 */ /* 0x000fea0003800000 */
.L_x_1281:
[----:B------:R-:W-:-:S08]  /*09f0*/  NOP ;  /* 0x0000000000007918 */ /* 0x000fd00000000000 */
[----:B------:R-:W1:Y:S02]  /*0a00*/  USETMAXREG.TRY_ALLOC.CTAPOOL UP0, 0xf0 ;  /* 0x000000f0000079c8 */ /* 0x000e640008000600 */
[----:B-1----:R-:W-:-:S13]  /*0a10*/  PLOP3.LUT P0, PT, PT, PT, UP0, 0x80, 0x0 ;  /* 0x000000000000781c */ /* 0x002fda0003f0f008 */
[----:B------:R-:W-:Y:S05]  /*0a20*/  @!P0 BRA `(.L_x_1281) ;  /* 0xfffffffc00f08947 */ /* 0x000fea000383ffff */
[----:B------:R-:W1:Y:S01]  /*0a30*/  S2R R0, SR_TID.X ;  /* 0x0000000000007919 */ /* 0x000e620000002100 */
[----:B------:R-:W2:Y:S01]  /*0a40*/  S2UR UR5, SR_CgaCtaId ;  /* 0x00000000000579c3 */ /* 0x000ea20000008800 */
[----:B------:R-:W-:Y:S01]  /*0a50*/  UMOV UR4, 0x400 ;  /* 0x0000040000047882 */ /* 0x000fe20000000000 */
[----:B------:R-:W-:-:S06]  /*0a60*/  LOP3.LUT R16, R16, 0xffbfffff, RZ, 0xc0, !PT ;  /* 0xffbfffff10107812 */ /* 0x000fcc00078ec0ff */
        /* <DEDUP_REMOVED lines=8> */
[----:B------:R-:W-:Y:S01]  /*0af0*/  @P0 LOP3.LUT R16, R16, 0x400000, RZ, 0xfc, !PT ;  /* 0x0040000010100812 */ /* 0x000fe200078efcff */
        /* <DEDUP_REMOVED lines=14> */
[----:B------:R-:W-:Y:S02]  /*0be0*/  LOP3.LUT R7, R4, 0xfffffffc, RZ, 0xc0, !PT ;  /* 0xfffffffc04077812 */ /* 0x000fe400078ec0ff */
[--C-:B------:R-:W-:Y:S02]  /*0bf0*/  SHF.R.S32.HI R23, RZ, 0x2, R4.reuse ;  /* 0x00000002ff177819 */ /* 0x100fe40000011404 */
[----:B------:R-:W-:Y:S01]  /*0c00*/  SHF.R.S32.HI R4, RZ, 0x1f, R4 ;  /* 0x0000001fff047819 */ /* 0x000fe20000011404 */
[----:B------:R-:W-:-:S03]  /*0c10*/  IMAD.IADD R7, R0, 0x1, -R7 ;  /* 0x0000000100077824 */ /* 0x000fc600078e0a07 */
[----:B------:R-:W-:Y:S01]  /*0c20*/  LEA.HI R4, R4, R23, RZ, 0x3 ;  /* 0x0000001704047211 */ /* 0x000fe200078f18ff */
[C---:B------:R-:W-:Y:S02]  /*0c30*/  IMAD.SHL.U32 R18, R7.reuse, 0x10, RZ ;  /* 0x0000001007127824 */ /* 0x040fe400078e00ff */
[----:B------:R-:W-:Y:S01]  /*0c40*/  IMAD.SHL.U32 R228, R7, 0x8, RZ ;  /* 0x0000000807e47824 */ /* 0x000fe200078e00ff */
[----:B------:R-:W-:Y:S02]  /*0c50*/  LOP3.LUT R4, R4, 0xfffffff8, RZ, 0xc0, !PT ;  /* 0xfffffff804047812 */ /* 0x000fe400078ec0ff */
[----:B------:R-:W-:Y:S01]  /*0c60*/  SHF.R.S32.HI R19, RZ, 0x1f, R18 ;  /* 0x0000001fff137819 */ /* 0x000fe20000011412 */
[----:B------:R-:W-:Y:S02]  /*0c70*/  VIADD R233, R228, 0x20 ;  /* 0x00000020e4e97836 */ /* 0x000fe40000000000 */
[----:B------:R-:W-:Y:S01]  /*0c80*/  IMAD.IADD R230, R23, 0x1, -R4 ;  /* 0x0000000117e67824 */ /* 0x000fe200078e0a04 */
[----:B--2---:R-:W-:-:S02]  /*0c90*/  R2UR UR4, R2 ;  /* 0x00000000020472ca */ /* 0x004fc400000e0000 */
[----:B------:R-:W-:-:S04]  /*0ca0*/  LEA.HI R2, R3, R0, RZ, 0x7 ;  /* 0x0000000003027211 */ /* 0x000fc800078f38ff */
[----:B------:R-:W-:-:S05]  /*0cb0*/  LOP3.LUT R5, R2, 0xffffff80, RZ, 0xc0, !PT ;  /* 0xffffff8002057812 */ /* 0x000fca00078ec0ff */
[----:B------:R-:W-:Y:S01]  /*0cc0*/  IMAD.IADD R6, R0, 0x1, -R5 ;  /* 0x0000000100067824 */ /* 0x000fe200078e0a05 */
[----:B------:R-:W-:Y:S01]  /*0cd0*/  LEA.HI R0, R3, R0, RZ, 0x5 ;  /* 0x0000000003007211 */ /* 0x000fe200078f28ff */
[----:B------:R-:W-:-:S03]  /*0ce0*/  ULOP3.LUT UR4, UR4, 0x1, URZ, 0xfc, !UPT ;  /* 0x0000000104047892 */ /* 0x000fc6000f8efc3f */
[----:B------:R-:W-:Y:S01]  /*0cf0*/  SHF.R.S32.HI R9, RZ, 0x1f, R6 ;  /* 0x0000001fff097819 */ /* 0x000fe20000011406 */
[----:B------:R-:W-:-:S03]  /*0d00*/  IMAD.SHL.U32 R0, R0, 0x20, RZ ;  /* 0x0000002000007824 */ /* 0x000fc600078e00ff */
[CC--:B------:R-:W-:Y:S02]  /*0d10*/  LEA.HI R8, R9.reuse, R6.reuse, RZ, 0x2 ;  /* 0x0000000609087211 */ /* 0x0c0fe400078f10ff */
[----:B------:R-:W-:Y:S02]  /*0d20*/  LEA.HI R9, R9, R6, RZ, 0x5 ;  /* 0x0000000609097211 */ /* 0x000fe400078f28ff */
[--C-:B------:R-:W-:Y:S02]  /*0d30*/  SHF.R.S32.HI R10, RZ, 0x2, R8.reuse ;  /* 0x00000002ff0a7819 */ /* 0x100fe40000011408 */
[----:B------:R-:W-:Y:S02]  /*0d40*/  SHF.R.S32.HI R5, RZ, 0x1f, R8 ;  /* 0x0000001fff057819 */ /* 0x000fe40000011408 */
[----:B------:R-:W-:Y:S02]  /*0d50*/  SHF.R.S32.HI R9, RZ, 0x5, R9 ;  /* 0x00000005ff097819 */ /* 0x000fe40000011409 */
[----:B------:R-:W-:-:S02]  /*0d60*/  LEA.HI R11, R5, R10, RZ, 0x3 ;  /* 0x0000000a050b7211 */ /* 0x000fc400078f18ff */
[----:B------:R-:W-:Y:S02]  /*0d70*/  SHF.R.S32.HI R5, RZ, 0x7, R2 ;  /* 0x00000007ff057819 */ /* 0x000fe40000011402 */
[----:B------:R-:W-:Y:S02]  /*0d80*/  LOP3.LUT R11, R11, 0xfffffff8, RZ, 0xc0, !PT ;  /* 0xfffffff80b0b7812 */ /* 0x000fe400078ec0ff */
[----:B------:R-:W-:Y:S02]  /*0d90*/  LEA.HI R2, R2, R5, RZ, 0x1 ;  /* 0x0000000502027211 */ /* 0x000fe400078f08ff */
[----:B------:R-:W-:Y:S01]  /*0da0*/  LOP3.LUT R0, R0, 0xfffffc00, RZ, 0xc0, !PT ;  /* 0xfffffc0000007812 */ /* 0x000fe200078ec0ff */
[----:B------:R-:W-:Y:S01]  /*0db0*/  IMAD.IADD R10, R10, 0x1, -R11 ;  /* 0x000000010a0a7824 */ /* 0x000fe200078e0a0b */
[----:B------:R-:W-:Y:S02]  /*0dc0*/  LOP3.LUT R2, R2, 0x3fffffe, RZ, 0xc0, !PT ;  /* 0x03fffffe02027812 */ /* 0x000fe400078ec0ff */
[----:B------:R-:W-:Y:S01]  /*0dd0*/  LEA.HI R11, R7, R7, RZ, 0x1 ;  /* 0x00000007070b7211 */ /* 0x000fe200078f08ff */
[----:B------:R-:W-:-:S02]  /*0de0*/  IMAD R9, R9, 0x10, R10 ;  /* 0x0000001009097824 */ /* 0x000fc400078e020a */
[----:B------:R-:W-:Y:S01]  /*0df0*/  IMAD.IADD R2, R5, 0x1, -R2 ;  /* 0x0000000105027824 */ /* 0x000fe200078e0a02 */
[----:B------:R-:W-:Y:S02]  /*0e00*/  LOP3.LUT R12, R11, 0x1ffffffe, RZ, 0xc0, !PT ;  /* 0x1ffffffe0b0c7812 */ /* 0x000fe400078ec0ff */
[----:B------:R-:W-:Y:S01]  /*0e10*/  LOP3.LUT R11, R8, 0x7ffffffc, RZ, 0xc0, !PT ;  /* 0x7ffffffc080b7812 */ /* 0x000fe200078ec0ff */
[----:B------:R-:W-:Y:S02]  /*0e20*/  IMAD R2, R2, 0x40, R9 ;  /* 0x0000004002027824 */ /* 0x000fe400078e0209 */
[----:B------:R-:W-:Y:S02]  /*0e30*/  IMAD.IADD R5, R7, 0x1, -R12 ;  /* 0x0000000107057824 */ /* 0x000fe400078e0a0c */
[----:B------:R-:W-:Y:S02]  /*0e40*/  IMAD.IADD R3, R6, 0x1, -R11 ;  /* 0x0000000106037824 */ /* 0x000fe400078e0a0b */
[----:B------:R-:W-:-:S02]  /*0e50*/  IMAD R2, R5, 0x8, R2 ;  /* 0x0000000805027824 */ /* 0x000fc400078e0202 */
[C---:B------:R-:W-:Y:S01]  /*0e60*/  VIADD R9, R23.reuse, 0x40 ;  /* 0x0000004017097836 */ /* 0x040fe20000000000 */
[----:B------:R0:W-:Y:S01]  /*0e70*/  STL [R1+0x6c], R3 ;  /* 0x00006c0301007387 */ /* 0x0001e20000100800 */
[C---:B------:R-:W-:Y:S02]  /*0e80*/  VIADD R8, R23.reuse, 0x80 ;  /* 0x0000008017087836 */ /* 0x040fe40000000000 */
[----:B------:R-:W-:Y:S01]  /*0e90*/  VIADD R6, R23, 0xc0 ;  /* 0x000000c017067836 */ /* 0x000fe20000000000 */
[----:B------:R-:W-:Y:S04]  /*0ea0*/  STL [R1+0x74], R13 ;  /* 0x0000740d01007387 */ /* 0x000fe80000100800 */
[----:B------:R1:W-:Y:S01]  /*0eb0*/  STL [R1+0x80], R2 ;  /* 0x0000800201007387 */ /* 0x0003e20000100800 */
[----:B------:R-:W-:-:S02]  /*0ec0*/  SHF.R.S32.HI R5, RZ, 0x1f, R6 ;  /* 0x0000001fff057819 */ /* 0x000fc40000011406 */
[----:B0-----:R-:W-:Y:S01]  /*0ed0*/  SHF.R.S32.HI R3, RZ, 0x1f, R8 ;  /* 0x0000001fff037819 */ /* 0x001fe20000011408 */
[----:B------:R-:W-:Y:S01]  /*0ee0*/  STL [R1+0x78], R14 ;  /* 0x0000780e01007387 */ /* 0x000fe20000100800 */
[----:B------:R-:W-:Y:S02]  /*0ef0*/  LEA.HI R5, R5, R6, RZ, 0x3 ;  /* 0x0000000605057211 */ /* 0x000fe400078f18ff */
[----:B------:R-:W-:Y:S01]  /*0f00*/  LEA.HI R3, R3, R8, RZ, 0x3 ;  /* 0x0000000803037211 */ /* 0x000fe200078f18ff */
[----:B------:R-:W-:Y:S01]  /*0f10*/  STL [R1+0x7c], R15 ;  /* 0x00007c0f01007387 */ /* 0x000fe20000100800 */
[----:B-1----:R-:W-:Y:S01]  /*0f20*/  IMAD.U32 R2, RZ, RZ, UR4 ;  /* 0x00000004ff027e24 */ /* 0x002fe2000f8e00ff */
[----:B------:R-:W-:Y:S02]  /*0f30*/  UMOV UR4, URZ ;  /* 0x0000003f00047c82 */ /* 0x000fe40008000000 */
[----:B------:R-:W-:Y:S01]  /*0f40*/  STL [R1+0x50], RZ ;  /* 0x000050ff01007387 */ /* 0x000fe20000100800 */
[----:B------:R-:W-:-:S02]  /*0f50*/  IMAD.SHL.U32 R3, R3, 0x80, RZ ;  /* 0x0000008003037824 */ /* 0x000fc400078e00ff */
[----:B------:R-:W-:Y:S01]  /*0f60*/  IMAD.SHL.U32 R5, R5, 0x80, RZ ;  /* 0x0000008005057824 */ /* 0x000fe200078e00ff */
[----:B------:R0:W-:Y:S04]  /*0f70*/  STL [R1+0x68], R2 ;  /* 0x0000680201007387 */ /* 0x0001e80000100800 */
[----:B------:R1:W-:Y:S01]  /*0f80*/  STL [R1+0x84], R0 ;  /* 0x0000840001007387 */ /* 0x0003e20000100800 */
[----:B0-----:R-:W-:Y:S02]  /*0f90*/  SHF.R.S32.HI R2, RZ, 0x1f, R9 ;  /* 0x0000001fff027819 */ /* 0x001fe40000011409 */
[----:B-1----:R-:W-:Y:S01]  /*0fa0*/  SHF.R.S32.HI R0, RZ, 0x1f, R23 ;  /* 0x0000001fff007819 */ /* 0x002fe20000011417 */
[----:B------:R-:W-:Y:S01]  /*0fb0*/  IMAD.SHL.U32 R0, R9, 0x80, RZ ;  /* 0x0000008009007824 */ /* 0x000fe200078e00ff */
[----:B------:R-:W-:-:S04]  /*0fc0*/  LEA.HI R2, R2, R9, RZ, 0x3 ;  /* 0x0000000902027211 */ /* 0x000fc800078f18ff */
[----:B------:R-:W-:Y:S01]  /*0fd0*/  LOP3.LUT R0, R0, 0x380, RZ, 0xc0, !PT ;  /* 0x0000038000007812 */ /* 0x000fe200078ec0ff */
[----:B------:R-:W-:-:S03]  /*0fe0*/  IMAD.SHL.U32 R2, R2, 0x80, RZ ;  /* 0x0000008002027824 */ /* 0x000fc600078e00ff */
[----:B------:R-:W-:Y:S02]  /*0ff0*/  SHF.R.U32.HI R4, RZ, 0x3, R0 ;  /* 0x00000003ff047819 */ /* 0x000fe40000011600 */
[----:B------:R-:W-:Y:S02]  /*1000*/  LOP3.LUT R0, R0, 0x70, R18, 0xf8, !PT ;  /* 0x0000007000007812 */ /* 0x000fe400078ef812 */
[----:B------:R-:W-:-:S04]  /*1010*/  LOP3.LUT R2, R2, 0xfffffc00, RZ, 0xc0, !PT ;  /* 0xfffffc0002027812 */ /* 0x000fc800078ec0ff */
[----:B------:R-:W-:Y:S01]  /*1020*/  LOP3.LUT R0, R2, R0, R4, 0xf6, !PT ;  /* 0x0000000002007212 */ /* 0x000fe200078ef604 */
[----:B------:R0:W-:Y:S01]  /*1030*/  STL [R1+0x88], R2 ;  /* 0x0000880201007387 */ /* 0x0001e20000100800 */
[----:B------:R-:W-:Y:S02]  /*1040*/  LOP3.LUT R4, R3, 0xfffffc00, RZ, 0xc0, !PT ;  /* 0xfffffc0003047812 */ /* 0x000fe400078ec0ff */
[----:B------:R-:W-:-:S03]  /*1050*/  LOP3.LUT R3, R5, 0xfffffc00, RZ, 0xc0, !PT ;  /* 0xfffffc0005037812 */ /* 0x000fc600078ec0ff */
[----:B------:R1:W-:Y:S01]  /*1060*/  STL [R1+0x90], R4 ;  /* 0x0000900401007387 */ /* 0x0003e20000100800 */
[----:B0-----:R-:W-:-:S03]  /*1070*/  IMAD.IADD R2, R17, 0x1, R0 ;  /* 0x0000000111027824 */ /* 0x001fc600078e0200 */
[----:B------:R1:W-:Y:S01]  /*1080*/  STL [R1+0x8c], R3 ;  /* 0x00008c0301007387 */ /* 0x0003e20000100800 */
[----:B------:R-:W-:-:S03]  /*1090*/  IMAD.U32 R0, RZ, RZ, UR4 ;  /* 0x00000004ff007e24 */ /* 0x000fc6000f8e00ff */
[----:B------:R1:W-:Y:S04]  /*10a0*/  STL [R1+0xa0], R2 ;  /* 0x0000a00201007387 */ /* 0x0003e80000100800 */
[----:B------:R1:W-:Y:S02]  /*10b0*/  STL [R1+0x9c], R0 ;  /* 0x00009c0001007387 */ /* 0x0003e40000100800 */
.L_x_1528:
[----:B--2---:R-:W2:Y:S01]  /*10c0*/  LDL R28, [R1+0x7c] ;  /* 0x00007c00011c7983 */ /* 0x004ea20000100800 */
[----:B------:R-:W-:Y:S05]  /*10d0*/  YIELD ;  /* 0x0000000000007946 */ /* 0x000fea0003800000 */
[----:B------:R-:W-:Y:S01]  /*10e0*/  ULDC.64 UR4, c[0x0][0xa28] ;  /* 0x00028a0000047ab9 */ /* 0x000fe20000000a00 */
[----:B-1-3--:R-:W2:Y:S01]  /*10f0*/  LDC.64 R4, c[0x0][0xa08] ;  /* 0x00028200ff047b82 */ /* 0x00aea20000000a00 */
[----:B------:R-:W-:Y:S01]  /*1100*/  ISETP.NE.U32.AND P1, PT, RZ, UR4, PT ;  /* 0x00000004ff007c0c */ /* 0x000fe2000bf25070 */
[----:B------:R-:W-:Y:S01]  /*1110*/  ULDC.64 UR6, c[0x0][0x208] ;  /* 0x0000820000067ab9 */ /* 0x000fe20000000a00 */
[----:B------:R-:W-:-:S02]  /*1120*/  IMAD.MOV.U32 R0, RZ, RZ, RZ ;  /* 0x000000ffff007224 */ /* 0x000fc400078e00ff */
[----:B------:R-:W-:Y:S01]  /*1130*/  ISETP.NE.AND.EX P1, PT, RZ, UR5, PT, P1 ;  /* 0x00000005ff007c0c */ /* 0x000fe2000bf25310 */
[----:B------:R-:W-:Y:S01]  /*1140*/  ULDC.64 UR4, c[0x0][0xa18] ;  /* 0x0002860000047ab9 */ /* 0x000fe20000000a00 */
[----:B----4-:R-:W-:Y:S01]  /*1150*/  IMAD.MOV.U32 R26, RZ, RZ, RZ ;  /* 0x000000ffff1a7224 */ /* 0x010fe200078e00ff */
[----:B------:R-:W-:-:S04]  /*1160*/  ISETP.NE.U32.AND P2, PT, RZ, UR4, PT ;  /* 0x00000004ff007c0c */ /* 0x000fc8000bf45070 */
[----:B------:R-:W-:Y:S01]  /*1170*/  ISETP.NE.AND.EX P2, PT, RZ, UR5, PT, P2 ;  /* 0x00000005ff007c0c */ /* 0x000fe2000bf45320 */
[----:B------:R-:W-:Y:S02]  /*1180*/  ULDC.64 UR4, c[0x0][0xa08] ;  /* 0x0002820000047ab9 */ /* 0x000fe40000000a00 */
[----:B------:R-:W-:-:S03]  /*1190*/  ISETP.NE.U32.AND P0, PT, RZ, UR4, PT ;  /* 0x00000004ff007c0c */ /* 0x000fc6000bf05070 */
[----:B------:R-:W0:Y:S08]  /*11a0*/  @P1 LDC.64 R2, c[0x0][0xa28] ;  /* 0x00028a00ff021b82 */ /* 0x000e300000000a00 */
[----:B------:R-:W1:Y:S01]  /*11b0*/  @P2 LDC.64 R6, c[0x0][0xa18] ;  /* 0x00028600ff062b82 */ /* 0x000e620000000a00 */
[----:B------:R-:W-:Y:S01]  /*11c0*/  ULDC UR4, c[0x0][0x288] ;  /* 0x0000a20000047ab9 */ /* 0x000fe20000000800 */
[----:B------:R-:W-:Y:S01]  /*11d0*/  ISETP.NE.AND.EX P0, PT, RZ, UR5, PT, P0 ;  /* 0x00000005ff007c0c */ /* 0x000fe2000bf05300 */
[----:B------:R-:W-:Y:S01]  /*11e0*/  IMAD.U32 R10, RZ, RZ, UR4 ;  /* 0x00000004ff0a7e24 */ /* 0x000fe2000f8e00ff */
[----:B------:R-:W-:Y:S01]  /*11f0*/  ULDC.64 UR4, c[0x0][0x418] ;  /* 0x0001060000047ab9 */ /* 0x000fe20000000a00 */
[----:B--2---:R-:W-:-:S04]  /*1200*/  IMAD.WIDE R8, R28, 0x4, R4 ;  /* 0x000000041c087825 */ /* 0x004fc800078e0204 */
[----:B-1----:R-:W-:Y:S01]  /*1210*/  @P2 IMAD.WIDE R4, R28, 0x4, R6 ;  /* 0x000000041c042825 */ /* 0x002fe200078e0206 */
[----:B------:R-:W-:-:S05]  /*1220*/  UISETP.NE.U32.AND UP0, UPT, UR4, URZ, UPT ;  /* 0x0000003f0400728c */ /* 0x000fca000bf05070 */
[----:B------:R-:W5:Y:S01]  /*1230*/  @P0 LDG.E R26, desc[UR6][R8.64] ;  /* 0x00000006081a0981 */ /* 0x000f62000c1e1900 */
[----:B------:R-:W-:Y:S01]  /*1240*/  ULDC UR4, c[0x0][0x424] ;  /* 0x0001090000047ab9 */ /* 0x000fe20000000800 */
[----:B0-----:R-:W-:Y:S02]  /*1250*/  @P1 IMAD.WIDE R2, R28, 0x4, R2 ;  /* 0x000000041c021825 */ /* 0x001fe400078e0202 */
[----:B------:R-:W2:Y:S01]  /*1260*/  @P2 LDG.E R10, desc[UR6][R4.64] ;  /* 0x00000006040a2981 */ /* 0x000ea2000c1e1900 */
[----:B------:R-:W-:-:S03]  /*1270*/  UISETP.NE.AND.EX UP0, UPT, UR5, URZ, UPT, UP0 ;  /* 0x0000003f0500728c */ /* 0x000fc6000bf05300 */
[----:B------:R-:W-:Y:S01]  /*1280*/  ULDC UR5, c[0x0][0x2f0] ;  /* 0x0000bc0000057ab9 */ /* 0x000fe20000000800 */
[----:B------:R-:W-:Y:S01]  /*1290*/  USEL UR4, UR4, 0x1, UP0 ;  /* 0x0000000104047887 */ /* 0x000fe20008000000 */
[----:B------:R0:W5:Y:S03]  /*12a0*/  @P1 LDG.E R0, desc[UR6][R2.64] ;  /* 0x0000000602001981 */ /* 0x000166000c1e1900 */
[----:B------:R-:W-:-:S03]  /*12b0*/  UIMAD UR4, UR4, UR5, URZ ;  /* 0x00000005040472a4 */ /* 0x000fc6000f8e023f */
[----:B------:R-:W-:-:S03]  /*12c0*/  ULDC UR5, c[0x0][0x348] ;  /* 0x0000d20000057ab9 */ /* 0x000fc60000000800 */
[----:B------:R-:W-:Y:S02]  /*12d0*/  IMAD.U32 R25, RZ, RZ, UR4 ;  /* 0x00000004ff197e24 */ /* 0x000fe4000f8e00ff */
[----:B0-----:R-:W-:Y:S01]  /*12e0*/  IMAD.U32 R2, RZ, RZ, UR5 ;  /* 0x00000005ff027e24 */ /* 0x001fe2000f8e00ff */
[----:B--2---:R0:W-:Y:S01]  /*12f0*/  STL [R1+0x10], R10 ;  /* 0x0000100a01007387 */ /* 0x0041e20000100800 */
[----:B------:R-:W-:Y:S01]  /*1300*/  IMAD.MOV.U32 R14, RZ, RZ, R10 ;  /* 0x000000ffff0e7224 */ /* 0x000fe200078e000a */
[----:B------:R-:W-:Y:S06]  /*1310*/  @P2 BRA `(.L_x_1283) ;  /* 0x00000000002c2947 */ /* 0x000fec0003800000 */
[----:B------:R-:W-:Y:S02]  /*1320*/  ULDC.64 UR4, c[0x0][0xa00] ;  /* 0x0002800000047ab9 */ /* 0x000fe40000000a00 */
[----:B------:R-:W-:-:S04]  /*1330*/  ISETP.NE.U32.AND P1, PT, RZ, UR4, PT ;  /* 0x00000004ff007c0c */ /* 0x000fc8000bf25070 */
[----:B------:R-:W-:-:S13]  /*1340*/  ISETP.NE.AND.EX P1, PT, RZ, UR5, PT, P1 ;  /* 0x00000005ff007c0c */ /* 0x000fda000bf25310 */
[----:B------:R-:W-:Y:S05]  /*1350*/  @!P1 BRA `(.L_x_1283) ;  /* 0x00000000001c9947 */ /* 0x000fea0003800000 */
[----:B------:R-:W1:Y:S01]  /*1360*/  LDC.64 R4, c[0x0][0xa00] ;  /* 0x00028000ff047b82 */ /* 0x000e620000000a00 */
[----:B------:R-:W-:Y:S01]  /*1370*/  ULDC.64 UR4, c[0x0][0x208] ;  /* 0x0000820000047ab9 */ /* 0x000fe20000000a00 */
[----:B-1----:R-:W-:-:S05]  /*1380*/  IMAD.WIDE R4, R28, 0x4, R4 ;  /* 0x000000041c047825 */ /* 0x002fca00078e0204 */
[----:B------:R-:W2:Y:S04]  /*1390*/  LDG.E R3, desc[UR4][R4.64] ;  /* 0x0000000404037981 */ /* 0x000ea8000c1e1900 */
[----:B------:R-:W2:Y:S02]  /*13a0*/  LDG.E R6, desc[UR4][R4.64+0x4] ;  /* 0x0000040404067981 */ /* 0x000ea4000c1e1900 */
[----:B--2---:R-:W-:-:S05]  /*13b0*/  IMAD.IADD R14, R6, 0x1, -R3 ;  /* 0x00000001060e7824 */ /* 0x004fca00078e0a03 */
[----:B------:R1:W-:Y:S02]  /*13c0*/  STL [R1+0x10], R14 ;  /* 0x0000100e01007387 */ /* 0x0003e40000100800 */
.L_x_1283:
[----:B------:R-:W2:Y:S01]  /*13d0*/  LDL R27, [R1+0x78] ;  /* 0x00007800011b7983 */ /* 0x000ea20000100800 */
[----:B------:R-:W-:Y:S02]  /*13e0*/  ULDC.64 UR4, c[0x0][0xa20] ;  /* 0x0002880000047ab9 */ /* 0x000fe40000000a00 */
[----:B------:R-:W-:-:S04]  /*13f0*/  ISETP.NE.U32.AND P1, PT, RZ, UR4, PT ;  /* 0x00000004ff007c0c */ /* 0x000fc8000bf25070 */
[----:B------:R-:W-:Y:S01]  /*1400*/  ISETP.NE.AND.EX P1, PT, RZ, UR5, PT, P1 ;  /* 0x00000005ff007c0c */ /* 0x000fe2000bf25310 */
[----:B--2---:R2:W-:Y:S04]  /*1410*/  STL [R1+0x94], R27 ;  /* 0x0000941b01007387 */ /* 0x0045e80000100800 */
[----:B------:R2:W-:Y:S08]  /*1420*/  STL [R1+0x98], R28 ;  /* 0x0000981c01007387 */ /* 0x0005f00000100800 */
[----:B------:R-:W-:Y:S05]  /*1430*/  @!P1 BRA `(.L_x_1284) ;  /* 0x0000000000149947 */ /* 0x000fea0003800000 */
[----:B------:R-:W3:Y:S01]  /*1440*/  LDC.64 R4, c[0x0][0xa20] ;  /* 0x00028800ff047b82 */ /* 0x000ee20000000a00 */
[----:B------:R-:W-:Y:S01]  /*1450*/  ULDC.64 UR4, c[0x0][0x208] ;  /* 0x0000820000047ab9 */ /* 0x000fe20000000a00 */
[----:B---3--:R-:W-:-:S05]  /*1460*/  IMAD.WIDE R4, R28, 0x4, R4 ;  /* 0x000000041c047825 */ /* 0x008fca00078e0204 */
[----:B------:R3:W5:Y:S01]  /*1470*/  LDG.E R25, desc[UR4][R4.64] ;  /* 0x0000000404197981 */ /* 0x000762000c1e1900 */
[----:B------:R-:W-:Y:S05]  /*1480*/  BRA `(.L_x_1285) ;  /* 0x0000000000147947 */ /* 0x000fea0003800000 */
.L_x_1284:
[----:B------:R-:W-:Y:S05]  /*1490*/  @!P0 BRA `(.L_x_1285) ;  /* 0x0000000000108947 */ /* 0x000fea0003800000 */
[----:B------:R-:W-:Y:S02]  /*14a0*/  ULDC.64 UR4, c[0x0][0x208] ;  /* 0x0000820000047ab9 */ /* 0x000fe40000000a00 */
[----:B------:R-:W3:Y:S04]  /*14b0*/  LDG.E R4, desc[UR4][R8.64] ;  /* 0x0000000408047981 */ /* 0x000ee8000c1e1900 */
[----:B------:R-:W3:Y:S02]  /*14c0*/  LDG.E R25, desc[UR4][R8.64+0x4] ;  /* 0x0000040408197981 */ /* 0x000ee4000c1e1900 */
[----:B---3--:R-:W-:-:S07]  /*14d0*/  IMAD.IADD R25, R25, 0x1, -R4 ;  /* 0x0000000119197824 */ /* 0x008fce00078e0a04 */
.L_x_1285:
[----:B------:R-:W-:Y:S01]  /*14e0*/  ULDC.64 UR4, c[0x0][0xa10] ;  /* 0x0002840000047ab9 */ /* 0x000fe20000000a00 */
[----:B------:R-:W-:Y:S01]  /*14f0*/  ULDC.64 UR6, c[0x0][0x208] ;  /* 0x0000820000067ab9 */ /* 0x000fe20000000a00 */
[----:B------:R-:W-:Y:S01]  /*1500*/  ISETP.NE.U32.AND P0, PT, RZ, UR4, PT ;  /* 0x00000004ff007c0c */ /* 0x000fe2000bf05070 */
[----:B------:R-:W4:Y:S01]  /*1510*/  LDL.LU R15, [R1+0x74] ;  /* 0x00007400010f7983 */ /* 0x000f220000300800 */
[----:B------:R-:W0:Y:S02]  /*1520*/  LDC R9, c[0x0][0x448] ;  /* 0x00011200ff097b82 */ /* 0x000e240000000800 */
[----:B------:R-:W-:Y:S01]  /*1530*/  ISETP.NE.AND.EX P0, PT, RZ, UR5, PT, P0 ;  /* 0x00000005ff007c0c */ /* 0x000fe2000bf05300 */
[----:B------:R-:W-:Y:S02]  /*1540*/  ULDC.64 UR4, c[0x0][0xa30] ;  /* 0x00028c0000047ab9 */ /* 0x000fe40000000a00 */
[----:B------:R-:W-:Y:S01]  /*1550*/  ISETP.NE.U32.AND P1, PT, RZ, UR4, PT ;  /* 0x00000004ff007c0c */ /* 0x000fe2000bf25070 */
[----:B-----5:R-:W-:-:S02]  /*1560*/  IMAD.MOV.U32 R123, RZ, RZ, R25 ;  /* 0x000000ffff7b7224 */ /* 0x020fc400078e0019 */
[----:B------:R-:W1:Y:S01]  /*1570*/  LDC.64 R12, c[0x0][0x9e0] ;  /* 0x00027800ff0c7b82 */ /* 0x000e620000000a00 */
[----:B------:R-:W-:-:S07]  /*1580*/  ISETP.NE.AND.EX P1, PT, RZ, UR5, PT, P1 ;  /* 0x00000005ff007c0c */ /* 0x000fce000bf25310 */
[----:B---3--:R-:W3:Y:S08]  /*1590*/  @P0 LDC.64 R4, c[0x0][0xa10] ;  /* 0x00028400ff040b82 */ /* 0x008ef00000000a00 */
[----:B------:R-:W2:Y:S01]  /*15a0*/  @P1 LDC.64 R6, c[0x0][0xa30] ;  /* 0x00028c00ff061b82 */ /* 0x000ea20000000a00 */
[----:B---3--:R-:W-:-:S05]  /*15b0*/  @P0 IMAD.WIDE R4, R28, 0x4, R4 ;  /* 0x000000041c040825 */ /* 0x008fca00078e0204 */
[----:B------:R-:W3:Y:S04]  /*15c0*/  @P0 LDG.E R3, desc[UR6][R4.64] ;  /* 0x0000000604030981 */ /* 0x000ee8000c1e1900 */
[----:B------:R1:W3:Y:S01]  /*15d0*/  @P0 LDG.E R8, desc[UR6][R4.64+0x4] ;  /* 0x0000040604080981 */ /* 0x0002e2000c1e1900 */
[----:B--2---:R-:W-:-:S05]  /*15e0*/  @P1 IMAD.WIDE R6, R28, 0x4, R6 ;  /* 0x000000041c061825 */ /* 0x004fca00078e0206 */
[----:B------:R2:W5:Y:S01]  /*15f0*/  @P1 LDG.E R123, desc[UR6][R6.64] ;  /* 0x00000006067b1981 */ /* 0x000562000c1e1900 */
[----:B0-----:R-:W-:Y:S01]  /*1600*/  ISETP.NE.AND P1, PT, R9, 0x1, PT ;  /* 0x000000010900780c */ /* 0x001fe20003f25270 */
[----:B------:R-:W-:Y:S01]  /*1610*/  IMAD.IADD R11, R25, 0x1, -R0 ;  /* 0x00000001190b7824 */ /* 0x000fe200078e0a00 */
[----:B-1----:R-:W-:Y:S01]  /*1620*/  ISETP.GE.AND P2, PT, R13, 0x1, PT ;  /* 0x000000010d00780c */ /* 0x002fe20003f46270 */
[----:B------:R-:W-:-:S10]  /*1630*/  IMAD.MOV.U32 R4, RZ, RZ, RZ ;  /* 0x000000ffff047224 */ /* 0x000fd400078e00ff */
[----:B------:R-:W0:Y:S08]  /*1640*/  @P1 LDC R9, c[0x0][0x44c] ;  /* 0x00011300ff091b82 */ /* 0x000e300000000800 */
[----:B------:R-:W1:Y:S01]  /*1650*/  @P1 LDC R10, c[0x0][0x450] ;  /* 0x00011400ff0a1b82 */ /* 0x000e620000000800 */
[----:B----4-:R-:W-:-:S04]  /*1660*/  IMAD.SHL.U32 R15, R15, 0x80, RZ ;  /* 0x000000800f0f7824 */ /* 0x010fc800078e00ff */
[----:B------:R-:W-:Y:S01]  /*1670*/  VIADD R0, R15, 0x7f ;  /* 0x0000007f0f007836 */ /* 0x000fe20000000000 */
[----:B------:R2:W-:Y:S01]  /*1680*/  STL [R1+0x60], R15 ;  /* 0x0000600f01007387 */ /* 0x0005e20000100800 */
[----:B---3--:R-:W-:Y:S02]  /*1690*/  @P0 IMAD.IADD R2, R8, 0x1, -R3 ;  /* 0x0000000108020824 */ /* 0x008fe400078e0a03 */
[----:B0-----:R-:W-:-:S04]  /*16a0*/  @P1 IMAD.HI.U32 R3, R0, R9, RZ ;  /* 0x0000000900031227 */ /* 0x001fc800078e00ff */
[----:B------:R-:W-:Y:S01]  /*16b0*/  IMAD.IADD R8, R11, 0x1, R2 ;  /* 0x000000010b087824 */ /* 0x000fe200078e0202 */
[----:B-1----:R-:W-:-:S03]  /*16c0*/  @P1 SHF.R.U32.HI R0, RZ, R10, R3 ;  /* 0x0000000aff001219 */ /* 0x002fc60000011603 */
[C---:B------:R-:W-:Y:S01]  /*16d0*/  VIADD R5, R8.reuse, 0xdf ;  /* 0x000000df08057836 */ /* 0x040fe20000000000 */
[----:B------:R2:W-:Y:S01]  /*16e0*/  STL [R1+0x14], R8 ;  /* 0x0000140801007387 */ /* 0x0005e20000100800 */
[----:B------:R-:W-:Y:S02]  /*16f0*/  IADD3 R139, R8, 0x1, -R14 ;  /* 0x00000001088b7810 */ /* 0x000fe40007ffe80e */
[----:B------:R-:W-:-:S04]  /*1700*/  IMAD.HI R4, R5, -0x6db6db6d, R4 ;  /* 0x9249249305047827 */ /* 0x000fc800078e0204 */
[----:B------:R-:W-:Y:S01]  /*1710*/  IMAD.IADD R3, R139, 0x1, R0 ;  /* 0x000000018b037824 */ /* 0x000fe200078e0200 */
[----:B------:R-:W-:-:S04]  /*1720*/  SHF.R.U32.HI R141, RZ, 0x1f, R4 ;  /* 0x0000001fff8d7819 */ /* 0x000fc80000011604 */
[----:B------:R-:W-:Y:S01]  /*1730*/  LEA.HI.SX32 R141, R4, R141, 0x19 ;  /* 0x0000008d048d7211 */ /* 0x000fe200078fcaff */
[----:B------:R-:W-:Y:S01]  /*1740*/  IMAD.IADD R4, R3, 0x1, R12 ;  /* 0x0000000103047824 */ /* 0x000fe200078e020c */
[----:B--2---:R-:W-:Y:S06]  /*1750*/  @!P2 BRA `(.L_x_1286) ;  /* 0x000000000048a947 */ /* 0x004fec0003800000 */
[C---:B------:R-:W-:Y:S01]  /*1760*/  ISETP.GT.AND P0, PT, R3.reuse, RZ, PT ;  /* 0x000000ff0300720c */ /* 0x040fe20003f04270 */
[----:B------:R-:W-:Y:S01]  /*1770*/  BSSY B0, `(.L_x_1287) ;  /* 0x000000e000007945 */ /* 0x000fe20003800000 */
[----:B------:R-:W-:-:S11]  /*1780*/  VIADD R0, R3, 0xffffffff ;  /* 0xffffffff03007836 */ /* 0x000fd60000000000 */
        /* <DEDUP_REMOVED lines=8> */
.L_x_1288:
[----:B------:R-:W-:-:S13]  /*1810*/  ISETP.NE.AND P0, PT, R13, 0x1, PT ;  /* 0x000000010d00780c */ /* 0x000fda0003f05270 */
[----:B------:R-:W0:Y:S02]  /*1820*/  @P0 LDC.64 R6, c[0x0][0x9e8] ;  /* 0x00027a00ff060b82 */ /* 0x000e240000000a00 */
[----:B0-----:R-:W-:-:S05]  /*1830*/  @P0 IMAD.HI.U32 R6, R0, R6, RZ ;  /* 0x0000000600060227 */ /* 0x001fca00078e00ff */
[----:B------:R-:W-:-:S07]  /*1840*/  @P0 SHF.R.U32.HI R0, RZ, R7, R6 ;  /* 0x00000007ff000219 */ /* 0x000fce0000011606 */
.L_x_1289:
[----:B------:R-:W-:Y:S05]  /*1850*/  BSYNC B0 ;  /* 0x0000000000007941 */ /* 0x000fea0003800000 */
.L_x_1287:
[----:B------:R-:W-:-:S05]  /*1860*/  IMAD R3, R0, R13, R13 ;  /* 0x0000000d00037224 */ /* 0x000fca00078e020d */
[----:B------:R-:W-:-:S07]  /*1870*/  VIMNMX R4, R4, R3, PT ;  /* 0x0000000304047248 */ /* 0x000fce0003fe0100 */
.L_x_1286:
[----:B------:R-:W0:Y:S01]  /*1880*/  @P1 LDC R0, c[0x0][0x44c] ;  /* 0x00011300ff001b82 */ /* 0x000e220000000800 */
[----:B------:R-:W-:Y:S01]  /*1890*/  IMAD.MOV.U32 R3, RZ, RZ, R15 ;  /* 0x000000ffff037224 */ /* 0x000fe200078e000f */
[----:B------:R-:W-:Y:S01]  /*18a0*/  ULDC UR4, c[0x0][0x9dc] ;  /* 0x0002770000047ab9 */ /* 0x000fe20000000800 */
[----:B------:R-:W-:-:S05]  /*18b0*/  IMAD.IADD R140, R8, 0x1, -R14 ;  /* 0x00000001088c7824 */ /* 0x000fca00078e0a0e */
[----:B------:R-:W1:Y:S01]  /*18c0*/  @P1 LDC R5, c[0x0][0x450] ;  /* 0x00011400ff051b82 */ /* 0x000e620000000800 */
[----:B0-----:R-:W-:-:S05]  /*18d0*/  @P1 IMAD.HI.U32 R0, R15, R0, RZ ;  /* 0x000000000f001227 */ /* 0x001fca00078e00ff */
[----:B-1----:R-:W-:-:S05]  /*18e0*/  @P1 SHF.R.U32.HI R3, RZ, R5, R0 ;  /* 0x00000005ff031219 */ /* 0x002fca0000011600 */
[----:B------:R-:W-:-:S04]  /*18f0*/  IMAD.IADD R0, R140, 0x1, R3 ;  /* 0x000000018c007824 */ /* 0x000fc800078e0203 */
[----:B------:R-:W-:Y:S01]  /*1900*/  VIADD R7, R0, -UR4 ;  /* 0x8000000400077c36 */ /* 0x000fe20008000000 */
[----:B------:R-:W-:Y:S06]  /*1910*/  @!P2 BRA `(.L_x_1290) ;  /* 0x000000000044a947 */ /* 0x000fec0003800000 */
[----:B------:R-:W-:Y:S01]  /*1920*/  ISETP.GT.AND P0, PT, R0, -0x1, PT ;  /* 0xffffffff0000780c */ /* 0x000fe20003f04270 */
[----:B------:R-:W-:-:S12]  /*1930*/  BSSY B0, `(.L_x_1291) ;  /* 0x000000d000007945 */ /* 0x000fd80003800000 */
        /* <DEDUP_REMOVED lines=8> */
.L_x_1292:
[----:B------:R-:W-:-:S13]  /*19c0*/  ISETP.NE.AND P0, PT, R13, 0x1, PT ;  /* 0x000000010d00780c */ /* 0x000fda0003f05270 */
[----:B------:R-:W0:Y:S02]  /*19d0*/  @P0 LDC.64 R8, c[0x0][0x9e8] ;  /* 0x00027a00ff080b82 */ /* 0x000e240000000a00 */
[----:B0-----:R-:W-:-:S05]  /*19e0*/  @P0 IMAD.HI.U32 R6, R0, R8, RZ ;  /* 0x0000000800060227 */ /* 0x001fca00078e00ff */
[----:B------:R-:W-:-:S07]  /*19f0*/  @P0 SHF.R.U32.HI R0, RZ, R9, R6 ;  /* 0x00000009ff000219 */ /* 0x000fce0000011606 */
.L_x_1293:
[----:B------:R-:W-:Y:S05]  /*1a00*/  BSYNC B0 ;  /* 0x0000000000007941 */ /* 0x000fea0003800000 */
.L_x_1291:
[----:B------:R-:W-:-:S05]  /*1a10*/  IMAD R0, R0, R13, RZ ;  /* 0x0000000d00007224 */ /* 0x000fca00078e02ff */
[----:B------:R-:W-:-:S07]  /*1a20*/  VIMNMX R7, R7, R0, !PT ;  /* 0x0000000007077248 */ /* 0x000fce0007fe0100 */
.L_x_1290:
[----:B------:R-:W-:Y:S02]  /*1a30*/  VIADD R5, R4, 0xdf ;  /* 0x000000df04057836 */ /* 0x000fe40000000000 */
[----:B------:R-:W-:Y:S02]  /*1a40*/  IMAD.MOV.U32 R6, RZ, RZ, RZ ;  /* 0x000000ffff067224 */ /* 0x000fe400078e00ff */
[----:B------:R-:W-:Y:S02]  /*1a50*/  IMAD.MOV.U32 R4, RZ, RZ, RZ ;  /* 0x000000ffff047224 */ /* 0x000fe400078e00ff */
[----:B------:R-:W-:-:S04]  /*1a60*/  IMAD.HI R7, R7, -0x6db6db6d, R6 ;  /* 0x9249249307077827 */ /* 0x000fc800078e0206 */
[----:B------:R-:W-:Y:S01]  /*1a70*/  IMAD.HI R4, R5, -0x6db6db6d, R4 ;  /* 0x9249249305047827 */ /* 0x000fe200078e0204 */
[----:B------:R-:W-:-:S04]  /*1a80*/  SHF.R.U32.HI R0, RZ, 0x1f, R7 ;  /* 0x0000001fff007819 */ /* 0x000fc80000011607 */
[----:B------:R-:W-:Y:S02]  /*1a90*/  SHF.R.U32.HI R3, RZ, 0x1f, R4 ;  /* 0x0000001fff037819 */ /* 0x000fe40000011604 */
[----:B------:R-:W-:Y:S02]  /*1aa0*/  LEA.HI.SX32 R0, R7, R0, 0x19 ;  /* 0x0000000007007211 */ /* 0x000fe400078fcaff */
[----:B------:R-:W-:Y:S02]  /*1ab0*/  LEA.HI.SX32 R4, R4, R3, 0x19 ;  /* 0x0000000304047211 */ /* 0x000fe400078fcaff */
[----:B------:R-:W-:Y:S02]  /*1ac0*/  VIMNMX R0, RZ, R0, !PT ;  /* 0x00000000ff007248 */ /* 0x000fe40007fe0100 */
[----:B------:R-:W-:-:S03]  /*1ad0*/  VIMNMX R4, R141, R4, PT ;  /* 0x000000048d047248 */ /* 0x000fc60003fe0100 */
[--C-:B------:R-:W-:Y:S02]  /*1ae0*/  IMAD R0, R0, 0xe0, -R11.reuse ;  /* 0x000000e000007824 */ /* 0x100fe400078e0a0b */
[----:B------:R-:W-:-:S03]  /*1af0*/  IMAD R3, R4, 0xe0, -R11 ;  /* 0x000000e004037824 */ /* 0x000fc600078e0a0b */
[----:B------:R-:W-:Y:S02]  /*1b00*/  VIMNMX R0, RZ, R0, !PT ;  /* 0x00000000ff007248 */ /* 0x000fe40007fe0100 */
[----:B------:R-:W-:Y:S02]  /*1b10*/  VIMNMX R3, R3, R2, PT ;  /* 0x0000000203037248 */ /* 0x000fe40003fe0100 */
[----:B------:R-:W-:Y:S02]  /*1b20*/  SHF.R.U32.HI R108, RZ, 0x5, R0 ;  /* 0x00000005ff6c7819 */ /* 0x000fe40000011600 */
[----:B------:R-:W-:-:S03]  /*1b30*/  ISETP.GT.AND P0, PT, R3, R0, PT ;  /* 0x000000000300720c */ /* 0x000fc60003f04270 */
[----:B------:R-:W-:-:S04]  /*1b40*/  IMAD.WIDE.U32 R108, R108, 0x24924925, RZ ;  /* 0x249249256c6c7825 */ /* 0x000fc800078e00ff */
[----:B------:R-:W-:-:S06]  /*1b50*/  IMAD.MOV.U32 R24, RZ, RZ, R109 ;  /* 0x000000ffff187224 */ /* 0x000fcc00078e006d */
[----:B------:R-:W-:Y:S02]  /*1b60*/  @P0 VIADD R5, R3, 0xdf ;  /* 0x000000df03050836 */ /* 0x000fe40000000000 */
[----:B------:R-:W-:-:S04]  /*1b70*/  @P0 IMAD.MOV.U32 R4, RZ, RZ, RZ ;  /* 0x000000ffff040224 */ /* 0x000fc800078e00ff */
[----:B------:R-:W-:-:S05]  /*1b80*/  @P0 IMAD.HI R4, R5, -0x6db6db6d, R4 ;  /* 0x9249249305040827 */ /* 0x000fca00078e0204 */
[----:B------:R-:W-:-:S04]  /*1b90*/  @P0 SHF.R.U32.HI R3, RZ, 0x1f, R4 ;  /* 0x0000001fff030819 */ /* 0x000fc80000011604 */
[----:B------:R-:W-:Y:S02]  /*1ba0*/  @P0 LEA.HI.SX32 R24, R4, R3, 0x19 ;  /* 0x0000000304180211 */ /* 0x000fe400078fcaff */
[----:B------:R-:W-:Y:S02]  /*1bb0*/  PLOP3.LUT P0, PT, PT, PT, PT, 0x80, 0x0 ;  /* 0x000000000000781c */ /* 0x000fe40003f0f070 */
[----:B------:R-:W-:-:S13]  /*1bc0*/  ISETP.GT.AND P1, PT, R24, R109, PT ;  /* 0x0000006d1800720c */ /* 0x000fda0003f24270 */
[----:B------:R-:W-:Y:S05]  /*1bd0*/  @!P1 BRA `(.L_x_1294) ;  /* 0x000000ac005c9947 */ /* 0x000fea0003800000 */
        /* <DEDUP_REMOVED lines=19> */
[----:B-1---5:R-:W-:Y:S05]  /*1d10*/  CALL.ABS.NOINC R14 ;  /* 0x000000000e007343 */ /* 0x022fea0003c00000 */
.L_x_1296:
[----:B------:R-:W-:Y:S05]  /*1d20*/  BSYNC B6 ;  /* 0x0000000000067941 */ /* 0x000fea0003800000 */
.L_x_1295:
        /* <DEDUP_REMOVED lines=20> */
.L_x_1298:
[----:B------:R-:W-:Y:S05]  /*1e70*/  BSYNC B6 ;  /* 0x0000000000067941 */ /* 0x000fea0003800000 */
.L_x_1297:
[----:B------:R-:W-:Y:S01]  /*1e80*/  ULDC.64 UR4, c[0x0][0x9f8] ;  /* 0x00027e0000047ab9 */ /* 0x000fe20000000a00 */
[----:B------:R-:W-:Y:S01]  /*1e90*/  IMAD.MOV.U32 R0, RZ, RZ, R28 ;  /* 0x000000ffff007224 */ /* 0x000fe200078e001c */
[----:B------:R-:W-:Y:S01]  /*1ea0*/  ISETP.NE.U32.AND P0, PT, RZ, UR4, PT ;  /* 0x00000004ff007c0c */ /* 0x000fe2000bf05070 */
[----:B------:R-:W-:Y:S01]  /*1eb0*/  ULDC.64 UR6, c[0x0][0x208] ;  /* 0x0000820000067ab9 */ /* 0x000fe20000000a00 */
[----:B------:R-:W2:Y:S01]  /*1ec0*/  LDL R49, [R1+0x84] ;  /* 0x0000840001317983 */ /* 0x000ea20000100800 */
[----:B------:R-:W0:Y:S01]  /*1ed0*/  LDC.64 R36, c[0x0][0x300] ;  /* 0x0000c000ff247b82 */ /* 0x000e220000000a00 */
[----:B------:R-:W-:Y:S01]  /*1ee0*/  ISETP.NE.AND.EX P0, PT, RZ, UR5, PT, P0 ;  /* 0x00000005ff007c0c */ /* 0x000fe2000bf05300 */
[----:B------:R-:W-:Y:S01]  /*1ef0*/  IMAD.IADD R26, R26, 0x1, R25 ;  /* 0x000000011a1a7824 */ /* 0x000fe200078e0219 */
[----:B------:R-:W3:Y:S01]  /*1f00*/  LDL R48, [R1+0x88] ;  /* 0x0000880001307983 */ /* 0x000ee20000100800 */
[----:B------:R-:W-:-:S03]  /*1f10*/  ULDC.64 UR4, c[0x0][0x308] ;  /* 0x0000c20000047ab9 */ /* 0x000fc60000000a00 */
[----:B------:R-:W4:Y:S01]  /*1f20*/  LDL R47, [R1+0x90] ;  /* 0x00009000012f7983 */ /* 0x000f220000100800 */
[----:B------:R-:W1:Y:S03]  /*1f30*/  LDC.64 R86, c[0x0][0x3f8] ;  /* 0x0000fe00ff567b82 */ /* 0x000e660000000a00 */
[----:B------:R-:W4:Y:S05]  /*1f40*/  LDL R46, [R1+0x8c] ;  /* 0x00008c00012e7983 */ /* 0x000f2a0000100800 */
[----:B------:R-:W0:Y:S01]  /*1f50*/  @P0 LDC.64 R4, c[0x0][0x9f8] ;  /* 0x00027e00ff040b82 */ /* 0x000e220000000a00 */
[----:B------:R-:W1:Y:S07]  /*1f60*/  S2R R20, SR_TID.X ;  /* 0x0000000000147919 */ /* 0x000e6e0000002100 */
[----:B------:R-:W1:Y:S08]  /*1f70*/  LDC R15, c[0x0][0x3f4] ;  /* 0x0000fd00ff0f7b82 */ /* 0x000e700000000800 */
[----:B------:R-:W1:Y:S01]  /*1f80*/  LDC.64 R92, c[0x0][0x408] ;  /* 0x00010200ff5c7b82 */ /* 0x000e620000000a00 */
[----:B0-----:R-:W-:-:S05]  /*1f90*/  @P0 IMAD.WIDE R4, R28, 0x4, R4 ;  /* 0x000000041c040825 */ /* 0x001fca00078e0204 */
[----:B------:R0:W2:Y:S01]  /*1fa0*/  @P0 LDG.E R0, desc[UR6][R4.64] ;  /* 0x0000000604000981 */ /* 0x0000a2000c1e1900 */
[----:B------:R-:W-:Y:S01]  /*1fb0*/  SHF.R.S32.HI R25, RZ, 0x1f, R26 ;  /* 0x0000001fff197819 */ /* 0x000fe2000001141a */
[----:B------:R-:W-:Y:S01]  /*1fc0*/  ULDC.64 UR6, c[0x0][0xa08] ;  /* 0x0002820000067ab9 */ /* 0x000fe20000000a00 */
[-C--:B------:R-:W-:Y:S01]  /*1fd0*/  IMAD.WIDE.U32 R6, R26, R36.reuse, RZ ;  /* 0x000000241a067225 */ /* 0x080fe200078e00ff */
[----:B------:R-:W-:Y:S02]  /*1fe0*/  ISETP.NE.U32.AND P0, PT, RZ, UR6, PT ;  /* 0x00000006ff007c0c */ /* 0x000fe4000bf05070 */
[----:B-1----:R-:W-:Y:S01]  /*1ff0*/  SHF.R.U32.HI R20, RZ, 0x7, R20 ;  /* 0x00000007ff147819 */ /* 0x002fe20000011614 */
[----:B------:R-:W-:Y:S01]  /*2000*/  IMAD R8, R25, R36, RZ ;  /* 0x0000002419087224 */ /* 0x000fe200078e02ff */
[----:B------:R-:W-:Y:S01]  /*2010*/  ISETP.NE.AND.EX P0, PT, RZ, UR7, PT, P0 ;  /* 0x00000007ff007c0c */ /* 0x000fe2000bf05300 */
[C---:B------:R-:W-:Y:S01]  /*2020*/  VIADD R21, R23.reuse, 0xc0 ;  /* 0x000000c017157836 */ /* 0x040fe20000000000 */
[----:B------:R-:W-:Y:S01]  /*2030*/  ISETP.NE.AND P6, PT, R20, 0x1, PT ;  /* 0x000000011400780c */ /* 0x000fe20003fc5270 */
[----:B------:R-:W-:Y:S01]  /*2040*/  IMAD R3, R26, R37, R8 ;  /* 0x000000251a037224 */ /* 0x000fe200078e0208 */
[----:B------:R-:W-:Y:S01]  /*2050*/  SHF.R.S32.HI R8, RZ, 0x1f, R27 ;  /* 0x0000001fff087819 */ /* 0x000fe2000001141b */
[----:B------:R-:W-:Y:S01]  /*2060*/  VIADD R31, R23, 0x40 ;  /* 0x00000040171f7836 */ /* 0x000fe20000000000 */
[----:B------:R-:W-:Y:S01]  /*2070*/  SHF.R.S32.HI R28, RZ, 0x1f, R23 ;  /* 0x0000001fff1c7819 */ /* 0x000fe20000011417 */
[----:B------:R-:W-:Y:S01]  /*2080*/  IMAD.IADD R7, R7, 0x1, R3 ;  /* 0x0000000107077824 */ /* 0x000fe200078e0203 */
[----:B------:R-:W-:Y:S01]  /*2090*/  ISETP.GE.AND P1, PT, R18, R15, PT ;  /* 0x0000000f1200720c */ /* 0x000fe20003f26270 */
[----:B0-----:R-:W-:Y:S01]  /*20a0*/  IMAD R4, R8, UR4, RZ ;  /* 0x0000000408047c24 */ /* 0x001fe2000f8e02ff */
[----:B------:R-:W-:Y:S01]  /*20b0*/  SHF.R.S32.HI R229, RZ, 0x1f, R228 ;  /* 0x0000001fffe57819 */ /* 0x000fe200000114e4 */
[----:B------:R-:W-:Y:S01]  /*20c0*/  VIADD R30, R23, 0x80 ;  /* 0x00000080171e7836 */ /* 0x000fe20000000000 */
[----:B------:R-:W-:Y:S01]  /*20d0*/  SHF.L.U64.HI R99, R36, 0x6, R37 ;  /* 0x0000000624637819 */ /* 0x000fe20000010225 */
[C---:B------:R-:W-:Y:S01]  /*20e0*/  IMAD R9, R27.reuse, UR5, R4 ;  /* 0x000000051b097c24 */ /* 0x040fe2000f8e0204 */
[----:B------:R-:W-:Y:S01]  /*20f0*/  SHF.R.S32.HI R131, RZ, 0x1f, R31 ;  /* 0x0000001fff837819 */ /* 0x000fe2000001141f */
[----:B------:R-:W-:Y:S01]  /*2100*/  IMAD.WIDE.U32 R4, R27, UR4, R6 ;  /* 0x000000041b047c25 */ /* 0x000fe2000f8e0006 */
[----:B------:R-:W-:Y:S01]  /*2110*/  ULDC.64 UR4, c[0x0][0x310] ;  /* 0x0000c40000047ab9 */ /* 0x000fe20000000a00 */
[----:B------:R-:W-:-:S02]  /*2120*/  SHF.R.S32.HI R129, RZ, 0x1f, R21 ;  /* 0x0000001fff817819 */ /* 0x000fc40000011415 */
[----:B------:R-:W-:Y:S01]  /*2130*/  IMAD.IADD R5, R5, 0x1, R9 ;  /* 0x0000000105057824 */ /* 0x000fe200078e0209 */
[----:B------:R-:W-:Y:S01]  /*2140*/  SHF.R.S32.HI R130, RZ, 0x1f, R30 ;  /* 0x0000001fff827819 */ /* 0x000fe2000001141e */
[----:B------:R-:W-:Y:S01]  /*2150*/  VIADD R138, R20, 0x8 ;  /* 0x00000008148a7836 */ /* 0x000fe20000000000 */
[----:B------:R-:W-:Y:S01]  /*2160*/  SHF.L.U64.HI R110, R36, 0x7, R37 ;  /* 0x00000007246e7819 */ /* 0x000fe20000010225 */
[----:B------:R-:W-:Y:S01]  /*2170*/  IMAD R20, R28, R36, RZ ;  /* 0x000000241c147224 */ /* 0x000fe200078e02ff */
[----:B------:R-:W-:Y:S01]  /*2180*/  SHF.L.U64.HI R14, R86, 0x6, R87 ;  /* 0x00000006560e7819 */ /* 0x000fe20000010257 */
[----:B------:R-:W-:Y:S02]  /*2190*/  IMAD.SHL.U32 R98, R36, 0x40, RZ ;  /* 0x0000004024627824 */ /* 0x000fe400078e00ff */
[----:B------:R-:W-:-:S04]  /*21a0*/  IMAD.WIDE.U32 R10, R23, R92, R18 ;  /* 0x0000005c170a7225 */ /* 0x000fc800078e0012 */
[C---:B------:R-:W-:Y:S02]  /*21b0*/  IMAD R31, R23.reuse, R37, R20 ;  /* 0x00000025171f7224 */ /* 0x040fe400078e0214 */
[----:B------:R-:W-:-:S04]  /*21c0*/  IMAD.WIDE.U32 R134, R23, R36, R98 ;  /* 0x0000002417867225 */ /* 0x000fc800078e0062 */
[----:B------:R-:W-:Y:S01]  /*21d0*/  IMAD.MOV.U32 R90, RZ, RZ, R10 ;  /* 0x000000ffff5a7224 */ /* 0x000fe200078e000a */
[----:B------:R-:W-:Y:S01]  /*21e0*/  SHF.L.U64.HI R10, R92, 0x6, R93 ;  /* 0x000000065c0a7819 */ /* 0x000fe2000001025d */
[----:B------:R-:W-:Y:S02]  /*21f0*/  IMAD.IADD R106, R31, 0x1, R135 ;  /* 0x000000011f6a7824 */ /* 0x000fe400078e0287 */
[----:B------:R-:W-:Y:S02]  /*2200*/  IMAD R33, R93, 0xe0, RZ ;  /* 0x000000e05d217824 */ /* 0x000fe400078e02ff */
[----:B------:R-:W-:Y:S02]  /*2210*/  IMAD.SHL.U32 R122, R15, 0x2, RZ ;  /* 0x000000020f7a7824 */ /* 0x000fe400078e00ff */
[----:B------:R-:W-:-:S04]  /*2220*/  IMAD.WIDE.U32 R96, R23, R36, R18 ;  /* 0x0000002417607225 */ /* 0x000fc800078e0012 */
[----:B------:R-:W-:-:S04]  /*2230*/  IMAD.WIDE.U32 R132, R36, 0xe0, RZ ;  /* 0x000000e024847825 */ /* 0x000fc800078e00ff */
[----:B------:R-:W-:Y:S01]  /*2240*/  IMAD R117, R87, 0xe0, RZ ;  /* 0x000000e057757824 */ /* 0x000fe200078e02ff */
[----:B--2---:R-:W-:Y:S02]  /*2250*/  SHF.R.S32.HI R3, RZ, 0x1f, R0 ;  /* 0x0000001fff037819 */ /* 0x004fe40000011400 */
[----:B------:R-:W-:Y:S02]  /*2260*/  SEL R7, R0, RZ, !P0 ;  /* 0x000000ff00077207 */ /* 0x000fe40004000000 */
[----:B------:R-:W-:-:S03]  /*2270*/  SEL R3, R3, RZ, !P0 ;  /* 0x000000ff03037207 */ /* 0x000fc60004000000 */
        /* <DEDUP_REMOVED lines=8> */
[----:B------:R-:W-:Y:S01]  /*2300*/  ULDC.64 UR4, c[0x0][0x338] ;  /* 0x0000ce0000047ab9 */ /* 0x000fe20000000a00 */
[----:B------:R-:W-:Y:S02]  /*2310*/  IMAD R0, R28, R86, RZ ;  /* 0x000000561c007224 */ /* 0x000fe400078e02ff */
[----:B------:R-:W-:Y:S02]  /*2320*/  IMAD R3, R3, UR4, RZ ;  /* 0x0000000403037c24 */ /* 0x000fe4000f8e02ff */
[----:B------:R-:W-:Y:S02]  /*2330*/  IMAD.IADD R41, R5, 0x1, R41 ;  /* 0x0000000105297824 */ /* 0x000fe400078e0229 */
[----:B------:R-:W-:Y:S01]  /*2340*/  IMAD R103, R7, UR5, R3 ;  /* 0x0000000507677c24 */ /* 0x000fe2000f8e0203 */
[----:B------:R-:W-:Y:S01]  /*2350*/  SEL R3, R15, RZ, P1 ;  /* 0x000000ff0f037207 */ /* 0x000fe20000800000 */
[----:B------:R-:W-:-:S02]  /*2360*/  IMAD.MOV.U32 R40, RZ, RZ, R4 ;  /* 0x000000ffff287224 */ /* 0x000fc400078e0004 */
[----:B------:R-:W-:Y:S02]  /*2370*/  IMAD R13, R23, R87, R0 ;  /* 0x00000057170d7224 */ /* 0x000fe400078e0200 */
[----:B------:R-:W-:Y:S02]  /*2380*/  IMAD R0, R28, R92, RZ ;  /* 0x0000005c1c007224 */ /* 0x000fe400078e02ff */
[----:B------:R-:W-:Y:S01]  /*2390*/  IMAD.WIDE.U32 R40, R7, UR4, R40 ;  /* 0x0000000407287c25 */ /* 0x000fe2000f8e0028 */
[C---:B------:R-:W-:Y:S01]  /*23a0*/  IADD3 R94, P0, R23.reuse, R26, RZ ;  /* 0x0000001a175e7210 */ /* 0x040fe20007f1e0ff */
[----:B------:R-:W-:Y:S02]  /*23b0*/  ULDC UR4, c[0x0][0x2f4] ;  /* 0x0000bd0000047ab9 */ /* 0x000fe40000000800 */
[----:B------:R-:W-:-:S04]  /*23c0*/  IMAD.WIDE.U32 R6, R23, R92, R228 ;  /* 0x0000005c17067225 */ /* 0x000fc800078e00e4 */
[C---:B------:R-:W-:Y:S01]  /*23d0*/  IMAD R91, R23.reuse, R93, R0 ;  /* 0x0000005d175b7224 */ /* 0x040fe200078e0200 */
[----:B------:R-:W-:Y:S01]  /*23e0*/  P2R R0, PR, RZ, 0x2 ;  /* 0x00000002ff007803 */ /* 0x000fe20000000000 */
[----:B------:R-:W-:Y:S02]  /*23f0*/  IMAD.IADD R3, R18, 0x1, R3 ;  /* 0x0000000112037824 */ /* 0x000fe400078e0203 */
[----:B------:R-:W-:-:S03]  /*2400*/  IMAD.WIDE.U32 R4, R23, R86, R228 ;  /* 0x0000005617047225 */ /* 0x000fc600078e00e4 */
[----:B------:R-:W-:Y:S01]  /*2410*/  SHF.R.S32.HI R12, RZ, 0x1f, R3 ;  /* 0x0000001fff0c7819 */ /* 0x000fe20000011403 */
[----:B------:R-:W-:Y:S01]  /*2420*/  IMAD.IADD R89, R7, 0x1, R91 ;  /* 0x0000000107597824 */ /* 0x000fe200078e025b */
[----:B-----5:R-:W-:Y:S01]  /*2430*/  SHF.R.S32.HI R7, RZ, 0x1f, R123 ;  /* 0x0000001fff077819 */ /* 0x020fe2000001147b */
[----:B------:R-:W-:Y:S01]  /*2440*/  IMAD.IADD R5, R5, 0x1, R13 ;  /* 0x0000000105057824 */ /* 0x000fe200078e020d */
[----:B------:R-:W-:Y:S01]  /*2450*/  LEA.HI R32, R12, R3, RZ, 0x4 ;  /* 0x000000030c207211 */ /* 0x000fe200078f20ff */
[----:B------:R-:W-:Y:S02]  /*2460*/  IMAD.MOV.U32 R88, RZ, RZ, R6 ;  /* 0x000000ffff587224 */ /* 0x000fe400078e0006 */
[----:B------:R-:W-:-:S04]  /*2470*/  IMAD.WIDE.U32 R8, R23, R86, R18 ;  /* 0x0000005617087225 */ /* 0x000fc800078e0012 */
[-C--:B------:R-:W-:Y:S02]  /*2480*/  IMAD R6, R7, R86.reuse, RZ ;  /* 0x0000005607067224 */ /* 0x080fe400078e02ff */
[----:B------:R-:W-:-:S04]  /*2490*/  IMAD.WIDE.U32 R42, R123, R86, R4 ;  /* 0x000000567b2a7225 */ /* 0x000fc800078e0004 */
[----:B------:R-:W-:Y:S02]  /*24a0*/  IMAD.SHL.U32 R3, R21, 0x80, RZ ;  /* 0x0000008015037824 */ /* 0x000fe400078e00ff */
[----:B------:R-:W-:Y:S02]  /*24b0*/  IMAD.SHL.U32 R4, R30, 0x80, RZ ;  /* 0x000000801e047824 */ /* 0x000fe400078e00ff */
[----:B------:R-:W-:Y:S02]  /*24c0*/  IMAD R21, R37, 0xe0, RZ ;  /* 0x000000e025157824 */ /* 0x000fe400078e02ff */
[C---:B------:R-:W-:Y:S02]  /*24d0*/  VIADD R30, R23.reuse, 0x40 ;  /* 0x00000040171e7836 */ /* 0x040fe40000000000 */
[----:B------:R-:W-:Y:S02]  /*24e0*/  VIADD R37, R23, 0x40 ;  /* 0x0000004017257836 */ /* 0x000fe40000000000 */
[----:B------:R-:W-:-:S02]  /*24f0*/  IMAD.IADD R9, R13, 0x1, R9 ;  /* 0x000000010d097824 */ /* 0x000fc400078e0209 */
[----:B------:R-:W-:Y:S02]  /*2500*/  IMAD R27, R123, R87, R6 ;  /* 0x000000577b1b7224 */ /* 0x000fe400078e0206 */
[----:B------:R-:W-:Y:S02]  /*2510*/  IMAD.IADD R91, R91, 0x1, R11 ;  /* 0x000000015b5b7824 */ /* 0x000fe400078e020b */
[----:B------:R-:W-:Y:S02]  /*2520*/  IMAD.SHL.U32 R5, R230, 0x80, RZ ;  /* 0x00000080e6057824 */ /* 0x000fe400078e00ff */
[----:B------:R-:W-:Y:S02]  /*2530*/  IMAD.X R95, R28, 0x1, R25, P0 ;  /* 0x000000011c5f7824 */ /* 0x000fe400000e0619 */
[----:B------:R-:W-:Y:S01]  /*2540*/  IMAD.WIDE.U32 R88, R123, R92, R88 ;  /* 0x0000005c7b587225 */ /* 0x000fe200078e0058 */
[----:B------:R-:W-:Y:S02]  /*2550*/  IADD3 R108, P0, R98, R134, RZ ;  /* 0x00000086626c7210 */ /* 0x000fe40007f1e0ff */
[----:B------:R-:W-:Y:S01]  /*2560*/  LOP3.LUT R3, R3, 0x380, RZ, 0xc0, !PT ;  /* 0x0000038003037812 */ /* 0x000fe200078ec0ff */
[----:B------:R-:W-:Y:S01]  /*2570*/  IMAD R6, R7, R92, RZ ;  /* 0x0000005c07067224 */ /* 0x000fe200078e02ff */
[----:B------:R-:W-:Y:S01]  /*2580*/  LOP3.LUT R4, R4, 0x380, RZ, 0xc0, !PT ;  /* 0x0000038004047812 */ /* 0x000fe200078ec0ff */
[----:B------:R-:W-:Y:S01]  /*2590*/  IMAD.SHL.U32 R30, R30, 0x80, RZ ;  /* 0x000000801e1e7824 */ /* 0x000fe200078e00ff */
[----:B------:R-:W-:Y:S01]  /*25a0*/  SHF.L.U64.HI R13, R86, 0x7, R87 ;  /* 0x00000007560d7819 */ /* 0x000fe20000010257 */
[----:B------:R-:W-:-:S02]  /*25b0*/  IMAD.SHL.U32 R37, R37, 0x80, RZ ;  /* 0x0000008025257824 */ /* 0x000fc400078e00ff */
[----:B------:R-:W-:Y:S01]  /*25c0*/  IMAD.WIDE.U32 R84, R123, R86, R8 ;  /* 0x000000567b547225 */ /* 0x000fe200078e0008 */
[C---:B------:R-:W-:Y:S02]  /*25d0*/  SHF.L.U64.HI R9, R92.reuse, 0x7, R93 ;  /* 0x000000075c097819 */ /* 0x040fe4000001025d */
[----:B------:R-:W-:Y:S01]  /*25e0*/  LOP3.LUT R5, R5, 0x380, RZ, 0xc0, !PT ;  /* 0x0000038005057812 */ /* 0x000fe200078ec0ff */
[C---:B------:R-:W-:Y:S02]  /*25f0*/  IMAD R29, R123.reuse, R93, R6 ;  /* 0x0000005d7b1d7224 */ /* 0x040fe400078e0206 */
[C---:B------:R-:W-:Y:S02]  /*2600*/  IMAD.SHL.U32 R8, R92.reuse, 0x40, RZ ;  /* 0x000000405c087824 */ /* 0x040fe400078e00ff */
[----:B------:R-:W-:Y:S02]  /*2610*/  IMAD.SHL.U32 R7, R92, 0x80, RZ ;  /* 0x000000805c077824 */ /* 0x000fe400078e00ff */
[----:B------:R-:W-:Y:S01]  /*2620*/  IMAD.WIDE.U32 R90, R123, R92, R90 ;  /* 0x0000005c7b5a7225 */ /* 0x000fe200078e005a */
[----:B------:R-:W-:-:S02]  /*2630*/  LOP3.LUT R30, R30, 0x380, RZ, 0xc0, !PT ;  /* 0x000003801e1e7812 */ /* 0x000fc400078ec0ff */
[----:B------:R-:W-:Y:S01]  /*2640*/  LOP3.LUT R37, R37, 0x380, RZ, 0xc0, !PT ;  /* 0x0000038025257812 */ /* 0x000fe200078ec0ff */
[----:B------:R-:W-:Y:S01]  /*2650*/  IMAD.WIDE.U32 R92, R92, 0xe0, RZ ;  /* 0x000000e05c5c7825 */ /* 0x000fe200078e00ff */
[----:B------:R-:W-:-:S03]  /*2660*/  SHF.R.U32.HI R15, RZ, 0x3, R5 ;  /* 0x00000003ff0f7819 */ /* 0x000fc60000011605 */
[----:B------:R-:W-:Y:S01]  /*2670*/  IMAD.X R107, R106, 0x1, R99, P0 ;  /* 0x000000016a6b7824 */ /* 0x000fe200000e0663 */
[----:B------:R-:W-:Y:S01]  /*2680*/  IADD3 R115, P0, R108, R98, RZ ;  /* 0x000000626c737210 */ /* 0x000fe20007f1e0ff */
[----:B------:R-:W-:Y:S01]  /*2690*/  IMAD.IADD R116, R93, 0x1, R33 ;  /* 0x000000015d747824 */ /* 0x000fe200078e0221 */
[--C-:B------:R-:W-:Y:S01]  /*26a0*/  LOP3.LUT R34, R5, 0x70, R32.reuse, 0xf8, !PT ;  /* 0x0000007005227812 */ /* 0x100fe200078ef820 */
[----:B------:R-:W-:Y:S01]  /*26b0*/  IMAD.IADD R20, R133, 0x1, R21 ;  /* 0x0000000185147824 */ /* 0x000fe200078e0215 */
[--C-:B------:R-:W-:Y:S01]  /*26c0*/  LOP3.LUT R33, R30, 0x70, R32.reuse, 0xf8, !PT ;  /* 0x000000701e217812 */ /* 0x100fe200078ef820 */
[C---:B------:R-:W-:Y:S01]  /*26d0*/  IMAD.SHL.U32 R12, R86.reuse, 0x40, RZ ;  /* 0x00000040560c7824 */ /* 0x040fe200078e00ff */
[----:B------:R-:W-:Y:S01]  /*26e0*/  SHF.R.U32.HI R37, RZ, 0x3, R37 ;  /* 0x00000003ff257819 */ /* 0x000fe20000011625 */
[----:B------:R-:W-:Y:S01]  /*26f0*/  IMAD.X R114, R107, 0x1, R99, P0 ;  /* 0x000000016b727824 */ /* 0x000fe200000e0663 */
[----:B------:R-:W-:Y:S01]  /*2700*/  SHF.R.U32.HI R142, RZ, 0x3, R3 ;  /* 0x00000003ff8e7819 */ /* 0x000fe20000011603 */
[----:B------:R-:W-:Y:S01]  /*2710*/  IMAD.SHL.U32 R11, R86, 0x80, RZ ;  /* 0x00000080560b7824 */ /* 0x000fe200078e00ff */
[----:B------:R-:W-:Y:S01]  /*2720*/  LOP3.LUT R35, R3, 0x70, R32, 0xf8, !PT ;  /* 0x0000007003237812 */ /* 0x000fe200078ef820 */
[----:B------:R-:W-:Y:S01]  /*2730*/  VIADD R6, R18, 0x40 ;  /* 0x0000004012067836 */ /* 0x000fe20000000000 */
[----:B------:R-:W-:Y:S01]  /*2740*/  LOP3.LUT R121, R34, R15, RZ, 0x3c, !PT ;  /* 0x0000000f22797212 */ /* 0x000fe200078e3cff */
[----:B------:R-:W-:Y:S01]  /*2750*/  IMAD.IADD R21, R97, 0x1, R31 ;  /* 0x0000000161157824 */ /* 0x000fe200078e021f */
[----:B------:R-:W-:Y:S01]  /*2760*/  SHF.R.U32.HI R143, RZ, 0x3, R4 ;  /* 0x00000003ff8f7819 */ /* 0x000fe20000011604 */
[----:B------:R-:W-:Y:S01]  /*2770*/  IMAD.WIDE.U32 R86, R86, 0xe0, RZ ;  /* 0x000000e056567825 */ /* 0x000fe200078e00ff */
[----:B------:R-:W-:-:S02]  /*2780*/  LOP3.LUT R26, R5, 0x30, R18, 0xf8, !PT ;  /* 0x00000030051a7812 */ /* 0x000fc400078ef812 */
[----:B------:R-:W-:Y:S02]  /*2790*/  LOP3.LUT R44, R4, 0x70, R32, 0xf8, !PT ;  /* 0x00000070042c7812 */ /* 0x000fe400078ef820 */
[----:B------:R-:W-:Y:S01]  /*27a0*/  LOP3.LUT R120, R33, R37, RZ, 0x3c, !PT ;  /* 0x0000002521787212 */ /* 0x000fe200078e3cff */
[----:B------:R-:W-:Y:S01]  /*27b0*/  IMAD.IADD R33, R39, 0x1, R45 ;  /* 0x0000000127217824 */ /* 0x000fe200078e022d */
[----:B------:R-:W-:Y:S02]  /*27c0*/  IADD3 R34, P0, R38, R96, RZ ;  /* 0x0000006026227210 */ /* 0x000fe40007f1e0ff */
[----:B------:R-:W-:Y:S02]  /*27d0*/  LOP3.LUT R118, R35, R142, RZ, 0x3c, !PT ;  /* 0x0000008e23767212 */ /* 0x000fe400078e3cff */
[----:B------:R-:W-:Y:S01]  /*27e0*/  LOP3.LUT R25, R26, R15, RZ, 0x3c, !PT ;  /* 0x0000000f1a197212 */ /* 0x000fe200078e3cff */
[----:B------:R-:W-:Y:S01]  /*27f0*/  IMAD.X R37, R21, 0x1, R33, P0 ;  /* 0x0000000115257824 */ /* 0x000fe200000e0621 */
[----:B------:R-:W-:-:S02]  /*2800*/  LOP3.LUT R44, R44, R143, RZ, 0x3c, !PT ;  /* 0x0000008f2c2c7212 */ /* 0x000fc400078e3cff */
[----:B------:R-:W-:Y:S02]  /*2810*/  IADD3 R35, P3, R38, 0x40, RZ ;  /* 0x0000004026237810 */ /* 0x000fe40007f7e0ff */
[----:B------:R-:W-:Y:S02]  /*2820*/  IADD3 R100, P2, R34, 0x40, RZ ;  /* 0x0000004022647810 */ /* 0x000fe40007f5e0ff */
[----:B------:R-:W-:Y:S01]  /*2830*/  LOP3.LUT R31, R32, 0xfffffff0, RZ, 0xc0, !PT ;  /* 0xfffffff0201f7812 */ /* 0x000fe200078ec0ff */
[----:B------:R-:W-:Y:S01]  /*2840*/  IMAD.IADD R26, R43, 0x1, R27 ;  /* 0x000000012b1a7824 */ /* 0x000fe200078e021b */
[----:B------:R-:W-:Y:S01]  /*2850*/  SHF.R.S32.HI R30, RZ, 0x4, R32 ;  /* 0x00000004ff1e7819 */ /* 0x000fe20000011420 */
[----:B------:R-:W-:Y:S01]  /*2860*/  IMAD.IADD R28, R89, 0x1, R29 ;  /* 0x00000001591c7824 */ /* 0x000fe200078e021d */
[----:B------:R-:W-:Y:S01]  /*2870*/  SHF.R.S32.HI R32, RZ, 0x1f, R31 ;  /* 0x0000001fff207819 */ /* 0x000fe2000001141f */
[----:B------:R-:W-:Y:S01]  /*2880*/  IMAD.IADD R117, R87, 0x1, R117 ;  /* 0x0000000157757824 */ /* 0x000fe200078e0275 */
[----:B------:R-:W-:Y:S01]  /*2890*/  ISETP.GE.AND P0, PT, R18, UR4, PT ;  /* 0x0000000412007c0c */ /* 0x000fe2000bf06270 */
[----:B------:R-:W-:Y:S01]  /*28a0*/  IMAD.IADD R25, R49, 0x1, R25 ;  /* 0x0000000131197824 */ /* 0x000fe200078e0219 */
[----:B------:R-:W-:Y:S01]  /*28b0*/  ISETP.GE.AND P1, PT, R6, UR4, PT ;  /* 0x0000000406007c0c */ /* 0x000fe2000bf26270 */
[----:B------:R-:W-:-:S02]  /*28c0*/  IMAD.IADD R27, R27, 0x1, R85 ;  /* 0x000000011b1b7824 */ /* 0x000fc400078e0255 */
[----:B------:R-:W-:Y:S02]  /*28d0*/  IMAD.IADD R29, R29, 0x1, R91 ;  /* 0x000000011d1d7824 */ /* 0x000fe400078e025b */
[----:B------:R-:W-:Y:S02]  /*28e0*/  IMAD.IADD R121, R49, 0x1, R121 ;  /* 0x0000000131797824 */ /* 0x000fe400078e0279 */
[----:B---3--:R-:W-:Y:S02]  /*28f0*/  IMAD.IADD R120, R48, 0x1, R120 ;  /* 0x0000000130787824 */ /* 0x008fe400078e0278 */
[----:B----4-:R-:W-:Y:S02]  /*2900*/  IMAD.IADD R119, R47, 0x1, R44 ;  /* 0x000000012f777824 */ /* 0x010fe400078e022c */
[----:B------:R-:W-:Y:S02]  /*2910*/  IMAD.IADD R118, R46, 0x1, R118 ;  /* 0x000000012e767824 */ /* 0x000fe400078e0276 */
[----:B------:R-:W-:-:S02]  /*2920*/  IMAD.X R101, RZ, RZ, R33, P3 ;  /* 0x000000ffff657224 */ /* 0x000fc400018e0621 */
[----:B------:R-:W-:Y:S02]  /*2930*/  IMAD.X R102, RZ, RZ, R37, P2 ;  /* 0x000000ffff667224 */ /* 0x000fe400010e0625 */
[----:B------:R-:W-:Y:S01]  /*2940*/  IMAD.IADD R103, R41, 0x1, R103 ;  /* 0x0000000129677824 */ /* 0x000fe200078e0267 */
[----:B------:R-:W-:Y:S06]  /*2950*/  @!P6 BAR.SYNC.DEFER_BLOCKING 0x9, 0x100 ;  /* 0x024400000000eb1d */ /* 0x000fec0000010000 */
.L_x_1382:
[----:B0-----:R-:W0:Y:S01]  /*2960*/  LDC R126, c[0x0][0x3f4] ;  /* 0x0000fd00ff7e7b82 */ /* 0x001e220000000800 */
        /* <DEDUP_REMOVED lines=8> */
[----:B-----5:R-:W-:Y:S05]  /*29f0*/  @!P2 BRA `(.L_x_1300) ;  /* 0x0000008c0044a947 */ /* 0x020fea0003800000 */
        /* <DEDUP_REMOVED lines=12> */
[----:B------:R-:W-:-:S04]  /*2ac0*/  IMAD.WIDE.U32 R44, R86, R24, RZ ;  /* 0x00000018562c7225 */ /* 0x000fc800078e00ff */
[----:B------:R-:W-:-:S04]  /*2ad0*/  IMAD.WIDE.U32 R46, R92, R24, RZ ;  /* 0x000000185c2e7225 */ /* 0x000fc800078e00ff */
[----:B------:R-:W-:Y:S02]  /*2ae0*/  IMAD.IADD R127, R125, 0x1, R127 ;  /* 0x000000017d7f7824 */ /* 0x000fe400078e027f */
        /* <DEDUP_REMOVED lines=14> */
[----:B------:R-:W-:Y:S01]  /*2bd0*/  CS2R R78, SRZ ;  /* 0x00000000004e7805 */ /* 0x000fe2000001ff00 */
[----:B------:R-:W-:Y:S01]  /*2be0*/  ULDC.64 UR6, c[0x0][0x208] ;  /* 0x0000820000067ab9 */ /* 0x000fe20000000a00 */
        /* <DEDUP_REMOVED lines=12> */
.L_x_1303:
[----:B------:R-:W-:Y:S05]  /*2cb0*/  BSYNC B1 ;  /* 0x0000000000017941 */ /* 0x000fea0003800000 */
.L_x_1302:
        /* <DEDUP_REMOVED lines=21> */
[----:B------:R-:W-:Y:S01]  /*2e10*/  IADD3.X R65, R26, R145, R14, P4, P5 ;  /* 0x000000911a417210 */ /* 0x000fe200027ea40e */
[----:B------:R-:W-:Y:S01]  /*2e20*/  ULDC.64 UR6, c[0x0][0x208] ;  /* 0x0000820000067ab9 */ /* 0x000fe20000000a00 */
        /* <DEDUP_REMOVED lines=15> */
.L_x_1305:
[----:B------:R-:W-:Y:S05]  /*2f20*/  BSYNC B1 ;  /* 0x0000000000017941 */ /* 0x000fea0003800000 */
.L_x_1304:
        /* <DEDUP_REMOVED lines=26> */
.L_x_1307:
[----:B------:R-:W-:Y:S05]  /*30d0*/  BSYNC B1 ;  /* 0x0000000000017941 */ /* 0x000fea0003800000 */
.L_x_1306:
[----:B0-----:R-:W-:Y:S01]  /*30e0*/  VIADD R80, R23, 0xc0 ;  /* 0x000000c017507836 */ /* 0x001fe20000000000 */
[----:B------:R-:W-:Y:S04]  /*30f0*/  BSSY B1, `(.L_x_1308) ;  /* 0x000001e000017945 */ /* 0x000fe80003800000 */
        /* <DEDUP_REMOVED lines=8> */
[----:B------:R-:W-:Y:S01]  /*3180*/  ULDC.64 UR6, c[0x0][0x208] ;  /* 0x0000820000067ab9 */ /* 0x000fe20000000a00 */
        /* <DEDUP_REMOVED lines=20> */
.L_x_1309:
[----:B------:R-:W-:Y:S05]  /*32d0*/  BSYNC B1 ;  /* 0x0000000000017941 */ /* 0x000fea0003800000 */
.L_x_1308:
[----:B0-----:R-:W2:Y:S01]  /*32e0*/  LDL R44, [R1+0x68] ;  /* 0x00006800012c7983 */ /* 0x001ea20000100800 */
[----:B------:R-:W-:Y:S02]  /*32f0*/  IMAD.MOV.U32 R154, RZ, RZ, R74 ;  /* 0x000000ffff9a7224 */ /* 0x000fe400078e004a */
[----:B------:R-:W-:Y:S02]  /*3300*/  IMAD.MOV.U32 R165, RZ, RZ, R78 ;  /* 0x000000ffffa57224 */ /* 0x000fe400078e004e */
[----:B-----5:R-:W-:Y:S02]  /*3310*/  IMAD.MOV.U32 R147, RZ, RZ, R64 ;  /* 0x000000ffff937224 */ /* 0x020fe400078e0040 */
[----:B------:R-:W-:Y:S02]  /*3320*/  IMAD.MOV.U32 R149, RZ, RZ, R68 ;  /* 0x000000ffff957224 */ /* 0x000fe400078e0044 */
[----:B------:R-:W-:Y:S02]  /*3330*/  IMAD.MOV.U32 R148, RZ, RZ, R66 ;  /* 0x000000ffff947224 */ /* 0x000fe400078e0042 */
[----:B------:R-:W-:-:S02]  /*3340*/  IMAD.MOV.U32 R150, RZ, RZ, R70 ;  /* 0x000000ffff967224 */ /* 0x000fc400078e0046 */
[----:B------:R-:W-:Y:S02]  /*3350*/  IMAD.MOV.U32 R137, RZ, RZ, R56 ;  /* 0x000000ffff897224 */ /* 0x000fe400078e0038 */
[----:B------:R-:W-:Y:S02]  /*3360*/  IMAD.MOV.U32 R145, RZ, RZ, R60 ;  /* 0x000000ffff917224 */ /* 0x000fe400078e003c */
[----:B------:R-:W-:Y:S02]  /*3370*/  IMAD.MOV.U32 R144, RZ, RZ, R58 ;  /* 0x000000ffff907224 */ /* 0x000fe400078e003a */
[----:B------:R-:W-:Y:S02]  /*3380*/  IMAD.MOV.U32 R146, RZ, RZ, R62 ;  /* 0x000000ffff927224 */ /* 0x000fe400078e003e */
[----:B------:R-:W-:Y:S02]  /*3390*/  IMAD.MOV.U32 R80, RZ, RZ, R48 ;  /* 0x000000ffff507224 */ /* 0x000fe400078e0030 */
[----:B------:R-:W-:-:S02]  /*33a0*/  IMAD.MOV.U32 R82, RZ, RZ, R52 ;  /* 0x000000ffff527224 */ /* 0x000fc400078e0034 */
[----:B------:R-:W-:Y:S02]  /*33b0*/  IMAD.MOV.U32 R81, RZ, RZ, R50 ;  /* 0x000000ffff517224 */ /* 0x000fe400078e0032 */
[----:B------:R-:W-:Y:S01]  /*33c0*/  IMAD.MOV.U32 R83, RZ, RZ, R54 ;  /* 0x000000ffff537224 */ /* 0x000fe200078e0036 */
[----:B--2---:R-:W-:-:S13]  /*33d0*/  R2UR UR4, R44 ;  /* 0x000000002c0472ca */ /* 0x004fda00000e0000 */
[----:B------:R-:W-:-:S06]  /*33e0*/  UISETP.NE.AND UP0, UPT, UR4, 0x3, UPT ;  /* 0x000000030400788c */ /* 0x000fcc000bf05270 */
[----:B------:R-:W-:-:S13]  /*33f0*/  PLOP3.LUT P5, PT, PT, PT, UP0, 0x80, 0x0 ;  /* 0x000000000000781c */ /* 0x000fda0003faf008 */
[----:B------:R-:W-:Y:S05]  /*3400*/  @!P5 BRA `(.L_x_1310) ;  /* 0x000000000004d947 */ /* 0x000fea0003800000 */
[----:B------:R-:W-:Y:S01]  /*3410*/  BPT.TRAP 0x1 ;  /* 0x000000040000795c */ /* 0x000fe20000300000 */
.L_x_1310:
[----:B------:R-:W2:Y:S01]  /*3420*/  LDL R44, [R1+0x50] ;  /* 0x00005000012c7983 */ /* 0x000ea20000100800 */
[----:B------:R-:W-:Y:S01]  /*3430*/  IMAD R104, R22, 0x8, R17 ;  /* 0x0000000816687824 */ /* 0x000fe200078e0211 */
[----:B------:R-:W-:Y:S01]  /*3440*/  BSSY B1, `(.L_x_1311) ;  /* 0x0000004000017945 */ /* 0x000fe20003800000 */
[----:B--2---:R-:W-:-:S04]  /*3450*/  SHF.L.U32 R128, R44, 0x1f, RZ ;  /* 0x0000001f2c807819 */ /* 0x004fc800000006ff */
[----:B------:R-:W0:Y:S02]  /*3460*/  SYNCS.PHASECHK.TRANS64.TRYWAIT P6, [R104+URZ+0x2e890], R128 ;  /* 0x02e89080680075a7 */ /* 0x000e2400080c017f */
[----:B0-----:R-:W-:Y:S05]  /*3470*/  @!P6 BRA `(.L_x_1312) ;  /* 0x0000030400fce947 */ /* 0x001fea0003800000 */
.L_x_1671:
[----:B------:R-:W-:Y:S05]  /*3480*/  BSYNC B1 ;  /* 0x0000000000017941 */ /* 0x000fea0003800000 */
.L_x_1311:
        /* <DEDUP_REMOVED lines=12> */
[----:B------:R-:W-:Y:S02]  /*3550*/  SHF.R.U32.HI R78, RZ, 0x8, R79 ;  /* 0x00000008ff4e7819 */ /* 0x000fe4000001164f */
[----:B------:R-:W-:Y:S01]  /*3560*/  SHF.R.U32.HI R159, RZ, 0x10, R77 ;  /* 0x00000010ff9f7819 */ /* 0x000fe2000001164d */
[----:B------:R-:W-:Y:S01]  /*3570*/  IMAD.SHL.U32 R76, R76, 0x100, RZ ;  /* 0x000001004c4c7824 */ /* 0x000fe200078e00ff */
[----:B------:R-:W-:Y:S02]  /*3580*/  SHF.R.U32.HI R157, RZ, 0x10, R79 ;  /* 0x00000010ff9d7819 */ /* 0x000fe4000001164f */
[----:B------:R-:W-:Y:S01]  /*3590*/  LOP3.LUT R158, R79, 0xff0000ff, RZ, 0xc0, !PT ;  /* 0xff0000ff4f9e7812 */ /* 0x000fe200078ec0ff */
[----:B------:R-:W-:Y:S01]  /*35a0*/  IMAD.SHL.U32 R79, R78, 0x100, RZ ;  /* 0x000001004e4f7824 */ /* 0x000fe200078e00ff */
[----:B------:R-:W-:Y:S01]  /*35b0*/  LOP3.LUT R77, R77, 0xff0000ff, RZ, 0xc0, !PT ;  /* 0xff0000ff4d4d7812 */ /* 0x000fe200078ec0ff */
[----:B--2---:R-:W-:Y:S01]  /*35c0*/  IMAD.MOV.U32 R78, RZ, RZ, R44 ;  /* 0x000000ffff4e7224 */ /* 0x004fe200078e002c */
[----:B------:R-:W-:-:S02]  /*35d0*/  F2FP.F16.E4M3.UNPACK_B R44, R45 ;  /* 0x0000002dff2c723e */ /* 0x000fc400020006ff */
[----:B------:R-:W-:Y:S01]  /*35e0*/  LOP3.LUT R77, R77, 0xff00, R76, 0xf8, !PT ;  /* 0x0000ff004d4d7812 */ /* 0x000fe200078ef84c */
[----:B------:R-:W-:Y:S01]  /*35f0*/  IMAD.U32 R76, R159, 0x10000, RZ ;  /* 0x000100009f4c7824 */ /* 0x000fe200078e00ff */
[----:B------:R-:W-:Y:S01]  /*3600*/  LOP3.LUT R158, R158, 0xff00, R79, 0xf8, !PT ;  /* 0x0000ff009e9e7812 */ /* 0x000fe200078ef84f */
[----:B------:R-:W-:Y:S01]  /*3610*/  IMAD.U32 R79, R157, 0x10000, RZ ;  /* 0x000100009d4f7824 */ /* 0x000fe200078e00ff */
[----:B------:R-:W-:Y:S02]  /*3620*/  F2FP.F16.E4M3.UNPACK_B R157, R165.H1 ;  /* 0x000000a5ff9d723e */ /* 0x000fe400030006ff */
[----:B------:R-:W-:Y:S02]  /*3630*/  LOP3.LUT R76, R77, 0xff0000, R76, 0xf8, !PT ;  /* 0x00ff00004d4c7812 */ /* 0x000fe400078ef84c */
[----:B------:R-:W-:Y:S01]  /*3640*/  LOP3.LUT R77, R158, 0xff0000, R79, 0xf8, !PT ;  /* 0x00ff00009e4d7812 */ /* 0x000fe200078ef84f */
[--C-:B------:R-:W-:Y:S01]  /*3650*/  HADD2.F32 R79, -RZ, R44.reuse.H1_H1 ;  /* 0x3000002cff4f7230 */ /* 0x100fe20000004100 */
[----:B------:R-:W-:Y:S01]  /*3660*/  F2FP.F16.E4M3.UNPACK_B R159, R151.H1 ;  /* 0x00000097ff9f723e */ /* 0x000fe200030006ff */
[----:B------:R-:W-:Y:S01]  /*3670*/  HADD2.F32 R161, -RZ, R157.H0_H0 ;  /* 0x2000009dffa17230 */ /* 0x000fe20000004100 */
[----:B------:R-:W-:Y:S01]  /*3680*/  F2FP.F16.E4M3.UNPACK_B R45, R45.H1 ;  /* 0x0000002dff2d723e */ /* 0x000fe200030006ff */
[----:B------:R-:W-:-:S02]  /*3690*/  HADD2.F32 R44, -RZ, R44.H0_H0 ;  /* 0x2000002cff2c7230 */ /* 0x000fc40000004100 */
[----:B------:R-:W-:Y:S02]  /*36a0*/  HADD2.F32 R162, -RZ, R157.H1_H1 ;  /* 0x3000009dffa27230 */ /* 0x000fe40000004100 */
[-C--:B------:R-:W-:Y:S01]  /*36b0*/  FMUL.FTZ R163, R79, R161.reuse ;  /* 0x000000a14fa37220 */ /* 0x080fe20000410000 */
[----:B------:R-:W-:Y:S02]  /*36c0*/  HADD2.F32 R160, -RZ, R159.H0_H0 ;  /* 0x2000009fffa07230 */ /* 0x000fe40000004100 */
[C---:B------:R-:W-:Y:S01]  /*36d0*/  FMUL.FTZ R164, R44.reuse, R161 ;  /* 0x000000a12ca47220 */ /* 0x040fe20000410000 */
[--C-:B------:R-:W-:Y:S01]  /*36e0*/  HADD2.F32 R158, -RZ, R45.reuse.H1_H1 ;  /* 0x3000002dff9e7230 */ /* 0x100fe20000004100 */
[----:B------:R-:W-:Y:S01]  /*36f0*/  F2FP.F16.E4M3.UNPACK_B R161, R165 ;  /* 0x000000a5ffa1723e */ /* 0x000fe200020006ff */
[----:B------:R-:W-:Y:S02]  /*3700*/  HADD2.F32 R157, -RZ, R45.H0_H0 ;  /* 0x2000002dff9d7230 */ /* 0x000fe40000004100 */
[----:B------:R-:W-:Y:S01]  /*3710*/  FFMA.FTZ R44, R44, R160, -R163 ;  /* 0x000000a02c2c7223 */ /* 0x000fe200000108a3 */
[----:B------:R-:W-:-:S02]  /*3720*/  HADD2.F32 R159, -RZ, R159.H1_H1 ;  /* 0x3000009fff9f7230 */ /* 0x000fc40000004100 */
[----:B------:R-:W-:Y:S01]  /*3730*/  FFMA.FTZ R45, R79, R160, R164 ;  /* 0x000000a04f2d7223 */ /* 0x000fe200000100a4 */
[CC--:B------:R-:W-:Y:S01]  /*3740*/  FMUL.FTZ R166, R158.reuse, R162.reuse ;  /* 0x000000a29ea67220 */ /* 0x0c0fe20000410000 */
[C---:B------:R-:W-:Y:S01]  /*3750*/  FMUL.FTZ R163, R157.reuse, R162 ;  /* 0x000000a29da37220 */ /* 0x040fe20000410000 */
[-C--:B------:R-:W-:Y:S01]  /*3760*/  F2FP.F16.E4M3.UNPACK_B R79, R78.reuse.H1 ;  /* 0x0000004eff4f723e */ /* 0x080fe200030006ff */
[--C-:B------:R-:W-:Y:S01]  /*3770*/  HADD2.F32 R162, -RZ, R161.reuse.H0_H0 ;  /* 0x200000a1ffa27230 */ /* 0x100fe20000004100 */
[----:B------:R-:W-:Y:S01]  /*3780*/  F2FP.F16.E4M3.UNPACK_B R78, R78 ;  /* 0x0000004eff4e723e */ /* 0x000fe200020006ff */
[-C--:B------:R-:W-:Y:S01]  /*3790*/  FFMA.FTZ R165, R157, R159.reuse, -R166 ;  /* 0x0000009f9da57223 */ /* 0x080fe200000108a6 */
[----:B------:R-:W-:Y:S01]  /*37a0*/  FFMA.FTZ R168, R158, R159, R163 ;  /* 0x0000009f9ea87223 */ /* 0x000fe200000100a3 */
[----:B------:R-:W-:Y:S01]  /*37b0*/  HADD2.F32 R163, -RZ, R161.H1_H1 ;  /* 0x300000a1ffa37230 */ /* 0x000fe20000004100 */
[----:B------:R-:W-:Y:S01]  /*37c0*/  F2FP.F16.E4M3.UNPACK_B R159, R151 ;  /* 0x00000097ff9f723e */ /* 0x000fe200020006ff */
[--C-:B------:R-:W-:Y:S01]  /*37d0*/  HADD2.F32 R158, -RZ, R79.reuse.H1_H1 ;  /* 0x3000004fff9e7230 */ /* 0x100fe20000004100 */
[----:B------:R-:W-:Y:S01]  /*37e0*/  F2FP.F16.E4M3.UNPACK_B R161, R76.H1 ;  /* 0x0000004cffa1723e */ /* 0x000fe200030006ff */
[----:B------:R-:W-:-:S02]  /*37f0*/  HADD2.F32 R157, -RZ, R79.H0_H0 ;  /* 0x2000004fff9d7230 */ /* 0x000fc40000004100 */
[--C-:B------:R-:W-:Y:S02]  /*3800*/  HADD2.F32 R151, -RZ, R78.reuse.H1_H1 ;  /* 0x3000004eff977230 */ /* 0x100fe40000004100 */
[CC--:B------:R-:W-:Y:S01]  /*3810*/  FMUL.FTZ R166, R158.reuse, R163.reuse ;  /* 0x000000a39ea67220 */ /* 0x0c0fe20000410000 */
[----:B------:R-:W-:Y:S02]  /*3820*/  HADD2.F32 R79, -RZ, R78.H0_H0 ;  /* 0x2000004eff4f7230 */ /* 0x000fe40000004100 */
[----:B------:R-:W-:Y:S01]  /*3830*/  FMUL.FTZ R163, R157, R163 ;  /* 0x000000a39da37220 */ /* 0x000fe20000410000 */
[--C-:B------:R-:W-:Y:S02]  /*3840*/  HADD2.F32 R78, -RZ, R159.reuse.H1_H1 ;  /* 0x3000009fff4e7230 */ /* 0x100fe40000004100 */
[-C--:B------:R-:W-:Y:S01]  /*3850*/  FMUL.FTZ R164, R151, R162.reuse ;  /* 0x000000a297a47220 */ /* 0x080fe20000410000 */
[----:B------:R-:W-:Y:S02]  /*3860*/  HADD2.F32 R160, -RZ, R159.H0_H0 ;  /* 0x2000009fffa07230 */ /* 0x000fe40000004100 */
[----:B------:R-:W-:Y:S01]  /*3870*/  FMUL.FTZ R162, R79, R162 ;  /* 0x000000a24fa27220 */ /* 0x000fe20000410000 */
[-C--:B------:R-:W-:Y:S01]  /*3880*/  FFMA.FTZ R166, R157, R78.reuse, -R166 ;  /* 0x0000004e9da67223 */ /* 0x080fe200000108a6 */
[----:B------:R-:W-:Y:S01]  /*3890*/  FFMA.FTZ R163, R158, R78, R163 ;  /* 0x0000004e9ea37223 */ /* 0x000fe200000100a3 */
[-C--:B------:R-:W-:Y:S01]  /*38a0*/  FFMA.FTZ R78, R79, R160.reuse, -R164 ;  /* 0x000000a04f4e7223 */ /* 0x080fe200000108a4 */
[----:B------:R-:W-:Y:S01]  /*38b0*/  F2FP.F16.E4M3.UNPACK_B R158, R47.H1 ;  /* 0x0000002fff9e723e */ /* 0x000fe200030006ff */
[----:B------:R-:W-:Y:S01]  /*38c0*/  FFMA.FTZ R79, R151, R160, R162 ;  /* 0x000000a0974f7223 */ /* 0x000fe200000100a2 */
[----:B------:R-:W-:Y:S01]  /*38d0*/  F2FP.F16.E4M3.UNPACK_B R164, R77.H1 ;  /* 0x0000004dffa4723e */ /* 0x000fe200030006ff */
[----:B------:R-:W-:Y:S01]  /*38e0*/  HADD2.F32 R162, -RZ, R161.H1_H1 ;  /* 0x300000a1ffa27230 */ /* 0x000fe20000004100 */
[----:B------:R-:W-:Y:S01]  /*38f0*/  F2FP.SATFINITE.E4M3.F32.PACK_AB_MERGE_C R151, R168, R165, RZ ;  /* 0x000000a5a897723e */ /* 0x000fe200048070ff */
[--C-:B------:R-:W-:Y:S01]  /*3900*/  HADD2.F32 R159, -RZ, R158.reuse.H0_H0 ;  /* 0x2000009eff9f7230 */ /* 0x100fe20000004100 */
[----:B------:R-:W-:Y:S01]  /*3910*/  F2FP.SATFINITE.E4M3.F32.PACK_AB_MERGE_C R169, R163, R166, RZ ;  /* 0x000000a6a3a9723e */ /* 0x000fe200048070ff */
[----:B------:R-:W-:Y:S01]  /*3920*/  HADD2.F32 R158, -RZ, R158.H1_H1 ;  /* 0x3000009eff9e7230 */ /* 0x000fe20000004100 */
[----:B------:R-:W-:Y:S01]  /*3930*/  F2FP.F16.E4M3.UNPACK_B R157, R46.H1 ;  /* 0x0000002eff9d723e */ /* 0x000fe200030006ff */
[--C-:B------:R-:W-:Y:S01]  /*3940*/  HADD2.F32 R165, -RZ, R164.reuse.H1_H1 ;  /* 0x300000a4ffa57230 */ /* 0x100fe20000004100 */
[----:B------:R-:W-:Y:S01]  /*3950*/  F2FP.F16.E4M3.UNPACK_B R163, R77 ;  /* 0x0000004dffa3723e */ /* 0x000fe200020006ff */
[----:B------:R-:W-:Y:S01]  /*3960*/  HADD2.F32 R164, -RZ, R164.H0_H0 ;  /* 0x200000a4ffa47230 */ /* 0x000fe20000004100 */
        /* <DEDUP_REMOVED lines=32> */
[----:B------:R-:W-:Y:S02]  /*3b70*/  F2FP.SATFINITE.E4M3.F32.PACK_AB_MERGE_C R162, R162, R165, RZ ;  /* 0x000000a5a2a2723e */ /* 0x000fe400048070ff */
[----:B------:R-:W-:-:S02]  /*3b80*/  F2FP.SATFINITE.E4M3.F32.PACK_AB_MERGE_C R44, R79, R78, R169 ;  /* 0x0000004e4f2c723e */ /* 0x000fc400048070a9 */
[----:B------:R-:W-:Y:S02]  /*3b90*/  F2FP.SATFINITE.E4M3.F32.PACK_AB_MERGE_C R46, R163, R158, R157 ;  /* 0x0000009ea32e723e */ /* 0x000fe4000480709d */
[----:B------:R-:W-:-:S07]  /*3ba0*/  F2FP.SATFINITE.E4M3.F32.PACK_AB_MERGE_C R47, R164, R159, R162 ;  /* 0x0000009fa42f723e */ /* 0x000fce00048070a2 */
.L_x_1318:
[----:B------:R-:W-:Y:S05]  /*3bb0*/  BSYNC B3 ;  /* 0x0000000000037941 */ /* 0x000fea0003800000 */
.L_x_1317:
[----:B------:R-:W-:Y:S01]  /*3bc0*/  ULDC.64 UR4, c[0x0][0x2e8] ;  /* 0x0000ba0000047ab9 */ /* 0x000fe20000000a00 */
[----:B------:R-:W-:Y:S01]  /*3bd0*/  ULDC.64 UR6, c[0x0][0x208] ;  /* 0x0000820000067ab9 */ /* 0x000fe20000000a00 */
[----:B------:R-:W-:-:S04]  /*3be0*/  IADD3 R76, P2, P6, R153, UR4, R38 ;  /* 0x00000004994c7c10 */ /* 0x000fc8000fe5e026 */
[----:B------:R-:W-:-:S05]  /*3bf0*/  IADD3.X R77, R152, UR5, R33, P2, P6 ;  /* 0x00000005984d7c10 */ /* 0x000fca00097ec421 */
[----:B--2---:R1:W-:Y:S04]  /*3c00*/  STG.E.128 desc[UR6][R76.64], R44 ;  /* 0x0000002c4c007986 */ /* 0x0043e8000c101d06 */
.L_x_1316:
[----:B------:R-:W-:Y:S05]  /*3c10*/  BSYNC B2 ;  /* 0x0000000000027941 */ /* 0x000fea0003800000 */
.L_x_1315:
        /* <DEDUP_REMOVED lines=9> */
[----:B------:R-:W-:Y:S02]  /*3cb0*/  SHF.R.U32.HI R77, RZ, 0x8, R75 ;  /* 0x00000008ff4d7819 */ /* 0x000fe4000001164b */
[----:B------:R-:W-:Y:S02]  /*3cc0*/  SHF.R.U32.HI R79, RZ, 0x8, R73 ;  /* 0x00000008ff4f7819 */ /* 0x000fe40000011649 */
[----:B------:R-:W-:Y:S01]  /*3cd0*/  LOP3.LUT R74, R75, 0xff0000ff, RZ, 0xc0, !PT ;  /* 0xff0000ff4b4a7812 */ /* 0x000fe200078ec0ff */
[----:B------:R-:W-:Y:S01]  /*3ce0*/  IMAD.SHL.U32 R77, R77, 0x100, RZ ;  /* 0x000001004d4d7824 */ /* 0x000fe200078e00ff */
[----:B------:R-:W-:Y:S01]  /*3cf0*/  SHF.R.U32.HI R76, RZ, 0x10, R75 ;  /* 0x00000010ff4c7819 */ /* 0x000fe2000001164b */
[----:B------:R-:W-:Y:S01]  /*3d00*/  IMAD.SHL.U32 R75, R79, 0x100, RZ ;  /* 0x000001004f4b7824 */ /* 0x000fe200078e00ff */
[----:B------:R-:W-:Y:S02]  /*3d10*/  LOP3.LUT R72, R73, 0xff0000ff, RZ, 0xc0, !PT ;  /* 0xff0000ff49487812 */ /* 0x000fe400078ec0ff */
[----:B------:R-:W-:Y:S01]  /*3d20*/  SHF.R.U32.HI R78, RZ, 0x10, R73 ;  /* 0x00000010ff4e7819 */ /* 0x000fe20000011649 */
[----:B-1----:R-:W-:Y:S01]  /*3d30*/  IMAD.MOV.U32 R73, RZ, RZ, R44 ;  /* 0x000000ffff497224 */ /* 0x002fe200078e002c */
[----:B------:R-:W-:Y:S01]  /*3d40*/  LOP3.LUT R74, R74, 0xff00, R77, 0xf8, !PT ;  /* 0x0000ff004a4a7812 */ /* 0x000fe200078ef84d */
[----:B------:R-:W-:Y:S01]  /*3d50*/  IMAD.U32 R77, R76, 0x10000, RZ ;  /* 0x000100004c4d7824 */ /* 0x000fe200078e00ff */
[----:B------:R-:W-:-:S02]  /*3d60*/  F2FP.F16.E4M3.UNPACK_B R44, R45 ;  /* 0x0000002dff2c723e */ /* 0x000fc400020006ff */
[----:B------:R-:W-:Y:S02]  /*3d70*/  F2FP.F16.E4M3.UNPACK_B R76, R154.H1 ;  /* 0x0000009aff4c723e */ /* 0x000fe400030006ff */
[----:B------:R-:W-:Y:S01]  /*3d80*/  LOP3.LUT R72, R72, 0xff00, R75, 0xf8, !PT ;  /* 0x0000ff0048487812 */ /* 0x000fe200078ef84b */
[----:B------:R-:W-:Y:S01]  /*3d90*/  IMAD.U32 R75, R78, 0x10000, RZ ;  /* 0x000100004e4b7824 */ /* 0x000fe200078e00ff */
[----:B------:R-:W-:Y:S01]  /*3da0*/  LOP3.LUT R157, R74, 0xff0000, R77, 0xf8, !PT ;  /* 0x00ff00004a9d7812 */ /* 0x000fe200078ef84d */
[----:B------:R-:W-:Y:S01]  /*3db0*/  HADD2.F32 R74, -RZ, R44.H1_H1 ;  /* 0x3000002cff4a7230 */ /* 0x000fe20000004100 */
[----:B------:R-:W-:Y:S01]  /*3dc0*/  F2FP.F16.E4M3.UNPACK_B R77, R136.H1 ;  /* 0x00000088ff4d723e */ /* 0x000fe200030006ff */
[----:B------:R-:W-:Y:S01]  /*3dd0*/  HADD2.F32 R151, -RZ, R76.H0_H0 ;  /* 0x2000004cff977230 */ /* 0x000fe20000004100 */
[----:B------:R-:W-:Y:S01]  /*3de0*/  F2FP.F16.E4M3.UNPACK_B R45, R45.H1 ;  /* 0x0000002dff2d723e */ /* 0x000fe200030006ff */
[----:B------:R-:W-:Y:S01]  /*3df0*/  HADD2.F32 R44, -RZ, R44.H0_H0 ;  /* 0x2000002cff2c7230 */ /* 0x000fe20000004100 */
[----:B------:R-:W-:Y:S01]  /*3e00*/  LOP3.LUT R72, R72, 0xff0000, R75, 0xf8, !PT ;  /* 0x00ff000048487812 */ /* 0x000fe200078ef84b */
[----:B------:R-:W-:-:S02]  /*3e10*/  HADD2.F32 R78, -RZ, R76.H1_H1 ;  /* 0x3000004cff4e7230 */ /* 0x000fc40000004100 */
[-C--:B------:R-:W-:Y:S01]  /*3e20*/  FMUL.FTZ R159, R74, R151.reuse ;  /* 0x000000974a9f7220 */ /* 0x080fe20000410000 */
[----:B------:R-:W-:Y:S01]  /*3e30*/  HADD2.F32 R79, -RZ, R77.H0_H0 ;  /* 0x2000004dff4f7230 */ /* 0x000fe20000004100 */
[----:B------:R-:W-:Y:S01]  /*3e40*/  F2FP.F16.E4M3.UNPACK_B R154, R154 ;  /* 0x0000009aff9a723e */ /* 0x000fe200020006ff */
[--C-:B------:R-:W-:Y:S01]  /*3e50*/  HADD2.F32 R76, -RZ, R45.reuse.H1_H1 ;  /* 0x3000002dff4c7230 */ /* 0x100fe20000004100 */
[----:B------:R-:W-:Y:S01]  /*3e60*/  F2FP.F16.E4M3.UNPACK_B R136, R136 ;  /* 0x00000088ff88723e */ /* 0x000fe200020006ff */
[----:B------:R-:W-:Y:S02]  /*3e70*/  HADD2.F32 R75, -RZ, R45.H0_H0 ;  /* 0x2000002dff4b7230 */ /* 0x000fe40000004100 */
[----:B------:R-:W-:Y:S01]  /*3e80*/  FMUL.FTZ R45, R44, R151 ;  /* 0x000000972c2d7220 */ /* 0x000fe20000410000 */
[----:B------:R-:W-:Y:S02]  /*3e90*/  HADD2.F32 R77, -RZ, R77.H1_H1 ;  /* 0x3000004dff4d7230 */ /* 0x000fe40000004100 */
[-C--:B------:R-:W-:Y:S01]  /*3ea0*/  FMUL.FTZ R158, R76, R78.reuse ;  /* 0x0000004e4c9e7220 */ /* 0x080fe20000410000 */
[-C--:B------:R-:W-:Y:S01]  /*3eb0*/  FFMA.FTZ R44, R44, R79.reuse, -R159 ;  /* 0x0000004f2c2c7223 */ /* 0x080fe2000001089f */
[----:B------:R-:W-:Y:S01]  /*3ec0*/  FFMA.FTZ R45, R74, R79, R45 ;  /* 0x0000004f4a2d7223 */ /* 0x000fe2000001002d */
[C---:B------:R-:W-:Y:S01]  /*3ed0*/  FMUL.FTZ R151, R75.reuse, R78 ;  /* 0x0000004e4b977220 */ /* 0x040fe20000410000 */
[----:B------:R-:W-:Y:S01]  /*3ee0*/  F2FP.F16.E4M3.UNPACK_B R74, R73.H1 ;  /* 0x00000049ff4a723e */ /* 0x000fe200030006ff */
[----:B------:R-:W-:Y:S01]  /*3ef0*/  FFMA.FTZ R158, R75, R77, -R158 ;  /* 0x0000004d4b9e7223 */ /* 0x000fe2000001089e */
[----:B------:R-:W-:Y:S01]  /*3f00*/  F2FP.F16.E4M3.UNPACK_B R73, R73 ;  /* 0x00000049ff49723e */ /* 0x000fe200020006ff */
[----:B------:R-:W-:Y:S01]  /*3f10*/  FFMA.FTZ R159, R76, R77, R151 ;  /* 0x0000004d4c9f7223 */ /* 0x000fe20000010097 */
[----:B------:R-:W-:-:S02]  /*3f20*/  HADD2.F32 R78, -RZ, R154.H1_H1 ;  /* 0x3000009aff4e7230 */ /* 0x000fc40000004100 */
[--C-:B------:R-:W-:Y:S02]  /*3f30*/  HADD2.F32 R77, -RZ, R74.reuse.H1_H1 ;  /* 0x3000004aff4d7230 */ /* 0x100fe40000004100 */
[----:B------:R-:W-:Y:S01]  /*3f40*/  HADD2.F32 R76, -RZ, R74.H0_H0 ;  /* 0x2000004aff4c7230 */ /* 0x000fe20000004100 */
[----:B------:R-:W-:Y:S01]  /*3f50*/  F2FP.SATFINITE.E4M3.F32.PACK_AB_MERGE_C R163, R159, R158, RZ ;  /* 0x0000009e9fa3723e */ /* 0x000fe200048070ff */
[--C-:B------:R-:W-:Y:S02]  /*3f60*/  HADD2.F32 R74, -RZ, R73.reuse.H0_H0 ;  /* 0x20000049ff4a7230 */ /* 0x100fe40000004100 */
[-C--:B------:R-:W-:Y:S01]  /*3f70*/  FMUL.FTZ R151, R77, R78.reuse ;  /* 0x0000004e4d977220 */ /* 0x080fe20000410000 */
[----:B------:R-:W-:Y:S02]  /*3f80*/  HADD2.F32 R75, -RZ, R73.H1_H1 ;  /* 0x30000049ff4b7230 */ /* 0x000fe40000004100 */
[----:B------:R-:W-:Y:S01]  /*3f90*/  FMUL.FTZ R78, R76, R78 ;  /* 0x0000004e4c4e7220 */ /* 0x000fe20000410000 */
[----:B------:R-:W-:Y:S01]  /*3fa0*/  HADD2.F32 R154, -RZ, R154.H0_H0 ;  /* 0x2000009aff9a7230 */ /* 0x000fe20000004100 */
[----:B------:R-:W-:Y:S01]  /*3fb0*/  F2FP.SATFINITE.E4M3.F32.PACK_AB_MERGE_C R45, R45, R44, R163 ;  /* 0x0000002c2d2d723e */ /* 0x000fe200048070a3 */
[----:B------:R-:W-:-:S02]  /*3fc0*/  HADD2.F32 R73, -RZ, R136.H1_H1 ;  /* 0x30000088ff497230 */ /* 0x000fc40000004100 */
[----:B------:R-:W-:Y:S02]  /*3fd0*/  HADD2.F32 R136, -RZ, R136.H0_H0 ;  /* 0x20000088ff887230 */ /* 0x000fe40000004100 */
[-C--:B------:R-:W-:Y:S01]  /*3fe0*/  FMUL.FTZ R79, R75, R154.reuse ;  /* 0x0000009a4b4f7220 */ /* 0x080fe20000410000 */
[----:B------:R-:W-:Y:S01]  /*3ff0*/  FMUL.FTZ R154, R74, R154 ;  /* 0x0000009a4a9a7220 */ /* 0x000fe20000410000 */
[-C--:B------:R-:W-:Y:S01]  /*4000*/  FFMA.FTZ R151, R76, R73.reuse, -R151 ;  /* 0x000000494c977223 */ /* 0x080fe20000010897 */
[----:B------:R-:W-:Y:S01]  /*4010*/  FFMA.FTZ R78, R77, R73, R78 ;  /* 0x000000494d4e7223 */ /* 0x000fe2000001004e */
[-C--:B------:R-:W-:Y:S01]  /*4020*/  FFMA.FTZ R73, R74, R136.reuse, -R79 ;  /* 0x000000884a497223 */ /* 0x080fe2000001084f */
[----:B------:R-:W-:Y:S01]  /*4030*/  FFMA.FTZ R160, R75, R136, R154 ;  /* 0x000000884ba07223 */ /* 0x000fe2000001009a */
[----:B------:R-:W-:Y:S02]  /*4040*/  F2FP.F16.E4M3.UNPACK_B R75, R47.H1 ;  /* 0x0000002fff4b723e */ /* 0x000fe400030006ff */
[----:B------:R-:W-:-:S02]  /*4050*/  F2FP.SATFINITE.E4M3.F32.PACK_AB_MERGE_C R161, R78, R151, RZ ;  /* 0x000000974ea1723e */ /* 0x000fc400048070ff */
        /* <DEDUP_REMOVED lines=9> */
[----:B------:R-:W-:Y:S02]  /*40f0*/  HADD2.F32 R75, -RZ, R74.H1_H1 ;  /* 0x3000004aff4b7230 */ /* 0x000fe40000004100 */
[----:B------:R-:W-:Y:S01]  /*4100*/  FMUL.FTZ R159, R77, R158 ;  /* 0x0000009e4d9f7220 */ /* 0x000fe20000410000 */
[----:B------:R-:W-:-:S02]  /*4110*/  HADD2.F32 R154, -RZ, R157.H1_H1 ;  /* 0x3000009dff9a7230 */ /* 0x000fc40000004100 */
        /* <DEDUP_REMOVED lines=25> */
[C---:B------:R-:W-:Y:S01]  /*42b0*/  FMUL.FTZ R157, R47.reuse, R157 ;  /* 0x0000009d2f9d7220 */ /* 0x040fe20000410000 */
[-C--:B------:R-:W-:Y:S01]  /*42c0*/  FFMA.FTZ R75, R72, R79.reuse, -R75 ;  /* 0x0000004f484b7223 */ /* 0x080fe2000001084b */
[----:B------:R-:W-:Y:S01]  /*42d0*/  FFMA.FTZ R74, R74, R79, R151 ;  /* 0x0000004f4a4a7223 */ /* 0x000fe20000010097 */
[-C--:B------:R-:W-:Y:S01]  /*42e0*/  FFMA.FTZ R76, R47, R78.reuse, -R76 ;  /* 0x0000004e2f4c7223 */ /* 0x080fe2000001084c */
[----:B------:R-:W-:-:S03]  /*42f0*/  FFMA.FTZ R157, R46, R78, R157 ;  /* 0x0000004e2e9d7223 */ /* 0x000fc6000001009d */
[----:B------:R-:W-:Y:S02]  /*4300*/  F2FP.SATFINITE.E4M3.F32.PACK_AB_MERGE_C R47, R74, R75, R77 ;  /* 0x0000004b4a2f723e */ /* 0x000fe4000480704d */
[----:B------:R-:W-:-:S07]  /*4310*/  F2FP.SATFINITE.E4M3.F32.PACK_AB_MERGE_C R46, R157, R76, R154 ;  /* 0x0000004c9d2e723e */ /* 0x000fce000480709a */
.L_x_1320:
[----:B------:R-:W-:Y:S05]  /*4320*/  BSYNC B2 ;  /* 0x0000000000027941 */ /* 0x000fea0003800000 */
.L_x_1319:
[----:B------:R-:W-:Y:S01]  /*4330*/  ULDC.64 UR4, c[0x0][0x2e8] ;  /* 0x0000ba0000047ab9 */ /* 0x000fe20000000a00 */
[----:B------:R-:W-:Y:S01]  /*4340*/  ULDC.64 UR6, c[0x0][0x208] ;  /* 0x0000820000067ab9 */ /* 0x000fe20000000a00 */
[----:B------:R-:W-:-:S04]  /*4350*/  IADD3 R72, P2, P6, R35, UR4, R153 ;  /* 0x0000000423487c10 */ /* 0x000fc8000fe5e099 */
[----:B------:R-:W-:-:S05]  /*4360*/  IADD3.X R73, R101, UR5, R152, P2, P6 ;  /* 0x0000000565497c10 */ /* 0x000fca00097ec498 */
[----:B-1----:R2:W-:Y:S04]  /*4370*/  STG.E.128 desc[UR6][R72.64], R44 ;  /* 0x0000002c48007986 */ /* 0x0025e8000c101d06 */
.L_x_1314:
[----:B------:R-:W-:Y:S05]  /*4380*/  BSYNC B1 ;  /* 0x0000000000017941 */ /* 0x000fea0003800000 */
.L_x_1313:
        /* <DEDUP_REMOVED lines=19> */
[----:B--2---:R-:W-:Y:S01]  /*44c0*/  IMAD.MOV.U32 R68, RZ, RZ, R44 ;  /* 0x000000ffff447224 */ /* 0x004fe200078e002c */
        /* <DEDUP_REMOVED lines=43> */
[CC--:B------:R-:W-:Y:S01]  /*4780*/  FMUL.FTZ R75, R69.reuse, R150.reuse ;  /* 0x00000096454b7220 */ /* 0x0c0fe20000410000 */
[----:B------:R-:W-:Y:S01]  /*4790*/  FMUL.FTZ R78, R68, R150 ;  /* 0x00000096444e7220 */ /* 0x000fe20000410000 */
[----:B------:R-:W-:Y:S02]  /*47a0*/  F2FP.F16.E4M3.UNPACK_B R74, R76.H1 ;  /* 0x0000004cff4a723e */ /* 0x000fe400030006ff */
[----:B------:R-:W-:Y:S01]  /*47b0*/  F2FP.SATFINITE.E4M3.F32.PACK_AB_MERGE_C R153, R136, R77, RZ ;  /* 0x0000004d8899723e */ /* 0x000fe200048070ff */
[----:B------:R-:W-:Y:S01]  /*47c0*/  FFMA.FTZ R150, R69, R149, -R78 ;  /* 0x0000009545967223 */ /* 0x000fe2000001084e */
[----:B------:R-:W-:Y:S01]  /*47d0*/  F2FP.F16.E4M3.UNPACK_B R69, R47.H1 ;  /* 0x0000002fff45723e */ /* 0x000fe200030006ff */
[----:B------:R-:W-:Y:S01]  /*47e0*/  FFMA.FTZ R149, R68, R149, R75 ;  /* 0x0000009544957223 */ /* 0x000fe2000001004b */
[-C--:B------:R-:W-:Y:S01]  /*47f0*/  F2FP.F16.E4M3.UNPACK_B R77, R79.reuse.H1 ;  /* 0x0000004fff4d723e */ /* 0x080fe200030006ff */
[----:B------:R-:W-:Y:S01]  /*4800*/  HADD2.F32 R75, -RZ, R74.H1_H1 ;  /* 0x3000004aff4b7230 */ /* 0x000fe20000004100 */
[----:B------:R-:W-:Y:S01]  /*4810*/  F2FP.F16.E4M3.UNPACK_B R68, R46.H1 ;  /* 0x0000002eff44723e */ /* 0x000fe200030006ff */
        /* <DEDUP_REMOVED lines=22> */
[--C-:B------:R-:W-:Y:S01]  /*4980*/  HADD2.F32 R47, -RZ, R46.reuse.H0_H0 ;  /* 0x2000002eff2f7230 */ /* 0x100fe20000004100 */
[----:B------:R-:W-:Y:S01]  /*4990*/  F2FP.SATFINITE.E4M3.F32.PACK_AB_MERGE_C R44, R149, R150, R153 ;  /* 0x00000096952c723e */ /* 0x000fe20004807099 */
[----:B------:R-:W-:Y:S01]  /*49a0*/  HADD2.F32 R46, -RZ, R46.H1_H1 ;  /* 0x3000002eff2e7230 */ /* 0x000fe20000004100 */
[----:B------:R-:W-:Y:S01]  /*49b0*/  F2FP.SATFINITE.E4M3.F32.PACK_AB_MERGE_C R78, R78, R151, RZ ;  /* 0x000000974e4e723e */ /* 0x000fe200048070ff */
[----:B------:R-:W-:Y:S01]  /*49c0*/  HADD2.F32 R77, -RZ, R77.H0_H0 ;  /* 0x2000004dff4d7230 */ /* 0x000fe20000004100 */
[----:B------:R-:W-:Y:S01]  /*49d0*/  F2FP.SATFINITE.E4M3.F32.PACK_AB_MERGE_C R75, R75, R152, RZ ;  /* 0x000000984b4b723e */ /* 0x000fe200048070ff */
        /* <DEDUP_REMOVED lines=12> */
.L_x_1326:
[----:B------:R-:W-:Y:S05]  /*4aa0*/  BSYNC B3 ;  /* 0x0000000000037941 */ /* 0x000fea0003800000 */
.L_x_1325:
[----:B------:R-:W-:Y:S01]  /*4ab0*/  ULDC.64 UR4, c[0x0][0x2e8] ;  /* 0x0000ba0000047ab9 */ /* 0x000fe20000000a00 */
[----:B------:R-:W-:Y:S01]  /*4ac0*/  ULDC.64 UR6, c[0x0][0x208] ;  /* 0x0000820000067ab9 */ /* 0x000fe20000000a00 */
[----:B------:R-:W-:-:S04]  /*4ad0*/  IADD3 R68, P2, P3, R73, UR4, R38 ;  /* 0x0000000449447c10 */ /* 0x000fc8000fb5e026 */
[----:B------:R-:W-:-:S05]  /*4ae0*/  IADD3.X R69, R72, UR5, R33, P2, P3 ;  /* 0x0000000548457c10 */ /* 0x000fca00097e6421 */
[----:B--2---:R2:W-:Y:S04]  /*4af0*/  STG.E.128 desc[UR6][R68.64], R44 ;  /* 0x0000002c44007986 */ /* 0x0045e8000c101d06 */
.L_x_1324:
[----:B------:R-:W-:Y:S05]  /*4b00*/  BSYNC B2 ;  /* 0x0000000000027941 */ /* 0x000fea0003800000 */
.L_x_1323:
[----:B------:R-:W-:Y:S05]  /*4b10*/  @P1 BRA `(.L_x_1322) ;  /* 0x0000000400d41947 */ /* 0x000fea0003800000 */
[----:B------:R-:W-:Y:S01]  /*4b20*/  LOP3.LUT P2, RZ, R230, 0x4, RZ, 0xc0, !PT ;  /* 0x00000004e6ff7812 */ /* 0x000fe2000784c0ff */
[C---:B-12---:R-:W-:Y:S01]  /*4b30*/  VIADD R44, R156.reuse, 0x40 ;  /* 0x000000409c2c7836 */ /* 0x046fe20000000000 */
        /* <DEDUP_REMOVED lines=109> */
.L_x_1328:
[----:B------:R-:W-:Y:S05]  /*5210*/  BSYNC B2 ;  /* 0x0000000000027941 */ /* 0x000fea0003800000 */
.L_x_1327:
[----:B------:R-:W-:Y:S01]  /*5220*/  ULDC.64 UR4, c[0x0][0x2e8] ;  /* 0x0000ba0000047ab9 */ /* 0x000fe20000000a00 */
[----:B------:R-:W-:Y:S01]  /*5230*/  ULDC.64 UR6, c[0x0][0x208] ;  /* 0x0000820000067ab9 */ /* 0x000fe20000000a00 */
[----:B------:R-:W-:-:S04]  /*5240*/  IADD3 R64, P2, P3, R35, UR4, R73 ;  /* 0x0000000423407c10 */ /* 0x000fc8000fb5e049 */
[----:B------:R-:W-:-:S05]  /*5250*/  IADD3.X R65, R101, UR5, R72, P2, P3 ;  /* 0x0000000565417c10 */ /* 0x000fca00097e6448 */
[----:B-1----:R3:W-:Y:S04]  /*5260*/  STG.E.128 desc[UR6][R64.64], R44 ;  /* 0x0000002c40007986 */ /* 0x0027e8000c101d06 */
.L_x_1322:
[----:B------:R-:W-:Y:S05]  /*5270*/  BSYNC B1 ;  /* 0x0000000000017941 */ /* 0x000fea0003800000 */
.L_x_1321:
        /* <DEDUP_REMOVED lines=114> */
.L_x_1334:
[----:B------:R-:W-:Y:S05]  /*59a0*/  BSYNC B3 ;  /* 0x0000000000037941 */ /* 0x000fea0003800000 */
.L_x_1333:
[----:B------:R-:W-:Y:S01]  /*59b0*/  ULDC.64 UR4, c[0x0][0x2e8] ;  /* 0x0000ba0000047ab9 */ /* 0x000fe20000000a00 */
[----:B------:R-:W-:Y:S01]  /*59c0*/  ULDC.64 UR6, c[0x0][0x208] ;  /* 0x0000820000067ab9 */ /* 0x000fe20000000a00 */
[----:B------:R-:W-:-:S04]  /*59d0*/  IADD3 R60, P2, P3, R65, UR4, R38 ;  /* 0x00000004413c7c10 */ /* 0x000fc8000fb5e026 */
[----:B------:R-:W-:-:S05]  /*59e0*/  IADD3.X R61, R64, UR5, R33, P2, P3 ;  /* 0x00000005403d7c10 */ /* 0x000fca00097e6421 */
[----:B--2---:R3:W-:Y:S04]  /*59f0*/  STG.E.128 desc[UR6][R60.64], R44 ;  /* 0x0000002c3c007986 */ /* 0x0047e8000c101d06 */
.L_x_1332:
[----:B------:R-:W-:Y:S05]  /*5a00*/  BSYNC B2 ;  /* 0x0000000000027941 */ /* 0x000fea0003800000 */
.L_x_1331:
[----:B------:R-:W-:Y:S05]  /*5a10*/  @P1 BRA `(.L_x_1330) ;  /* 0x0000000400d81947 */ /* 0x000fea0003800000 */
[----:B------:R-:W-:Y:S01]  /*5a20*/  LOP3.LUT P2, RZ, R230, 0x4, RZ, 0xc0, !PT ;  /* 0x00000004e6ff7812 */ /* 0x000fe2000784c0ff */
[C---:B-123--:R-:W-:Y:S01]  /*5a30*/  VIADD R44, R156.reuse, 0x40 ;  /* 0x000000409c2c7836 */ /* 0x04efe20000000000 */
        /* <DEDUP_REMOVED lines=18> */
[----:B------:R-:W-:Y:S01]  /*5b60*/  F2FP.F16.E4M3.UNPACK_B R44, R45 ;  /* 0x0000002dff2c723e */ /* 0x000fe200020006ff */
[----:B------:R-:W-:Y:S01]  /*5b70*/  IMAD.U32 R66, R66, 0x10000, RZ ;  /* 0x0001000042427824 */ /* 0x000fe200078e00ff */
[----:B------:R-:W-:-:S02]  /*5b80*/  LOP3.LUT R59, R60, 0xff00, R59, 0xf8, !PT ;  /* 0x0000ff003c3b7812 */ /* 0x000fc400078ef83b */
[-C--:B------:R-:W-:Y:S02]  /*5b90*/  F2FP.F16.E4M3.UNPACK_B R60, R144.reuse.H1 ;  /* 0x00000090ff3c723e */ /* 0x080fe400030006ff */
        /* <DEDUP_REMOVED lines=9> */
[-C--:B------:R-:W-:Y:S01]  /*5c30*/  FMUL.FTZ R68, R57, R66.reuse ;  /* 0x0000004239447220 */ /* 0x080fe20000410000 */
        /* <DEDUP_REMOVED lines=17> */
[--C-:B------:R-:W-:Y:S02]  /*5d50*/  HADD2.F32 R61, -RZ, R144.reuse.H1_H1 ;  /* 0x30000090ff3d7230 */ /* 0x100fe40000004100 */
[--C-:B------:R-:W-:Y:S02]  /*5d60*/  HADD2.F32 R45, -RZ, R47.reuse.H0_H0 ;  /* 0x2000002fff2d7230 */ /* 0x100fe40000004100 */
[----:B------:R-:W-:Y:S02]  /*5d70*/  HADD2.F32 R144, -RZ, R144.H0_H0 ;  /* 0x20000090ff907230 */ /* 0x000fe40000004100 */
[-C--:B------:R-:W-:Y:S01]  /*5d80*/  FMUL.FTZ R63, R57, R61.reuse ;  /* 0x0000003d393f7220 */ /* 0x080fe20000410000 */
[----:B------:R-:W-:Y:S02]  /*5d90*/  HADD2.F32 R47, -RZ, R47.H1_H1 ;  /* 0x3000002fff2f7230 */ /* 0x000fe40000004100 */
[----:B------:R-:W-:Y:S01]  /*5da0*/  FMUL.FTZ R68, R56, R61 ;  /* 0x0000003d38447220 */ /* 0x000fe20000410000 */
[--C-:B------:R-:W-:Y:S01]  /*5db0*/  HADD2.F32 R59, -RZ, R137.reuse.H1_H1 ;  /* 0x30000089ff3b7230 */ /* 0x100fe20000004100 */
[----:B------:R-:W-:Y:S01]  /*5dc0*/  F2FP.F16.E4M3.UNPACK_B R61, R67.H1 ;  /* 0x00000043ff3d723e */ /* 0x000fe200030006ff */
[----:B------:R-:W-:-:S02]  /*5dd0*/  HADD2.F32 R60, -RZ, R137.H0_H0 ;  /* 0x20000089ff3c7230 */ /* 0x000fc40000004100 */
[-C--:B------:R-:W-:Y:S01]  /*5de0*/  FMUL.FTZ R66, R47, R144.reuse ;  /* 0x000000902f427220 */ /* 0x080fe20000410000 */
[----:B------:R-:W-:Y:S01]  /*5df0*/  FMUL.FTZ R144, R45, R144 ;  /* 0x000000902d907220 */ /* 0x000fe20000410000 */
[-C--:B------:R-:W-:Y:S01]  /*5e00*/  FFMA.FTZ R63, R56, R59.reuse, -R63 ;  /* 0x0000003b383f7223 */ /* 0x080fe2000001083f */
[----:B------:R-:W-:Y:S01]  /*5e10*/  FFMA.FTZ R56, R57, R59, R68 ;  /* 0x0000003b39387223 */ /* 0x000fe20000010044 */
[-C--:B------:R-:W-:Y:S01]  /*5e20*/  FFMA.FTZ R68, R45, R60.reuse, -R66 ;  /* 0x0000003c2d447223 */ /* 0x080fe20000010842 */
[----:B------:R-:W-:Y:S01]  /*5e30*/  FFMA.FTZ R69, R47, R60, R144 ;  /* 0x0000003c2f457223 */ /* 0x000fe20000010090 */
[----:B------:R-:W-:Y:S02]  /*5e40*/  F2FP.F16.E4M3.UNPACK_B R47, R58.H1 ;  /* 0x0000003aff2f723e */ /* 0x000fe400030006ff */
        /* <DEDUP_REMOVED lines=45> */
.L_x_1336:
[----:B------:R-:W-:Y:S05]  /*6120*/  BSYNC B2 ;  /* 0x0000000000027941 */ /* 0x000fea0003800000 */
.L_x_1335:
[----:B------:R-:W-:Y:S01]  /*6130*/  ULDC.64 UR4, c[0x0][0x2e8] ;  /* 0x0000ba0000047ab9 */ /* 0x000fe20000000a00 */
[----:B------:R-:W-:Y:S01]  /*6140*/  ULDC.64 UR6, c[0x0][0x208] ;  /* 0x0000820000067ab9 */ /* 0x000fe20000000a00 */
[----:B------:R-:W-:-:S04]  /*6150*/  IADD3 R56, P2, P3, R35, UR4, R65 ;  /* 0x0000000423387c10 */ /* 0x000fc8000fb5e041 */
[----:B------:R-:W-:-:S05]  /*6160*/  IADD3.X R57, R101, UR5, R64, P2, P3 ;  /* 0x0000000565397c10 */ /* 0x000fca00097e6440 */
[----:B-1----:R4:W-:Y:S04]  /*6170*/  STG.E.128 desc[UR6][R56.64], R44 ;  /* 0x0000002c38007986 */ /* 0x0029e8000c101d06 */
.L_x_1330:
[----:B------:R-:W-:Y:S05]  /*6180*/  BSYNC B1 ;  /* 0x0000000000017941 */ /* 0x000fea0003800000 */
.L_x_1329:
[----:B------:R-:W-:Y:S05]  /*6190*/  @P4 BRA `(.L_x_1337) ;  /* 0x0000005c00384947 */ /* 0x000fea0003800000 */
[----:B------:R-:W-:Y:S01]  /*61a0*/  IADD3 R124, P2, P3, R115, R124, R18 ;  /* 0x0000007c737c7210 */ /* 0x000fe20007b5e012 */
[----:B------:R-:W-:Y:S03]  /*61b0*/  BSSY B1, `(.L_x_1338) ;  /* 0x0000075000017945 */ /* 0x000fe60003800000 */
[----:B----4-:R-:W-:Y:S01]  /*61c0*/  IADD3.X R56, R114, R127, R19, P2, P3 ;  /* 0x0000007f72387210 */ /* 0x010fe200017e6413 */
[----:B------:R-:W-:Y:S08]  /*61d0*/  @P0 BRA `(.L_x_1339) ;  /* 0x0000000400c80947 */ /* 0x000ff00003800000 */
[----:B-123--:R1:W2:Y:S01]  /*61e0*/  LDS.128 R44, [R112+0x26400] ;  /* 0x02640000702c7984 */ /* 0x00e2a20000000c00 */
[----:B------:R-:W-:Y:S01]  /*61f0*/  ISETP.GE.AND P2, PT, R228, R126, PT ;  /* 0x0000007ee400720c */ /* 0x000fe20003f46270 */
[----:B------:R-:W-:-:S12]  /*6200*/  BSSY B2, `(.L_x_1340) ;  /* 0x000006a000027945 */ /* 0x000fd80003800000 */
[----:B-1----:R-:W-:Y:S05]  /*6210*/  @P2 BRA `(.L_x_1341) ;  /* 0x0000000400a02947 */ /* 0x002fea0003800000 */
[----:B------:R-:W-:Y:S01]  /*6220*/  SHF.R.U32.HI R61, RZ, 0x8, R53 ;  /* 0x00000008ff3d7819 */ /* 0x000fe20000011635 */
[----:B--2---:R-:W-:Y:S01]  /*6230*/  IMAD.MOV.U32 R54, RZ, RZ, R47 ;  /* 0x000000ffff367224 */ /* 0x004fe200078e002f */
[----:B------:R-:W-:Y:S02]  /*6240*/  SHF.R.U32.HI R58, RZ, 0x8, R55 ;  /* 0x00000008ff3a7819 */ /* 0x000fe40000011637 */
[----:B------:R-:W-:Y:S01]  /*6250*/  LOP3.LUT R52, R53, 0xff0000ff, RZ, 0xc0, !PT ;  /* 0xff0000ff35347812 */ /* 0x000fe200078ec0ff */
[----:B------:R-:W-:Y:S01]  /*6260*/  IMAD.SHL.U32 R47, R61, 0x100, RZ ;  /* 0x000001003d2f7824 */ /* 0x000fe200078e00ff */
[----:B------:R-:W-:Y:S01]  /*6270*/  SHF.R.U32.HI R59, RZ, 0x10, R53 ;  /* 0x00000010ff3b7819 */ /* 0x000fe20000011635 */
[----:B------:R-:W-:Y:S01]  /*6280*/  IMAD.MOV.U32 R53, RZ, RZ, R46 ;  /* 0x000000ffff357224 */ /* 0x000fe200078e002e */
[----:B------:R-:W-:Y:S01]  /*6290*/  SHF.R.U32.HI R60, RZ, 0x10, R55 ;  /* 0x00000010ff3c7819 */ /* 0x000fe20000011637 */
[----:B------:R-:W-:Y:S01]  /*62a0*/  IMAD.SHL.U32 R46, R58, 0x100, RZ ;  /* 0x000001003a2e7824 */ /* 0x000fe200078e00ff */
[----:B------:R-:W-:-:S02]  /*62b0*/  LOP3.LUT R57, R55, 0xff0000ff, RZ, 0xc0, !PT ;  /* 0xff0000ff37397812 */ /* 0x000fc400078ec0ff */
[----:B------:R-:W-:Y:S01]  /*62c0*/  LOP3.LUT R47, R52, 0xff00, R47, 0xf8, !PT ;  /* 0x0000ff00342f7812 */ /* 0x000fe200078ef82f */
[----:B------:R-:W-:Y:S01]  /*62d0*/  IMAD.U32 R60, R60, 0x10000, RZ ;  /* 0x000100003c3c7824 */ /* 0x000fe200078e00ff */
[----:B------:R-:W-:Y:S01]  /*62e0*/  LOP3.LUT R55, R57, 0xff00, R46, 0xf8, !PT ;  /* 0x0000ff0039377812 */ /* 0x000fe200078ef82e */
[----:B------:R-:W-:Y:S01]  /*62f0*/  IMAD.U32 R52, R59, 0x10000, RZ ;  /* 0x000100003b347824 */ /* 0x000fe200078e00ff */
[----:B------:R-:W-:Y:S02]  /*6300*/  F2FP.F16.E4M3.UNPACK_B R57, R83.H1 ;  /* 0x00000053ff39723e */ /* 0x000fe400030006ff */
[-C--:B------:R-:W-:Y:S02]  /*6310*/  F2FP.F16.E4M3.UNPACK_B R46, R45.reuse ;  /* 0x0000002dff2e723e */ /* 0x080fe400020006ff */
[----:B------:R-:W-:Y:S01]  /*6320*/  LOP3.LUT R61, R55, 0xff0000, R60, 0xf8, !PT ;  /* 0x00ff0000373d7812 */ /* 0x000fe200078ef83c */
[--C-:B------:R-:W-:Y:S01]  /*6330*/  HADD2.F32 R59, -RZ, R57.reuse.H0_H0 ;  /* 0x20000039ff3b7230 */ /* 0x100fe20000004100 */
[----:B------:R-:W-:Y:S01]  /*6340*/  LOP3.LUT R58, R47, 0xff0000, R52, 0xf8, !PT ;  /* 0x00ff00002f3a7812 */ /* 0x000fe200078ef834 */
[--C-:B------:R-:W-:Y:S01]  /*6350*/  HADD2.F32 R47, -RZ, R46.reuse.H1_H1 ;  /* 0x3000002eff2f7230 */ /* 0x100fe20000004100 */
[----:B------:R-:W-:Y:S01]  /*6360*/  F2FP.F16.E4M3.UNPACK_B R55, R82.H1 ;  /* 0x00000052ff37723e */ /* 0x000fe200030006ff */
[----:B------:R-:W-:Y:S01]  /*6370*/  HADD2.F32 R60, -RZ, R57.H1_H1 ;  /* 0x30000039ff3c7230 */ /* 0x000fe20000004100 */
[----:B------:R-:W-:Y:S01]  /*6380*/  F2FP.F16.E4M3.UNPACK_B R45, R45.H1 ;  /* 0x0000002dff2d723e */ /* 0x000fe200030006ff */
[----:B------:R-:W-:-:S02]  /*6390*/  HADD2.F32 R46, -RZ, R46.H0_H0 ;  /* 0x2000002eff2e7230 */ /* 0x000fc40000004100 */
[C---:B------:R-:W-:Y:S01]  /*63a0*/  FMUL.FTZ R63, R47.reuse, R59 ;  /* 0x0000003b2f3f7220 */ /* 0x040fe20000410000 */
        /* <DEDUP_REMOVED lines=14> */
[----:B------:R-:W-:Y:S01]  /*6490*/  HADD2.F32 R55, -RZ, R83.H1_H1 ;  /* 0x30000053ff377230 */ /* 0x000fe20000004100 */
[----:B------:R-:W-:Y:S01]  /*64a0*/  F2FP.F16.E4M3.UNPACK_B R44, R44 ;  /* 0x0000002cff2c723e */ /* 0x000fe200020006ff */
[----:B------:R-:W-:-:S02]  /*64b0*/  HADD2.F32 R52, -RZ, R82.H1_H1 ;  /* 0x30000052ff347230 */ /* 0x000fc40000004100 */
[--C-:B------:R-:W-:Y:S01]  /*64c0*/  HADD2.F32 R47, -RZ, R45.reuse.H1_H1 ;  /* 0x3000002dff2f7230 */ /* 0x100fe20000004100 */
[----:B------:R-:W-:Y:S01]  /*64d0*/  F2FP.SATFINITE.E4M3.F32.PACK_AB_MERGE_C R70, R66, R59, RZ ;  /* 0x0000003b4246723e */ /* 0x000fe200048070ff */
[----:B------:R-:W-:Y:S02]  /*64e0*/  HADD2.F32 R46, -RZ, R45.H0_H0 ;  /* 0x2000002dff2e7230 */ /* 0x000fe40000004100 */
[--C-:B------:R-:W-:Y:S02]  /*64f0*/  HADD2.F32 R45, -RZ, R44.reuse.H0_H0 ;  /* 0x2000002cff2d7230 */ /* 0x100fe40000004100 */
[-C--:B------:R-:W-:Y:S01]  /*6500*/  FMUL.FTZ R57, R47, R55.reuse ;  /* 0x000000372f397220 */ /* 0x080fe20000410000 */
[----:B------:R-:W-:Y:S02]  /*6510*/  HADD2.F32 R83, -RZ, R83.H0_H0 ;  /* 0x20000053ff537230 */ /* 0x000fe40000004100 */
[----:B------:R-:W-:Y:S01]  /*6520*/  FMUL.FTZ R62, R46, R55 ;  /* 0x000000372e3e7220 */ /* 0x000fe20000410000 */
[----:B------:R-:W-:-:S02]  /*6530*/  HADD2.F32 R44, -RZ, R44.H1_H1 ;  /* 0x3000002cff2c7230 */ /* 0x000fc40000004100 */
[-C--:B------:R-:W-:Y:S01]  /*6540*/  FFMA.FTZ R57, R46, R52.reuse, -R57 ;  /* 0x000000342e397223 */ /* 0x080fe20000010839 */
[----:B------:R-:W-:Y:S02]  /*6550*/  HADD2.F32 R82, -RZ, R82.H0_H0 ;  /* 0x20000052ff527230 */ /* 0x000fe40000004100 */
[----:B------:R-:W-:Y:S01]  /*6560*/  FFMA.FTZ R52, R47, R52, R62 ;  /* 0x000000342f347223 */ /* 0x000fe2000001003e */
[-C--:B------:R-:W-:Y:S01]  /*6570*/  FMUL.FTZ R60, R44, R83.reuse ;  /* 0x000000532c3c7220 */ /* 0x080fe20000410000 */
[----:B------:R-:W-:-:S03]  /*6580*/  FMUL.FTZ R83, R45, R83 ;  /* 0x000000532d537220 */ /* 0x000fc60000410000 */
[----:B------:R-:W-:Y:S01]  /*6590*/  F2FP.SATFINITE.E4M3.F32.PACK_AB_MERGE_C R69, R52, R57, RZ ;  /* 0x000000393445723e */ /* 0x000fe200048070ff */
[----:B------:R-:W-:Y:S01]  /*65a0*/  FFMA.FTZ R62, R45, R82, -R60 ;  /* 0x000000522d3e7223 */ /* 0x000fe2000001083c */
[----:B------:R-:W-:Y:S01]  /*65b0*/  F2FP.F16.E4M3.UNPACK_B R45, R54.H1 ;  /* 0x00000036ff2d723e */ /* 0x000fe200030006ff */
[----:B------:R-:W-:Y:S01]  /*65c0*/  FFMA.FTZ R83, R44, R82, R83 ;  /* 0x000000522c537223 */ /* 0x000fe20000010053 */
[----:B------:R-:W-:Y:S02]  /*65d0*/  F2FP.F16.E4M3.UNPACK_B R57, R61.H1 ;  /* 0x0000003dff39723e */ /* 0x000fe400030006ff */
[-C--:B------:R-:W-:Y:S01]  /*65e0*/  F2FP.F16.E4M3.UNPACK_B R52, R58.reuse.H1 ;  /* 0x0000003aff34723e */ /* 0x080fe200030006ff */
[----:B------:R-:W-:Y:S01]  /*65f0*/  HADD2.F32 R47, -RZ, R45.H1_H1 ;  /* 0x3000002dff2f7230 */ /* 0x000fe20000004100 */
[----:B------:R-:W-:Y:S01]  /*6600*/  F2FP.F16.E4M3.UNPACK_B R44, R53.H1 ;  /* 0x00000035ff2c723e */ /* 0x000fe200030006ff */
        /* <DEDUP_REMOVED lines=18> */
[----:B------:R-:W-:Y:S02]  /*6730*/  HADD2.F32 R61, -RZ, R61.H0_H0 ;  /* 0x2000003dff3d7230 */ /* 0x000fe40000004100 */
[----:B------:R-:W-:Y:S01]  /*6740*/  FFMA.FTZ R60, R45, R46, R60 ;  /* 0x0000002e2d3c7223 */ /* 0x000fe2000001003c */
[--C-:B------:R-:W-:Y:S02]  /*6750*/  HADD2.F32 R45, -RZ, R54.reuse.H0_H0 ;  /* 0x20000036ff2d7230 */ /* 0x100fe40000004100 */
[----:B------:R-:W-:Y:S01]  /*6760*/  FFMA.FTZ R68, R47, R55, R66 ;  /* 0x000000372f447223 */ /* 0x000fe20000010042 */
[--C-:B------:R-:W-:Y:S02]  /*6770*/  HADD2.F32 R44, -RZ, R53.reuse.H0_H0 ;  /* 0x20000035ff2c7230 */ /* 0x100fe40000004100 */
[----:B------:R-:W-:Y:S01]  /*6780*/  HADD2.F32 R54, -RZ, R54.H1_H1 ;  /* 0x30000036ff367230 */ /* 0x000fe20000004100 */
[----:B------:R-:W-:Y:S01]  /*6790*/  F2FP.SATFINITE.E4M3.F32.PACK_AB_MERGE_C R60, R60, R65, RZ ;  /* 0x000000413c3c723e */ /* 0x000fe200048070ff */
[----:B------:R-:W-:-:S02]  /*67a0*/  HADD2.F32 R53, -RZ, R53.H1_H1 ;  /* 0x30000035ff357230 */ /* 0x000fc40000004100 */
[----:B------:R-:W-:Y:S01]  /*67b0*/  FMUL.FTZ R46, R44, R61 ;  /* 0x0000003d2c2e7220 */ /* 0x000fe20000410000 */
[----:B------:R-:W-:Y:S02]  /*67c0*/  HADD2.F32 R58, -RZ, R58.H0_H0 ;  /* 0x2000003aff3a7230 */ /* 0x000fe40000004100 */
[----:B------:R-:W-:Y:S01]  /*67d0*/  FMUL.FTZ R66, R54, R57 ;  /* 0x0000003936427220 */ /* 0x000fe20000410000 */
[----:B------:R-:W-:Y:S02]  /*67e0*/  HADD2.F32 R52, -RZ, R52.H0_H0 ;  /* 0x20000034ff347230 */ /* 0x000fe40000004100 */
[----:B------:R-:W-:Y:S01]  /*67f0*/  FMUL.FTZ R47, R53, R61 ;  /* 0x0000003d352f7220 */ /* 0x000fe20000410000 */
[----:B------:R-:W-:Y:S01]  /*6800*/  FMUL.FTZ R57, R45, R57 ;  /* 0x000000392d397220 */ /* 0x000fe20000410000 */
[-C--:B------:R-:W-:Y:S01]  /*6810*/  FFMA.FTZ R46, R53, R58.reuse, R46 ;  /* 0x0000003a352e7223 */ /* 0x080fe2000001002e */
[----:B------:R-:W-:Y:S01]  /*6820*/  F2FP.SATFINITE.E4M3.F32.PACK_AB_MERGE_C R67, R68, R67, RZ ;  /* 0x000000434443723e */ /* 0x000fe200048070ff */
[----:B------:R-:W-:Y:S01]  /*6830*/  FFMA.FTZ R47, R44, R58, -R47 ;  /* 0x0000003a2c2f7223 */ /* 0x000fe2000001082f */
[-C--:B------:R-:W-:Y:S01]  /*6840*/  FFMA.FTZ R66, R45, R52.reuse, -R66 ;  /* 0x000000342d427223 */ /* 0x080fe20000010842 */
[----:B------:R-:W-:Y:S01]  /*6850*/  FFMA.FTZ R57, R54, R52, R57 ;  /* 0x0000003436397223 */ /* 0x000fe20000010039 */
[----:B------:R-:W-:-:S02]  /*6860*/  F2FP.SATFINITE.E4M3.F32.PACK_AB_MERGE_C R45, R64, R63, R70 ;  /* 0x0000003f402d723e */ /* 0x000fc40004807046 */
[----:B------:R-:W-:Y:S02]  /*6870*/  F2FP.SATFINITE.E4M3.F32.PACK_AB_MERGE_C R46, R46, R47, R60 ;  /* 0x0000002f2e2e723e */ /* 0x000fe4000480703c */
[----:B------:R-:W-:Y:S02]  /*6880*/  F2FP.SATFINITE.E4M3.F32.PACK_AB_MERGE_C R44, R83, R62, R69 ;  /* 0x0000003e532c723e */ /* 0x000fe40004807045 */
[----:B------:R-:W-:-:S07]  /*6890*/  F2FP.SATFINITE.E4M3.F32.PACK_AB_MERGE_C R47, R57, R66, R67 ;  /* 0x00000042392f723e */ /* 0x000fce0004807043 */
.L_x_1341:
[----:B------:R-:W-:Y:S05]  /*68a0*/  BSYNC B2 ;  /* 0x0000000000027941 */ /* 0x000fea0003800000 */
.L_x_1340:
[----:B------:R-:W-:Y:S01]  /*68b0*/  ULDC.64 UR4, c[0x0][0x2e8] ;  /* 0x0000ba0000047ab9 */ /* 0x000fe20000000a00 */
[----:B------:R-:W-:Y:S01]  /*68c0*/  ULDC.64 UR6, c[0x0][0x208] ;  /* 0x0000820000067ab9 */ /* 0x000fe20000000a00 */
[----:B------:R-:W-:-:S04]  /*68d0*/  IADD3 R52, P2, P3, R124, UR4, R38 ;  /* 0x000000047c347c10 */ /* 0x000fc8000fb5e026 */
[----:B------:R-:W-:-:S05]  /*68e0*/  IADD3.X R53, R56, UR5, R33, P2, P3 ;  /* 0x0000000538357c10 */ /* 0x000fca00097e6421 */
[----:B--2---:R4:W-:Y:S04]  /*68f0*/  STG.E.128 desc[UR6][R52.64], R44 ;  /* 0x0000002c34007986 */ /* 0x0049e8000c101d06 */
.L_x_1339:
[----:B------:R-:W-:Y:S05]  /*6900*/  BSYNC B1 ;  /* 0x0000000000017941 */ /* 0x000fea0003800000 */
.L_x_1338:
        /* <DEDUP_REMOVED lines=16> */
[----:B------:R-:W-:Y:S01]  /*6a10*/  SHF.R.U32.HI R55, RZ, 0x10, R51 ;  /* 0x00000010ff377819 */ /* 0x000fe20000011633 */
[----:B------:R-:W-:Y:S01]  /*6a20*/  IMAD.SHL.U32 R46, R54, 0x100, RZ ;  /* 0x00000100362e7824 */ /* 0x000fe200078e00ff */
[----:B------:R-:W-:-:S03]  /*6a30*/  LOP3.LUT R52, R51, 0xff0000ff, RZ, 0xc0, !PT ;  /* 0xff0000ff33347812 */ /* 0x000fc600078ec0ff */
        /* <DEDUP_REMOVED lines=73> */
[--C-:B------:R-:W-:Y:S02]  /*6ed0*/  HADD2.F32 R45, -RZ, R50.reuse.H0_H0 ;  /* 0x20000032ff2d7230 */ /* 0x100fe40000004100 */
[----:B------:R-:W-:Y:S01]  /*6ee0*/  FFMA.FTZ R64, R47, R51, R62 ;  /* 0x000000332f407223 */ /* 0x000fe2000001003e */
[----:B------:R-:W-:Y:S02]  /*6ef0*/  HADD2.F32 R49, -RZ, R49.H1_H1 ;  /* 0x30000031ff317230 */ /* 0x000fe40000004100 */
[----:B------:R-:W-:Y:S01]  /*6f00*/  FMUL.FTZ R46, R44, R57 ;  /* 0x000000392c2e7220 */ /* 0x000fe20000410000 */
[----:B------:R-:W-:Y:S01]  /*6f10*/  HADD2.F32 R50, -RZ, R50.H1_H1 ;  /* 0x30000032ff327230 */ /* 0x000fe20000004100 */
[----:B------:R-:W-:Y:S01]  /*6f20*/  F2FP.SATFINITE.E4M3.F32.PACK_AB_MERGE_C R54, R54, R55, RZ ;  /* 0x000000373636723e */ /* 0x000fe200048070ff */
        /* <DEDUP_REMOVED lines=13> */
[----:B------:R-:W-:Y:S02]  /*7000*/  F2FP.SATFINITE.E4M3.F32.PACK_AB_MERGE_C R44, R81, R58, R63 ;  /* 0x0000003a512c723e */ /* 0x000fe4000480703f */
[----:B------:R-:W-:-:S07]  /*7010*/  F2FP.SATFINITE.E4M3.F32.PACK_AB_MERGE_C R47, R51, R62, R61 ;  /* 0x0000003e332f723e */ /* 0x000fce000480703d */
.L_x_1343:
[----:B------:R-:W-:Y:S05]  /*7020*/  BSYNC B1 ;  /* 0x0000000000017941 */ /* 0x000fea0003800000 */
.L_x_1342:
[----:B------:R-:W-:Y:S01]  /*7030*/  ULDC.64 UR4, c[0x0][0x2e8] ;  /* 0x0000ba0000047ab9 */ /* 0x000fe20000000a00 */
[----:B------:R-:W-:Y:S01]  /*7040*/  ULDC.64 UR6, c[0x0][0x208] ;  /* 0x0000820000067ab9 */ /* 0x000fe20000000a00 */
[----:B------:R-:W-:-:S04]  /*7050*/  IADD3 R48, P2, P3, R35, UR4, R124 ;  /* 0x0000000423307c10 */ /* 0x000fc8000fb5e07c */
[----:B------:R-:W-:-:S05]  /*7060*/  IADD3.X R49, R101, UR5, R56, P2, P3 ;  /* 0x0000000565317c10 */ /* 0x000fca00097e6438 */
[----:B-1----:R1:W-:Y:S01]  /*7070*/  STG.E.128 desc[UR6][R48.64], R44 ;  /* 0x0000002c30007986 */ /* 0x0023e2000c101d06 */
[----:B------:R-:W-:Y:S05]  /*7080*/  BRA `(.L_x_1337) ;  /* 0x0000004c007c7947 */ /* 0x000fea0003800000 */
.L_x_1301:
[----:B------:R-:W2:Y:S01]  /*7090*/  LDL R48, [R1+0x68] ;  /* 0x0000680001307983 */ /* 0x000ea20000100800 */
[C---:B------:R-:W-:Y:S01]  /*70a0*/  ISETP.GE.AND P5, PT, R23.reuse, R113, PT ;  /* 0x000000711700720c */ /* 0x040fe20003fa6270 */
[C---:B------:R-:W-:Y:S01]  /*70b0*/  VIADD R56, R23.reuse, 0x40 ;  /* 0x0000004017387836 */ /* 0x040fe20000000000 */
[----:B------:R-:W-:Y:S01]  /*70c0*/  P2R R57, PR, RZ, 0x1 ;  /* 0x00000001ff397803 */ /* 0x000fe20000000000 */
[----:B------:R-:W-:Y:S01]  /*70d0*/  VIADD R58, R23, 0x80 ;  /* 0x00000080173a7836 */ /* 0x000fe20000000000 */
[----:B------:R-:W-:Y:S01]  /*70e0*/  ISETP.GE.OR P5, PT, R18, R126, P5 ;  /* 0x0000007e1200720c */ /* 0x000fe20002fa6670 */
[----:B------:R-:W-:-:S12]  /*70f0*/  ULDC.64 UR6, c[0x0][0x208] ;  /* 0x0000820000067ab9 */ /* 0x000fd80000000a00 */
        /* <DEDUP_REMOVED lines=14> */
[----:B------:R-:W-:Y:S02]  /*71e0*/  @!P2 IMAD.MOV.U32 R45, RZ, RZ, R145 ;  /* 0x000000ffff2da224 */ /* 0x000fe400078e0091 */
[----:B------:R-:W-:-:S05]  /*71f0*/  @!P2 IMAD.MOV.U32 R47, RZ, RZ, R137 ;  /* 0x000000ffff2fa224 */ /* 0x000fca00078e0089 */
        /* <DEDUP_REMOVED lines=35> */
[----:B------:R-:W-:Y:S01]  /*7430*/  ISETP.NE.AND P0, PT, R57, RZ, PT ;  /* 0x000000ff3900720c */ /* 0x000fe20003f05270 */
[----:B------:R-:W-:Y:S01]  /*7440*/  @!P4 IMAD.X R61, R56, 0x1, R61, P6 ;  /* 0x00000001383dc824 */ /* 0x000fe200030e063d */
        /* <DEDUP_REMOVED lines=26> */
[----:B------:R-:W-:Y:S02]  /*75f0*/  IMAD.MOV.U32 R145, RZ, RZ, R70 ;  /* 0x000000ffff917224 */ /* 0x000fe400078e0046 */
[----:B---3--:R-:W-:Y:S02]  /*7600*/  IMAD.MOV.U32 R146, RZ, RZ, R72 ;  /* 0x000000ffff927224 */ /* 0x008fe400078e0048 */
[----:B------:R-:W-:Y:S02]  /*7610*/  IMAD.MOV.U32 R147, RZ, RZ, R74 ;  /* 0x000000ffff937224 */ /* 0x000fe400078e004a */
[----:B----4-:R-:W-:-:S02]  /*7620*/  IMAD.MOV.U32 R164, RZ, RZ, R48 ;  /* 0x000000ffffa47224 */ /* 0x010fc400078e0030 */
[----:B------:R-:W-:Y:S02]  /*7630*/  IMAD.MOV.U32 R161, RZ, RZ, R50 ;  /* 0x000000ffffa17224 */ /* 0x000fe400078e0032 */
[----:B-----5:R-:W-:Y:S02]  /*7640*/  IMAD.MOV.U32 R163, RZ, RZ, R44 ;  /* 0x000000ffffa37224 */ /* 0x020fe400078e002c */
[----:B------:R-:W-:Y:S02]  /*7650*/  IMAD.MOV.U32 R162, RZ, RZ, R46 ;  /* 0x000000ffffa27224 */ /* 0x000fe400078e002e */
        /* <DEDUP_REMOVED lines=8> */
[----:B------:R-:W-:Y:S06]  /*76e0*/  @!P5 BRA `(.L_x_1344) ;  /* 0x000000000004d947 */ /* 0x000fec0003800000 */
[----:B------:R-:W-:Y:S01]  /*76f0*/  BPT.TRAP 0x1 ;  /* 0x000000040000795c */ /* 0x000fe20000300000 */
.L_x_1344:
[----:B------:R-:W2:Y:S01]  /*7700*/  LDL R76, [R1+0x50] ;  /* 0x00005000014c7983 */ /* 0x000ea20000100800 */
[----:B------:R-:W-:Y:S01]  /*7710*/  IMAD R104, R22, 0x8, R17 ;  /* 0x0000000816687824 */ /* 0x000fe200078e0211 */
[----:B------:R-:W0:Y:S01]  /*7720*/  LDC R149, c[0x0][0x2f4] ;  /* 0x0000bd00ff957b82 */ /* 0x000e220000000800 */
[----:B------:R-:W-:Y:S01]  /*7730*/  IMAD.MOV.U32 R125, RZ, RZ, R127 ;  /* 0x000000ffff7d7224 */ /* 0x000fe200078e007f */
[----:B------:R-:W-:Y:S06]  /*7740*/  BSSY B1, `(.L_x_1345) ;  /* 0x0000006000017945 */ /* 0x000fec0003800000 */
[----:B------:R-:W1:Y:S01]  /*7750*/  LDC.64 R126, c[0x0][0x300] ;  /* 0x0000c000ff7e7b82 */ /* 0x000e620000000a00 */
[----:B0-----:R-:W-:Y:S01]  /*7760*/  IMAD.IADD R151, R149, 0x1, -R122 ;  /* 0x0000000195977824 */ /* 0x001fe200078e0a7a */
[----:B--2---:R-:W-:-:S04]  /*7770*/  SHF.L.U32 R128, R76, 0x1f, RZ ;  /* 0x0000001f4c807819 */ /* 0x004fc800000006ff */
[----:B------:R-:W0:Y:S02]  /*7780*/  SYNCS.PHASECHK.TRANS64.TRYWAIT P3, [R104+URZ+0x2e890], R128 ;  /* 0x02e89080680075a7 */ /* 0x000e24000806017f */
[----:B01----:R-:W-:Y:S05]  /*7790*/  @!P3 BRA `(.L_x_1346) ;  /* 0x000002c40048b947 */ /* 0x003fea0003800000 */
.L_x_1672:
[----:B------:R-:W-:Y:S05]  /*77a0*/  BSYNC B1 ;  /* 0x0000000000017941 */ /* 0x000fea0003800000 */
.L_x_1345:
[----:B------:R-:W-:Y:S01]  /*77b0*/  ISETP.GE.OR P3, PT, R23, R113, P0 ;  /* 0x000000711700720c */ /* 0x000fe20000766670 */
[----:B------:R-:W-:-:S12]  /*77c0*/  BSSY B1, `(.L_x_1347) ;  /* 0x00000f4000017945 */ /* 0x000fd80003800000 */
[----:B------:R-:W-:Y:S05]  /*77d0*/  @P3 BRA `(.L_x_1348) ;  /* 0x0000000c00c83947 */ /* 0x000fea0003800000 */
[----:B------:R-:W2:Y:S01]  /*77e0*/  LDL R78, [R1+0x84] ;  /* 0x00008400014e7983 */ /* 0x000ea20000100800 */
[----:B------:R-:W-:Y:S02]  /*77f0*/  SHF.R.S32.HI R76, RZ, 0x1f, R23 ;  /* 0x0000001fff4c7819 */ /* 0x000fe40000011417 */
[----:B------:R-:W-:-:S03]  /*7800*/  ISETP.NE.AND P6, PT, R0, RZ, PT ;  /* 0x000000ff0000720c */ /* 0x000fc60003fc5270 */
[-C--:B------:R-:W-:Y:S02]  /*7810*/  IMAD R76, R76, R126.reuse, RZ ;  /* 0x0000007e4c4c7224 */ /* 0x080fe400078e02ff */
[----:B------:R-:W-:-:S04]  /*7820*/  IMAD.WIDE.U32 R136, R23, R126, R124 ;  /* 0x0000007e17887225 */ /* 0x000fc800078e007c */
[----:B------:R-:W-:Y:S01]  /*7830*/  IMAD R77, R23, R127, R76 ;  /* 0x0000007f174d7224 */ /* 0x000fe200078e024c */
[----:B------:R-:W-:-:S03]  /*7840*/  SEL R76, R122, R151, !P6 ;  /* 0x000000977a4c7207 */ /* 0x000fc60007000000 */
[----:B------:R-:W-:Y:S01]  /*7850*/  IMAD.IADD R158, R77, 0x1, R137 ;  /* 0x000000014d9e7824 */ /* 0x000fe200078e0289 */
[----:B------:R-:W-:-:S04]  /*7860*/  SHF.R.S32.HI R77, RZ, 0x1f, R76 ;  /* 0x0000001fff4d7819 */ /* 0x000fc8000001144c */
[----:B------:R-:W-:-:S04]  /*7870*/  LEA.HI R77, R77, R76, RZ, 0x5 ;  /* 0x0000004c4d4d7211 */ /* 0x000fc800078f28ff */
[----:B------:R-:W-:-:S05]  /*7880*/  LEA.HI.SX32 R77, R77, R30, 0x1b ;  /* 0x0000001e4d4d7211 */ /* 0x000fca00078fdaff */
[----:B------:R-:W-:-:S05]  /*7890*/  IMAD.SHL.U32 R160, R77, 0x10, RZ ;  /* 0x000000104da07824 */ /* 0x000fca00078e00ff */
[----:B------:R-:W-:-:S04]  /*78a0*/  LOP3.LUT R76, R5, 0x70, R160, 0xf8, !PT ;  /* 0x00000070054c7812 */ /* 0x000fc800078ef8a0 */
[----:B------:R-:W-:Y:S01]  /*78b0*/  LOP3.LUT R76, R76, R15, RZ, 0x3c, !PT ;  /* 0x0000000f4c4c7212 */ /* 0x000fe200078e3cff */
[----:B------:R-:W-:Y:S01]  /*78c0*/  BSSY B2, `(.L_x_1349) ;  /* 0x00000d7000027945 */ /* 0x000fe20003800000 */
[----:B------:R-:W-:-:S04]  /*78d0*/  IADD3 R159, P3, P4, R38, R136, R31 ;  /* 0x00000088269f7210 */ /* 0x000fc80007c7e01f */
[----:B------:R-:W-:Y:S01]  /*78e0*/  IADD3.X R166, R33, R158, R32, P3, P4 ;  /* 0x0000009e21a67210 */ /* 0x000fe20001fe8420 */
[----:B--2---:R-:W-:Y:S02]  /*78f0*/  IMAD.IADD R77, R78, 0x1, R76 ;  /* 0x000000014e4d7824 */ /* 0x004fe400078e024c */
        /* <DEDUP_REMOVED lines=10> */
[----:B------:R-:W-:Y:S01]  /*79a0*/  IMAD.SHL.U32 R45, R173, 0x100, RZ ;  /* 0x00000100ad2d7824 */ /* 0x000fe200078e00ff */
[----:B------:R-:W-:Y:S02]  /*79b0*/  SHF.R.U32.HI R170, RZ, 0x8, R47 ;  /* 0x00000008ffaa7819 */ /* 0x000fe4000001162f */
[----:B------:R-:W-:Y:S02]  /*79c0*/  SHF.R.U32.HI R165, RZ, 0x8, R51 ;  /* 0x00000008ffa57819 */ /* 0x000fe40000011633 */
[----:B------:R-:W-:-:S02]  /*79d0*/  LOP3.LUT R46, R47, 0xff0000ff, RZ, 0xc0, !PT ;  /* 0xff0000ff2f2e7812 */ /* 0x000fc400078ec0ff */
[----:B------:R-:W-:Y:S01]  /*79e0*/  SHF.R.U32.HI R169, RZ, 0x10, R47 ;  /* 0x00000010ffa97819 */ /* 0x000fe2000001162f */
[----:B------:R-:W-:Y:S01]  /*79f0*/  IMAD.SHL.U32 R47, R170, 0x100, RZ ;  /* 0x00000100aa2f7824 */ /* 0x000fe200078e00ff */
[----:B------:R-:W-:Y:S01]  /*7a00*/  LOP3.LUT R44, R44, 0xff00, R45, 0xf8, !PT ;  /* 0x0000ff002c2c7812 */ /* 0x000fe200078ef82d */
[----:B------:R-:W-:Y:S01]  /*7a10*/  IMAD.U32 R45, R172, 0x10000, RZ ;  /* 0x00010000ac2d7824 */ /* 0x000fe200078e00ff */
[----:B------:R-:W-:Y:S02]  /*7a20*/  LOP3.LUT R50, R51, 0xff0000ff, RZ, 0xc0, !PT ;  /* 0xff0000ff33327812 */ /* 0x000fe400078ec0ff */
[----:B------:R-:W-:Y:S01]  /*7a30*/  SHF.R.U32.HI R171, RZ, 0x10, R51 ;  /* 0x00000010ffab7819 */ /* 0x000fe20000011633 */
[----:B------:R-:W-:Y:S01]  /*7a40*/  IMAD.SHL.U32 R51, R165, 0x100, RZ ;  /* 0x00000100a5337824 */ /* 0x000fe200078e00ff */
[----:B------:R-:W-:Y:S02]  /*7a50*/  SHF.R.U32.HI R168, RZ, 0x8, R49 ;  /* 0x00000008ffa87819 */ /* 0x000fe40000011631 */
[----:B------:R-:W-:Y:S01]  /*7a60*/  LOP3.LUT R47, R46, 0xff00, R47, 0xf8, !PT ;  /* 0x0000ff002e2f7812 */ /* 0x000fe200078ef82f */
[----:B------:R-:W-:Y:S01]  /*7a70*/  IMAD.U32 R171, R171, 0x10000, RZ ;  /* 0x00010000abab7824 */ /* 0x000fe200078e00ff */
[----:B------:R-:W-:-:S02]  /*7a80*/  LOP3.LUT R48, R49, 0xff0000ff, RZ, 0xc0, !PT ;  /* 0xff0000ff31307812 */ /* 0x000fc400078ec0ff */
[----:B------:R-:W-:Y:S01]  /*7a90*/  SHF.R.U32.HI R167, RZ, 0x10, R49 ;  /* 0x00000010ffa77819 */ /* 0x000fe20000011631 */
[----:B------:R-:W-:Y:S01]  /*7aa0*/  IMAD.SHL.U32 R49, R168, 0x100, RZ ;  /* 0x00000100a8317824 */ /* 0x000fe200078e00ff */
[----:B------:R-:W-:Y:S01]  /*7ab0*/  LOP3.LUT R46, R44, 0xff0000, R45, 0xf8, !PT ;  /* 0x00ff00002c2e7812 */ /* 0x000fe200078ef82d */
[----:B------:R-:W-:Y:S01]  /*7ac0*/  IMAD.U32 R44, R169, 0x10000, RZ ;  /* 0x00010000a92c7824 */ /* 0x000fe200078e00ff */
[----:B------:R-:W-:Y:S02]  /*7ad0*/  LOP3.LUT R170, R50, 0xff00, R51, 0xf8, !PT ;  /* 0x0000ff0032aa7812 */ /* 0x000fe400078ef833 */
[----:B------:R-:W-:Y:S02]  /*7ae0*/  F2FP.F16.E4M3.UNPACK_B R169, R164.H1 ;  /* 0x000000a4ffa9723e */ /* 0x000fe400030006ff */
[----:B--2---:R-:W-:Y:S02]  /*7af0*/  F2FP.F16.E4M3.UNPACK_B R51, R80.H1 ;  /* 0x00000050ff33723e */ /* 0x004fe400030006ff */
[----:B-1----:R-:W-:Y:S01]  /*7b00*/  F2FP.F16.E4M3.UNPACK_B R50, R76.H1 ;  /* 0x0000004cff32723e */ /* 0x002fe200030006ff */
[----:B------:R-:W-:Y:S01]  /*7b10*/  HADD2.F32 R45, -RZ, R169.H0_H0 ;  /* 0x200000a9ff2d7230 */ /* 0x000fe20000004100 */
[----:B------:R-:W-:Y:S01]  /*7b20*/  LOP3.LUT R168, R48, 0xff00, R49, 0xf8, !PT ;  /* 0x0000ff0030a87812 */ /* 0x000fe200078ef831 */
[----:B------:R-:W-:Y:S01]  /*7b30*/  HADD2.F32 R49, -RZ, R51.H0_H0 ;  /* 0x20000033ff317230 */ /* 0x000fe20000004100 */
[----:B------:R-:W-:Y:S01]  /*7b40*/  F2FP.F16.E4M3.UNPACK_B R165, R163.H1 ;  /* 0x000000a3ffa5723e */ /* 0x000fe200030006ff */
[----:B------:R-:W-:Y:S01]  /*7b50*/  HADD2.F32 R48, -RZ, R50.H0_H0 ;  /* 0x20000032ff307230 */ /* 0x000fe20000004100 */
[----:B------:R-:W-:Y:S01]  /*7b60*/  LOP3.LUT R44, R47, 0xff0000, R44, 0xf8, !PT ;  /* 0x00ff00002f2c7812 */ /* 0x000fe200078ef82c */
[----:B------:R-:W-:-:S02]  /*7b70*/  IMAD.U32 R47, R167, 0x10000, RZ ;  /* 0x00010000a72f7824 */ /* 0x000fc400078e00ff */
[CC--:B------:R-:W-:Y:S01]  /*7b80*/  FMUL.FTZ R173, R49.reuse, R45.reuse ;  /* 0x0000002d31ad7220 */ /* 0x0c0fe20000410000 */
[----:B------:R-:W-:Y:S02]  /*7b90*/  HADD2.F32 R167, -RZ, R165.H0_H0 ;  /* 0x200000a5ffa77230 */ /* 0x000fe40000004100 */
        /* <DEDUP_REMOVED lines=19> */
[----:B------:R-:W-:Y:S01]  /*7cd0*/  FFMA.FTZ R50, R165, R168, R172 ;  /* 0x000000a8a5327223 */ /* 0x000fe200000100ac */
[----:B------:R-:W-:Y:S02]  /*7ce0*/  HADD2.F32 R169, -RZ, R167.H0_H0 ;  /* 0x200000a7ffa97230 */ /* 0x000fe40000004100 */
[-C--:B------:R-:W-:Y:S01]  /*7cf0*/  FMUL.FTZ R173, R164, R171.reuse ;  /* 0x000000aba4ad7220 */ /* 0x080fe20000410000 */
[----:B------:R-:W-:Y:S01]  /*7d00*/  FMUL.FTZ R171, R76, R171 ;  /* 0x000000ab4cab7220 */ /* 0x000fe20000410000 */
[----:B------:R-:W-:Y:S01]  /*7d10*/  HADD2.F32 R172, -RZ, R170.H1_H1 ;  /* 0x300000aaffac7230 */ /* 0x000fe20000004100 */
[----:B------:R-:W-:Y:S01]  /*7d20*/  F2FP.F16.E4M3.UNPACK_B R168, R82.H1 ;  /* 0x00000052ffa8723e */ /* 0x000fe200030006ff */
[----:B------:R-:W-:-:S02]  /*7d30*/  HADD2.F32 R165, -RZ, R80.H1_H1 ;  /* 0x30000050ffa57230 */ /* 0x000fc40000004100 */
[-C--:B------:R-:W-:Y:S01]  /*7d40*/  FFMA.FTZ R80, R164, R169.reuse, R171 ;  /* 0x000000a9a4507223 */ /* 0x080fe200000100ab */
[----:B------:R-:W-:Y:S02]  /*7d50*/  HADD2.F32 R163, -RZ, R163.H1_H1 ;  /* 0x300000a3ffa37230 */ /* 0x000fe40000004100 */
[----:B------:R-:W-:Y:S01]  /*7d60*/  FFMA.FTZ R76, R76, R169, -R173 ;  /* 0x000000a94c4c7223 */ /* 0x000fe200000108ad */
[----:B------:R-:W-:Y:S02]  /*7d70*/  HADD2.F32 R170, -RZ, R167.H1_H1 ;  /* 0x300000a7ffaa7230 */ /* 0x000fe40000004100 */
[-C--:B------:R-:W-:Y:S01]  /*7d80*/  FMUL.FTZ R164, R165, R172.reuse ;  /* 0x000000aca5a47220 */ /* 0x080fe20000410000 */
[----:B------:R-:W-:Y:S01]  /*7d90*/  F2FP.F16.E4M3.UNPACK_B R167, R161.H1 ;  /* 0x000000a1ffa7723e */ /* 0x000fe200030006ff */
[C---:B------:R-:W-:Y:S01]  /*7da0*/  FMUL.FTZ R172, R163.reuse, R172 ;  /* 0x000000aca3ac7220 */ /* 0x040fe20000410000 */
[----:B------:R-:W-:Y:S01]  /*7db0*/  F2FP.F16.E4M3.UNPACK_B R171, R162.H1 ;  /* 0x000000a2ffab723e */ /* 0x000fe200030006ff */
[----:B------:R-:W-:Y:S01]  /*7dc0*/  FFMA.FTZ R163, R163, R170, -R164 ;  /* 0x000000aaa3a37223 */ /* 0x000fe200000108a4 */
[----:B------:R-:W-:Y:S01]  /*7dd0*/  F2FP.F16.E4M3.UNPACK_B R164, R78.H1 ;  /* 0x0000004effa4723e */ /* 0x000fe200030006ff */
[----:B------:R-:W-:-:S02]  /*7de0*/  HADD2.F32 R174, -RZ, R167.H0_H0 ;  /* 0x200000a7ffae7230 */ /* 0x000fc40000004100 */
[----:B------:R-:W-:Y:S01]  /*7df0*/  FFMA.FTZ R165, R165, R170, R172 ;  /* 0x000000aaa5a57223 */ /* 0x000fe200000100ac */
[----:B------:R-:W-:Y:S01]  /*7e00*/  HADD2.F32 R169, -RZ, R168.H0_H0 ;  /* 0x200000a8ffa97230 */ /* 0x000fe20000004100 */
[----:B------:R-:W-:Y:S01]  /*7e10*/  F2FP.F16.E4M3.UNPACK_B R78, R78 ;  /* 0x0000004eff4e723e */ /* 0x000fe200020006ff */
[----:B------:R-:W-:Y:S01]  /*7e20*/  HADD2.F32 R173, -RZ, R167.H1_H1 ;  /* 0x300000a7ffad7230 */ /* 0x000fe20000004100 */
[----:B------:R-:W-:Y:S01]  /*7e30*/  F2FP.SATFINITE.E4M3.F32.PACK_AB_MERGE_C R49, R50, R49, RZ ;  /* 0x000000313231723e */ /* 0x000fe200048070ff */
[----:B------:R-:W-:Y:S02]  /*7e40*/  HADD2.F32 R167, -RZ, R164.H0_H0 ;  /* 0x200000a4ffa77230 */ /* 0x000fe40000004100 */
[----:B------:R-:W-:Y:S01]  /*7e50*/  FMUL.FTZ R176, R169, R174 ;  /* 0x000000aea9b07220 */ /* 0x000fe20000410000 */
[----:B------:R-:W-:Y:S01]  /*7e60*/  HADD2.F32 R172, -RZ, R171.H0_H0 ;  /* 0x200000abffac7230 */ /* 0x000fe20000004100 */
[----:B------:R-:W-:Y:S01]  /*7e70*/  F2FP.SATFINITE.E4M3.F32.PACK_AB_MERGE_C R48, R51, R48, RZ ;  /* 0x000000303330723e */ /* 0x000fe200048070ff */
[----:B------:R-:W-:-:S02]  /*7e80*/  HADD2.F32 R170, -RZ, R168.H1_H1 ;  /* 0x300000a8ffaa7230 */ /* 0x000fc40000004100 */
[C---:B------:R-:W-:Y:S01]  /*7e90*/  FMUL.FTZ R174, R167.reuse, R174 ;  /* 0x000000aea7ae7220 */ /* 0x040fe20000410000 */
[----:B------:R-:W-:Y:S02]  /*7ea0*/  HADD2.F32 R168, -RZ, R164.H1_H1 ;  /* 0x300000a4ffa87230 */ /* 0x000fe40000004100 */
[----:B------:R-:W-:Y:S01]  /*7eb0*/  FFMA.FTZ R164, R167, R172, -R176 ;  /* 0x000000aca7a47223 */ /* 0x000fe200000108b0 */
[----:B------:R-:W-:Y:S02]  /*7ec0*/  HADD2.F32 R171, -RZ, R171.H1_H1 ;  /* 0x300000abffab7230 */ /* 0x000fe40000004100 */
[----:B------:R-:W-:Y:S01]  /*7ed0*/  FMUL.FTZ R175, R170, R173 ;  /* 0x000000adaaaf7220 */ /* 0x000fe20000410000 */
        /* <DEDUP_REMOVED lines=9> */
[----:B------:R-:W-:Y:S01]  /*7f70*/  F2FP.F16.E4M3.UNPACK_B R167, R162 ;  /* 0x000000a2ffa7723e */ /* 0x000fe200020006ff */
[--C-:B------:R-:W-:Y:S01]  /*7f80*/  HADD2.F32 R162, -RZ, R161.reuse.H0_H0 ;  /* 0x200000a1ffa27230 */ /* 0x100fe20000004100 */
[----:B------:R-:W-:Y:S01]  /*7f90*/  F2FP.SATFINITE.E4M3.F32.PACK_AB_MERGE_C R80, R165, R80, R49 ;  /* 0x00000050a550723e */ /* 0x000fe20004807031 */
[----:B------:R-:W-:Y:S01]  /*7fa0*/  HADD2.F32 R161, -RZ, R161.H1_H1 ;  /* 0x300000a1ffa17230 */ /* 0x000fe20000004100 */
[----:B------:R-:W-:Y:S01]  /*7fb0*/  F2FP.F16.E4M3.UNPACK_B R50, R81 ;  /* 0x00000051ff32723e */ /* 0x000fe200020006ff */
[----:B------:R-:W-:-:S02]  /*7fc0*/  HADD2.F32 R78, -RZ, R78.H1_H1 ;  /* 0x3000004eff4e7230 */ /* 0x000fc40000004100 */
[----:B------:R-:W-:Y:S01]  /*7fd0*/  FMUL.FTZ R173, R162, R171 ;  /* 0x000000aba2ad7220 */ /* 0x000fe20000410000 */
[--C-:B------:R-:W-:Y:S02]  /*7fe0*/  HADD2.F32 R169, -RZ, R167.reuse.H0_H0 ;  /* 0x200000a7ffa97230 */ /* 0x100fe40000004100 */
[CC--:B------:R-:W-:Y:S01]  /*7ff0*/  FMUL.FTZ R175, R161.reuse, R168.reuse ;  /* 0x000000a8a1af7220 */ /* 0x0c0fe20000410000 */
[----:B------:R-:W-:Y:S02]  /*8000*/  HADD2.F32 R167, -RZ, R167.H1_H1 ;  /* 0x300000a7ffa77230 */ /* 0x000fe40000004100 */
[----:B------:R-:W-:Y:S01]  /*8010*/  FMUL.FTZ R168, R78, R168 ;  /* 0x000000a84ea87220 */ /* 0x000fe20000410000 */
[----:B------:R-:W-:Y:S01]  /*8020*/  F2FP.F16.E4M3.UNPACK_B R51, R47 ;  /* 0x0000002fff33723e */ /* 0x000fe200020006ff */
[----:B------:R-:W-:Y:S01]  /*8030*/  FMUL.FTZ R171, R82, R171 ;  /* 0x000000ab52ab7220 */ /* 0x000fe20000410000 */
[----:B------:R-:W-:Y:S01]  /*8040*/  F2FP.F16.E4M3.UNPACK_B R49, R77 ;  /* 0x0000004dff31723e */ /* 0x000fe200020006ff */
[----:B------:R-:W-:Y:S01]  /*8050*/  FFMA.FTZ R78, R78, R167, -R175 ;  /* 0x000000a74e4e7223 */ /* 0x000fe200000108af */
[----:B------:R-:W-:Y:S01]  /*8060*/  FFMA.FTZ R173, R82, R169, -R173 ;  /* 0x000000a952ad7223 */ /* 0x000fe200000108ad */
[----:B------:R-:W-:Y:S01]  /*8070*/  FFMA.FTZ R167, R161, R167, R168 ;  /* 0x000000a7a1a77223 */ /* 0x000fe200000100a8 */
[----:B------:R-:W-:Y:S01]  /*8080*/  F2FP.SATFINITE.E4M3.F32.PACK_AB_MERGE_C R177, R177, R164, RZ ;  /* 0x000000a4b1b1723e */ /* 0x000fe200048070ff */
[----:B------:R-:W-:Y:S01]  /*8090*/  FFMA.FTZ R82, R162, R169, R171 ;  /* 0x000000a9a2527223 */ /* 0x000fe200000100ab */
[----:B------:R-:W-:Y:S01]  /*80a0*/  F2FP.SATFINITE.E4M3.F32.PACK_AB_MERGE_C R76, R163, R76, R48 ;  /* 0x0000004ca34c723e */ /* 0x000fe20004807030 */
[----:B------:R-:W-:Y:S01]  /*80b0*/  HADD2.F32 R161, -RZ, R50.H0_H0 ;  /* 0x20000032ffa17230 */ /* 0x000fe20000004100 */
[----:B------:R-:W-:Y:S01]  /*80c0*/  F2FP.F16.E4M3.UNPACK_B R162, R46 ;  /* 0x0000002effa2723e */ /* 0x000fe200020006ff */
[----:B------:R-:W-:Y:S01]  /*80d0*/  HADD2.F32 R164, -RZ, R51.H0_H0 ;  /* 0x20000033ffa47230 */ /* 0x000fe20000004100 */
[----:B------:R-:W-:Y:S01]  /*80e0*/  F2FP.F16.E4M3.UNPACK_B R81, R81.H1 ;  /* 0x00000051ff51723e */ /* 0x000fe200030006ff */
[----:B------:R-:W-:Y:S01]  /*80f0*/  HADD2.F32 R48, -RZ, R49.H0_H0 ;  /* 0x20000031ff307230 */ /* 0x000fe20000004100 */
[----:B------:R-:W-:Y:S01]  /*8100*/  F2FP.F16.E4M3.UNPACK_B R77, R77.H1 ;  /* 0x0000004dff4d723e */ /* 0x000fe200030006ff */
        /* <DEDUP_REMOVED lines=13> */
[-C--:B------:R-:W-:Y:S01]  /*81e0*/  FFMA.FTZ R51, R51, R162.reuse, -R168 ;  /* 0x000000a233337223 */ /* 0x080fe200000108a8 */
[----:B------:R-:W-:Y:S02]  /*81f0*/  HADD2.F32 R47, -RZ, R77.H0_H0 ;  /* 0x2000004dff2f7230 */ /* 0x000fe40000004100 */
[----:B------:R-:W-:Y:S01]  /*8200*/  FFMA.FTZ R50, R50, R162, R161 ;  /* 0x000000a232327223 */ /* 0x000fe200000100a1 */
[----:B------:R-:W-:Y:S01]  /*8210*/  HADD2.F32 R161, -RZ, R81.H0_H0 ;  /* 0x20000051ffa17230 */ /* 0x000fe20000004100 */
[----:B------:R-:W-:Y:S01]  /*8220*/  F2FP.SATFINITE.E4M3.F32.PACK_AB_MERGE_C R174, R179, R174, RZ ;  /* 0x000000aeb3ae723e */ /* 0x000fe200048070ff */
[----:B------:R-:W-:Y:S01]  /*8230*/  HADD2.F32 R168, -RZ, R163.H0_H0 ;  /* 0x200000a3ffa87230 */ /* 0x000fe20000004100 */
[----:B------:R-:W-:Y:S01]  /*8240*/  F2FP.F16.E4M3.UNPACK_B R171, R45.H1 ;  /* 0x0000002dffab723e */ /* 0x000fe200030006ff */
[----:B------:R-:W-:Y:S01]  /*8250*/  HADD2.F32 R164, -RZ, R46.H0_H0 ;  /* 0x2000002effa47230 */ /* 0x000fe20000004100 */
[----:B------:R-:W-:Y:S01]  /*8260*/  F2FP.SATFINITE.E4M3.F32.PACK_AB_MERGE_C R82, R167, R82, R174 ;  /* 0x00000052a752723e */ /* 0x000fe200048070ae */
[----:B------:R-:W-:-:S02]  /*8270*/  HADD2.F32 R77, -RZ, R77.H1_H1 ;  /* 0x3000004dff4d7230 */ /* 0x000fc40000004100 */
[-C--:B------:R-:W-:Y:S01]  /*8280*/  FMUL.FTZ R170, R161, R168.reuse ;  /* 0x000000a8a1aa7220 */ /* 0x080fe20000410000 */
[----:B------:R-:W-:Y:S02]  /*8290*/  HADD2.F32 R162, -RZ, R81.H1_H1 ;  /* 0x30000051ffa27230 */ /* 0x000fe40000004100 */
[C---:B------:R-:W-:Y:S01]  /*82a0*/  FMUL.FTZ R168, R47.reuse, R168 ;  /* 0x000000a82fa87220 */ /* 0x040fe20000410000 */
[----:B------:R-:W-:Y:S01]  /*82b0*/  HADD2.F32 R163, -RZ, R163.H1_H1 ;  /* 0x300000a3ffa37230 */ /* 0x000fe20000004100 */
[----:B------:R-:W-:Y:S01]  /*82c0*/  F2FP.F16.E4M3.UNPACK_B R81, R79 ;  /* 0x0000004fff51723e */ /* 0x000fe200020006ff */
[----:B------:R-:W-:Y:S02]  /*82d0*/  HADD2.F32 R165, -RZ, R46.H1_H1 ;  /* 0x3000002effa57230 */ /* 0x000fe40000004100 */
[-C--:B------:R-:W-:Y:S01]  /*82e0*/  FFMA.FTZ R46, R47, R164.reuse, -R170 ;  /* 0x000000a42f2e7223 */ /* 0x080fe200000108aa */
[----:B------:R-:W-:Y:S01]  /*82f0*/  FFMA.FTZ R47, R161, R164, R168 ;  /* 0x000000a4a12f7223 */ /* 0x000fe200000100a8 */
[-C--:B------:R-:W-:Y:S01]  /*8300*/  FMUL.FTZ R172, R162, R163.reuse ;  /* 0x000000a3a2ac7220 */ /* 0x080fe20000410000 */
[----:B------:R-:W-:Y:S01]  /*8310*/  FMUL.FTZ R161, R77, R163 ;  /* 0x000000a34da17220 */ /* 0x000fe20000410000 */
[----:B------:R-:W-:-:S02]  /*8320*/  F2FP.F16.E4M3.UNPACK_B R164, R83.H1 ;  /* 0x00000053ffa4723e */ /* 0x000fc400030006ff */
[----:B------:R-:W-:Y:S01]  /*8330*/  F2FP.F16.E4M3.UNPACK_B R163, R83 ;  /* 0x00000053ffa3723e */ /* 0x000fe200020006ff */
[----:B------:R-:W-:Y:S01]  /*8340*/  FFMA.FTZ R77, R77, R165, -R172 ;  /* 0x000000a54d4d7223 */ /* 0x000fe200000108ac */
[----:B------:R-:W-:Y:S01]  /*8350*/  F2FP.F16.E4M3.UNPACK_B R79, R79.H1 ;  /* 0x0000004fff4f723e */ /* 0x000fe200030006ff */
[----:B------:R-:W-:Y:S01]  /*8360*/  FFMA.FTZ R162, R162, R165, R161 ;  /* 0x000000a5a2a27223 */ /* 0x000fe200000100a1 */
[----:B------:R-:W-:Y:S01]  /*8370*/  F2FP.F16.E4M3.UNPACK_B R170, R45 ;  /* 0x0000002dffaa723e */ /* 0x000fe200020006ff */
[----:B------:R-:W-:Y:S01]  /*8380*/  HADD2.F32 R165, -RZ, R163.H0_H0 ;  /* 0x200000a3ffa57230 */ /* 0x000fe20000004100 */
[----:B------:R-:W-:Y:S01]  /*8390*/  F2FP.SATFINITE.E4M3.F32.PACK_AB_MERGE_C R78, R78, R173, R177 ;  /* 0x000000ad4e4e723e */ /* 0x000fe200048070b1 */
[----:B------:R-:W-:Y:S01]  /*83a0*/  HADD2.F32 R173, -RZ, R171.H0_H0 ;  /* 0x200000abffad7230 */ /* 0x000fe20000004100 */
[-C--:B------:R-:W-:Y:S01]  /*83b0*/  F2FP.F16.E4M3.UNPACK_B R45, R44.reuse ;  /* 0x0000002cff2d723e */ /* 0x080fe200020006ff */
[----:B------:R-:W-:Y:S01]  /*83c0*/  HADD2.F32 R161, -RZ, R79.H0_H0 ;  /* 0x2000004fffa17230 */ /* 0x000fe20000004100 */
[----:B------:R-:W-:Y:S01]  /*83d0*/  F2FP.F16.E4M3.UNPACK_B R167, R44.H1 ;  /* 0x0000002cffa7723e */ /* 0x000fe200030006ff */
[----:B------:R-:W-:Y:S01]  /*83e0*/  HADD2.F32 R44, -RZ, R164.H0_H0 ;  /* 0x200000a4ff2c7230 */ /* 0x000fe20000004100 */
[----:B------:R-:W-:Y:S01]  /*83f0*/  F2FP.SATFINITE.E4M3.F32.PACK_AB_MERGE_C R46, R77, R46, RZ ;  /* 0x0000002e4d2e723e */ /* 0x000fe200048070ff */
[----:B------:R-:W-:Y:S01]  /*8400*/  HADD2.F32 R172, -RZ, R170.H0_H0 ;  /* 0x200000aaffac7230 */ /* 0x000fe20000004100 */
[----:B------:R-:W-:Y:S01]  /*8410*/  F2FP.SATFINITE.E4M3.F32.PACK_AB_MERGE_C R47, R162, R47, RZ ;  /* 0x0000002fa22f723e */ /* 0x000fe200048070ff */
[----:B------:R-:W-:-:S02]  /*8420*/  HADD2.F32 R83, -RZ, R81.H0_H0 ;  /* 0x20000051ff537230 */ /* 0x000fc40000004100 */
[-C--:B------:R-:W-:Y:S01]  /*8430*/  FMUL.FTZ R176, R44, R173.reuse ;  /* 0x000000ad2cb07220 */ /* 0x080fe20000410000 */
[----:B------:R-:W-:Y:S02]  /*8440*/  HADD2.F32 R164, -RZ, R164.H1_H1 ;  /* 0x300000a4ffa47230 */ /* 0x000fe40000004100 */
[-C--:B------:R-:W-:Y:S01]  /*8450*/  FMUL.FTZ R174, R165, R172.reuse ;  /* 0x000000aca5ae7220 */ /* 0x080fe20000410000 */
[----:B------:R-:W-:Y:S02]  /*8460*/  HADD2.F32 R171, -RZ, R171.H1_H1 ;  /* 0x300000abffab7230 */ /* 0x000fe40000004100 */
[----:B------:R-:W-:Y:S01]  /*8470*/  FMUL.FTZ R173, R161, R173 ;  /* 0x000000ada1ad7220 */ /* 0x000fe20000410000 */
[----:B------:R-:W-:Y:S02]  /*8480*/  HADD2.F32 R79, -RZ, R79.H1_H1 ;  /* 0x3000004fff4f7230 */ /* 0x000fe40000004100 */
[----:B------:R-:W-:Y:S01]  /*8490*/  FMUL.FTZ R172, R83, R172 ;  /* 0x000000ac53ac7220 */ /* 0x000fe20000410000 */
[----:B------:R-:W-:-:S02]  /*84a0*/  HADD2.F32 R169, -RZ, R167.H0_H0 ;  /* 0x200000a7ffa97230 */ /* 0x000fc40000004100 */
[-C--:B------:R-:W-:Y:S01]  /*84b0*/  FMUL.FTZ R178, R164, R171.reuse ;  /* 0x000000aba4b27220 */ /* 0x080fe20000410000 */
[----:B------:R-:W-:Y:S02]  /*84c0*/  HADD2.F32 R168, -RZ, R45.H0_H0 ;  /* 0x2000002dffa87230 */ /* 0x000fe40000004100 */
[----:B------:R-:W-:Y:S01]  /*84d0*/  FMUL.FTZ R171, R79, R171 ;  /* 0x000000ab4fab7220 */ /* 0x000fe20000410000 */
[----:B------:R-:W-:Y:S02]  /*84e0*/  HADD2.F32 R163, -RZ, R163.H1_H1 ;  /* 0x300000a3ffa37230 */ /* 0x000fe40000004100 */
[----:B------:R-:W-:Y:S01]  /*84f0*/  FFMA.FTZ R173, R44, R169, R173 ;  /* 0x000000a92cad7223 */ /* 0x000fe200000100ad */
[----:B------:R-:W-:Y:S02]  /*8500*/  HADD2.F32 R170, -RZ, R170.H1_H1 ;  /* 0x300000aaffaa7230 */ /* 0x000fe40000004100 */
[----:B------:R-:W-:Y:S01]  /*8510*/  FFMA.FTZ R174, R83, R168, -R174 ;  /* 0x000000a853ae7223 */ /* 0x000fe200000108ae */
[----:B------:R-:W-:-:S02]  /*8520*/  HADD2.F32 R167, -RZ, R167.H1_H1 ;  /* 0x300000a7ffa77230 */ /* 0x000fc40000004100 */
[----:B------:R-:W-:Y:S01]  /*8530*/  FFMA.FTZ R172, R165, R168, R172 ;  /* 0x000000a8a5ac7223 */ /* 0x000fe200000100ac */
[----:B------:R-:W-:Y:S02]  /*8540*/  HADD2.F32 R81, -RZ, R81.H1_H1 ;  /* 0x30000051ff517230 */ /* 0x000fe40000004100 */
[----:B------:R-:W-:Y:S01]  /*8550*/  FFMA.FTZ R176, R161, R169, -R176 ;  /* 0x000000a9a1b07223 */ /* 0x000fe200000108b0 */
[----:B------:R-:W-:Y:S02]  /*8560*/  HADD2.F32 R44, -RZ, R45.H1_H1 ;  /* 0x3000002dff2c7230 */ /* 0x000fe40000004100 */
[-C--:B------:R-:W-:Y:S01]  /*8570*/  FMUL.FTZ R168, R163, R170.reuse ;  /* 0x000000aaa3a87220 */ /* 0x080fe20000410000 */
[-C--:B------:R-:W-:Y:S01]  /*8580*/  FFMA.FTZ R79, R79, R167.reuse, -R178 ;  /* 0x000000a74f4f7223 */ /* 0x080fe200000108b2 */
[C---:B------:R-:W-:Y:S01]  /*8590*/  FMUL.FTZ R170, R81.reuse, R170 ;  /* 0x000000aa51aa7220 */ /* 0x040fe20000410000 */
[----:B------:R-:W-:Y:S01]  /*85a0*/  FFMA.FTZ R164, R164, R167, R171 ;  /* 0x000000a7a4a47223 */ /* 0x000fe200000100ab */
[----:B------:R-:W-:Y:S01]  /*85b0*/  FFMA.FTZ R81, R81, R44, -R168 ;  /* 0x0000002c51517223 */ /* 0x000fe200000108a8 */
[----:B------:R-:W-:Y:S01]  /*85c0*/  F2FP.SATFINITE.E4M3.F32.PACK_AB_MERGE_C R77, R51, R48, R46 ;  /* 0x00000030334d723e */ /* 0x000fe2000480702e */
[----:B------:R-:W-:Y:S01]  /*85d0*/  FFMA.FTZ R163, R163, R44, R170 ;  /* 0x0000002ca3a37223 */ /* 0x000fe200000100aa */
[----:B------:R-:W-:-:S02]  /*85e0*/  F2FP.SATFINITE.E4M3.F32.PACK_AB_MERGE_C R79, R79, R176, RZ ;  /* 0x000000b04f4f723e */ /* 0x000fc400048070ff */
[----:B------:R-:W-:Y:S02]  /*85f0*/  F2FP.SATFINITE.E4M3.F32.PACK_AB_MERGE_C R164, R164, R173, RZ ;  /* 0x000000ada4a4723e */ /* 0x000fe400048070ff */
[----:B------:R-:W-:Y:S02]  /*8600*/  F2FP.SATFINITE.E4M3.F32.PACK_AB_MERGE_C R79, R81, R174, R79 ;  /* 0x000000ae514f723e */ /* 0x000fe4000480704f */
[----:B------:R-:W-:Y:S02]  /*8610*/  F2FP.SATFINITE.E4M3.F32.PACK_AB_MERGE_C R81, R50, R49, R47 ;  /* 0x000000313251723e */ /* 0x000fe4000480702f */
[----:B------:R-:W-:-:S07]  /*8620*/  F2FP.SATFINITE.E4M3.F32.PACK_AB_MERGE_C R83, R163, R172, R164 ;  /* 0x000000aca353723e */ /* 0x000fce00048070a4 */
.L_x_1350:
[----:B------:R-:W-:Y:S05]  /*8630*/  BSYNC B2 ;  /* 0x0000000000027941 */ /* 0x000fea0003800000 */
.L_x_1349:
[----:B------:R-:W-:Y:S01]  /*8640*/  ISETP.GE.AND P3, PT, R160, R149, PT ;  /* 0x00000095a000720c */ /* 0x000fe20003f66270 */
[----:B------:R-:W-:Y:S01]  /*8650*/  ULDC.64 UR4, c[0x0][0x2e8] ;  /* 0x0000ba0000047ab9 */ /* 0x000fe20000000a00 */
[----:B------:R-:W-:-:S11]  /*8660*/  ULDC.64 UR6, c[0x0][0x208] ;  /* 0x0000820000067ab9 */ /* 0x000fd60000000a00 */
        /* <DEDUP_REMOVED lines=9> */
.L_x_1348:
[----:B------:R-:W-:Y:S05]  /*8700*/  BSYNC B1 ;  /* 0x0000000000017941 */ /* 0x000fea0003800000 */
.L_x_1347:
[----:B-1----:R-:W-:Y:S01]  /*8710*/  VIADD R45, R23, 0x40 ;  /* 0x00000040172d7836 */ /* 0x002fe20000000000 */
[----:B------:R-:W-:Y:S04]  /*8720*/  BSSY B1, `(.L_x_1351) ;  /* 0x0000102000017945 */ /* 0x000fe80003800000 */
[----:B------:R-:W-:-:S13]  /*8730*/  ISETP.GE.OR P3, PT, R45, R113, P0 ;  /* 0x000000712d00720c */ /* 0x000fda0000766670 */
[----:B------:R-:W-:Y:S05]  /*8740*/  @P3 BRA `(.L_x_1352) ;  /* 0x0000000c00fc3947 */ /* 0x000fea0003800000 */
[----:B------:R-:W2:Y:S01]  /*8750*/  LDL R46, [R1+0x88] ;  /* 0x00008800012e7983 */ /* 0x000ea20000100800 */
[-C--:B------:R-:W-:Y:S01]  /*8760*/  IMAD R44, R131, R126.reuse, RZ ;  /* 0x0000007e832c7224 */ /* 0x080fe200078e02ff */
[----:B------:R-:W-:Y:S01]  /*8770*/  ISETP.NE.AND P6, PT, R0, RZ, PT ;  /* 0x000000ff0000720c */ /* 0x000fe20003fc5270 */
[C---:B------:R-:W-:Y:S01]  /*8780*/  IMAD.WIDE.U32 R76, R45.reuse, R126, R124 ;  /* 0x0000007e2d4c7225 */ /* 0x040fe200078e007c */
[----:B------:R-:W-:Y:S03]  /*8790*/  BSSY B2, `(.L_x_1353) ;  /* 0x00000ee000027945 */ /* 0x000fe60003800000 */
[----:B------:R-:W-:Y:S01]  /*87a0*/  IMAD R45, R45, R127, R44 ;  /* 0x0000007f2d2d7224 */ /* 0x000fe200078e022c */
[----:B------:R-:W-:Y:S01]  /*87b0*/  SEL R44, R122, R151, !P6 ;  /* 0x000000977a2c7207 */ /* 0x000fe20007000000 */
[----:B------:R-:W-:Y:S01]  /*87c0*/  VIADD R47, R23, 0x40 ;  /* 0x00000040172f7836 */ /* 0x000fe20000000000 */
[----:B------:R-:W-:Y:S01]  /*87d0*/  IADD3 R79, P3, P4, R38, R76, R31 ;  /* 0x0000004c264f7210 */ /* 0x000fe20007c7e01f */
[----:B------:R-:W-:Y:S01]  /*87e0*/  IMAD.IADD R78, R77, 0x1, R45 ;  /* 0x000000014d4e7824 */ /* 0x000fe200078e022d */
[----:B------:R-:W-:Y:S01]  /*87f0*/  SHF.R.S32.HI R45, RZ, 0x1f, R44 ;  /* 0x0000001fff2d7819 */ /* 0x000fe2000001142c */
[----:B------:R-:W-:-:S02]  /*8800*/  VIADD R48, R23, 0x40 ;  /* 0x0000004017307836 */ /* 0x000fc40000000000 */
[----:B------:R-:W-:Y:S01]  /*8810*/  IMAD.SHL.U32 R47, R47, 0x80, RZ ;  /* 0x000000802f2f7824 */ /* 0x000fe200078e00ff */
[----:B------:R-:W-:Y:S01]  /*8820*/  LEA.HI R45, R45, R44, RZ, 0x5 ;  /* 0x0000002c2d2d7211 */ /* 0x000fe200078f28ff */
[----:B------:R-:W-:Y:S01]  /*8830*/  IMAD.SHL.U32 R48, R48, 0x80, RZ ;  /* 0x0000008030307824 */ /* 0x000fe200078e00ff */
[----:B------:R-:W-:Y:S02]  /*8840*/  IADD3.X R82, R33, R78, R32, P3, P4 ;  /* 0x0000004e21527210 */ /* 0x000fe40001fe8420 */
[----:B------:R-:W-:Y:S02]  /*8850*/  LEA.HI.SX32 R45, R45, R30, 0x1b ;  /* 0x0000001e2d2d7211 */ /* 0x000fe400078fdaff */
[----:B------:R-:W-:Y:S02]  /*8860*/  LOP3.LUT R47, R47, 0x380, RZ, 0xc0, !PT ;  /* 0x000003802f2f7812 */ /* 0x000fe400078ec0ff */
[----:B------:R-:W-:Y:S01]  /*8870*/  LOP3.LUT R48, R48, 0x380, RZ, 0xc0, !PT ;  /* 0x0000038030307812 */ /* 0x000fe200078ec0ff */
[----:B------:R-:W-:Y:S01]  /*8880*/  IMAD.SHL.U32 R81, R45, 0x10, RZ ;  /* 0x000000102d517824 */ /* 0x000fe200078e00ff */
[----:B------:R-:W-:-:S04]  /*8890*/  SHF.R.U32.HI R47, RZ, 0x3, R47 ;  /* 0x00000003ff2f7819 */ /* 0x000fc8000001162f */
[----:B------:R-:W-:-:S04]  /*88a0*/  LOP3.LUT R44, R48, 0x70, R81, 0xf8, !PT ;  /* 0x00000070302c7812 */ /* 0x000fc800078ef851 */
[----:B------:R-:W-:-:S05]  /*88b0*/  LOP3.LUT R44, R44, R47, RZ, 0x3c, !PT ;  /* 0x0000002f2c2c7212 */ /* 0x000fca00078e3cff */
        /* <DEDUP_REMOVED lines=8> */
[----:B------:R-:W-:Y:S01]  /*8940*/  SHF.R.U32.HI R159, RZ, 0x8, R53 ;  /* 0x00000008ff9f7819 */ /* 0x000fe20000011635 */
[----:B-1----:R-:W-:Y:S01]  /*8950*/  IMAD.MOV.U32 R56, RZ, RZ, R44 ;  /* 0x000000ffff387224 */ /* 0x002fe200078e002c */
[----:B------:R-:W-:Y:S01]  /*8960*/  LOP3.LUT R83, R53, 0xff0000ff, RZ, 0xc0, !PT ;  /* 0xff0000ff35537812 */ /* 0x000fe200078ec0ff */
[----:B--2---:R-:W-:Y:S01]  /*8970*/  IMAD.MOV.U32 R58, RZ, RZ, R48 ;  /* 0x000000ffff3a7224 */ /* 0x004fe200078e0030 */
[----:B------:R-:W-:Y:S01]  /*8980*/  SHF.R.U32.HI R137, RZ, 0x8, R55 ;  /* 0x00000008ff897819 */ /* 0x000fe20000011637 */
[----:B------:R-:W-:Y:S01]  /*8990*/  IMAD.SHL.U32 R44, R159, 0x100, RZ ;  /* 0x000001009f2c7824 */ /* 0x000fe200078e00ff */
[----:B------:R-:W-:Y:S01]  /*89a0*/  SHF.R.U32.HI R80, RZ, 0x8, R59 ;  /* 0x00000008ff507819 */ /* 0x000fe2000001163b */
[----:B------:R-:W-:Y:S01]  /*89b0*/  IMAD.MOV.U32 R52, RZ, RZ, R45 ;  /* 0x000000ffff347224 */ /* 0x000fe200078e002d */
[----:B------:R-:W-:Y:S02]  /*89c0*/  SHF.R.U32.HI R161, RZ, 0x10, R55 ;  /* 0x00000010ffa17819 */ /* 0x000fe40000011637 */
[----:B------:R-:W-:Y:S01]  /*89d0*/  LOP3.LUT R83, R83, 0xff00, R44, 0xf8, !PT ;  /* 0x0000ff0053537812 */ /* 0x000fe200078ef82c */
[----:B------:R-:W-:Y:S01]  /*89e0*/  IMAD.SHL.U32 R44, R137, 0x100, RZ ;  /* 0x00000100892c7824 */ /* 0x000fe200078e00ff */
[----:B------:R-:W-:Y:S01]  /*89f0*/  LOP3.LUT R55, R55, 0xff0000ff, RZ, 0xc0, !PT ;  /* 0xff0000ff37377812 */ /* 0x000fe200078ec0ff */
[----:B------:R-:W-:Y:S01]  /*8a00*/  IMAD.SHL.U32 R48, R80, 0x100, RZ ;  /* 0x0000010050307824 */ /* 0x000fe200078e00ff */
[----:B------:R-:W-:-:S02]  /*8a10*/  SHF.R.U32.HI R160, RZ, 0x10, R57 ;  /* 0x00000010ffa07819 */ /* 0x000fc40000011639 */
[----:B------:R-:W-:Y:S02]  /*8a20*/  SHF.R.U32.HI R136, RZ, 0x8, R57 ;  /* 0x00000008ff887819 */ /* 0x000fe40000011639 */
[----:B------:R-:W-:Y:S02]  /*8a30*/  LOP3.LUT R54, R57, 0xff0000ff, RZ, 0xc0, !PT ;  /* 0xff0000ff39367812 */ /* 0x000fe400078ec0ff */
[----:B------:R-:W-:Y:S01]  /*8a40*/  LOP3.LUT R57, R59, 0xff0000ff, RZ, 0xc0, !PT ;  /* 0xff0000ff3b397812 */ /* 0x000fe200078ec0ff */
[----:B------:R-:W-:Y:S01]  /*8a50*/  IMAD.SHL.U32 R45, R136, 0x100, RZ ;  /* 0x00000100882d7824 */ /* 0x000fe200078e00ff */
[----:B------:R-:W-:Y:S01]  /*8a60*/  SHF.R.U32.HI R162, RZ, 0x10, R53 ;  /* 0x00000010ffa27819 */ /* 0x000fe20000011635 */
[----:B------:R-:W-:Y:S01]  /*8a70*/  IMAD.MOV.U32 R53, RZ, RZ, R46 ;  /* 0x000000ffff357224 */ /* 0x000fe200078e002e */
[----:B------:R-:W-:Y:S01]  /*8a80*/  LOP3.LUT R55, R55, 0xff00, R44, 0xf8, !PT ;  /* 0x0000ff0037377812 */ /* 0x000fe200078ef82c */
[----:B------:R-:W-:Y:S01]  /*8a90*/  IMAD.U32 R44, R161, 0x10000, RZ ;  /* 0x00010000a12c7824 */ /* 0x000fe200078e00ff */
[----:B------:R-:W-:Y:S01]  /*8aa0*/  SHF.R.U32.HI R158, RZ, 0x10, R59 ;  /* 0x00000010ff9e7819 */ /* 0x000fe2000001163b */
[----:B------:R-:W-:Y:S01]  /*8ab0*/  IMAD.U32 R46, R162, 0x10000, RZ ;  /* 0x00010000a22e7824 */ /* 0x000fe200078e00ff */
[----:B------:R-:W-:Y:S01]  /*8ac0*/  LOP3.LUT R159, R57, 0xff00, R48, 0xf8, !PT ;  /* 0x0000ff00399f7812 */ /* 0x000fe200078ef830 */
[----:B------:R-:W-:Y:S01]  /*8ad0*/  IMAD.U32 R48, R160, 0x10000, RZ ;  /* 0x00010000a0307824 */ /* 0x000fe200078e00ff */
[----:B------:R-:W-:Y:S01]  /*8ae0*/  F2FP.F16.E4M3.UNPACK_B R136, R156.H1 ;  /* 0x0000009cff88723e */ /* 0x000fe200030006ff */
[----:B------:R-:W-:Y:S01]  /*8af0*/  IMAD.U32 R158, R158, 0x10000, RZ ;  /* 0x000100009e9e7824 */ /* 0x000fe200078e00ff */
[----:B------:R-:W-:-:S02]  /*8b00*/  F2FP.F16.E4M3.UNPACK_B R59, R58.H1 ;  /* 0x0000003aff3b723e */ /* 0x000fc400030006ff */
[----:B------:R-:W-:Y:S02]  /*8b10*/  F2FP.F16.E4M3.UNPACK_B R57, R56.H1 ;  /* 0x00000038ff39723e */ /* 0x000fe400030006ff */
[----:B------:R-:W-:Y:S01]  /*8b20*/  LOP3.LUT R137, R54, 0xff00, R45, 0xf8, !PT ;  /* 0x0000ff0036897812 */ /* 0x000fe200078ef82d */
[----:B------:R-:W-:Y:S01]  /*8b30*/  HADD2.F32 R45, -RZ, R136.H0_H0 ;  /* 0x20000088ff2d7230 */ /* 0x000fe20000004100 */
[----:B------:R-:W-:Y:S01]  /*8b40*/  LOP3.LUT R44, R55, 0xff0000, R44, 0xf8, !PT ;  /* 0x00ff0000372c7812 */ /* 0x000fe200078ef82c */
[----:B------:R-:W-:Y:S01]  /*8b50*/  HADD2.F32 R55, -RZ, R59.H0_H0 ;  /* 0x2000003bff377230 */ /* 0x000fe20000004100 */
[----:B------:R-:W-:Y:S01]  /*8b60*/  F2FP.F16.E4M3.UNPACK_B R80, R154.H1 ;  /* 0x0000009aff50723e */ /* 0x000fe200030006ff */
[--C-:B------:R-:W-:Y:S01]  /*8b70*/  HADD2.F32 R54, -RZ, R57.reuse.H0_H0 ;  /* 0x20000039ff367230 */ /* 0x100fe20000004100 */
[----:B------:R-:W-:Y:S01]  /*8b80*/  LOP3.LUT R46, R83, 0xff0000, R46, 0xf8, !PT ;  /* 0x00ff0000532e7812 */ /* 0x000fe200078ef82e */
[----:B------:R-:W-:Y:S02]  /*8b90*/  HADD2.F32 R57, -RZ, R57.H1_H1 ;  /* 0x30000039ff397230 */ /* 0x000fe40000004100 */
[----:B------:R-:W-:Y:S01]  /*8ba0*/  FMUL.FTZ R161, R55, R45 ;  /* 0x0000002d37a17220 */ /* 0x000fe20000410000 */
[----:B------:R-:W-:-:S02]  /*8bb0*/  HADD2.F32 R83, -RZ, R80.H0_H0 ;  /* 0x20000050ff537230 */ /* 0x000fc40000004100 */
        /* <DEDUP_REMOVED lines=9> */
[----:B------:R-:W-:Y:S01]  /*8c50*/  F2FP.F16.E4M3.UNPACK_B R59, R58 ;  /* 0x0000003aff3b723e */ /* 0x000fe200020006ff */
[--C-:B------:R-:W-:Y:S01]  /*8c60*/  HADD2.F32 R161, -RZ, R156.reuse.H1_H1 ;  /* 0x3000009cffa17230 */ /* 0x100fe20000004100 */
[----:B------:R-:W-:Y:S01]  /*8c70*/  LOP3.LUT R45, R159, 0xff0000, R158, 0xf8, !PT ;  /* 0x00ff00009f2d7812 */ /* 0x000fe200078ef89e */
[-C--:B------:R-:W-:Y:S01]  /*8c80*/  FMUL.FTZ R159, R57, R83.reuse ;  /* 0x00000053399f7220 */ /* 0x080fe20000410000 */
[----:B------:R-:W-:Y:S01]  /*8c90*/  FMUL.FTZ R56, R136, R83 ;  /* 0x0000005388387220 */ /* 0x000fe20000410000 */
[----:B------:R-:W-:Y:S01]  /*8ca0*/  F2FP.F16.E4M3.UNPACK_B R154, R154 ;  /* 0x0000009aff9a723e */ /* 0x000fe200020006ff */
[----:B------:R-:W-:Y:S01]  /*8cb0*/  HADD2.F32 R158, -RZ, R156.H0_H0 ;  /* 0x2000009cff9e7230 */ /* 0x000fe20000004100 */
[----:B------:R-:W-:Y:S01]  /*8cc0*/  F2FP.F16.E4M3.UNPACK_B R156, R155.H1 ;  /* 0x0000009bff9c723e */ /* 0x000fe200030006ff */
[----:B------:R-:W-:-:S02]  /*8cd0*/  HADD2.F32 R83, -RZ, R59.H0_H0 ;  /* 0x2000003bff537230 */ /* 0x000fc40000004100 */
[-C--:B------:R-:W-:Y:S01]  /*8ce0*/  FFMA.FTZ R57, R57, R137.reuse, -R56 ;  /* 0x0000008939397223 */ /* 0x080fe20000010838 */
[----:B------:R-:W-:Y:S02]  /*8cf0*/  HADD2.F32 R58, -RZ, R80.H0_H0 ;  /* 0x20000050ff3a7230 */ /* 0x000fe40000004100 */
[----:B------:R-:W-:Y:S01]  /*8d00*/  FFMA.FTZ R56, R136, R137, R159 ;  /* 0x0000008988387223 */ /* 0x000fe2000001009f */
[----:B------:R-:W-:Y:S02]  /*8d10*/  HADD2.F32 R137, -RZ, R154.H0_H0 ;  /* 0x2000009aff897230 */ /* 0x000fe40000004100 */
[-C--:B------:R-:W-:Y:S01]  /*8d20*/  FMUL.FTZ R159, R83, R158.reuse ;  /* 0x0000009e539f7220 */ /* 0x080fe20000410000 */
[----:B------:R-:W-:Y:S02]  /*8d30*/  HADD2.F32 R136, -RZ, R59.H1_H1 ;  /* 0x3000003bff887230 */ /* 0x000fe40000004100 */
[----:B------:R-:W-:Y:S01]  /*8d40*/  FMUL.FTZ R158, R58, R158 ;  /* 0x0000009e3a9e7220 */ /* 0x000fe20000410000 */
[----:B------:R-:W-:-:S02]  /*8d50*/  HADD2.F32 R80, -RZ, R80.H1_H1 ;  /* 0x30000050ff507230 */ /* 0x000fc40000004100 */
[-C--:B------:R-:W-:Y:S01]  /*8d60*/  FFMA.FTZ R58, R58, R137.reuse, -R159 ;  /* 0x000000893a3a7223 */ /* 0x080fe2000001089f */
[----:B------:R-:W-:Y:S02]  /*8d70*/  HADD2.F32 R159, -RZ, R154.H1_H1 ;  /* 0x3000009aff9f7230 */ /* 0x000fe40000004100 */
[----:B------:R-:W-:Y:S01]  /*8d80*/  FFMA.FTZ R59, R83, R137, R158 ;  /* 0x00000089533b7223 */ /* 0x000fe2000001009e */
[----:B------:R-:W-:Y:S01]  /*8d90*/  FMUL.FTZ R83, R136, R161 ;  /* 0x000000a188537220 */ /* 0x000fe20000410000 */
[----:B------:R-:W-:Y:S01]  /*8da0*/  F2FP.F16.E4M3.UNPACK_B R158, R157.H1 ;  /* 0x0000009dff9e723e */ /* 0x000fe200030006ff */
[C---:B------:R-:W-:Y:S01]  /*8db0*/  FMUL.FTZ R163, R80.reuse, R161 ;  /* 0x000000a150a37220 */ /* 0x040fe20000410000 */
[----:B------:R-:W-:Y:S01]  /*8dc0*/  F2FP.F16.E4M3.UNPACK_B R137, R50.H1 ;  /* 0x00000032ff89723e */ /* 0x000fe200030006ff */
[----:B------:R-:W-:Y:S01]  /*8dd0*/  FFMA.FTZ R83, R80, R159, -R83 ;  /* 0x0000009f50537223 */ /* 0x000fe20000010853 */
[----:B------:R-:W-:Y:S01]  /*8de0*/  F2FP.F16.E4M3.UNPACK_B R80, R53.H1 ;  /* 0x00000035ff50723e */ /* 0x000fe200030006ff */
[----:B------:R-:W-:-:S02]  /*8df0*/  HADD2.F32 R161, -RZ, R158.H0_H0 ;  /* 0x2000009effa17230 */ /* 0x000fc40000004100 */
[----:B------:R-:W-:Y:S01]  /*8e00*/  FFMA.FTZ R160, R136, R159, R163 ;  /* 0x0000009f88a07223 */ /* 0x000fe200000100a3 */
[--C-:B------:R-:W-:Y:S01]  /*8e10*/  HADD2.F32 R154, -RZ, R137.reuse.H0_H0 ;  /* 0x20000089ff9a7230 */ /* 0x100fe20000004100 */
[----:B------:R-:W-:Y:S01]  /*8e20*/  F2FP.F16.E4M3.UNPACK_B R157, R157 ;  /* 0x0000009dff9d723e */ /* 0x000fe200020006ff */
[----:B------:R-:W-:Y:S01]  /*8e30*/  HADD2.F32 R158, -RZ, R158.H1_H1 ;  /* 0x3000009eff9e7230 */ /* 0x000fe20000004100 */
[----:B------:R-:W-:Y:S01]  /*8e40*/  F2FP.F16.E4M3.UNPACK_B R53, R53 ;  /* 0x00000035ff35723e */ /* 0x000fe200020006ff */
[----:B------:R-:W-:Y:S02]  /*8e50*/  HADD2.F32 R137, -RZ, R137.H1_H1 ;  /* 0x30000089ff897230 */ /* 0x000fe40000004100 */
[----:B------:R-:W-:Y:S01]  /*8e60*/  FMUL.FTZ R163, R154, R161 ;  /* 0x000000a19aa37220 */ /* 0x000fe20000410000 */
[----:B------:R-:W-:Y:S01]  /*8e70*/  HADD2.F32 R136, -RZ, R80.H0_H0 ;  /* 0x20000050ff887230 */ /* 0x000fe20000004100 */
[----:B------:R-:W-:Y:S01]  /*8e80*/  F2FP.F16.E4M3.UNPACK_B R155, R155 ;  /* 0x0000009bff9b723e */ /* 0x000fe200020006ff */
[----:B------:R-:W-:-:S02]  /*8e90*/  HADD2.F32 R159, -RZ, R156.H0_H0 ;  /* 0x2000009cff9f7230 */ /* 0x000fc40000004100 */
[----:B------:R-:W-:Y:S01]  /*8ea0*/  FMUL.FTZ R165, R137, R158 ;  /* 0x0000009e89a57220 */ /* 0x000fe20000410000 */
[----:B------:R-:W-:Y:S02]  /*8eb0*/  HADD2.F32 R80, -RZ, R80.H1_H1 ;  /* 0x30000050ff507230 */ /* 0x000fe40000004100 */
[C---:B------:R-:W-:Y:S01]  /*8ec0*/  FMUL.FTZ R161, R136.reuse, R161 ;  /* 0x000000a188a17220 */ /* 0x040fe20000410000 */
[----:B------:R-:W-:Y:S02]  /*8ed0*/  HADD2.F32 R156, -RZ, R156.H1_H1 ;  /* 0x3000009cff9c7230 */ /* 0x000fe40000004100 */
[-C--:B------:R-:W-:Y:S01]  /*8ee0*/  FFMA.FTZ R163, R136, R159.reuse, -R163 ;  /* 0x0000009f88a37223 */ /* 0x080fe200000108a3 */
[----:B------:R-:W-:Y:S01]  /*8ef0*/  F2FP.SATFINITE.E4M3.F32.PACK_AB_MERGE_C R54, R57, R54, RZ ;  /* 0x000000363936723e */ /* 0x000fe200048070ff */
[----:B------:R-:W-:Y:S01]  /*8f00*/  FMUL.FTZ R136, R80, R158 ;  /* 0x0000009e50887220 */ /* 0x000fe20000410000 */
[----:B------:R-:W-:Y:S01]  /*8f10*/  FFMA.FTZ R158, R154, R159, R161 ;  /* 0x0000009f9a9e7223 */ /* 0x000fe200000100a1 */
[----:B------:R-:W-:Y:S01]  /*8f20*/  FFMA.FTZ R162, R80, R156, -R165 ;  /* 0x0000009c50a27223 */ /* 0x000fe200000108a5 */
[----:B------:R-:W-:Y:S01]  /*8f30*/  F2FP.F16.E4M3.UNPACK_B R80, R50 ;  /* 0x00000032ff50723e */ /* 0x000fe200020006ff */
[----:B------:R-:W-:Y:S01]  /*8f40*/  FFMA.FTZ R165, R137, R156, R136 ;  /* 0x0000009c89a57223 */ /* 0x000fe20000010088 */
[--C-:B------:R-:W-:Y:S01]  /*8f50*/  HADD2.F32 R159, -RZ, R157.reuse.H0_H0 ;  /* 0x2000009dff9f7230 */ /* 0x100fe20000004100 */
[----:B------:R-:W-:Y:S01]  /*8f60*/  F2FP.SATFINITE.E4M3.F32.PACK_AB_MERGE_C R56, R56, R55, RZ ;  /* 0x000000373838723e */ /* 0x000fe200048070ff */
[----:B------:R-:W-:Y:S01]  /*8f70*/  HADD2.F32 R157, -RZ, R157.H1_H1 ;  /* 0x3000009dff9d7230 */ /* 0x000fe20000004100 */
[----:B------:R-:W-:Y:S01]  /*8f80*/  F2FP.SATFINITE.E4M3.F32.PACK_AB_MERGE_C R55, R83, R58, R54 ;  /* 0x0000003a5337723e */ /* 0x000fe20004807036 */
[--C-:B------:R-:W-:Y:S01]  /*8f90*/  HADD2.F32 R136, -RZ, R80.reuse.H0_H0 ;  /* 0x20000050ff887230 */ /* 0x100fe20000004100 */
[----:B------:R-:W-:Y:S01]  /*8fa0*/  F2FP.F16.E4M3.UNPACK_B R58, R48 ;  /* 0x00000030ff3a723e */ /* 0x000fe200020006ff */
[----:B------:R-:W-:Y:S01]  /*8fb0*/  HADD2.F32 R50, -RZ, R53.H0_H0 ;  /* 0x20000035ff327230 */ /* 0x000fe20000004100 */
[----:B------:R-:W-:Y:S01]  /*8fc0*/  F2FP.F16.E4M3.UNPACK_B R57, R52 ;  /* 0x00000034ff39723e */ /* 0x000fe200020006ff */
[----:B------:R-:W-:-:S02]  /*8fd0*/  HADD2.F32 R80, -RZ, R80.H1_H1 ;  /* 0x30000050ff507230 */ /* 0x000fc40000004100 */
[-C--:B------:R-:W-:Y:S01]  /*8fe0*/  FMUL.FTZ R161, R136, R159.reuse ;  /* 0x0000009f88a17220 */ /* 0x080fe20000410000 */
[----:B------:R-:W-:Y:S02]  /*8ff0*/  HADD2.F32 R53, -RZ, R53.H1_H1 ;  /* 0x30000035ff357230 */ /* 0x000fe40000004100 */
[----:B------:R-:W-:Y:S01]  /*9000*/  FMUL.FTZ R159, R50, R159 ;  /* 0x0000009f329f7220 */ /* 0x000fe20000410000 */
[--C-:B------:R-:W-:Y:S02]  /*9010*/  HADD2.F32 R137, -RZ, R155.reuse.H0_H0 ;  /* 0x2000009bff897230 */ /* 0x100fe40000004100 */
[-C--:B------:R-:W-:Y:S01]  /*9020*/  FMUL.FTZ R154, R80, R157.reuse ;  /* 0x0000009d509a7220 */ /* 0x080fe20000410000 */
[----:B------:R-:W-:Y:S02]  /*9030*/  HADD2.F32 R155, -RZ, R155.H1_H1 ;  /* 0x3000009bff9b7230 */ /* 0x000fe40000004100 */
[C---:B------:R-:W-:Y:S01]  /*9040*/  FMUL.FTZ R157, R53.reuse, R157 ;  /* 0x0000009d359d7220 */ /* 0x040fe20000410000 */
[----:B------:R-:W-:Y:S01]  /*9050*/  F2FP.SATFINITE.E4M3.F32.PACK_AB_MERGE_C R54, R160, R59, R56 ;  /* 0x0000003ba036723e */ /* 0x000fe20004807038 */
[-C--:B------:R-:W-:Y:S01]  /*9060*/  FFMA.FTZ R161, R50, R137.reuse, -R161 ;  /* 0x0000008932a17223 */ /* 0x080fe200000108a1 */
[----:B------:R-:W-:Y:S01]  /*9070*/  FFMA.FTZ R50, R136, R137, R159 ;  /* 0x0000008988327223 */ /* 0x000fe2000001009f */
[----:B------:R-:W-:Y:S01]  /*9080*/  FFMA.FTZ R157, R80, R155, R157 ;  /* 0x0000009b509d7223 */ /* 0x000fe2000001009d */
[----:B------:R-:W-:Y:S01]  /*9090*/  F2FP.F16.E4M3.UNPACK_B R80, R49 ;  /* 0x00000031ff50723e */ /* 0x000fe200020006ff */
[----:B------:R-:W-:Y:S01]  /*90a0*/  FFMA.FTZ R154, R53, R155, -R154 ;  /* 0x0000009b359a7223 */ /* 0x000fe2000001089a */
[----:B------:R-:W-:Y:S01]  /*90b0*/  F2FP.SATFINITE.E4M3.F32.PACK_AB_MERGE_C R53, R162, R163, RZ ;  /* 0x000000a3a235723e */ /* 0x000fe200048070ff */
[----:B------:R-:W-:Y:S01]  /*90c0*/  HADD2.F32 R137, -RZ, R58.H0_H0 ;  /* 0x2000003aff897230 */ /* 0x000fe20000004100 */
[----:B------:R-:W-:Y:S01]  /*90d0*/  F2FP.F16.E4M3.UNPACK_B R83, R46 ;  /* 0x0000002eff53723e */ /* 0x000fe200020006ff */
[----:B------:R-:W-:Y:S01]  /*90e0*/  HADD2.F32 R59, -RZ, R80.H0_H0 ;  /* 0x20000050ff3b7230 */ /* 0x000fe20000004100 */
[----:B------:R-:W-:Y:S01]  /*90f0*/  F2FP.SATFINITE.E4M3.F32.PACK_AB_MERGE_C R53, R154, R161, R53 ;  /* 0x000000a19a35723e */ /* 0x000fe20004807035 */
        /* <DEDUP_REMOVED lines=15> */
[-C--:B------:R-:W-:Y:S01]  /*91f0*/  FFMA.FTZ R49, R58, R83.reuse, -R155 ;  /* 0x000000533a317223 */ /* 0x080fe2000001089b */
[----:B------:R-:W-:Y:S01]  /*9200*/  F2FP.SATFINITE.E4M3.F32.PACK_AB_MERGE_C R158, R165, R158, RZ ;  /* 0x0000009ea59e723e */ /* 0x000fe200048070ff */
[----:B------:R-:W-:Y:S01]  /*9210*/  FFMA.FTZ R48, R80, R83, R137 ;  /* 0x0000005350307223 */ /* 0x000fe20000010089 */
[--C-:B------:R-:W-:Y:S01]  /*9220*/  HADD2.F32 R80, -RZ, R59.reuse.H0_H0 ;  /* 0x2000003bff507230 */ /* 0x100fe20000004100 */
[----:B------:R-:W-:Y:S01]  /*9230*/  F2FP.F16.E4M3.UNPACK_B R46, R46.H1 ;  /* 0x0000002eff2e723e */ /* 0x000fe200030006ff */
[----:B------:R-:W-:Y:S01]  /*9240*/  HADD2.F32 R58, -RZ, R52.H0_H0 ;  /* 0x20000034ff3a7230 */ /* 0x000fe20000004100 */
[----:B------:R-:W-:Y:S01]  /*9250*/  F2FP.SATFINITE.E4M3.F32.PACK_AB_MERGE_C R50, R157, R50, R158 ;  /* 0x000000329d32723e */ /* 0x000fe2000480709e */
[----:B------:R-:W-:-:S02]  /*9260*/  HADD2.F32 R59, -RZ, R59.H1_H1 ;  /* 0x3000003bff3b7230 */ /* 0x000fc40000004100 */
[--C-:B------:R-:W-:Y:S02]  /*9270*/  HADD2.F32 R154, -RZ, R136.reuse.H1_H1 ;  /* 0x30000088ff9a7230 */ /* 0x100fe40000004100 */
[----:B------:R-:W-:Y:S02]  /*9280*/  HADD2.F32 R137, -RZ, R136.H0_H0 ;  /* 0x20000088ff897230 */ /* 0x000fe40000004100 */
[----:B------:R-:W-:Y:S02]  /*9290*/  HADD2.F32 R52, -RZ, R52.H1_H1 ;  /* 0x30000034ff347230 */ /* 0x000fe40000004100 */
[----:B------:R-:W-:Y:S01]  /*92a0*/  FMUL.FTZ R157, R59, R154 ;  /* 0x0000009a3b9d7220 */ /* 0x000fe20000410000 */
[--C-:B------:R-:W-:Y:S02]  /*92b0*/  HADD2.F32 R83, -RZ, R46.reuse.H0_H0 ;  /* 0x2000002eff537230 */ /* 0x100fe40000004100 */
[----:B------:R-:W-:Y:S01]  /*92c0*/  FMUL.FTZ R155, R80, R137 ;  /* 0x00000089509b7220 */ /* 0x000fe20000410000 */
[----:B------:R-:W-:-:S02]  /*92d0*/  HADD2.F32 R136, -RZ, R46.H1_H1 ;  /* 0x3000002eff887230 */ /* 0x000fc40000004100 */
[----:B------:R-:W-:Y:S01]  /*92e0*/  FMUL.FTZ R154, R52, R154 ;  /* 0x0000009a349a7220 */ /* 0x000fe20000410000 */
[C---:B------:R-:W-:Y:S01]  /*92f0*/  FMUL.FTZ R137, R58.reuse, R137 ;  /* 0x000000893a897220 */ /* 0x040fe20000410000 */
[----:B------:R-:W-:Y:S01]  /*9300*/  FFMA.FTZ R158, R58, R83, -R155 ;  /* 0x000000533a9e7223 */ /* 0x000fe2000001089b */
[----:B------:R-:W-:Y:S01]  /*9310*/  F2FP.F16.E4M3.UNPACK_B R155, R45.H1 ;  /* 0x0000002dff9b723e */ /* 0x000fe200030006ff */
[-C--:B------:R-:W-:Y:S01]  /*9320*/  FFMA.FTZ R160, R59, R136.reuse, R154 ;  /* 0x000000883ba07223 */ /* 0x080fe2000001009a */
[----:B------:R-:W-:Y:S01]  /*9330*/  F2FP.F16.E4M3.UNPACK_B R59, R51.H1 ;  /* 0x00000033ff3b723e */ /* 0x000fe200030006ff */
[----:B------:R-:W-:Y:S01]  /*9340*/  FFMA.FTZ R159, R80, R83, R137 ;  /* 0x00000053509f7223 */ /* 0x000fe20000010089 */
[----:B------:R-:W-:Y:S01]  /*9350*/  F2FP.F16.E4M3.UNPACK_B R46, R47 ;  /* 0x0000002fff2e723e */ /* 0x000fe200020006ff */
[----:B------:R-:W-:Y:S01]  /*9360*/  FFMA.FTZ R161, R52, R136, -R157 ;  /* 0x0000008834a17223 */ /* 0x000fe2000001089d */
[----:B------:R-:W-:Y:S01]  /*9370*/  F2FP.F16.E4M3.UNPACK_B R154, R45 ;  /* 0x0000002dff9a723e */ /* 0x000fe200020006ff */
[----:B------:R-:W-:Y:S01]  /*9380*/  HADD2.F32 R157, -RZ, R155.H0_H0 ;  /* 0x2000009bff9d7230 */ /* 0x000fe20000004100 */
[----:B------:R-:W-:Y:S01]  /*9390*/  F2FP.F16.E4M3.UNPACK_B R58, R51 ;  /* 0x00000033ff3a723e */ /* 0x000fe200020006ff */
[----:B------:R-:W-:Y:S01]  /*93a0*/  HADD2.F32 R51, -RZ, R46.H0_H0 ;  /* 0x2000002eff337230 */ /* 0x000fe20000004100 */
[----:B------:R-:W-:Y:S01]  /*93b0*/  F2FP.F16.E4M3.UNPACK_B R47, R47.H1 ;  /* 0x0000002fff2f723e */ /* 0x000fe200030006ff */
[----:B------:R-:W-:Y:S01]  /*93c0*/  HADD2.F32 R156, -RZ, R154.H0_H0 ;  /* 0x2000009aff9c7230 */ /* 0x000fe20000004100 */
[-C--:B------:R-:W-:Y:S01]  /*93d0*/  F2FP.F16.E4M3.UNPACK_B R45, R44.reuse ;  /* 0x0000002cff2d723e */ /* 0x080fe200020006ff */
[----:B------:R-:W-:Y:S01]  /*93e0*/  HADD2.F32 R80, -RZ, R58.H0_H0 ;  /* 0x2000003aff507230 */ /* 0x000fe20000004100 */
[----:B------:R-:W-:Y:S01]  /*93f0*/  F2FP.F16.E4M3.UNPACK_B R83, R44.H1 ;  /* 0x0000002cff53723e */ /* 0x000fe200030006ff */
[----:B------:R-:W-:-:S02]  /*9400*/  HADD2.F32 R44, -RZ, R59.H0_H0 ;  /* 0x2000003bff2c7230 */ /* 0x000fc40000004100 */
[-C--:B------:R-:W-:Y:S01]  /*9410*/  FMUL.FTZ R163, R51, R156.reuse ;  /* 0x0000009c33a37220 */ /* 0x080fe20000410000 */
[----:B------:R-:W-:Y:S02]  /*9420*/  HADD2.F32 R52, -RZ, R47.H0_H0 ;  /* 0x2000002fff347230 */ /* 0x000fe40000004100 */
[----:B------:R-:W-:Y:S01]  /*9430*/  FMUL.FTZ R162, R80, R156 ;  /* 0x0000009c50a27220 */ /* 0x000fe20000410000 */
[----:B------:R-:W-:Y:S02]  /*9440*/  HADD2.F32 R137, -RZ, R83.H0_H0 ;  /* 0x20000053ff897230 */ /* 0x000fe40000004100 */
[-C--:B------:R-:W-:Y:S01]  /*9450*/  FMUL.FTZ R165, R44, R157.reuse ;  /* 0x0000009d2ca57220 */ /* 0x080fe20000410000 */
[----:B------:R-:W-:Y:S02]  /*9460*/  HADD2.F32 R136, -RZ, R45.H0_H0 ;  /* 0x2000002dff887230 */ /* 0x000fe40000004100 */
[----:B------:R-:W-:Y:S01]  /*9470*/  FMUL.FTZ R157, R52, R157 ;  /* 0x0000009d349d7220 */ /* 0x000fe20000410000 */
[----:B------:R-:W-:-:S02]  /*9480*/  HADD2.F32 R59, -RZ, R59.H1_H1 ;  /* 0x3000003bff3b7230 */ /* 0x000fc40000004100 */
[-C--:B------:R-:W-:Y:S01]  /*9490*/  FFMA.FTZ R165, R52, R137.reuse, -R165 ;  /* 0x0000008934a57223 */ /* 0x080fe200000108a5 */
[----:B------:R-:W-:Y:S02]  /*94a0*/  HADD2.F32 R52, -RZ, R155.H1_H1 ;  /* 0x3000009bff347230 */ /* 0x000fe40000004100 */
[-C--:B------:R-:W-:Y:S01]  /*94b0*/  FFMA.FTZ R162, R51, R136.reuse, -R162 ;  /* 0x0000008833a27223 */ /* 0x080fe200000108a2 */
[----:B------:R-:W-:Y:S02]  /*94c0*/  HADD2.F32 R47, -RZ, R47.H1_H1 ;  /* 0x3000002fff2f7230 */ /* 0x000fe40000004100 */
[----:B------:R-:W-:Y:S01]  /*94d0*/  FFMA.FTZ R163, R80, R136, R163 ;  /* 0x0000008850a37223 */ /* 0x000fe200000100a3 */
[----:B------:R-:W-:Y:S01]  /*94e0*/  FFMA.FTZ R157, R44, R137, R157 ;  /* 0x000000892c9d7223 */ /* 0x000fe2000001009d */
[----:B------:R-:W-:Y:S02]  /*94f0*/  HADD2.F32 R58, -RZ, R58.H1_H1 ;  /* 0x3000003aff3a7230 */ /* 0x000fe40000004100 */
[----:B------:R-:W-:Y:S01]  /*9500*/  FMUL.FTZ R80, R59, R52 ;  /* 0x000000343b507220 */ /* 0x000fe20000410000 */
[----:B------:R-:W-:-:S02]  /*9510*/  HADD2.F32 R51, -RZ, R154.H1_H1 ;  /* 0x3000009aff337230 */ /* 0x000fc40000004100 */
[----:B------:R-:W-:Y:S01]  /*9520*/  FMUL.FTZ R52, R47, R52 ;  /* 0x000000342f347220 */ /* 0x000fe20000410000 */
[----:B------:R-:W-:Y:S01]  /*9530*/  HADD2.F32 R46, -RZ, R46.H1_H1 ;  /* 0x3000002eff2e7230 */ /* 0x000fe20000004100 */
[----:B------:R-:W-:Y:S01]  /*9540*/  F2FP.SATFINITE.E4M3.F32.PACK_AB_MERGE_C R158, R161, R158, RZ ;  /* 0x0000009ea19e723e */ /* 0x000fe200048070ff */
        /* <DEDUP_REMOVED lines=16> */
[----:B------:R-:W-:Y:S02]  /*9650*/  F2FP.SATFINITE.E4M3.F32.PACK_AB_MERGE_C R47, R83, R162, R80 ;  /* 0x000000a2532f723e */ /* 0x000fe40004807050 */
[----:B------:R-:W-:-:S07]  /*9660*/  F2FP.SATFINITE.E4M3.F32.PACK_AB_MERGE_C R51, R58, R163, R52 ;  /* 0x000000a33a33723e */ /* 0x000fce0004807034 */
.L_x_1354:
[----:B------:R-:W-:Y:S05]  /*9670*/  BSYNC B2 ;  /* 0x0000000000027941 */ /* 0x000fea0003800000 */
.L_x_1353:
        /* <DEDUP_REMOVED lines=12> */
.L_x_1352:
[----:B------:R-:W-:Y:S05]  /*9740*/  BSYNC B1 ;  /* 0x0000000000017941 */ /* 0x000fea0003800000 */
.L_x_1351:
        /* <DEDUP_REMOVED lines=10> */
[----:B------:R-:W-:Y:S02]  /*97f0*/  SEL R44, R122, R151, !P6 ;  /* 0x000000977a2c7207 */ /* 0x000fe40007000000 */
[----:B------:R-:W-:Y:S01]  /*9800*/  IADD3 R55, P3, P4, R38, R52, R31 ;  /* 0x0000003426377210 */ /* 0x000fe20007c7e01f */
[----:B------:R-:W-:Y:S01]  /*9810*/  IMAD.IADD R54, R53, 0x1, R45 ;  /* 0x0000000135367824 */ /* 0x000fe200078e022d */
[----:B------:R-:W-:-:S04]  /*9820*/  SHF.R.S32.HI R45, RZ, 0x1f, R44 ;  /* 0x0000001fff2d7819 */ /* 0x000fc8000001142c */
[----:B------:R-:W-:Y:S02]  /*9830*/  LEA.HI R45, R45, R44, RZ, 0x5 ;  /* 0x0000002c2d2d7211 */ /* 0x000fe400078f28ff */
[----:B------:R-:W-:Y:S02]  /*9840*/  IADD3.X R76, R33, R54, R32, P3, P4 ;  /* 0x00000036214c7210 */ /* 0x000fe40001fe8420 */
[----:B------:R-:W-:-:S05]  /*9850*/  LEA.HI.SX32 R45, R45, R30, 0x1b ;  /* 0x0000001e2d2d7211 */ /* 0x000fca00078fdaff */
[----:B------:R-:W-:-:S05]  /*9860*/  IMAD.SHL.U32 R57, R45, 0x10, RZ ;  /* 0x000000102d397824 */ /* 0x000fca00078e00ff */
        /* <DEDUP_REMOVED lines=15> */
[----:B------:R-:W-:Y:S01]  /*9960*/  IMAD.MOV.U32 R61, RZ, RZ, R44 ;  /* 0x000000ffff3d7224 */ /* 0x000fe200078e002c */
[----:B------:R-:W-:Y:S01]  /*9970*/  SHF.R.U32.HI R66, RZ, 0x8, R67 ;  /* 0x00000008ff427819 */ /* 0x000fe20000011643 */
[----:B------:R-:W-:Y:S01]  /*9980*/  IMAD.SHL.U32 R44, R58, 0x100, RZ ;  /* 0x000001003a2c7824 */ /* 0x000fe200078e00ff */
[--C-:B------:R-:W-:Y:S01]  /*9990*/  SHF.R.U32.HI R78, RZ, 0x8, R63.reuse ;  /* 0x00000008ff4e7819 */ /* 0x100fe2000001163f */
[----:B------:R-:W-:Y:S01]  /*99a0*/  IMAD.MOV.U32 R58, RZ, RZ, R46 ;  /* 0x000000ffff3a7224 */ /* 0x000fe200078e002e */
[----:B------:R-:W-:Y:S01]  /*99b0*/  LOP3.LUT R60, R63, 0xff0000ff, RZ, 0xc0, !PT ;  /* 0xff0000ff3f3c7812 */ /* 0x000fe200078ec0ff */
[----:B------:R-:W-:Y:S01]  /*99c0*/  IMAD.SHL.U32 R46, R66, 0x100, RZ ;  /* 0x00000100422e7824 */ /* 0x000fe200078e00ff */
[----:B------:R-:W-:Y:S01]  /*99d0*/  SHF.R.U32.HI R77, RZ, 0x10, R63 ;  /* 0x00000010ff4d7819 */ /* 0x000fe2000001163f */
[----:B------:R-:W-:Y:S01]  /*99e0*/  IMAD.U32 R45, R81, 0x10000, RZ ;  /* 0x00010000512d7824 */ /* 0x000fe200078e00ff */
[----:B------:R-:W-:-:S02]  /*99f0*/  SHF.R.U32.HI R63, RZ, 0x8, R65 ;  /* 0x00000008ff3f7819 */ /* 0x000fc40000011641 */
[----:B------:R-:W-:Y:S02]  /*9a00*/  LOP3.LUT R62, R65, 0xff0000ff, RZ, 0xc0, !PT ;  /* 0xff0000ff413e7812 */ /* 0x000fe400078ec0ff */
[----:B------:R-:W-:Y:S01]  /*9a10*/  SHF.R.U32.HI R80, RZ, 0x10, R65 ;  /* 0x00000010ff507819 */ /* 0x000fe20000011641 */
[----:B------:R-:W-:Y:S01]  /*9a20*/  IMAD.SHL.U32 R63, R63, 0x100, RZ ;  /* 0x000001003f3f7824 */ /* 0x000fe200078e00ff */
[----:B------:R-:W-:Y:S02]  /*9a30*/  LOP3.LUT R65, R67, 0xff0000ff, RZ, 0xc0, !PT ;  /* 0xff0000ff43417812 */ /* 0x000fe400078ec0ff */
[----:B------:R-:W-:Y:S01]  /*9a40*/  LOP3.LUT R44, R59, 0xff00, R44, 0xf8, !PT ;  /* 0x0000ff003b2c7812 */ /* 0x000fe200078ef82c */
[----:B------:R-:W-:Y:S01]  /*9a50*/  IMAD.SHL.U32 R59, R78, 0x100, RZ ;  /* 0x000001004e3b7824 */ /* 0x000fe200078e00ff */
[----:B------:R-:W-:Y:S02]  /*9a60*/  LOP3.LUT R78, R65, 0xff00, R46, 0xf8, !PT ;  /* 0x0000ff00414e7812 */ /* 0x000fe400078ef82e */
[----:B------:R-:W-:Y:S01]  /*9a70*/  LOP3.LUT R46, R44, 0xff0000, R45, 0xf8, !PT ;  /* 0x00ff00002c2e7812 */ /* 0x000fe200078ef82d */
[----:B------:R-:W-:Y:S01]  /*9a80*/  IMAD.U32 R44, R77, 0x10000, RZ ;  /* 0x000100004d2c7824 */ /* 0x000fe200078e00ff */
[----:B------:R-:W-:-:S02]  /*9a90*/  LOP3.LUT R48, R62, 0xff00, R63, 0xf8, !PT ;  /* 0x0000ff003e307812 */ /* 0x000fc400078ef83f */
[----:B------:R-:W-:Y:S02]  /*9aa0*/  LOP3.LUT R59, R60, 0xff00, R59, 0xf8, !PT ;  /* 0x0000ff003c3b7812 */ /* 0x000fe400078ef83b */
[----:B------:R-:W-:Y:S02]  /*9ab0*/  F2FP.F16.E4M3.UNPACK_B R77, R152.H1 ;  /* 0x00000098ff4d723e */ /* 0x000fe400030006ff */
[----:B------:R-:W-:Y:S02]  /*9ac0*/  F2FP.F16.E4M3.UNPACK_B R65, R64.H1 ;  /* 0x00000040ff41723e */ /* 0x000fe400030006ff */
[----:B------:R-:W-:Y:S01]  /*9ad0*/  F2FP.F16.E4M3.UNPACK_B R62, R61.H1 ;  /* 0x0000003dff3e723e */ /* 0x000fe200030006ff */
[----:B------:R-:W-:Y:S01]  /*9ae0*/  HADD2.F32 R45, -RZ, R77.H0_H0 ;  /* 0x2000004dff2d7230 */ /* 0x000fe20000004100 */
[----:B------:R-:W-:Y:S01]  /*9af0*/  SHF.R.U32.HI R79, RZ, 0x10, R67 ;  /* 0x00000010ff4f7819 */ /* 0x000fe20000011643 */
[----:B------:R-:W-:Y:S01]  /*9b00*/  HADD2.F32 R60, -RZ, R65.H0_H0 ;  /* 0x20000041ff3c7230 */ /* 0x000fe20000004100 */
[----:B------:R-:W-:Y:S01]  /*9b10*/  LOP3.LUT R44, R59, 0xff0000, R44, 0xf8, !PT ;  /* 0x00ff00003b2c7812 */ /* 0x000fe200078ef82c */
[----:B------:R-:W-:Y:S01]  /*9b20*/  HADD2.F32 R59, -RZ, R62.H0_H0 ;  /* 0x2000003eff3b7230 */ /* 0x000fe20000004100 */
[----:B------:R-:W-:Y:S01]  /*9b30*/  F2FP.F16.E4M3.UNPACK_B R63, R148.H1 ;  /* 0x00000094ff3f723e */ /* 0x000fe200030006ff */
[----:B------:R-:W-:-:S02]  /*9b40*/  IMAD.U32 R67, R80, 0x10000, RZ ;  /* 0x0001000050437824 */ /* 0x000fc400078e00ff */
[-C--:B------:R-:W-:Y:S01]  /*9b50*/  FMUL.FTZ R80, R60, R45.reuse ;  /* 0x0000002d3c507220 */ /* 0x080fe20000410000 */
[----:B------:R-:W-:Y:S02]  /*9b60*/  IMAD.U32 R79, R79, 0x10000, RZ ;  /* 0x000100004f4f7824 */ /* 0x000fe400078e00ff */
[C---:B------:R-:W-:Y:S01]  /*9b70*/  FMUL.FTZ R81, R59.reuse, R45 ;  /* 0x0000002d3b517220 */ /* 0x040fe20000410000 */
[--C-:B------:R-:W-:Y:S01]  /*9b80*/  HADD2.F32 R66, -RZ, R63.reuse.H0_H0 ;  /* 0x2000003fff427230 */ /* 0x100fe20000004100 */
[----:B------:R-:W-:Y:S01]  /*9b90*/  LOP3.LUT R48, R48, 0xff0000, R67, 0xf8, !PT ;  /* 0x00ff000030307812 */ /* 0x000fe200078ef843 */
[----:B------:R-:W-:Y:S01]  /*9ba0*/  HADD2.F32 R67, -RZ, R63.H1_H1 ;  /* 0x3000003fff437230 */ /* 0x000fe20000004100 */
[----:B------:R-:W-:Y:S01]  /*9bb0*/  LOP3.LUT R45, R78, 0xff0000, R79, 0xf8, !PT ;  /* 0x00ff00004e2d7812 */ /* 0x000fe200078ef84f */
[----:B------:R-:W-:Y:S02]  /*9bc0*/  HADD2.F32 R78, -RZ, R77.H1_H1 ;  /* 0x3000004dff4e7230 */ /* 0x000fe40000004100 */
[-C--:B------:R-:W-:Y:S01]  /*9bd0*/  FFMA.FTZ R59, R59, R66.reuse, -R80 ;  /* 0x000000423b3b7223 */ /* 0x080fe20000010850 */
[----:B------:R-:W-:Y:S01]  /*9be0*/  FFMA.FTZ R60, R60, R66, R81 ;  /* 0x000000423c3c7223 */ /* 0x000fe20000010051 */
[----:B------:R-:W-:Y:S01]  /*9bf0*/  HADD2.F32 R66, -RZ, R65.H1_H1 ;  /* 0x30000041ff427230 */ /* 0x000fe20000004100 */
[----:B------:R-:W-:Y:S01]  /*9c00*/  F2FP.F16.E4M3.UNPACK_B R152, R152 ;  /* 0x00000098ff98723e */ /* 0x000fe200020006ff */
[----:B------:R-:W-:Y:S01]  /*9c10*/  HADD2.F32 R63, -RZ, R62.H1_H1 ;  /* 0x3000003eff3f7230 */ /* 0x000fe20000004100 */
[----:B------:R-:W-:-:S02]  /*9c20*/  F2FP.F16.E4M3.UNPACK_B R61, R61 ;  /* 0x0000003dff3d723e */ /* 0x000fc400020006ff */
[----:B------:R-:W-:Y:S01]  /*9c30*/  F2FP.F16.E4M3.UNPACK_B R64, R64 ;  /* 0x00000040ff40723e */ /* 0x000fe200020006ff */
[C---:B------:R-:W-:Y:S01]  /*9c40*/  FMUL.FTZ R80, R66.reuse, R78 ;  /* 0x0000004e42507220 */ /* 0x040fe20000410000 */
[----:B------:R-:W-:Y:S01]  /*9c50*/  F2FP.F16.E4M3.UNPACK_B R148, R148 ;  /* 0x00000094ff94723e */ /* 0x000fe200020006ff */
[----:B------:R-:W-:Y:S02]  /*9c60*/  HADD2.F32 R77, -RZ, R152.H0_H0 ;  /* 0x20000098ff4d7230 */ /* 0x000fe40000004100 */
[C---:B------:R-:W-:Y:S01]  /*9c70*/  FMUL.FTZ R79, R63.reuse, R78 ;  /* 0x0000004e3f4f7220 */ /* 0x040fe20000410000 */
        /* <DEDUP_REMOVED lines=9> */
[-C--:B------:R-:W-:Y:S01]  /*9d10*/  FFMA.FTZ R79, R65, R63.reuse, R66 ;  /* 0x0000003f414f7223 */ /* 0x080fe20000010042 */
[----:B------:R-:W-:Y:S02]  /*9d20*/  HADD2.F32 R61, -RZ, R61.H1_H1 ;  /* 0x3000003dff3d7230 */ /* 0x000fe40000004100 */
[----:B------:R-:W-:Y:S01]  /*9d30*/  FFMA.FTZ R77, R62, R63, -R67 ;  /* 0x0000003f3e4d7223 */ /* 0x000fe20000010843 */
[----:B------:R-:W-:-:S02]  /*9d40*/  HADD2.F32 R148, -RZ, R148.H1_H1 ;  /* 0x30000094ff947230 */ /* 0x000fc40000004100 */
[CC--:B------:R-:W-:Y:S01]  /*9d50*/  FMUL.FTZ R66, R64.reuse, R152.reuse ;  /* 0x0000009840427220 */ /* 0x0c0fe20000410000 */
[-C--:B------:R-:W-:Y:S01]  /*9d60*/  F2FP.F16.E4M3.UNPACK_B R62, R153.reuse.H1 ;  /* 0x00000099ff3e723e */ /* 0x080fe200030006ff */
        /* <DEDUP_REMOVED lines=12> */
[--C-:B------:R-:W-:Y:S01]  /*9e30*/  HADD2.F32 R64, -RZ, R66.reuse.H0_H0 ;  /* 0x20000042ff407230 */ /* 0x100fe20000004100 */
[----:B------:R-:W-:Y:S01]  /*9e40*/  F2FP.F16.E4M3.UNPACK_B R58, R58 ;  /* 0x0000003aff3a723e */ /* 0x000fe200020006ff */
[----:B------:R-:W-:Y:S02]  /*9e50*/  HADD2.F32 R63, -RZ, R63.H1_H1 ;  /* 0x3000003fff3f7230 */ /* 0x000fe40000004100 */
[C---:B------:R-:W-:Y:S01]  /*9e60*/  FMUL.FTZ R152, R62.reuse, R67 ;  /* 0x000000433e987220 */ /* 0x040fe20000410000 */
[----:B------:R-:W-:Y:S02]  /*9e70*/  HADD2.F32 R61, -RZ, R61.H1_H1 ;  /* 0x3000003dff3d7230 */ /* 0x000fe40000004100 */
[----:B------:R-:W-:Y:S01]  /*9e80*/  FFMA.FTZ R136, R62, R64, -R81 ;  /* 0x000000403e887223 */ /* 0x000fe20000010851 */
[----:B------:R-:W-:Y:S02]  /*9e90*/  HADD2.F32 R66, -RZ, R66.H1_H1 ;  /* 0x30000042ff427230 */ /* 0x000fe40000004100 */
[----:B------:R-:W-:Y:S01]  /*9ea0*/  FMUL.FTZ R62, R63, R78 ;  /* 0x0000004e3f3e7220 */ /* 0x000fe20000410000 */
[----:B------:R-:W-:Y:S01]  /*9eb0*/  FFMA.FTZ R152, R65, R64, R152 ;  /* 0x0000004041987223 */ /* 0x000fe20000010098 */
[C---:B------:R-:W-:Y:S01]  /*9ec0*/  FMUL.FTZ R78, R61.reuse, R78 ;  /* 0x0000004e3d4e7220 */ /* 0x040fe20000410000 */
[----:B------:R-:W-:Y:S01]  /*9ed0*/  F2FP.F16.E4M3.UNPACK_B R150, R150 ;  /* 0x00000096ff96723e */ /* 0x000fe200020006ff */
[----:B------:R-:W-:Y:S01]  /*9ee0*/  FFMA.FTZ R155, R61, R66, -R62 ;  /* 0x000000423d9b7223 */ /* 0x000fe2000001083e */
[----:B------:R-:W-:Y:S01]  /*9ef0*/  F2FP.F16.E4M3.UNPACK_B R61, R50 ;  /* 0x00000032ff3d723e */ /* 0x000fe200020006ff */
[----:B------:R-:W-:-:S02]  /*9f00*/  HADD2.F32 R65, -RZ, R153.H0_H0 ;  /* 0x20000099ff417230 */ /* 0x000fc40000004100 */
[----:B------:R-:W-:Y:S01]  /*9f10*/  FFMA.FTZ R157, R63, R66, R78 ;  /* 0x000000423f9d7223 */ /* 0x000fe2000001004e */
[--C-:B------:R-:W-:Y:S01]  /*9f20*/  HADD2.F32 R50, -RZ, R58.reuse.H0_H0 ;  /* 0x2000003aff327230 */ /* 0x100fe20000004100 */
[----:B------:R-:W-:Y:S01]  /*9f30*/  F2FP.SATFINITE.E4M3.F32.PACK_AB_MERGE_C R59, R82, R59, RZ ;  /* 0x0000003b523b723e */ /* 0x000fe200048070ff */
[----:B------:R-:W-:Y:S01]  /*9f40*/  HADD2.F32 R62, -RZ, R61.H0_H0 ;  /* 0x2000003dff3e7230 */ /* 0x000fe20000004100 */
[----:B------:R-:W-:Y:S01]  /*9f50*/  F2FP.SATFINITE.E4M3.F32.PACK_AB_MERGE_C R60, R83, R60, RZ ;  /* 0x0000003c533c723e */ /* 0x000fe200048070ff */
[----:B------:R-:W-:Y:S01]  /*9f60*/  HADD2.F32 R153, -RZ, R153.H1_H1 ;  /* 0x30000099ff997230 */ /* 0x000fe20000004100 */
[----:B------:R-:W-:Y:S01]  /*9f70*/  F2FP.SATFINITE.E4M3.F32.PACK_AB_MERGE_C R59, R80, R77, R59 ;  /* 0x0000004d503b723e */ /* 0x000fe2000480703b */
[----:B------:R-:W-:Y:S02]  /*9f80*/  HADD2.F32 R58, -RZ, R58.H1_H1 ;  /* 0x3000003aff3a7230 */ /* 0x000fe40000004100 */
[----:B------:R-:W-:Y:S01]  /*9f90*/  FMUL.FTZ R67, R62, R65 ;  /* 0x000000413e437220 */ /* 0x000fe20000410000 */
[----:B------:R-:W-:-:S02]  /*9fa0*/  HADD2.F32 R63, -RZ, R150.H0_H0 ;  /* 0x20000096ff3f7230 */ /* 0x000fc40000004100 */
[----:B------:R-:W-:Y:S01]  /*9fb0*/  FMUL.FTZ R65, R50, R65 ;  /* 0x0000004132417220 */ /* 0x000fe20000410000 */
[----:B------:R-:W-:Y:S02]  /*9fc0*/  HADD2.F32 R61, -RZ, R61.H1_H1 ;  /* 0x3000003dff3d7230 */ /* 0x000fe40000004100 */
[----:B------:R-:W-:Y:S01]  /*9fd0*/  FMUL.FTZ R64, R58, R153 ;  /* 0x000000993a407220 */ /* 0x000fe20000410000 */
[----:B------:R-:W-:Y:S02]  /*9fe0*/  HADD2.F32 R150, -RZ, R150.H1_H1 ;  /* 0x30000096ff967230 */ /* 0x000fe40000004100 */
[-C--:B------:R-:W-:Y:S01]  /*9ff0*/  FFMA.FTZ R50, R50, R63.reuse, -R67 ;  /* 0x0000003f32327223 */ /* 0x080fe20000010843 */
[----:B------:R-:W-:Y:S01]  /*a000*/  FFMA.FTZ R66, R62, R63, R65 ;  /* 0x0000003f3e427223 */ /* 0x000fe20000010041 */
[C---:B------:R-:W-:Y:S01]  /*a010*/  FMUL.FTZ R81, R61.reuse, R153 ;  /* 0x000000993d517220 */ /* 0x040fe20000410000 */
[----:B------:R-:W-:Y:S01]  /*a020*/  F2FP.F16.E4M3.UNPACK_B R63, R49 ;  /* 0x00000031ff3f723e */ /* 0x000fe200020006ff */
[----:B------:R-:W-:Y:S01]  /*a030*/  FFMA.FTZ R137, R61, R150, R64 ;  /* 0x000000963d897223 */ /* 0x000fe20000010040 */
[----:B------:R-:W-:Y:S01]  /*a040*/  F2FP.F16.E4M3.UNPACK_B R64, R48 ;  /* 0x00000030ff40723e */ /* 0x000fe200020006ff */
[----:B------:R-:W-:Y:S01]  /*a050*/  FFMA.FTZ R81, R58, R150, -R81 ;  /* 0x000000963a517223 */ /* 0x000fe20000010851 */
[----:B------:R-:W-:Y:S01]  /*a060*/  F2FP.F16.E4M3.UNPACK_B R62, R56 ;  /* 0x00000038ff3e723e */ /* 0x000fe200020006ff */
[----:B------:R-:W-:Y:S01]  /*a070*/  HADD2.F32 R65, -RZ, R63.H0_H0 ;  /* 0x2000003fff417230 */ /* 0x000fe20000004100 */
[----:B------:R-:W-:Y:S01]  /*a080*/  F2FP.SATFINITE.E4M3.F32.PACK_AB_MERGE_C R58, R155, R136, RZ ;  /* 0x000000889b3a723e */ /* 0x000fe200048070ff */
[----:B------:R-:W-:Y:S01]  /*a090*/  HADD2.F32 R80, -RZ, R64.H0_H0 ;  /* 0x20000040ff507230 */ /* 0x000fe20000004100 */
[----:B------:R-:W-:Y:S01]  /*a0a0*/  F2FP.F16.E4M3.UNPACK_B R67, R46 ;  /* 0x0000002eff43723e */ /* 0x000fe200020006ff */
[----:B------:R-:W-:Y:S01]  /*a0b0*/  HADD2.F32 R61, -RZ, R62.H0_H0 ;  /* 0x2000003eff3d7230 */ /* 0x000fe20000004100 */
[----:B------:R-:W-:Y:S01]  /*a0c0*/  F2FP.SATFINITE.E4M3.F32.PACK_AB_MERGE_C R152, R157, R152, RZ ;  /* 0x000000989d98723e */ /* 0x000fe200048070ff */
[----:B------:R-:W-:Y:S01]  /*a0d0*/  HADD2.F32 R77, -RZ, R64.H1_H1 ;  /* 0x30000040ff4d7230 */ /* 0x000fe20000004100 */
[----:B------:R-:W-:Y:S01]  /*a0e0*/  F2FP.SATFINITE.E4M3.F32.PACK_AB_MERGE_C R58, R81, R50, R58 ;  /* 0x00000032513a723e */ /* 0x000fe2000480703a */
[----:B------:R-:W-:Y:S01]  /*a0f0*/  HADD2.F32 R78, -RZ, R67.H0_H0 ;  /* 0x20000043ff4e7230 */ /* 0x000fe20000004100 */
[----:B------:R-:W-:Y:S01]  /*a100*/  F2FP.SATFINITE.E4M3.F32.PACK_AB_MERGE_C R50, R137, R66, R152 ;  /* 0x000000428932723e */ /* 0x000fe20004807098 */
[----:B------:R-:W-:Y:S01]  /*a110*/  FMUL.FTZ R82, R65, R80 ;  /* 0x0000005041527220 */ /* 0x000fe20000410000 */
[----:B------:R-:W-:-:S02]  /*a120*/  HADD2.F32 R66, -RZ, R63.H1_H1 ;  /* 0x3000003fff427230 */ /* 0x000fc40000004100 */
[----:B------:R-:W-:Y:S01]  /*a130*/  FMUL.FTZ R80, R61, R80 ;  /* 0x000000503d507220 */ /* 0x000fe20000410000 */
[----:B------:R-:W-:Y:S01]  /*a140*/  HADD2.F32 R64, -RZ, R62.H1_H1 ;  /* 0x3000003eff407230 */ /* 0x000fe20000004100 */
[----:B------:R-:W-:Y:S01]  /*a150*/  F2FP.F16.E4M3.UNPACK_B R63, R56.H1 ;  /* 0x00000038ff3f723e */ /* 0x000fe200030006ff */
[----:B------:R-:W-:Y:S02]  /*a160*/  HADD2.F32 R67, -RZ, R67.H1_H1 ;  /* 0x30000043ff437230 */ /* 0x000fe40000004100 */
[-C--:B------:R-:W-:Y:S01]  /*a170*/  FFMA.FTZ R62, R65, R78.reuse, R80 ;  /* 0x0000004e413e7223 */ /* 0x080fe20000010050 */
[----:B------:R-:W-:Y:S01]  /*a180*/  FMUL.FTZ R65, R66, R77 ;  /* 0x0000004d42417220 */ /* 0x000fe20000410000 */
[----:B------:R-:W-:Y:S01]  /*a190*/  F2FP.F16.E4M3.UNPACK_B R49, R49.H1 ;  /* 0x00000031ff31723e */ /* 0x000fe200030006ff */
[C---:B------:R-:W-:Y:S01]  /*a1a0*/  FMUL.FTZ R77, R64.reuse, R77 ;  /* 0x0000004d404d7220 */ /* 0x040fe20000410000 */
[----:B------:R-:W-:Y:S01]  /*a1b0*/  FFMA.FTZ R61, R61, R78, -R82 ;  /* 0x0000004e3d3d7223 */ /* 0x000fe20000010852 */
[-C--:B------:R-:W-:Y:S01]  /*a1c0*/  FFMA.FTZ R56, R64, R67.reuse, -R65 ;  /* 0x0000004340387223 */ /* 0x080fe20000010841 */
[----:B------:R-:W-:Y:S01]  /*a1d0*/  F2FP.F16.E4M3.UNPACK_B R65, R48.H1 ;  /* 0x00000030ff41723e */ /* 0x000fe200030006ff */
[----:B------:R-:W-:Y:S01]  /*a1e0*/  FFMA.FTZ R81, R66, R67, R77 ;  /* 0x0000004342517223 */ /* 0x000fe2000001004d */
[----:B------:R-:W-:Y:S01]  /*a1f0*/  HADD2.F32 R64, -RZ, R49.H0_H0 ;  /* 0x20000031ff407230 */ /* 0x000fe20000004100 */
[----:B------:R-:W-:Y:S01]  /*a200*/  F2FP.F16.E4M3.UNPACK_B R46, R46.H1 ;  /* 0x0000002eff2e723e */ /* 0x000fe200030006ff */
[----:B------:R-:W-:Y:S01]  /*a210*/  HADD2.F32 R48, -RZ, R63.H0_H0 ;  /* 0x2000003fff307230 */ /* 0x000fe20000004100 */
[----:B------:R-:W-:Y:S01]  /*a220*/  F2FP.SATFINITE.E4M3.F32.PACK_AB_MERGE_C R60, R148, R79, R60 ;  /* 0x0000004f943c723e */ /* 0x000fe2000480703c */
[----:B------:R-:W-:-:S02]  /*a230*/  HADD2.F32 R67, -RZ, R65.H0_H0 ;  /* 0x20000041ff437230 */ /* 0x000fc40000004100 */
[----:B------:R-:W-:Y:S02]  /*a240*/  HADD2.F32 R49, -RZ, R49.H1_H1 ;  /* 0x30000031ff317230 */ /* 0x000fe40000004100 */
[----:B------:R-:W-:Y:S02]  /*a250*/  HADD2.F32 R78, -RZ, R65.H1_H1 ;  /* 0x30000041ff4e7230 */ /* 0x000fe40000004100 */
[-C--:B------:R-:W-:Y:S01]  /*a260*/  FMUL.FTZ R77, R64, R67.reuse ;  /* 0x00000043404d7220 */ /* 0x080fe20000410000 */
[----:B------:R-:W-:Y:S02]  /*a270*/  HADD2.F32 R63, -RZ, R63.H1_H1 ;  /* 0x3000003fff3f7230 */ /* 0x000fe40000004100 */
[----:B------:R-:W-:Y:S01]  /*a280*/  FMUL.FTZ R67, R48, R67 ;  /* 0x0000004330437220 */ /* 0x000fe20000410000 */
[--C-:B------:R-:W-:Y:S02]  /*a290*/  HADD2.F32 R65, -RZ, R46.reuse.H0_H0 ;  /* 0x2000002eff417230 */ /* 0x100fe40000004100 */
[----:B------:R-:W-:-:S02]  /*a2a0*/  HADD2.F32 R66, -RZ, R46.H1_H1 ;  /* 0x3000002eff427230 */ /* 0x000fc40000004100 */
[-C--:B------:R-:W-:Y:S01]  /*a2b0*/  FMUL.FTZ R46, R49, R78.reuse ;  /* 0x0000004e312e7220 */ /* 0x080fe20000410000 */
[C---:B------:R-:W-:Y:S01]  /*a2c0*/  FMUL.FTZ R78, R63.reuse, R78 ;  /* 0x0000004e3f4e7220 */ /* 0x040fe20000410000 */
[----:B------:R-:W-:Y:S01]  /*a2d0*/  FFMA.FTZ R82, R48, R65, -R77 ;  /* 0x0000004130527223 */ /* 0x000fe2000001084d */
[----:B------:R-:W-:Y:S01]  /*a2e0*/  F2FP.F16.E4M3.UNPACK_B R77, R45 ;  /* 0x0000002dff4d723e */ /* 0x000fe200020006ff */
[-C--:B------:R-:W-:Y:S01]  /*a2f0*/  FFMA.FTZ R137, R63, R66.reuse, -R46 ;  /* 0x000000423f897223 */ /* 0x080fe2000001082e */
[----:B------:R-:W-:Y:S01]  /*a300*/  F2FP.F16.E4M3.UNPACK_B R46, R47 ;  /* 0x0000002fff2e723e */ /* 0x000fe200020006ff */
[----:B------:R-:W-:Y:S01]  /*a310*/  FFMA.FTZ R136, R49, R66, R78 ;  /* 0x0000004231887223 */ /* 0x000fe2000001004e */
[----:B------:R-:W-:Y:S01]  /*a320*/  F2FP.F16.E4M3.UNPACK_B R63, R51 ;  /* 0x00000033ff3f723e */ /* 0x000fe200020006ff */
[----:B------:R-:W-:Y:S01]  /*a330*/  FFMA.FTZ R83, R64, R65, R67 ;  /* 0x0000004140537223 */ /* 0x000fe20000010043 */
[----:B------:R-:W-:Y:S01]  /*a340*/  F2FP.F16.E4M3.UNPACK_B R47, R47.H1 ;  /* 0x0000002fff2f723e */ /* 0x000fe200030006ff */
[----:B------:R-:W-:Y:S01]  /*a350*/  HADD2.F32 R79, -RZ, R77.H0_H0 ;  /* 0x2000004dff4f7230 */ /* 0x000fe20000004100 */
[----:B------:R-:W-:Y:S01]  /*a360*/  F2FP.F16.E4M3.UNPACK_B R78, R45.H1 ;  /* 0x0000002dff4e723e */ /* 0x000fe200030006ff */
        /* <DEDUP_REMOVED lines=15> */
[-C--:B------:R-:W-:Y:S01]  /*a460*/  FFMA.FTZ R79, R64, R67.reuse, R79 ;  /* 0x00000043404f7223 */ /* 0x080fe2000001004f */
[----:B------:R-:W-:Y:S02]  /*a470*/  HADD2.F32 R78, -RZ, R78.H1_H1 ;  /* 0x3000004eff4e7230 */ /* 0x000fe40000004100 */
[----:B------:R-:W-:Y:S01]  /*a480*/  FFMA.FTZ R155, R44, R66, R155 ;  /* 0x000000422c9b7223 */ /* 0x000fe2000001009b */
[----:B------:R-:W-:Y:S02]  /*a490*/  HADD2.F32 R47, -RZ, R47.H1_H1 ;  /* 0x3000002fff2f7230 */ /* 0x000fe40000004100 */
[----:B------:R-:W-:Y:S01]  /*a4a0*/  FFMA.FTZ R153, R48, R67, -R153 ;  /* 0x0000004330997223 */ /* 0x000fe20000010899 */
[----:B------:R-:W-:Y:S02]  /*a4b0*/  HADD2.F32 R46, -RZ, R46.H1_H1 ;  /* 0x3000002eff2e7230 */ /* 0x000fe40000004100 */
[----:B------:R-:W-:Y:S01]  /*a4c0*/  FMUL.FTZ R64, R51, R78 ;  /* 0x0000004e33407220 */ /* 0x000fe20000410000 */
[----:B------:R-:W-:-:S02]  /*a4d0*/  HADD2.F32 R63, -RZ, R63.H1_H1 ;  /* 0x3000003fff3f7230 */ /* 0x000fc40000004100 */
[----:B------:R-:W-:Y:S01]  /*a4e0*/  FMUL.FTZ R78, R47, R78 ;  /* 0x0000004e2f4e7220 */ /* 0x000fe20000410000 */
[----:B------:R-:W-:Y:S02]  /*a4f0*/  HADD2.F32 R77, -RZ, R77.H1_H1 ;  /* 0x3000004dff4d7230 */ /* 0x000fe40000004100 */
[----:B------:R-:W-:Y:S01]  /*a500*/  FFMA.FTZ R148, R49, R66, -R148 ;  /* 0x0000004231947223 */ /* 0x000fe20000010894 */
[----:B------:R-:W-:Y:S01]  /*a510*/  HADD2.F32 R44, -RZ, R65.H1_H1 ;  /* 0x30000041ff2c7230 */ /* 0x000fe20000004100 */
[----:B------:R-:W-:Y:S01]  /*a520*/  F2FP.SATFINITE.E4M3.F32.PACK_AB_MERGE_C R82, R137, R82, RZ ;  /* 0x000000528952723e */ /* 0x000fe200048070ff */
[----:B------:R-:W-:Y:S02]  /*a530*/  HADD2.F32 R45, -RZ, R45.H1_H1 ;  /* 0x3000002dff2d7230 */ /* 0x000fe40000004100 */
[-C--:B------:R-:W-:Y:S01]  /*a540*/  FMUL.FTZ R49, R63, R77.reuse ;  /* 0x0000004d3f317220 */ /* 0x080fe20000410000 */
[C---:B------:R-:W-:Y:S01]  /*a550*/  FMUL.FTZ R48, R46.reuse, R77 ;  /* 0x0000004d2e307220 */ /* 0x040fe20000410000 */
[-C--:B------:R-:W-:Y:S01]  /*a560*/  FFMA.FTZ R47, R47, R44.reuse, -R64 ;  /* 0x0000002c2f2f7223 */ /* 0x080fe20000010840 */
[----:B------:R-:W-:Y:S01]  /*a570*/  FFMA.FTZ R78, R51, R44, R78 ;  /* 0x0000002c334e7223 */ /* 0x000fe2000001004e */
[-C--:B------:R-:W-:Y:S01]  /*a580*/  FFMA.FTZ R46, R46, R45.reuse, -R49 ;  /* 0x0000002d2e2e7223 */ /* 0x080fe20000010831 */
[----:B------:R-:W-:Y:S01]  /*a590*/  FFMA.FTZ R48, R63, R45, R48 ;  /* 0x0000002d3f307223 */ /* 0x000fe20000010030 */
[----:B------:R-:W-:Y:S01]  /*a5a0*/  F2FP.SATFINITE.E4M3.F32.PACK_AB_MERGE_C R83, R136, R83, RZ ;  /* 0x000000538853723e */ /* 0x000fe200048070ff */
[----:B------:R-:W-:Y:S01]  /*a5b0*/  IMAD.MOV.U32 R44, RZ, RZ, R59 ;  /* 0x000000ffff2c7224 */ /* 0x000fe200078e003b */
[----:B------:R-:W-:-:S02]  /*a5c0*/  F2FP.SATFINITE.E4M3.F32.PACK_AB_MERGE_C R47, R47, R148, RZ ;  /* 0x000000942f2f723e */ /* 0x000fc400048070ff */
[----:B------:R-:W-:Y:S02]  /*a5d0*/  F2FP.SATFINITE.E4M3.F32.PACK_AB_MERGE_C R78, R78, R155, RZ ;  /* 0x0000009b4e4e723e */ /* 0x000fe400048070ff */
[----:B------:R-:W-:Y:S01]  /*a5e0*/  F2FP.SATFINITE.E4M3.F32.PACK_AB_MERGE_C R47, R46, R153, R47 ;  /* 0x000000992e2f723e */ /* 0x000fe2000480702f */
[----:B------:R-:W-:Y:S01]  /*a5f0*/  IMAD.MOV.U32 R46, RZ, RZ, R58 ;  /* 0x000000ffff2e7224 */ /* 0x000fe200078e003a */
[----:B------:R-:W-:Y:S01]  /*a600*/  F2FP.SATFINITE.E4M3.F32.PACK_AB_MERGE_C R51, R48, R79, R78 ;  /* 0x0000004f3033723e */ /* 0x000fe2000480704e */
[----:B------:R-:W-:Y:S01]  /*a610*/  IMAD.MOV.U32 R48, RZ, RZ, R60 ;  /* 0x000000ffff307224 */ /* 0x000fe200078e003c */
[----:B------:R-:W-:Y:S02]  /*a620*/  F2FP.SATFINITE.E4M3.F32.PACK_AB_MERGE_C R45, R56, R61, R82 ;  /* 0x0000003d382d723e */ /* 0x000fe40004807052 */
[----:B------:R-:W-:-:S07]  /*a630*/  F2FP.SATFINITE.E4M3.F32.PACK_AB_MERGE_C R49, R81, R62, R83 ;  /* 0x0000003e5131723e */ /* 0x000fce0004807053 */
.L_x_1358:
[----:B------:R-:W-:Y:S05]  /*a640*/  BSYNC B2 ;  /* 0x0000000000027941 */ /* 0x000fea0003800000 */
.L_x_1357:
        /* <DEDUP_REMOVED lines=12> */
.L_x_1356:
[----:B------:R-:W-:Y:S05]  /*a710*/  BSYNC B1 ;  /* 0x0000000000017941 */ /* 0x000fea0003800000 */
.L_x_1355:
[----:B-1----:R-:W-:Y:S02]  /*a720*/  VIADD R45, R23, 0xc0 ;  /* 0x000000c0172d7836 */ /* 0x002fe40000000000 */
[-C--:B------:R-:W-:Y:S02]  /*a730*/  IMAD R44, R129, R126.reuse, RZ ;  /* 0x0000007e812c7224 */ /* 0x080fe400078e02ff */
        /* <DEDUP_REMOVED lines=8> */
[----:B------:R-:W-:Y:S01]  /*a7c0*/  BSSY B1, `(.L_x_1359) ;  /* 0x00000e8000017945 */ /* 0x000fe20003800000 */
[----:B------:R-:W-:Y:S02]  /*a7d0*/  ISETP.NE.AND P6, PT, R0, RZ, PT ;  /* 0x000000ff0000720c */ /* 0x000fe40003fc5270 */
[----:B------:R-:W-:Y:S02]  /*a7e0*/  IADD3.X R44, R33, R56, R32, P3, P4 ;  /* 0x00000038212c7210 */ /* 0x000fe40001fe8420 */
[----:B------:R-:W-:Y:S02]  /*a7f0*/  SEL R151, R122, R151, !P6 ;  /* 0x000000977a977207 */ /* 0x000fe40007000000 */
[----:B-1----:R-:W-:-:S05]  /*a800*/  IADD3 R54, P3, R55, R52, RZ ;  /* 0x0000003437367210 */ /* 0x002fca0007f7e0ff */
[----:B------:R-:W-:Y:S01]  /*a810*/  IMAD.X R55, R44, 0x1, R53, P3 ;  /* 0x000000012c377824 */ /* 0x000fe200018e0635 */
[----:B------:R-:W-:-:S04]  /*a820*/  SHF.R.S32.HI R44, RZ, 0x1f, R151 ;  /* 0x0000001fff2c7819 */ /* 0x000fc80000011497 */
[----:B------:R-:W-:Y:S01]  /*a830*/  LEA.HI R151, R44, R151, RZ, 0x5 ;  /* 0x000000972c977211 */ /* 0x000fe200078f28ff */
[----:B------:R-:W-:-:S03]  /*a840*/  IMAD R44, R22, 0x7000, R118 ;  /* 0x00007000162c7824 */ /* 0x000fc600078e0276 */
[----:B------:R-:W-:Y:S01]  /*a850*/  LEA.HI.SX32 R57, R151, R30, 0x1b ;  /* 0x0000001e97397211 */ /* 0x000fe200078fdaff */
[----:B------:R-:W-:-:S04]  /*a860*/  IMAD.IADD R44, R17, 0x1, R44 ;  /* 0x00000001112c7824 */ /* 0x000fc800078e022c */
[----:B------:R-:W-:-:S05]  /*a870*/  IMAD.SHL.U32 R57, R57, 0x10, RZ ;  /* 0x0000001039397824 */ /* 0x000fca00078e00ff */
[----:B------:R-:W-:-:S04]  /*a880*/  LOP3.LUT R45, R3, 0x70, R57, 0xf8, !PT ;  /* 0x00000070032d7812 */ /* 0x000fc800078ef839 */
[----:B------:R-:W-:-:S05]  /*a890*/  LOP3.LUT R45, R45, R142, RZ, 0x3c, !PT ;  /* 0x0000008e2d2d7212 */ /* 0x000fca00078e3cff */
[----:B--2---:R-:W-:-:S04]  /*a8a0*/  IMAD.IADD R45, R46, 0x1, R45 ;  /* 0x000000012e2d7824 */ /* 0x004fc800078e022d */
[----:B------:R-:W-:-:S04]  /*a8b0*/  IMAD R46, R22, 0x7000, R45 ;  /* 0x00007000162e7824 */ /* 0x000fc800078e022d */
[----:B------:R-:W-:Y:S02]  /*a8c0*/  IMAD.IADD R48, R17, 0x1, R46 ;  /* 0x0000000111307824 */ /* 0x000fe400078e022e */
        /* <DEDUP_REMOVED lines=11> */
[----:B------:R-:W-:Y:S01]  /*a980*/  SHF.R.U32.HI R68, RZ, 0x10, R71 ;  /* 0x00000010ff447819 */ /* 0x000fe20000011647 */
[----:B------:R-:W-:Y:S01]  /*a990*/  IMAD.MOV.U32 R59, RZ, RZ, R50 ;  /* 0x000000ffff3b7224 */ /* 0x000fe200078e0032 */
[----:B------:R-:W-:Y:S01]  /*a9a0*/  LOP3.LUT R61, R61, 0xff00, R44, 0xf8, !PT ;  /* 0x0000ff003d3d7812 */ /* 0x000fe200078ef82c */
[----:B------:R-:W-:Y:S01]  /*a9b0*/  IMAD.SHL.U32 R44, R66, 0x100, RZ ;  /* 0x00000100422c7824 */ /* 0x000fe200078e00ff */
[----:B------:R-:W-:Y:S01]  /*a9c0*/  LOP3.LUT R65, R71, 0xff0000ff, RZ, 0xc0, !PT ;  /* 0xff0000ff47417812 */ /* 0x000fe200078ec0ff */
[----:B------:R-:W-:Y:S01]  /*a9d0*/  IMAD.U32 R48, R74, 0x10000, RZ ;  /* 0x000100004a307824 */ /* 0x000fe200078e00ff */
[----:B------:R-:W-:-:S02]  /*a9e0*/  SHF.R.U32.HI R64, RZ, 0x8, R73 ;  /* 0x00000008ff407819 */ /* 0x000fc40000011649 */
[----:B------:R-:W-:Y:S02]  /*a9f0*/  SHF.R.U32.HI R62, RZ, 0x8, R75 ;  /* 0x00000008ff3e7819 */ /* 0x000fe4000001164b */
[----:B------:R-:W-:Y:S01]  /*aa00*/  LOP3.LUT R65, R65, 0xff00, R44, 0xf8, !PT ;  /* 0x0000ff0041417812 */ /* 0x000fe200078ef82c */
[----:B------:R-:W-:Y:S01]  /*aa10*/  IMAD.SHL.U32 R46, R64, 0x100, RZ ;  /* 0x00000100402e7824 */ /* 0x000fe200078e00ff */
[----:B------:R-:W-:Y:S01]  /*aa20*/  LOP3.LUT R48, R61, 0xff0000, R48, 0xf8, !PT ;  /* 0x00ff00003d307812 */ /* 0x000fe200078ef830 */
[----:B------:R-:W-:Y:S01]  /*aa30*/  IMAD.U32 R44, R68, 0x10000, RZ ;  /* 0x00010000442c7824 */ /* 0x000fe200078e00ff */
[----:B------:R-:W-:Y:S01]  /*aa40*/  LOP3.LUT R67, R73, 0xff0000ff, RZ, 0xc0, !PT ;  /* 0xff0000ff49437812 */ /* 0x000fe200078ec0ff */
[----:B------:R-:W-:Y:S01]  /*aa50*/  IMAD.SHL.U32 R50, R62, 0x100, RZ ;  /* 0x000001003e327824 */ /* 0x000fe200078e00ff */
[----:B------:R-:W-:Y:S02]  /*aa60*/  F2FP.F16.E4M3.UNPACK_B R68, R146.H1 ;  /* 0x00000092ff44723e */ /* 0x000fe400030006ff */
[----:B------:R-:W-:-:S02]  /*aa70*/  F2FP.F16.E4M3.UNPACK_B R61, R60.H1 ;  /* 0x0000003cff3d723e */ /* 0x000fc400030006ff */
[----:B------:R-:W-:Y:S02]  /*aa80*/  F2FP.F16.E4M3.UNPACK_B R64, R63.H1 ;  /* 0x0000003fff40723e */ /* 0x000fe400030006ff */
[----:B------:R-:W-:Y:S01]  /*aa90*/  SHF.R.U32.HI R72, RZ, 0x10, R73 ;  /* 0x00000010ff487819 */ /* 0x000fe20000011649 */
[----:B------:R-:W-:Y:S01]  /*aaa0*/  HADD2.F32 R62, -RZ, R61.H0_H0 ;  /* 0x2000003dff3e7230 */ /* 0x000fe20000004100 */
[----:B------:R-:W-:Y:S02]  /*aab0*/  LOP3.LUT R71, R75, 0xff0000ff, RZ, 0xc0, !PT ;  /* 0xff0000ff4b477812 */ /* 0x000fe400078ec0ff */
[----:B------:R-:W-:Y:S01]  /*aac0*/  LOP3.LUT R69, R67, 0xff00, R46, 0xf8, !PT ;  /* 0x0000ff0043457812 */ /* 0x000fe200078ef82e */
[--C-:B------:R-:W-:Y:S01]  /*aad0*/  HADD2.F32 R46, -RZ, R68.reuse.H0_H0 ;  /* 0x20000044ff2e7230 */ /* 0x100fe20000004100 */
[----:B------:R-:W-:Y:S01]  /*aae0*/  F2FP.F16.E4M3.UNPACK_B R66, R144.H1 ;  /* 0x00000090ff42723e */ /* 0x000fe200030006ff */
[----:B------:R-:W-:Y:S01]  /*aaf0*/  HADD2.F32 R68, -RZ, R68.H1_H1 ;  /* 0x30000044ff447230 */ /* 0x000fe20000004100 */
[----:B------:R-:W-:Y:S01]  /*ab00*/  LOP3.LUT R44, R65, 0xff0000, R44, 0xf8, !PT ;  /* 0x00ff0000412c7812 */ /* 0x000fe200078ef82c */
[----:B------:R-:W-:Y:S01]  /*ab10*/  HADD2.F32 R65, -RZ, R64.H0_H0 ;  /* 0x20000040ff417230 */ /* 0x000fe20000004100 */
[----:B------:R-:W-:Y:S01]  /*ab20*/  LOP3.LUT R71, R71, 0xff00, R50, 0xf8, !PT ;  /* 0x0000ff0047477812 */ /* 0x000fe200078ef832 */
[----:B------:R-:W-:-:S02]  /*ab30*/  IMAD.U32 R50, R72, 0x10000, RZ ;  /* 0x0001000048327824 */ /* 0x000fc400078e00ff */
[CC--:B------:R-:W-:Y:S01]  /*ab40*/  FMUL.FTZ R72, R62.reuse, R46.reuse ;  /* 0x0000002e3e487220 */ /* 0x0c0fe20000410000 */
[--C-:B------:R-:W-:Y:S02]  /*ab50*/  HADD2.F32 R67, -RZ, R66.reuse.H0_H0 ;  /* 0x20000042ff437230 */ /* 0x100fe40000004100 */
[C---:B------:R-:W-:Y:S01]  /*ab60*/  FMUL.FTZ R73, R65.reuse, R46 ;  /* 0x0000002e41497220 */ /* 0x040fe20000410000 */
[----:B------:R-:W-:Y:S01]  /*ab70*/  SHF.R.U32.HI R70, RZ, 0x10, R75 ;  /* 0x00000010ff467819 */ /* 0x000fe2000001164b */
[----:B------:R-:W-:Y:S01]  /*ab80*/  HADD2.F32 R66, -RZ, R66.H1_H1 ;  /* 0x30000042ff427230 */ /* 0x000fe20000004100 */
[----:B------:R-:W-:Y:S01]  /*ab90*/  F2FP.F16.E4M3.UNPACK_B R146, R146 ;  /* 0x00000092ff92723e */ /* 0x000fe200020006ff */
[-C--:B------:R-:W-:Y:S01]  /*aba0*/  FFMA.FTZ R72, R65, R67.reuse, R72 ;  /* 0x0000004341487223 */ /* 0x080fe20000010048 */
[----:B------:R-:W-:Y:S01]  /*abb0*/  FFMA.FTZ R73, R62, R67, -R73 ;  /* 0x000000433e497223 */ /* 0x000fe20000010849 */
[----:B------:R-:W-:Y:S01]  /*abc0*/  HADD2.F32 R65, -RZ, R64.H1_H1 ;  /* 0x30000040ff417230 */ /* 0x000fe20000004100 */
[----:B------:R-:W-:Y:S01]  /*abd0*/  F2FP.F16.E4M3.UNPACK_B R63, R63 ;  /* 0x0000003fff3f723e */ /* 0x000fe200020006ff */
[----:B------:R-:W-:Y:S01]  /*abe0*/  HADD2.F32 R62, -RZ, R61.H1_H1 ;  /* 0x3000003dff3e7230 */ /* 0x000fe20000004100 */
[----:B------:R-:W-:Y:S01]  /*abf0*/  F2FP.F16.E4M3.UNPACK_B R60, R60 ;  /* 0x0000003cff3c723e */ /* 0x000fe200020006ff */
[----:B------:R-:W-:Y:S01]  /*ac00*/  IMAD.U32 R70, R70, 0x10000, RZ ;  /* 0x0001000046467824 */ /* 0x000fe200078e00ff */
[----:B------:R-:W-:Y:S01]  /*ac10*/  LOP3.LUT R50, R69, 0xff0000, R50, 0xf8, !PT ;  /* 0x00ff000045327812 */ /* 0x000fe200078ef832 */
[----:B------:R-:W-:Y:S01]  /*ac20*/  FMUL.FTZ R69, R65, R68 ;  /* 0x0000004441457220 */ /* 0x000fe20000410000 */
[----:B------:R-:W-:Y:S01]  /*ac30*/  F2FP.F16.E4M3.UNPACK_B R144, R144 ;  /* 0x00000090ff90723e */ /* 0x000fe200020006ff */
[----:B------:R-:W-:-:S02]  /*ac40*/  HADD2.F32 R67, -RZ, R146.H0_H0 ;  /* 0x20000092ff437230 */ /* 0x000fc40000004100 */
[C---:B------:R-:W-:Y:S01]  /*ac50*/  FMUL.FTZ R68, R62.reuse, R68 ;  /* 0x000000443e447220 */ /* 0x040fe20000410000 */
[----:B------:R-:W-:Y:S01]  /*ac60*/  HADD2.F32 R64, -RZ, R63.H0_H0 ;  /* 0x2000003fff407230 */ /* 0x000fe20000004100 */
[----:B------:R-:W-:Y:S01]  /*ac70*/  LOP3.LUT R46, R71, 0xff0000, R70, 0xf8, !PT ;  /* 0x00ff0000472e7812 */ /* 0x000fe200078ef846 */
[----:B------:R-:W-:Y:S02]  /*ac80*/  HADD2.F32 R61, -RZ, R60.H0_H0 ;  /* 0x2000003cff3d7230 */ /* 0x000fe40000004100 */
[-C--:B------:R-:W-:Y:S01]  /*ac90*/  FFMA.FTZ R70, R62, R66.reuse, -R69 ;  /* 0x000000423e467223 */ /* 0x080fe20000010845 */
[----:B------:R-:W-:Y:S01]  /*aca0*/  FFMA.FTZ R75, R65, R66, R68 ;  /* 0x00000042414b7223 */ /* 0x000fe20000010044 */
[----:B------:R-:W-:Y:S02]  /*acb0*/  HADD2.F32 R62, -RZ, R144.H0_H0 ;  /* 0x20000090ff3e7230 */ /* 0x000fe40000004100 */
        /* <DEDUP_REMOVED lines=32> */
[--C-:B------:R-:W-:Y:S02]  /*aec0*/  HADD2.F32 R64, -RZ, R147.reuse.H0_H0 ;  /* 0x20000093ff407230 */ /* 0x100fe40000004100 */
[----:B------:R-:W-:Y:S01]  /*aed0*/  FFMA.FTZ R67, R60, R65, -R61 ;  /* 0x000000413c437223 */ /* 0x000fe2000001083d */
[----:B------:R-:W-:Y:S01]  /*aee0*/  F2FP.F16.E4M3.UNPACK_B R60, R59 ;  /* 0x0000003bff3c723e */ /* 0x000fe200020006ff */
[----:B------:R-:W-:Y:S01]  /*aef0*/  HADD2.F32 R59, -RZ, R58.H0_H0 ;  /* 0x2000003aff3b7230 */ /* 0x000fe20000004100 */
[----:B------:R-:W-:Y:S01]  /*af00*/  F2FP.F16.E4M3.UNPACK_B R145, R145 ;  /* 0x00000091ff91723e */ /* 0x000fe200020006ff */
[----:B------:R-:W-:Y:S01]  /*af10*/  FFMA.FTZ R78, R62, R65, R79 ;  /* 0x000000413e4e7223 */ /* 0x000fe2000001004f */
[----:B------:R-:W-:Y:S01]  /*af20*/  HADD2.F32 R147, -RZ, R147.H1_H1 ;  /* 0x30000093ff937230 */ /* 0x000fe20000004100 */
[----:B------:R-:W-:Y:S01]  /*af30*/  F2FP.SATFINITE.E4M3.F32.PACK_AB_MERGE_C R76, R67, R76, RZ ;  /* 0x0000004c434c723e */ /* 0x000fe200048070ff */
[--C-:B------:R-:W-:Y:S01]  /*af40*/  HADD2.F32 R61, -RZ, R60.reuse.H0_H0 ;  /* 0x2000003cff3d7230 */ /* 0x100fe20000004100 */
[----:B------:R-:W-:Y:S01]  /*af50*/  F2FP.F16.E4M3.UNPACK_B R67, R50 ;  /* 0x00000032ff43723e */ /* 0x000fe200020006ff */
[----:B------:R-:W-:Y:S01]  /*af60*/  HADD2.F32 R62, -RZ, R145.H0_H0 ;  /* 0x20000091ff3e7230 */ /* 0x000fe20000004100 */
[----:B------:R-:W-:Y:S01]  /*af70*/  F2FP.SATFINITE.E4M3.F32.PACK_AB_MERGE_C R77, R78, R77, RZ ;  /* 0x0000004d4e4d723e */ /* 0x000fe200048070ff */
[----:B------:R-:W-:-:S02]  /*af80*/  HADD2.F32 R60, -RZ, R60.H1_H1 ;  /* 0x3000003cff3c7230 */ /* 0x000fc40000004100 */
[-C--:B------:R-:W-:Y:S01]  /*af90*/  FMUL.FTZ R66, R61, R64.reuse ;  /* 0x000000403d427220 */ /* 0x080fe20000410000 */
[----:B------:R-:W-:Y:S01]  /*afa0*/  FMUL.FTZ R64, R59, R64 ;  /* 0x000000403b407220 */ /* 0x000fe20000410000 */
[----:B------:R-:W-:Y:S02]  /*afb0*/  HADD2.F32 R58, -RZ, R58.H1_H1 ;  /* 0x3000003aff3a7230 */ /* 0x000fe40000004100 */
[----:B------:R-:W-:Y:S02]  /*afc0*/  HADD2.F32 R145, -RZ, R145.H1_H1 ;  /* 0x30000091ff917230 */ /* 0x000fe40000004100 */
[-C--:B------:R-:W-:Y:S01]  /*afd0*/  FFMA.FTZ R74, R61, R62.reuse, R64 ;  /* 0x0000003e3d4a7223 */ /* 0x080fe20000010040 */
[----:B------:R-:W-:Y:S01]  /*afe0*/  FFMA.FTZ R59, R59, R62, -R66 ;  /* 0x0000003e3b3b7223 */ /* 0x000fe20000010842 */
[----:B------:R-:W-:Y:S01]  /*aff0*/  F2FP.F16.E4M3.UNPACK_B R64, R49 ;  /* 0x00000031ff40723e */ /* 0x000fe200020006ff */
[----:B------:R-:W-:Y:S01]  /*b000*/  FMUL.FTZ R63, R60, R147 ;  /* 0x000000933c3f7220 */ /* 0x000fe20000410000 */
[----:B------:R-:W-:Y:S01]  /*b010*/  F2FP.F16.E4M3.UNPACK_B R62, R45 ;  /* 0x0000002dff3e723e */ /* 0x000fe200020006ff */
[----:B------:R-:W-:Y:S01]  /*b020*/  FMUL.FTZ R147, R58, R147 ;  /* 0x000000933a937220 */ /* 0x000fe20000410000 */
[----:B------:R-:W-:Y:S01]  /*b030*/  F2FP.SATFINITE.E4M3.F32.PACK_AB_MERGE_C R61, R70, R73, RZ ;  /* 0x00000049463d723e */ /* 0x000fe200048070ff */
[----:B------:R-:W-:Y:S01]  /*b040*/  FFMA.FTZ R58, R58, R145, -R63 ;  /* 0x000000913a3a7223 */ /* 0x000fe2000001083f */
[----:B------:R-:W-:Y:S01]  /*b050*/  HADD2.F32 R65, -RZ, R64.H0_H0 ;  /* 0x20000040ff417230 */ /* 0x000fe20000004100 */
[----:B------:R-:W-:Y:S01]  /*b060*/  F2FP.F16.E4M3.UNPACK_B R66, R48 ;  /* 0x00000030ff42723e */ /* 0x000fe200020006ff */
[----:B------:R-:W-:-:S02]  /*b070*/  HADD2.F32 R70, -RZ, R67.H0_H0 ;  /* 0x20000043ff467230 */ /* 0x000fc40000004100 */
[----:B------:R-:W-:Y:S01]  /*b080*/  FFMA.FTZ R147, R60, R145, R147 ;  /* 0x000000913c937223 */ /* 0x000fe20000010093 */
[----:B------:R-:W-:Y:S01]  /*b090*/  HADD2.F32 R63, -RZ, R62.H0_H0 ;  /* 0x2000003eff3f7230 */ /* 0x000fe20000004100 */
[----:B------:R-:W-:Y:S01]  /*b0a0*/  F2FP.SATFINITE.E4M3.F32.PACK_AB_MERGE_C R60, R75, R72, RZ ;  /* 0x000000484b3c723e */ /* 0x000fe200048070ff */
[----:B------:R-:W-:Y:S01]  /*b0b0*/  HADD2.F32 R64, -RZ, R64.H1_H1 ;  /* 0x30000040ff407230 */ /* 0x000fe20000004100 */
[----:B------:R-:W-:Y:S01]  /*b0c0*/  F2FP.SATFINITE.E4M3.F32.PACK_AB_MERGE_C R61, R71, R68, R61 ;  /* 0x00000044473d723e */ /* 0x000fe2000480703d */
[----:B------:R-:W-:Y:S02]  /*b0d0*/  HADD2.F32 R68, -RZ, R66.H0_H0 ;  /* 0x20000042ff447230 */ /* 0x000fe40000004100 */
[-C--:B------:R-:W-:Y:S01]  /*b0e0*/  FMUL.FTZ R72, R65, R70.reuse ;  /* 0x0000004641487220 */ /* 0x080fe20000410000 */
[----:B------:R-:W-:Y:S01]  /*b0f0*/  FMUL.FTZ R70, R63, R70 ;  /* 0x000000463f467220 */ /* 0x000fe20000410000 */
[----:B------:R-:W-:Y:S01]  /*b100*/  HADD2.F32 R67, -RZ, R67.H1_H1 ;  /* 0x30000043ff437230 */ /* 0x000fe20000004100 */
[----:B------:R-:W-:Y:S01]  /*b110*/  F2FP.SATFINITE.E4M3.F32.PACK_AB_MERGE_C R60, R146, R69, R60 ;  /* 0x00000045923c723e */ /* 0x000fe2000480703c */
[----:B------:R-:W-:-:S02]  /*b120*/  HADD2.F32 R62, -RZ, R62.H1_H1 ;  /* 0x3000003eff3e7230 */ /* 0x000fc40000004100 */
[-C--:B------:R-:W-:Y:S01]  /*b130*/  FFMA.FTZ R70, R65, R68.reuse, R70 ;  /* 0x0000004441467223 */ /* 0x080fe20000010046 */
[----:B------:R-:W-:Y:S02]  /*b140*/  HADD2.F32 R65, -RZ, R66.H1_H1 ;  /* 0x30000042ff417230 */ /* 0x000fe40000004100 */
[-C--:B------:R-:W-:Y:S01]  /*b150*/  FMUL.FTZ R69, R64, R67.reuse ;  /* 0x0000004340457220 */ /* 0x080fe20000410000 */
[----:B------:R-:W-:Y:S01]  /*b160*/  FFMA.FTZ R72, R63, R68, -R72 ;  /* 0x000000443f487223 */ /* 0x000fe20000010848 */
[C---:B------:R-:W-:Y:S01]  /*b170*/  FMUL.FTZ R67, R62.reuse, R67 ;  /* 0x000000433e437220 */ /* 0x040fe20000410000 */
[----:B------:R-:W-:Y:S01]  /*b180*/  F2FP.F16.E4M3.UNPACK_B R45, R45.H1 ;  /* 0x0000002dff2d723e */ /* 0x000fe200030006ff */
[----:B------:R-:W-:Y:S01]  /*b190*/  FFMA.FTZ R71, R62, R65, -R69 ;  /* 0x000000413e477223 */ /* 0x000fe20000010845 */
[----:B------:R-:W-:Y:S01]  /*b1a0*/  F2FP.F16.E4M3.UNPACK_B R63, R49.H1 ;  /* 0x00000031ff3f723e */ /* 0x000fe200030006ff */
[----:B------:R-:W-:Y:S01]  /*b1b0*/  FFMA.FTZ R73, R64, R65, R67 ;  /* 0x0000004140497223 */ /* 0x000fe20000010043 */
[----:B------:R-:W-:Y:S01]  /*b1c0*/  F2FP.F16.E4M3.UNPACK_B R62, R50.H1 ;  /* 0x00000032ff3e723e */ /* 0x000fe200030006ff */
[----:B------:R-:W-:Y:S01]  /*b1d0*/  HADD2.F32 R49, -RZ, R45.H0_H0 ;  /* 0x2000002dff317230 */ /* 0x000fe20000004100 */
[----:B------:R-:W-:Y:S01]  /*b1e0*/  F2FP.F16.E4M3.UNPACK_B R48, R48.H1 ;  /* 0x00000030ff30723e */ /* 0x000fe200030006ff */
[--C-:B------:R-:W-:Y:S01]  /*b1f0*/  HADD2.F32 R50, -RZ, R63.reuse.H0_H0 ;  /* 0x2000003fff327230 */ /* 0x100fe20000004100 */
[----:B------:R-:W-:Y:S01]  /*b200*/  F2FP.SATFINITE.E4M3.F32.PACK_AB_MERGE_C R59, R58, R59, R76 ;  /* 0x0000003b3a3b723e */ /* 0x000fe2000480704c */
[--C-:B------:R-:W-:Y:S01]  /*b210*/  HADD2.F32 R64, -RZ, R62.reuse.H0_H0 ;  /* 0x2000003eff407230 */ /* 0x100fe20000004100 */
[----:B------:R-:W-:Y:S01]  /*b220*/  F2FP.SATFINITE.E4M3.F32.PACK_AB_MERGE_C R58, R147, R74, R77 ;  /* 0x0000004a933a723e */ /* 0x000fe2000480704d */
[----:B------:R-:W-:Y:S01]  /*b230*/  HADD2.F32 R63, -RZ, R63.H1_H1 ;  /* 0x3000003fff3f7230 */ /* 0x000fe20000004100 */
[----:B------:R-:W-:Y:S01]  /*b240*/  F2FP.F16.E4M3.UNPACK_B R67, R46.H1 ;  /* 0x0000002eff43723e */ /* 0x000fe200030006ff */
        /* <DEDUP_REMOVED lines=63> */
.L_x_1360:
[----:B------:R-:W-:Y:S05]  /*b640*/  BSYNC B1 ;  /* 0x0000000000017941 */ /* 0x000fea0003800000 */
.L_x_1359:
[----:B------:R-:W-:Y:S01]  /*b650*/  ISETP.GE.AND P2, PT, R57, R149, PT ;  /* 0x000000953900720c */ /* 0x000fe20003f46270 */
[----:B------:R-:W-:Y:S02]  /*b660*/  ULDC.64 UR4, c[0x0][0x208] ;  /* 0x0000820000047ab9 */ /* 0x000fe40000000a00 */
[----:B-1----:R1:W-:Y:S10]  /*b670*/  STG.E.128 desc[UR4][R54.64], R44 ;  /* 0x0000002c36007986 */ /* 0x0023f4000c101d04 */
[----:B------:R-:W-:Y:S05]  /*b680*/  @P2 BRA `(.L_x_1337) ;  /* 0x0000000400fc2947 */ /* 0x000fea0003800000 */
[--C-:B-1----:R-:W-:Y:S01]  /*b690*/  SHF.R.S32.HI R44, RZ, 0x1f, R57.reuse ;  /* 0x0000001fff2c7819 */ /* 0x102fe20000011439 */
[----:B------:R-:W-:Y:S01]  /*b6a0*/  ULDC.64 UR4, c[0x0][0x208] ;  /* 0x0000820000047ab9 */ /* 0x000fe20000000a00 */
[----:B------:R-:W-:-:S04]  /*b6b0*/  IADD3 R57, P2, P3, R38, R124, R57 ;  /* 0x0000007c26397210 */ /* 0x000fc80007b5e039 */
[----:B------:R-:W-:Y:S02]  /*b6c0*/  IADD3.X R56, R33, R56, R44, P2, P3 ;  /* 0x0000003821387210 */ /* 0x000fe400017e642c */
[----:B------:R-:W-:-:S05]  /*b6d0*/  IADD3 R52, P2, R57, R52, RZ ;  /* 0x0000003439347210 */ /* 0x000fca0007f5e0ff */
[----:B------:R-:W-:-:S05]  /*b6e0*/  IMAD.X R53, R56, 0x1, R53, P2 ;  /* 0x0000000138357824 */ /* 0x000fca00010e0635 */
[----:B--2---:R1:W-:Y:S01]  /*b6f0*/  STG.E.128 desc[UR4][R52.64], R48 ;  /* 0x0000003034007986 */ /* 0x0043e2000c101d04 */
[----:B------:R-:W-:Y:S05]  /*b700*/  BRA `(.L_x_1337) ;  /* 0x0000000400dc7947 */ /* 0x000fea0003800000 */
.L_x_1300:
[----:B------:R-:W2:Y:S02]  /*b710*/  LDL R44, [R1+0x68] ;  /* 0x00006800012c7983 */ /* 0x000ea40000100800 */
[----:B--2---:R-:W-:-:S13]  /*b720*/  R2UR UR4, R44 ;  /* 0x000000002c0472ca */ /* 0x004fda00000e0000 */
[----:B------:R-:W-:-:S06]  /*b730*/  UISETP.NE.AND UP0, UPT, UR4, 0x3, UPT ;  /* 0x000000030400788c */ /* 0x000fcc000bf05270 */
[----:B------:R-:W-:-:S13]  /*b740*/  PLOP3.LUT P5, PT, PT, PT, UP0, 0x80, 0x0 ;  /* 0x000000000000781c */ /* 0x000fda0003faf008 */
[----:B------:R-:W-:Y:S05]  /*b750*/  @!P5 BRA `(.L_x_1361) ;  /* 0x000000000004d947 */ /* 0x000fea0003800000 */
[----:B------:R-:W-:Y:S01]  /*b760*/  BPT.TRAP 0x1 ;  /* 0x000000040000795c */ /* 0x000fe20000300000 */
.L_x_1361:
[----:B------:R-:W2:Y:S01]  /*b770*/  LDL R44, [R1+0x50] ;  /* 0x00005000012c7983 */ /* 0x000ea20000100800 */
[----:B------:R-:W-:Y:S01]  /*b780*/  IMAD R104, R22, 0x8, R17 ;  /* 0x0000000816687824 */ /* 0x000fe200078e0211 */
[----:B------:R-:W-:Y:S01]  /*b790*/  BSSY B1, `(.L_x_1362) ;  /* 0x0000008000017945 */ /* 0x000fe20003800000 */
[----:B------:R-:W-:Y:S01]  /*b7a0*/  IMAD R113, R24, -0xe0, R2 ;  /* 0xffffff2018717824 */ /* 0x000fe200078e0202 */
[----:B------:R-:W-:-:S04]  /*b7b0*/  SHF.R.S32.HI R45, RZ, 0x1f, R24 ;  /* 0x0000001fff2d7819 */ /* 0x000fc80000011418 */
[----:B------:R-:W-:Y:S02]  /*b7c0*/  VIMNMX R113, R113, 0xe0, PT ;  /* 0x000000e071717848 */ /* 0x000fe40003fe0100 */
[----:B--2---:R-:W-:Y:S01]  /*b7d0*/  SHF.L.U32 R128, R44, 0x1f, RZ ;  /* 0x0000001f2c807819 */ /* 0x004fe200000006ff */
[----:B------:R-:W-:-:S03]  /*b7e0*/  IMAD R44, R20, R24, RZ ;  /* 0x00000018142c7224 */ /* 0x000fc600078e02ff */
[----:B------:R-:W0:Y:S02]  /*b7f0*/  SYNCS.PHASECHK.TRANS64.TRYWAIT P2, [R104+URZ+0x2e890], R128 ;  /* 0x02e89080680075a7 */ /* 0x000e24000804017f */
[----:B0-----:R-:W-:Y:S05]  /*b800*/  @!P2 BRA `(.L_x_1363) ;  /* 0x000002840040a947 */ /* 0x001fea0003800000 */
.L_x_1673:
[----:B------:R-:W-:Y:S05]  /*b810*/  BSYNC B1 ;  /* 0x0000000000017941 */ /* 0x000fea0003800000 */
.L_x_1362:
[----:B------:R-:W-:Y:S01]  /*b820*/  ISETP.GE.AND P2, PT, R23, R113, PT ;  /* 0x000000711700720c */ /* 0x000fe20003f46270 */
[----:B------:R-:W-:Y:S01]  /*b830*/  IMAD R45, R45, R132, R44 ;  /* 0x000000842d2d7224 */ /* 0x000fe200078e022c */
[----:B------:R-:W-:Y:S01]  /*b840*/  BSSY B1, `(.L_x_1364) ;  /* 0x0000016000017945 */ /* 0x000fe20003800000 */
[----:B------:R-:W-:-:S04]  /*b850*/  IMAD.WIDE.U32 R48, R132, R24, RZ ;  /* 0x0000001884307225 */ /* 0x000fc800078e00ff */
[----:B------:R-:W-:-:S06]  /*b860*/  IMAD.IADD R53, R45, 0x1, R49 ;  /* 0x000000012d357824 */ /* 0x000fcc00078e0231 */
[----:B------:R-:W-:Y:S05]  /*b870*/  @P2 BRA `(.L_x_1365) ;  /* 0x0000000000482947 */ /* 0x000fea0003800000 */
[----:B------:R-:W1:Y:S01]  /*b880*/  @!P0 LDS.128 R44, [R112+0x20400] ;  /* 0x02040000702c8984 */ /* 0x000e620000000c00 */
[----:B------:R-:W2:Y:S01]  /*b890*/  @!P0 LDC.64 R50, c[0x0][0x2e8] ;  /* 0x0000ba00ff328b82 */ /* 0x000ea20000000a00 */
[----:B------:R-:W-:Y:S01]  /*b8a0*/  ULDC.64 UR4, c[0x0][0x208] ;  /* 0x0000820000047ab9 */ /* 0x000fe20000000a00 */
[----:B--2---:R-:W-:-:S04]  /*b8b0*/  @!P0 IADD3 R50, P2, P3, R48, R50, R34 ;  /* 0x0000003230328210 */ /* 0x004fc80007b5e022 */
[----:B------:R-:W-:-:S05]  /*b8c0*/  @!P0 IADD3.X R51, R53, R51, R37, P2, P3 ;  /* 0x0000003335338210 */ /* 0x000fca00017e6425 */
[----:B-1----:R1:W-:Y:S01]  /*b8d0*/  @!P0 STG.E.128 desc[UR4][R50.64], R44 ;  /* 0x0000002c32008986 */ /* 0x0023e2000c101d04 */
[----:B------:R-:W-:Y:S05]  /*b8e0*/  @P1 BRA `(.L_x_1365) ;  /* 0x00000000002c1947 */ /* 0x000fea0003800000 */
[----:B------:R-:W-:Y:S01]  /*b8f0*/  ULDC.64 UR4, c[0x0][0x2e8] ;  /* 0x0000ba0000047ab9 */ /* 0x000fe20000000a00 */
[----:B-1----:R-:W-:Y:S01]  /*b900*/  VIADD R45, R25, 0x40 ;  /* 0x00000040192d7836 */ /* 0x002fe20000000000 */
[----:B------:R-:W-:Y:S01]  /*b910*/  IADD3 R50, P2, P3, R100, UR4, R48 ;  /* 0x0000000464327c10 */ /* 0x000fe2000fb5e030 */
[----:B------:R-:W-:-:S03]  /*b920*/  ULDC.64 UR6, c[0x0][0x208] ;  /* 0x0000820000067ab9 */ /* 0x000fc60000000a00 */
[----:B------:R-:W-:Y:S02]  /*b930*/  IADD3.X R51, R102, UR5, R53, P2, P3 ;  /* 0x0000000566337c10 */ /* 0x000fe400097e6435 */
[----:B------:R-:W-:-:S13]  /*b940*/  LOP3.LUT P2, RZ, R230, 0x4, RZ, 0xc0, !PT ;  /* 0x00000004e6ff7812 */ /* 0x000fda000784c0ff */
[----:B------:R-:W-:-:S04]  /*b950*/  @P2 VIADD R45, R25, 0xffffffc0 ;  /* 0xffffffc0192d2836 */ /* 0x000fc80000000000 */
[----:B------:R-:W-:-:S04]  /*b960*/  IMAD R44, R22, 0x7000, R45 ;  /* 0x00007000162c7824 */ /* 0x000fc800078e022d */
[----:B------:R-:W-:-:S06]  /*b970*/  IMAD.IADD R44, R17, 0x1, R44 ;  /* 0x00000001112c7824 */ /* 0x000fcc00078e022c */
[----:B------:R-:W1:Y:S04]  /*b980*/  LDS.128 R44, [R44+0x20400] ;  /* 0x020400002c2c7984 */ /* 0x000e680000000c00 */
[----:B-1----:R2:W-:Y:S02]  /*b990*/  STG.E.128 desc[UR6][R50.64], R44 ;  /* 0x0000002c32007986 */ /* 0x0025e4000c101d06 */
.L_x_1365:
[----:B------:R-:W-:Y:S05]  /*b9a0*/  BSYNC B1 ;  /* 0x0000000000017941 */ /* 0x000fea0003800000 */
.L_x_1364:
[----:B-12---:R-:W-:Y:S01]  /*b9b0*/  VIADD R44, R23, 0x40 ;  /* 0x00000040172c7836 */ /* 0x006fe20000000000 */
[----:B------:R-:W-:Y:S04]  /*b9c0*/  BSSY B1, `(.L_x_1366) ;  /* 0x0000017000017945 */ /* 0x000fe80003800000 */
[----:B------:R-:W-:-:S13]  /*b9d0*/  ISETP.GE.AND P2, PT, R44, R113, PT ;  /* 0x000000712c00720c */ /* 0x000fda0003f46270 */
[----:B------:R-:W-:Y:S05]  /*b9e0*/  @P2 BRA `(.L_x_1367) ;  /* 0x0000000000502947 */ /* 0x000fea0003800000 */
[----:B------:R-:W1:Y:S01]  /*b9f0*/  @!P0 LDS.128 R44, [R112+0x22400] ;  /* 0x02240000702c8984 */ /* 0x000e620000000c00 */
[----:B------:R-:W2:Y:S01]  /*ba00*/  @!P0 LDC.64 R50, c[0x0][0x2e8] ;  /* 0x0000ba00ff328b82 */ /* 0x000ea20000000a00 */
[----:B------:R-:W-:Y:S01]  /*ba10*/  IADD3 R55, P2, R98, R48, RZ ;  /* 0x0000003062377210 */ /* 0x000fe20007f5e0ff */
[----:B------:R-:W-:-:S04]  /*ba20*/  ULDC.64 UR4, c[0x0][0x208] ;  /* 0x0000820000047ab9 */ /* 0x000fc80000000a00 */
[----:B------:R-:W-:Y:S01]  /*ba30*/  IMAD.X R52, R53, 0x1, R99, P2 ;  /* 0x0000000135347824 */ /* 0x000fe200010e0663 */
        /* <DEDUP_REMOVED lines=15> */
.L_x_1367:
[----:B------:R-:W-:Y:S05]  /*bb30*/  BSYNC B1 ;  /* 0x0000000000017941 */ /* 0x000fea0003800000 */
.L_x_1366:
[----:B-12---:R-:W-:Y:S01]  /*bb40*/  VIADD R44, R23, 0x80 ;  /* 0x00000080172c7836 */ /* 0x006fe20000000000 */
[----:B------:R-:W-:Y:S04]  /*bb50*/  BSSY B1, `(.L_x_1368) ;  /* 0x0000017000017945 */ /* 0x000fe80003800000 */
[----:B------:R-:W-:-:S13]  /*bb60*/  ISETP.GE.AND P2, PT, R44, R113, PT ;  /* 0x000000712c00720c */ /* 0x000fda0003f46270 */
[----:B------:R-:W-:Y:S05]  /*bb70*/  @P2 BRA `(.L_x_1369) ;  /* 0x0000000000502947 */ /* 0x000fea0003800000 */
[----:B------:R-:W1:Y:S01]  /*bb80*/  @!P0 LDS.128 R44, [R112+0x24400] ;  /* 0x02440000702c8984 */ /* 0x000e620000000c00 */
[----:B------:R-:W2:Y:S01]  /*bb90*/  @!P0 LDC.64 R50, c[0x0][0x2e8] ;  /* 0x0000ba00ff328b82 */ /* 0x000ea20000000a00 */
[----:B------:R-:W-:Y:S01]  /*bba0*/  LEA R55, P2, R36, R48, 0x7 ;  /* 0x0000003024377211 */ /* 0x000fe200078438ff */
        /* <DEDUP_REMOVED lines=17> */
.L_x_1369:
[----:B------:R-:W-:Y:S05]  /*bcc0*/  BSYNC B1 ;  /* 0x0000000000017941 */ /* 0x000fea0003800000 */
.L_x_1368:
[----:B-12---:R-:W-:-:S05]  /*bcd0*/  VIADD R44, R23, 0xc0 ;  /* 0x000000c0172c7836 */ /* 0x006fca0000000000 */
[----:B------:R-:W-:-:S13]  /*bce0*/  ISETP.GE.AND P2, PT, R44, R113, PT ;  /* 0x000000712c00720c */ /* 0x000fda0003f46270 */
[----:B------:R-:W-:Y:S05]  /*bcf0*/  @P2 BRA `(.L_x_1337) ;  /* 0x0000000000602947 */ /* 0x000fea0003800000 */
[----:B------:R-:W1:Y:S01]  /*bd00*/  LDC.64 R46, c[0x0][0x300] ;  /* 0x0000c000ff2e7b82 */ /* 0x000e620000000a00 */
[----:B------:R-:W-:Y:S01]  /*bd10*/  IMAD.MOV.U32 R50, RZ, RZ, R48 ;  /* 0x000000ffff327224 */ /* 0x000fe200078e0030 */
[----:B------:R-:W-:Y:S01]  /*bd20*/  ULDC.64 UR4, c[0x0][0x208] ;  /* 0x0000820000047ab9 */ /* 0x000fe20000000a00 */
[----:B------:R-:W-:-:S05]  /*bd30*/  IMAD.MOV.U32 R51, RZ, RZ, R53 ;  /* 0x000000ffff337224 */ /* 0x000fca00078e0035 */
[----:B------:R-:W2:Y:S01]  /*bd40*/  @!P0 LDC.64 R44, c[0x0][0x2e8] ;  /* 0x0000ba00ff2c8b82 */ /* 0x000ea20000000a00 */
[----:B-1----:R-:W-:-:S04]  /*bd50*/  IMAD.WIDE.U32 R50, R46, 0xc0, R50 ;  /* 0x000000c02e327825 */ /* 0x002fc800078e0032 */
[----:B------:R-:W-:-:S04]  /*bd60*/  IMAD R47, R47, 0xc0, RZ ;  /* 0x000000c02f2f7824 */ /* 0x000fc800078e02ff */
[----:B------:R-:W-:Y:S01]  /*bd70*/  IMAD.IADD R52, R51, 0x1, R47 ;  /* 0x0000000133347824 */ /* 0x000fe200078e022f */
[----:B--2---:R-:W-:-:S04]  /*bd80*/  @!P0 IADD3 R48, P2, P3, R50, R44, R34 ;  /* 0x0000002c32308210 */ /* 0x004fc80007b5e022 */
[----:B------:R-:W-:Y:S02]  /*bd90*/  @!P0 IADD3.X R49, R52, R45, R37, P2, P3 ;  /* 0x0000002d34318210 */ /* 0x000fe400017e6425 */
[----:B------:R-:W1:Y:S04]  /*bda0*/  @!P0 LDS.128 R44, [R112+0x26400] ;  /* 0x02640000702c8984 */ /* 0x000e680000000c00 */
        /* <DEDUP_REMOVED lines=13> */
.L_x_1337:
[----:B------:R-:W-:Y:S05]  /*be80*/  BSYNC B0 ;  /* 0x0000000000007941 */ /* 0x000fea0003800000 */
.L_x_1299:
        /* <DEDUP_REMOVED lines=17> */
.L_x_1371:
[----:B------:R-:W-:Y:S05]  /*bfa0*/  BSYNC B0 ;  /* 0x0000000000007941 */ /* 0x000fea0003800000 */
.L_x_1370:
[----:B------:R-:W2:Y:S01]  /*bfb0*/  SYNCS.PHASECHK.TRANS64.TRYWAIT P3, [R104+URZ+0x2e8b0], R128 ;  /* 0x02e8b080680075a7 */ /* 0x000ea2000806017f */
[----:B------:R-:W-:Y:S01]  /*bfc0*/  ULDC.64 UR4, c[0x0][0x318] ;  /* 0x0000c60000047ab9 */ /* 0x000fe20000000a00 */
[----:B------:R-:W-:Y:S01]  /*bfd0*/  ULDC.64 UR60, c[0x0][0x328] ;  /* 0x0000ca00003c7ab9 */ /* 0x000fe20000000a00 */
[----:B-1----:R-:W-:Y:S01]  /*bfe0*/  IMAD.U32 R44, RZ, RZ, UR5 ;  /* 0x00000005ff2c7e24 */ /* 0x002fe2000f8e00ff */
[----:B------:R-:W-:Y:S01]  /*bff0*/  BSSY B0, `(.L_x_1372) ;  /* 0x0000005000007945 */ /* 0x000fe20003800000 */
[----:B------:R-:W-:-:S03]  /*c000*/  IMAD.U32 R45, RZ, RZ, UR4 ;  /* 0x00000004ff2d7e24 */ /* 0x000fc6000f8e00ff */
[----:B------:R1:W-:Y:S04]  /*c010*/  STL [R1+0x8], R44 ;  /* 0x0000082c01007387 */ /* 0x0003e80000100800 */
[----:B------:R1:W-:Y:S02]  /*c020*/  STL [R1+0xc], R45 ;  /* 0x00000c2d01007387 */ /* 0x0003e40000100800 */
[----:B-12---:R-:W-:Y:S05]  /*c030*/  @!P3 BRA `(.L_x_1373) ;  /* 0x0000027c0048b947 */ /* 0x006fea0003800000 */
.L_x_1674:
[----:B------:R-:W-:Y:S05]  /*c040*/  BSYNC B0 ;  /* 0x0000000000007941 */ /* 0x000fea0003800000 */
.L_x_1372:
[----:B------:R2:W5:Y:S04]  /*c050*/  LDL R54, [R1+0xc] ;  /* 0x00000c0001367983 */ /* 0x0005680000100800 */
[----:B------:R2:W5:Y:S01]  /*c060*/  LDL R53, [R1+0x8] ;  /* 0x0000080001357983 */ /* 0x0005620000100800 */
[----:B------:R-:W-:Y:S01]  /*c070*/  ISETP.GE.AND P3, PT, R23, R113, PT ;  /* 0x000000711700720c */ /* 0x000fe20003f66270 */
[----:B------:R-:W-:Y:S01]  /*c080*/  BSSY B0, `(.L_x_1374) ;  /* 0x000001a000007945 */ /* 0x000fe20003800000 */
[----:B------:R-:W-:-:S11]  /*c090*/  IMAD.WIDE R48, R24, 0xe0, R94 ;  /* 0x000000e018307825 */ /* 0x000fd600078e025e */
[----:B--2---:R-:W-:Y:S05]  /*c0a0*/  @P3 BRA `(.L_x_1375) ;  /* 0x00000000005c3947 */ /* 0x004fea0003800000 */
[----:B------:R-:W-:Y:S01]  /*c0b0*/  ULDC UR6, c[0x0][0x2f4] ;  /* 0x0000bd0000067ab9 */ /* 0x000fe20000000800 */
[----:B------:R-:W-:Y:S01]  /*c0c0*/  PLOP3.LUT P4, PT, PT, PT, PT, 0x8, 0x0 ;  /* 0x000000000000781c */ /* 0x000fe20003f8e170 */
[----:B------:R-:W-:Y:S01]  /*c0d0*/  IMAD.MOV.U32 R44, RZ, RZ, R40 ;  /* 0x000000ffff2c7224 */ /* 0x000fe200078e0028 */
[----:B------:R-:W-:Y:S01]  /*c0e0*/  ISETP.GE.AND P3, PT, R6, UR6, PT ;  /* 0x0000000606007c0c */ /* 0x000fe2000bf66270 */
[----:B------:R-:W-:Y:S01]  /*c0f0*/  IMAD.MOV.U32 R45, RZ, RZ, R103 ;  /* 0x000000ffff2d7224 */ /* 0x000fe200078e0067 */
[----:B-----5:R-:W-:Y:S01]  /*c100*/  R2UR UR5, R54 ;  /* 0x00000000360572ca */ /* 0x020fe200000e0000 */
[----:B------:R-:W-:Y:S01]  /*c110*/  IMAD R47, R49, UR60, RZ ;  /* 0x0000003c312f7c24 */ /* 0x000fe2000f8e02ff */
[----:B------:R-:W-:Y:S01]  /*c120*/  R2UR UR4, R53 ;  /* 0x00000000350472ca */ /* 0x000fe200000e0000 */
[----:B------:R-:W-:-:S04]  /*c130*/  IMAD.WIDE.U32 R44, R48, UR60, R44 ;  /* 0x0000003c302c7c25 */ /* 0x000fc8000f8e002c */
[----:B------:R-:W-:-:S04]  /*c140*/  IMAD R47, R48, UR61, R47 ;  /* 0x0000003d302f7c24 */ /* 0x000fc8000f8e022f */
[----:B------:R-:W-:Y:S01]  /*c150*/  @!P3 LOP3.LUT P5, RZ, R230, 0x4, RZ, 0xc0, !PT ;  /* 0x00000004e6ffb812 */ /* 0x000fe200078ac0ff */
[----:B------:R-:W-:-:S03]  /*c160*/  @!P3 VIADD R52, R111, 0x40 ;  /* 0x000000406f34b836 */ /* 0x000fc60000000000 */
[----:B------:R-:W-:Y:S02]  /*c170*/  @!P3 PLOP3.LUT P4, PT, P5, PT, PT, 0x80, 0x0 ;  /* 0x000000000000b81c */ /* 0x000fe40002f8f070 */
[----:B------:R-:W-:-:S04]  /*c180*/  IADD3 R50, P5, R44, UR5, RZ ;  /* 0x000000052c327c10 */ /* 0x000fc8000ffbe0ff */
[----:B------:R-:W-:Y:S01]  /*c190*/  IADD3.X R51, R45, UR4, R47, P5, !PT ;  /* 0x000000042d337c10 */ /* 0x000fe2000affe42f */
[----:B------:R-:W-:-:S06]  /*c1a0*/  ULDC.64 UR4, c[0x0][0x208] ;  /* 0x0000820000047ab9 */ /* 0x000fcc0000000a00 */
[----:B------:R-:W-:Y:S01]  /*c1b0*/  @P4 VIADD R52, R111, 0xffffffc0 ;  /* 0xffffffc06f344836 */ /* 0x000fe20000000000 */
[----:B------:R-:W-:-:S03]  /*c1c0*/  ISETP.GE.AND P4, PT, R18, UR6, PT ;  /* 0x0000000612007c0c */ /* 0x000fc6000bf86270 */
[----:B------:R-:W-:-:S10]  /*c1d0*/  @!P3 IMAD.IADD R52, R17, 0x1, R52 ;  /* 0x000000011134b824 */ /* 0x000fd400078e0234 */
[----:B------:R-:W2:Y:S04]  /*c1e0*/  @!P4 LDS.128 R44, [R112+0xe400] ;  /* 0x00e40000702cc984 */ /* 0x000ea80000000c00 */
[----:B--2---:R-:W-:Y:S04]  /*c1f0*/  @!P4 STG.E.128 desc[UR4][R50.64], R44 ;  /* 0x0000002c3200c986 */ /* 0x004fe8000c101d04 */
[----:B------:R-:W2:Y:S04]  /*c200*/  @!P3 LDS.128 R44, [R52+0xe400] ;  /* 0x00e40000342cb984 */ /* 0x000ea80000000c00 */
[----:B--2---:R2:W-:Y:S02]  /*c210*/  @!P3 STG.E.128 desc[UR4][R50.64+0x40], R44 ;  /* 0x0000402c3200b986 */ /* 0x0045e4000c101d04 */
.L_x_1375:
[----:B------:R-:W-:Y:S05]  /*c220*/  BSYNC B0 ;  /* 0x0000000000007941 */ /* 0x000fea0003800000 */
.L_x_1374:
[----:B--2---:R-:W-:Y:S01]  /*c230*/  VIADD R44, R23, 0x40 ;  /* 0x00000040172c7836 */ /* 0x004fe20000000000 */
[----:B------:R-:W-:Y:S04]  /*c240*/  BSSY B0, `(.L_x_1376) ;  /* 0x000001c000007945 */ /* 0x000fe80003800000 */
[----:B------:R-:W-:-:S13]  /*c250*/  ISETP.GE.AND P3, PT, R44, R113, PT ;  /* 0x000000712c00720c */ /* 0x000fda0003f66270 */
[----:B------:R-:W-:Y:S05]  /*c260*/  @P3 BRA `(.L_x_1377) ;  /* 0x0000000000643947 */ /* 0x000fea0003800000 */
[----:B------:R-:W-:Y:S01]  /*c270*/  ULDC UR6, c[0x0][0x2f4] ;  /* 0x0000bd0000067ab9 */ /* 0x000fe20000000800 */
[----:B------:R-:W-:Y:S01]  /*c280*/  PLOP3.LUT P4, PT, PT, PT, PT, 0x8, 0x0 ;  /* 0x000000000000781c */ /* 0x000fe20003f8e170 */
[----:B------:R-:W-:Y:S01]  /*c290*/  IMAD.MOV.U32 R44, RZ, RZ, R40 ;  /* 0x000000ffff2c7224 */ /* 0x000fe200078e0028 */
[----:B------:R-:W-:Y:S01]  /*c2a0*/  ISETP.GE.AND P3, PT, R6, UR6, PT ;  /* 0x0000000606007c0c */ /* 0x000fe2000bf66270 */
[----:B------:R-:W-:Y:S01]  /*c2b0*/  IMAD.MOV.U32 R45, RZ, RZ, R103 ;  /* 0x000000ffff2d7224 */ /* 0x000fe200078e0067 */
[----:B-----5:R-:W-:Y:S02]  /*c2c0*/  R2UR UR4, R54 ;  /* 0x00000000360472ca */ /* 0x020fe400000e0000 */
[----:B------:R-:W-:-:S09]  /*c2d0*/  R2UR UR7, R53 ;  /* 0x00000000350772ca */ /* 0x000fd200000e0000 */
[----:B------:R-:W-:Y:S01]  /*c2e0*/  @!P3 LOP3.LUT P5, RZ, R230, 0x4, RZ, 0xc0, !PT ;  /* 0x00000004e6ffb812 */ /* 0x000fe200078ac0ff */
[----:B------:R-:W-:-:S03]  /*c2f0*/  @!P3 VIADD R52, R111, 0x40 ;  /* 0x000000406f34b836 */ /* 0x000fc60000000000 */
[----:B------:R-:W-:Y:S02]  /*c300*/  @!P3 PLOP3.LUT P4, PT, P5, PT, PT, 0x80, 0x0 ;  /* 0x000000000000b81c */ /* 0x000fe40002f8f070 */
[----:B------:R-:W-:-:S05]  /*c310*/  IADD3 R47, P5, R48, 0x40, RZ ;  /* 0x00000040302f7810 */ /* 0x000fca0007fbe0ff */
[----:B------:R-:W-:Y:S02]  /*c320*/  IMAD.X R46, RZ, RZ, R49, P5 ;  /* 0x000000ffff2e7224 */ /* 0x000fe400028e0631 */
[----:B------:R-:W-:-:S04]  /*c330*/  IMAD.WIDE.U32 R44, R47, UR60, R44 ;  /* 0x0000003c2f2c7c25 */ /* 0x000fc8000f8e002c */
[----:B------:R-:W-:Y:S02]  /*c340*/  IMAD R46, R46, UR60, RZ ;  /* 0x0000003c2e2e7c24 */ /* 0x000fe4000f8e02ff */
[----:B------:R-:W-:Y:S01]  /*c350*/  @P4 VIADD R52, R111, 0xffffffc0 ;  /* 0xffffffc06f344836 */ /* 0x000fe20000000000 */
[----:B------:R-:W-:Y:S01]  /*c360*/  IADD3 R50, P4, R44, UR4, RZ ;  /* 0x000000042c327c10 */ /* 0x000fe2000ff9e0ff */
[----:B------:R-:W-:Y:S01]  /*c370*/  IMAD R47, R47, UR61, R46 ;  /* 0x0000003d2f2f7c24 */ /* 0x000fe2000f8e022e */
[----:B------:R-:W-:Y:S01]  /*c380*/  ULDC.64 UR4, c[0x0][0x208] ;  /* 0x0000820000047ab9 */ /* 0x000fe20000000a00 */
[----:B------:R-:W-:-:S03]  /*c390*/  @!P3 IMAD.IADD R52, R17, 0x1, R52 ;  /* 0x000000011134b824 */ /* 0x000fc600078e0234 */
[----:B------:R-:W-:Y:S02]  /*c3a0*/  IADD3.X R51, R45, UR7, R47, P4, !PT ;  /* 0x000000072d337c10 */ /* 0x000fe4000a7fe42f */
[----:B------:R-:W-:-:S13]  /*c3b0*/  ISETP.GE.AND P4, PT, R18, UR6, PT ;  /* 0x0000000612007c0c */ /* 0x000fda000bf86270 */
[----:B------:R-:W2:Y:S04]  /*c3c0*/  @!P4 LDS.128 R44, [R112+0x10400] ;  /* 0x01040000702cc984 */ /* 0x000ea80000000c00 */
[----:B--2---:R-:W-:Y:S04]  /*c3d0*/  @!P4 STG.E.128 desc[UR4][R50.64], R44 ;  /* 0x0000002c3200c986 */ /* 0x004fe8000c101d04 */
[----:B------:R-:W2:Y:S04]  /*c3e0*/  @!P3 LDS.128 R44, [R52+0x10400] ;  /* 0x01040000342cb984 */ /* 0x000ea80000000c00 */
[----:B--2---:R2:W-:Y:S02]  /*c3f0*/  @!P3 STG.E.128 desc[UR4][R50.64+0x40], R44 ;  /* 0x0000402c3200b986 */ /* 0x0045e4000c101d04 */
.L_x_1377:
[----:B------:R-:W-:Y:S05]  /*c400*/  BSYNC B0 ;  /* 0x0000000000007941 */ /* 0x000fea0003800000 */
.L_x_1376:
        /* <DEDUP_REMOVED lines=29> */
.L_x_1379:
[----:B------:R-:W-:Y:S05]  /*c5e0*/  BSYNC B0 ;  /* 0x0000000000007941 */ /* 0x000fea0003800000 */
.L_x_1378:
        /* <DEDUP_REMOVED lines=20> */
[----:B------:R-:W-:Y:S01]  /*c730*/  IADD3 R48, P4, R44, UR4, RZ ;  /* 0x000000042c307c10 */ /* 0x000fe2000ff9e0ff */
[----:B------:R-:W-:Y:S01]  /*c740*/  @!P3 IMAD.IADD R50, R17, 0x1, R50 ;  /* 0x000000011132b824 */ /* 0x000fe200078e0232 */
[----:B------:R-:W-:Y:S02]  /*c750*/  ULDC.64 UR4, c[0x0][0x208] ;  /* 0x0000820000047ab9 */ /* 0x000fe40000000a00 */
[----:B------:R-:W-:Y:S02]  /*c760*/  IADD3.X R49, R45, UR7, R47, P4, !PT ;  /* 0x000000072d317c10 */ /* 0x000fe4000a7fe42f */
[----:B------:R-:W-:-:S13]  /*c770*/  ISETP.GE.AND P4, PT, R18, UR6, PT ;  /* 0x0000000612007c0c */ /* 0x000fda000bf86270 */
[----:B------:R-:W2:Y:S04]  /*c780*/  @!P4 LDS.128 R44, [R112+0x14400] ;  /* 0x01440000702cc984 */ /* 0x000ea80000000c00 */
[----:B--2---:R-:W-:Y:S04]  /*c790*/  @!P4 STG.E.128 desc[UR4][R48.64], R44 ;  /* 0x0000002c3000c986 */ /* 0x004fe8000c101d04 */
[----:B------:R-:W2:Y:S04]  /*c7a0*/  @!P3 LDS.128 R44, [R50+0x14400] ;  /* 0x01440000322cb984 */ /* 0x000ea80000000c00 */
[----:B--2---:R2:W-:Y:S02]  /*c7b0*/  @!P3 STG.E.128 desc[UR4][R48.64+0x40], R44 ;  /* 0x0000402c3000b986 */ /* 0x0045e4000c101d04 */
.L_x_1381:
[----:B------:R-:W-:Y:S05]  /*c7c0*/  BSYNC B0 ;  /* 0x0000000000007941 */ /* 0x000fea0003800000 */
.L_x_1380:
[----:B--2---:R-:W2:Y:S01]  /*c7d0*/  LDL.LU R45, [R1+0x50] ;  /* 0x00005000012d7983 */ /* 0x004ea20000300800 */
[----:B01----:R-:W-:Y:S01]  /*c7e0*/  @!P2 VIADD R104, R104, 0x2e8c0 ;  /* 0x0002e8c06868a836 */ /* 0x003fe20000000000 */
[----:B------:R-:W-:Y:S01]  /*c7f0*/  ISETP.NE.AND P3, PT, R105, RZ, PT ;  /* 0x000000ff6900720c */ /* 0x000fe20003f65270 */
[----:B------:R-:W-:Y:S01]  /*c800*/  VIADD R22, R22, 0x1 ;  /* 0x0000000116167836 */ /* 0x000fe20000000000 */
[----:B------:R-:W-:Y:S01]  /*c810*/  @!PT LDS RZ, [RZ] ;  /* 0x00000000fffff984 */ /* 0x000fe20000000800 */
[----:B------:R-:W-:Y:S01]  /*c820*/  @!PT LDS RZ, [RZ] ;  /* 0x00000000fffff984 */ /* 0x000fe20000000800 */
[----:B------:R-:W-:Y:S01]  /*c830*/  @!PT LDS RZ, [RZ] ;  /* 0x00000000fffff984 */ /* 0x000fe20000000800 */
[----:B------:R-:W-:Y:S01]  /*c840*/  @!PT LDS RZ, [RZ] ;  /* 0x00000000fffff984 */ /* 0x000fe20000000800 */
[----:B------:R0:W-:Y:S06]  /*c850*/  MEMBAR.ALL.CTA ;  /* 0x0000000000007992 */ /* 0x0001ec0000008000 */
[----:B0-----:R-:W0:Y:S01]  /*c860*/  FENCE.VIEW.ASYNC.S ;  /* 0x00000000000073c6 */ /* 0x001e220000000000 */
[----:B------:R-:W-:Y:S01]  /*c870*/  @!P2 PRMT R104, RZ, 0x654, R104 ;  /* 0x00000654ff68a816 */ /* 0x000fe20000000068 */
[----:B0-----:R0:W-:Y:S06]  /*c880*/  BAR.SYNC.DEFER_BLOCKING R138, 0x80 ;  /* 0x0002008a0000751d */ /* 0x0011ec0000010000 */
[----:B------:R0:W-:Y:S01]  /*c890*/  @!P2 SYNCS.ARRIVE.TRANS64.RED.A1T0 RZ, [R104+URZ], RZ ;  /* 0x000000ff68ffa9a7 */ /* 0x0001e2000810043f */
[----:B------:R-:W-:-:S04]  /*c8a0*/  ISETP.NE.AND P2, PT, R22, 0x2, PT ;  /* 0x000000021600780c */ /* 0x000fc80003f45270 */
[----:B------:R-:W-:Y:S02]  /*c8b0*/  SEL R44, RZ, 0x1, P2 ;  /* 0x00000001ff2c7807 */ /* 0x000fe40001000000 */
[----:B------:R-:W-:Y:S02]  /*c8c0*/  SEL R22, R22, RZ, P2 ;  /* 0x000000ff16167207 */ /* 0x000fe40001000000 */
[----:B--2---:R-:W-:-:S05]  /*c8d0*/  LOP3.LUT R45, R45, R44, RZ, 0x3c, !PT ;  /* 0x0000002c2d2d7212 */ /* 0x004fca00078e3cff */
[----:B------:R0:W-:Y:S01]  /*c8e0*/  STL [R1+0x50], R45 ;  /* 0x0000502d01007387 */ /* 0x0001e20000100800 */
[----:B------:R-:W-:Y:S05]  /*c8f0*/  @P3 BRA `(.L_x_1382) ;  /* 0xffffff6000183947 */ /* 0x000fea000383ffff */
[----:B0-----:R-:W0:Y:S01]  /*c900*/  S2R R45, SR_TID.X ;  /* 0x00000000002d7919 */ /* 0x001e220000002100 */
[----:B------:R-:W-:Y:S02]  /*c910*/  PLOP3.LUT P0, PT, PT, PT, PT, 0x8, 0x0 ;  /* 0x000000000000781c */ /* 0x000fe40003f0e170 */
[----:B0-----:R-:W-:-:S04]  /*c920*/  SHF.R.U32.HI R45, RZ, 0x7, R45 ;  /* 0x00000007ff2d7819 */ /* 0x001fc8000001162d */
[----:B------:R-:W-:-:S13]  /*c930*/  ISETP.NE.AND P3, PT, R45, 0x1, PT ;  /* 0x000000012d00780c */ /* 0x000fda0003f65270 */
[----:B------:R-:W-:Y:S06]  /*c940*/  @!P3 BAR.ARV 0x9, 0x100 ;  /* 0x024400000000bb1d */ /* 0x000fec0000002000 */
.L_x_1294:
[----:B------:R-:W-:Y:S05]  /*c950*/  @P0 BRA `(.L_x_1383) ;  /* 0x00000000000c0947 */ /* 0x000fea0003800000 */
[----:B------:R-:W0:Y:S01]  /*c960*/  FENCE.VIEW.ASYNC.G ;  /* 0x00000000000073c6 */ /* 0x000e220000000100 */
[----:B------:R-:W-:Y:S05]  /*c970*/  WARPSYNC.ALL ;  /* 0x0000000000007948 */ /* 0x000fea0003800000 */
[----:B0-----:R-:W-:Y:S06]  /*c980*/  BAR.ARV 0xc, 0x180 ;  /* 0x0306000000007b1d */ /* 0x001fec0000002000 */
.L_x_1383:
[----:B------:R-:W2:Y:S01]  /*c990*/  LDL R21, [R1+0x7c] ;  /* 0x00007c0001157983 */ /* 0x000ea20000100800 */
[----:B------:R-:W-:Y:S01]  /*c9a0*/  ULDC.64 UR6, c[0x0][0x998] ;  /* 0x0002660000067ab9 */ /* 0x000fe20000000a00 */
[----:B------:R-:W-:Y:S02]  /*c9b0*/  ULDC.64 UR4, c[0x0][0x990] ;  /* 0x0002640000047ab9 */ /* 0x000fe40000000a00 */
[----:B------:R-:W3:Y:S01]  /*c9c0*/  LDL R20, [R1+0x78] ;  /* 0x0000780001147983 */ /* 0x000ee20000100800 */
[----:B------:R-:W-:Y:S02]  /*c9d0*/  ISETP.NE.U32.AND P1, PT, RZ, UR6, PT ;  /* 0x00000006ff007c0c */ /* 0x000fe4000bf25070 */
[----:B------:R-:W-:Y:S01]  /*c9e0*/  ISETP.NE.U32.AND P0, PT, RZ, UR4, PT ;  /* 0x00000004ff007c0c */ /* 0x000fe2000bf05070 */
[----:B------:R-:W4:Y:S01]  /*c9f0*/  LDL R14, [R1+0x60] ;  /* 0x00006000010e7983 */ /* 0x000f220000100800 */
[----:B------:R-:W-:Y:S01]  /*ca00*/  ISETP.NE.AND.EX P1, PT, RZ, UR7, PT, P1 ;  /* 0x00000007ff007c0c */ /* 0x000fe2000bf25310 */
[----:B------:R-:W-:Y:S01]  /*ca10*/  ULDC.64 UR8, c[0x0][0x208] ;  /* 0x0000820000087ab9 */ /* 0x000fe20000000a00 */
[----:B------:R-:W-:-:S11]  /*ca20*/  ISETP.NE.AND.EX P0, PT, RZ, UR5, PT, P0 ;  /* 0x00000005ff007c0c */ /* 0x000fd6000bf05300 */
[----:B------:R-:W0:Y:S08]  /*ca30*/  @P1 LDC.64 R8, c[0x0][0x9b8] ;  /* 0x00026e00ff081b82 */ /* 0x000e300000000a00 */
[----:B------:R-:W1:Y:S08]  /*ca40*/  @P0 LDC.64 R6, c[0x0][0x9a8] ;  /* 0x00026a00ff060b82 */ /* 0x000e700000000a00 */
[----:B------:R-:W1:Y:S08]  /*ca50*/  @P1 LDC.64 R10, c[0x0][0x9c0] ;  /* 0x00027000ff0a1b82 */ /* 0x000e700000000a00 */
[----:B------:R-:W1:Y:S01]  /*ca60*/  @P0 LDC.64 R12, c[0x0][0x9b0] ;  /* 0x00026c00ff0c0b82 */ /* 0x000e620000000a00 */
[----:B--2---:R-:W-:-:S02]  /*ca70*/  @P1 SHF.R.S32.HI R5, RZ, 0x1f, R21 ;  /* 0x0000001fff051819 */ /* 0x004fc40000011415 */
[----:B------:R-:W-:Y:S02]  /*ca80*/  @P0 SHF.R.S32.HI R3, RZ, 0x1f, R21 ;  /* 0x0000001fff030819 */ /* 0x000fe40000011415 */
[----:B---3--:R-:W-:Y:S01]  /*ca90*/  @P1 SHF.R.S32.HI R15, RZ, 0x1f, R20 ;  /* 0x0000001fff0f1819 */ /* 0x008fe20000011414 */
[-C--:B0-----:R-:W-:Y:S02]  /*caa0*/  @P1 IMAD R2, R5, R8.reuse, RZ ;  /* 0x0000000805021224 */ /* 0x081fe400078e02ff */
[----:B------:R-:W-:-:S04]  /*cab0*/  @P1 IMAD.WIDE.U32 R4, R21, R8, RZ ;  /* 0x0000000815041225 */ /* 0x000fc800078e00ff */
[----:B------:R-:W-:Y:S02]  /*cac0*/  @P1 IMAD R9, R21, R9, R2 ;  /* 0x0000000915091224 */ /* 0x000fe400078e0202 */
[-C--:B-1----:R-:W-:Y:S02]  /*cad0*/  @P0 IMAD R0, R3, R6.reuse, RZ ;  /* 0x0000000603000224 */ /* 0x082fe400078e02ff */
[----:B------:R-:W-:Y:S01]  /*cae0*/  @P1 IMAD.IADD R5, R5, 0x1, R9 ;  /* 0x0000000105051824 */ /* 0x000fe200078e0209 */
[----:B------:R-:W-:Y:S01]  /*caf0*/  @P0 SHF.R.S32.HI R9, RZ, 0x1f, R20 ;  /* 0x0000001fff090819 */ /* 0x000fe20000011414 */
[C---:B------:R-:W-:Y:S02]  /*cb00*/  @P0 IMAD R7, R21.reuse, R7, R0 ;  /* 0x0000000715070224 */ /* 0x040fe400078e0200 */
[----:B------:R-:W-:-:S04]  /*cb10*/  @P0 IMAD.WIDE.U32 R2, R21, R6, RZ ;  /* 0x0000000615020225 */ /* 0x000fc800078e00ff */
[----:B------:R-:W-:Y:S02]  /*cb20*/  @P1 IMAD R6, R15, R10, RZ ;  /* 0x0000000a0f061224 */ /* 0x000fe400078e02ff */
        /* <DEDUP_REMOVED lines=8> */
[----:B------:R-:W-:Y:S01]  /*cbb0*/  @P0 LEA R4, P2, R2, UR4, 0x2 ;  /* 0x0000000402040c11 */ /* 0x000fe2000f8410ff */
[----:B------:R-:W-:Y:S01]  /*cbc0*/  @P0 IMAD.IADD R3, R3, 0x1, R9 ;  /* 0x0000000103030824 */ /* 0x000fe200078e0209 */
[----:B------:R-:W0:Y:S01]  /*cbd0*/  LDC.64 R10, c[0x0][0x9e0] ;  /* 0x00027800ff0a7b82 */ /* 0x000e220000000a00 */
[----:B------:R-:W-:Y:S01]  /*cbe0*/  IMAD.MOV.U32 R0, RZ, RZ, 0x3f800000 ;  /* 0x3f800000ff007424 */ /* 0x000fe200078e00ff */
[----:B------:R-:W-:Y:S01]  /*cbf0*/  @P1 LEA.HI.X R9, R6, UR7, R5, 0x2, P3 ;  /* 0x0000000706091c11 */ /* 0x000fe200098f1405 */
[----:B------:R-:W-:Y:S01]  /*cc00*/  ULDC UR4, c[0x0][0x988] ;  /* 0x0002620000047ab9 */ /* 0x000fe20000000800 */
[----:B------:R-:W-:Y:S01]  /*cc10*/  @P0 LEA.HI.X R5, R2, UR5, R3, 0x2, P2 ;  /* 0x0000000502050c11 */ /* 0x000fe200090f1403 */
[----:B------:R-:W-:Y:S02]  /*cc20*/  IMAD.MOV.U32 R3, RZ, RZ, 0x3f800000 ;  /* 0x3f800000ff037424 */ /* 0x000fe400078e00ff */
[----:B------:R-:W2:Y:S01]  /*cc30*/  @P1 LDG.E R0, desc[UR8][R8.64] ;  /* 0x0000000808001981 */ /* 0x000ea2000c1e1900 */
[----:B------:R-:W1:Y:S03]  /*cc40*/  LDC R2, c[0x0][0x448] ;  /* 0x00011200ff027b82 */ /* 0x000e660000000800 */
[----:B------:R3:W2:Y:S01]  /*cc50*/  @P0 LDG.E R3, desc[UR8][R4.64] ;  /* 0x0000000804030981 */ /* 0x0006a2000c1e1900 */
[----:B0-----:R-:W-:-:S02]  /*cc60*/  ISETP.GE.AND P2, PT, R11, 0x1, PT ;  /* 0x000000010b00780c */ /* 0x001fc40003f46270 */
[----:B-1----:R-:W-:Y:S01]  /*cc70*/  ISETP.NE.AND P1, PT, R2, 0x1, PT ;  /* 0x000000010200780c */ /* 0x002fe20003f25270 */
[----:B----4-:R-:W-:-:S12]  /*cc80*/  VIADD R2, R14, 0x7f ;  /* 0x0000007f0e027836 */ /* 0x010fd80000000000 */
[----:B------:R-:W0:Y:S08]  /*cc90*/  @P1 LDC R7, c[0x0][0x44c] ;  /* 0x00011300ff071b82 */ /* 0x000e300000000800 */
[----:B------:R-:W1:Y:S01]  /*cca0*/  @P1 LDC R6, c[0x0][0x450] ;  /* 0x00011400ff061b82 */ /* 0x000e620000000800 */
[----:B0-----:R-:W-:-:S05]  /*ccb0*/  @P1 IMAD.HI.U32 R7, R2, R7, RZ ;  /* 0x0000000702071227 */ /* 0x001fca00078e00ff */
[----:B-1----:R-:W-:-:S05]  /*ccc0*/  @P1 SHF.R.U32.HI R2, RZ, R6, R7 ;  /* 0x00000006ff021219 */ /* 0x002fca0000011607 */
[----:B------:R-:W-:-:S04]  /*ccd0*/  IMAD.IADD R139, R139, 0x1, R2 ;  /* 0x000000018b8b7824 */ /* 0x000fc800078e0202 */
[----:B---3--:R-:W-:Y:S02]  /*cce0*/  IMAD.IADD R4, R139, 0x1, R10 ;  /* 0x000000018b047824 */ /* 0x008fe400078e020a */
[----:B--2---:R-:W-:-:S04]  /*ccf0*/  FMUL.FTZ R0, R3, R0 ;  /* 0x0000000003007220 */ /* 0x004fc80000410000 */
[----:B------:R-:W-:Y:S01]  /*cd00*/  FMUL.FTZ R2, R0, UR4 ;  /* 0x0000000400027c20 */ /* 0x000fe20008410000 */
[----:B------:R-:W-:Y:S06]  /*cd10*/  @!P2 BRA `(.L_x_1384) ;  /* 0x000000000048a947 */ /* 0x000fec0003800000 */
        /* <DEDUP_REMOVED lines=11> */
.L_x_1386:
[----:B------:R-:W-:-:S13]  /*cdd0*/  ISETP.NE.AND P0, PT, R11, 0x1, PT ;  /* 0x000000010b00780c */ /* 0x000fda0003f05270 */
[----:B------:R-:W0:Y:S02]  /*cde0*/  @P0 LDC.64 R6, c[0x0][0x9e8] ;  /* 0x00027a00ff060b82 */ /* 0x000e240000000a00 */
[----:B0-----:R-:W-:-:S05]  /*cdf0*/  @P0 IMAD.HI.U32 R6, R0, R6, RZ ;  /* 0x0000000600060227 */ /* 0x001fca00078e00ff */
[----:B------:R-:W-:-:S07]  /*ce00*/  @P0 SHF.R.U32.HI R0, RZ, R7, R6 ;  /* 0x00000007ff000219 */ /* 0x000fce0000011606 */
.L_x_1387:
[----:B------:R-:W-:Y:S05]  /*ce10*/  BSYNC B0 ;  /* 0x0000000000007941 */ /* 0x000fea0003800000 */
.L_x_1385:
[----:B------:R-:W-:-:S05]  /*ce20*/  IMAD R3, R0, R11, R11 ;  /* 0x0000000b00037224 */ /* 0x000fca00078e020b */
[----:B------:R-:W-:-:S07]  /*ce30*/  VIMNMX R4, R4, R3, PT ;  /* 0x0000000304047248 */ /* 0x000fce0003fe0100 */
.L_x_1384:
[----:B------:R-:W0:Y:S01]  /*ce40*/  @P1 LDC R0, c[0x0][0x44c] ;  /* 0x00011300ff001b82 */ /* 0x000e220000000800 */
[----:B------:R-:W-:Y:S01]  /*ce50*/  VIADD R5, R4, 0xdf ;  /* 0x000000df04057836 */ /* 0x000fe20000000000 */
[----:B------:R-:W-:Y:S01]  /*ce60*/  ULDC UR4, c[0x0][0x9dc] ;  /* 0x0002770000047ab9 */ /* 0x000fe20000000800 */
[----:B------:R-:W-:-:S04]  /*ce70*/  IMAD.MOV.U32 R4, RZ, RZ, RZ ;  /* 0x000000ffff047224 */ /* 0x000fc800078e00ff */
[----:B------:R-:W-:Y:S01]  /*ce80*/  IMAD.HI R4, R5, -0x6db6db6d, R4 ;  /* 0x9249249305047827 */ /* 0x000fe200078e0204 */
[----:B------:R-:W1:Y:S03]  /*ce90*/  @P1 LDC R3, c[0x0][0x450] ;  /* 0x00011400ff031b82 */ /* 0x000e660000000800 */
[----:B------:R-:W-:Y:S02]  /*cea0*/  IMAD.MOV.U32 R5, RZ, RZ, R14 ;  /* 0x000000ffff057224 */ /* 0x000fe400078e000e */
[----:B0-----:R-:W-:-:S05]  /*ceb0*/  @P1 IMAD.HI.U32 R0, R14, R0, RZ ;  /* 0x000000000e001227 */ /* 0x001fca00078e00ff */
[----:B-1----:R-:W-:Y:S02]  /*cec0*/  @P1 SHF.R.U32.HI R5, RZ, R3, R0 ;  /* 0x00000003ff051219 */ /* 0x002fe40000011600 */
[----:B------:R-:W-:-:S03]  /*ced0*/  SHF.R.U32.HI R3, RZ, 0x1f, R4 ;  /* 0x0000001fff037819 */ /* 0x000fc60000011604 */
[----:B------:R-:W-:Y:S01]  /*cee0*/  IMAD.IADD R0, R140, 0x1, R5 ;  /* 0x000000018c007824 */ /* 0x000fe200078e0205 */
[----:B------:R-:W-:-:S03]  /*cef0*/  LEA.HI.SX32 R4, R4, R3, 0x19 ;  /* 0x0000000304047211 */ /* 0x000fc600078fcaff */
[----:B------:R-:W-:Y:S01]  /*cf00*/  VIADD R5, R0, -UR4 ;  /* 0x8000000400057c36 */ /* 0x000fe20008000000 */
[----:B------:R-:W-:Y:S01]  /*cf10*/  VIMNMX R141, R141, R4, PT ;  /* 0x000000048d8d7248 */ /* 0x000fe20003fe0100 */
        /* <DEDUP_REMOVED lines=11> */
.L_x_1390:
[----:B------:R-:W-:-:S13]  /*cfd0*/  ISETP.NE.AND P0, PT, R11, 0x1, PT ;  /* 0x000000010b00780c */ /* 0x000fda0003f05270 */
[----:B------:R-:W0:Y:S02]  /*cfe0*/  @P0 LDC.64 R6, c[0x0][0x9e8] ;  /* 0x00027a00ff060b82 */ /* 0x000e240000000a00 */
[----:B0-----:R-:W-:-:S05]  /*cff0*/  @P0 IMAD.HI.U32 R4, R0, R6, RZ ;  /* 0x0000000600040227 */ /* 0x001fca00078e00ff */
[----:B------:R-:W-:-:S07]  /*d000*/  @P0 SHF.R.U32.HI R0, RZ, R7, R4 ;  /* 0x00000007ff000219 */ /* 0x000fce0000011604 */
.L_x_1391:
[----:B------:R-:W-:Y:S05]  /*d010*/  BSYNC B0 ;  /* 0x0000000000007941 */ /* 0x000fea0003800000 */
.L_x_1389:
[----:B------:R-:W-:-:S05]  /*d020*/  IMAD R0, R0, R11, RZ ;  /* 0x0000000b00007224 */ /* 0x000fca00078e02ff */
[----:B------:R-:W-:-:S07]  /*d030*/  VIMNMX R5, R5, R0, !PT ;  /* 0x0000000005057248 */ /* 0x000fce0007fe0100 */
.L_x_1388:
[----:B------:R-:W-:Y:S01]  /*d040*/  IMAD.MOV.U32 R4, RZ, RZ, RZ ;  /* 0x000000ffff047224 */ /* 0x000fe200078e00ff */
[----:B------:R-:W-:Y:S02]  /*d050*/  PLOP3.LUT P0, PT, PT, PT, PT, 0x80, 0x0 ;  /* 0x000000000000781c */ /* 0x000fe40003f0f070 */
[----:B------:R-:W-:Y:S02]  /*d060*/  CS2R R88, SRZ ;  /* 0x0000000000587805 */ /* 0x000fe4000001ff00 */
[----:B------:R-:W-:Y:S01]  /*d070*/  CS2R R86, SRZ ;  /* 0x0000000000567805 */ /* 0x000fe2000001ff00 */
[----:B------:R-:W-:Y:S01]  /*d080*/  IMAD.HI R5, R5, -0x6db6db6d, R4 ;  /* 0x9249249305057827 */ /* 0x000fe200078e0204 */
[----:B------:R-:W-:Y:S02]  /*d090*/  CS2R R6, SRZ ;  /* 0x0000000000067805 */ /* 0x000fe4000001ff00 */
[----:B------:R-:W-:Y:S02]  /*d0a0*/  CS2R R8, SRZ ;  /* 0x0000000000087805 */ /* 0x000fe4000001ff00 */
[----:B------:R-:W-:Y:S01]  /*d0b0*/  CS2R R76, SRZ ;  /* 0x00000000004c7805 */ /* 0x000fe2000001ff00 */
[----:B------:R-:W-:Y:S01]  /*d0c0*/  IMAD.MOV.U32 R84, RZ, RZ, RZ ;  /* 0x000000ffff547224 */ /* 0x000fe200078e00ff */
[----:B------:R-:W-:Y:S01]  /*d0d0*/  SHF.R.U32.HI R0, RZ, 0x1f, R5 ;  /* 0x0000001fff007819 */ /* 0x000fe20000011605 */
[----:B------:R-:W-:Y:S01]  /*d0e0*/  IMAD.MOV.U32 R4, RZ, RZ, RZ ;  /* 0x000000ffff047224 */ /* 0x000fe200078e00ff */
[----:B------:R-:W-:Y:S01]  /*d0f0*/  CS2R R10, SRZ ;  /* 0x00000000000a7805 */ /* 0x000fe2000001ff00 */
[----:B------:R-:W-:Y:S01]  /*d100*/  IMAD.MOV.U32 R75, RZ, RZ, RZ ;  /* 0x000000ffff4b7224 */ /* 0x000fe200078e00ff */
[----:B------:R-:W-:Y:S01]  /*d110*/  LEA.HI.SX32 R0, R5, R0, 0x19 ;  /* 0x0000000005007211 */ /* 0x000fe200078fcaff */
[----:B------:R-:W-:Y:S01]  /*d120*/  IMAD.MOV.U32 R5, RZ, RZ, RZ ;  /* 0x000000ffff057224 */ /* 0x000fe200078e00ff */
[----:B------:R-:W-:Y:S01]  /*d130*/  CS2R R12, SRZ ;  /* 0x00000000000c7805 */ /* 0x000fe2000001ff00 */
[----:B------:R-:W-:Y:S01]  /*d140*/  IMAD.MOV.U32 R78, RZ, RZ, RZ ;  /* 0x000000ffff4e7224 */ /* 0x000fe200078e00ff */
[----:B------:R-:W-:Y:S01]  /*d150*/  VIMNMX R3, RZ, R0, !PT ;  /* 0x00000000ff037248 */ /* 0x000fe20007fe0100 */
[----:B------:R-:W-:Y:S01]  /*d160*/  IMAD.MOV.U32 R71, RZ, RZ, RZ ;  /* 0x000000ffff477224 */ /* 0x000fe200078e00ff */
[----:B------:R-:W-:-:S02]  /*d170*/  CS2R R68, SRZ ;  /* 0x0000000000447805 */ /* 0x000fc4000001ff00 */
[----:B------:R-:W-:Y:S02]  /*d180*/  CS2R R14, SRZ ;  /* 0x00000000000e7805 */ /* 0x000fe4000001ff00 */
[----:B------:R-:W-:Y:S01]  /*d190*/  ISETP.GT.AND P1, PT, R141, R3, PT ;  /* 0x000000038d00720c */ /* 0x000fe20003f24270 */
[----:B------:R0:W-:Y:S01]  /*d1a0*/  STL [R1+0x70], R3 ;  /* 0x0000700301007387 */ /* 0x0001e20000100800 */
[----:B------:R-:W-:Y:S01]  /*d1b0*/  CS2R R20, SRZ ;  /* 0x0000000000147805 */ /* 0x000fe2000001ff00 */
[----:B------:R-:W-:Y:S01]  /*d1c0*/  IMAD.MOV.U32 R63, RZ, RZ, RZ ;  /* 0x000000ffff3f7224 */ /* 0x000fe200078e00ff */
[----:B------:R-:W-:Y:S02]  /*d1d0*/  CS2R R24, SRZ ;  /* 0x0000000000187805 */ /* 0x000fe4000001ff00 */
[----:B------:R-:W-:Y:S02]  /*d1e0*/  CS2R R60, SRZ ;  /* 0x00000000003c7805 */ /* 0x000fe4000001ff00 */
[----:B------:R-:W-:Y:S01]  /*d1f0*/  CS2R R28, SRZ ;  /* 0x00000000001c7805 */ /* 0x000fe2000001ff00 */
[----:B------:R-:W-:Y:S01]  /*d200*/  IMAD.MOV.U32 R58, RZ, RZ, RZ ;  /* 0x000000ffff3a7224 */ /* 0x000fe200078e00ff */
[----:B-----5:R-:W-:-:S02]  /*d210*/  CS2R R54, SRZ ;  /* 0x0000000000367805 */ /* 0x020fc4000001ff00 */
        /* <DEDUP_REMOVED lines=8> */
[----:B------:R-:W-:Y:S01]  /*d2a0*/  IMAD.MOV.U32 R34, RZ, RZ, RZ ;  /* 0x000000ffff227224 */ /* 0x000fe200078e00ff */
[----:B------:R-:W-:Y:S02]  /*d2b0*/  CS2R R90, SRZ ;  /* 0x00000000005a7805 */ /* 0x000fe4000001ff00 */
[----:B------:R-:W-:Y:S02]  /*d2c0*/  CS2R R40, SRZ ;  /* 0x0000000000287805 */ /* 0x000fe4000001ff00 */
[----:B------:R-:W-:Y:S02]  /*d2d0*/  CS2R R92, SRZ ;  /* 0x00000000005c7805 */ /* 0x000fe4000001ff00 */
[----:B------:R-:W-:-:S02]  /*d2e0*/  CS2R R48, SRZ ;  /* 0x0000000000307805 */ /* 0x000fc4000001ff00 */
[----:B------:R-:W-:Y:S01]  /*d2f0*/  CS2R R94, SRZ ;  /* 0x00000000005e7805 */ /* 0x000fe2000001ff00 */
[----:B------:R-:W-:Y:S01]  /*d300*/  IMAD.MOV.U32 R57, RZ, RZ, RZ ;  /* 0x000000ffff397224 */ /* 0x000fe200078e00ff */
[----:B------:R-:W-:Y:S01]  /*d310*/  CS2R R96, SRZ ;  /* 0x0000000000607805 */ /* 0x000fe2000001ff00 */
[----:B0-----:R-:W-:Y:S06]  /*d320*/  @!P1 BRA `(.L_x_1392) ;  /* 0x000001cc001c9947 */ /* 0x001fec0003800000 */
[----:B------:R-:W0:Y:S01]  /*d330*/  S2R R3, SR_TID.X ;  /* 0x0000000000037919 */ /* 0x000e220000002100 */
[----:B------:R-:W-:Y:S01]  /*d340*/  UMOV UR4, 0xffffffff ;  /* 0xffffffff00047882 */ /* 0x000fe20000000000 */
[----:B0-----:R-:W-:-:S05]  /*d350*/  VIADD R28, R3, 0xffffff80 ;  /* 0xffffff80031c7836 */ /* 0x001fca0000000000 */
[----:B------:R-:W-:-:S04]  /*d360*/  SHF.R.S32.HI R33, RZ, 0x1f, R28 ;  /* 0x0000001fff217819 */ /* 0x000fc8000001141c */
[----:B------:R-:W-:-:S04]  /*d370*/  LEA.HI R13, R33, R28, RZ, 0x7 ;  /* 0x0000001c210d7211 */ /* 0x000fc800078f38ff */
[----:B------:R-:W-:Y:S01]  /*d380*/  SHF.R.S32.HI R13, RZ, 0x7, R13 ;  /* 0x00000007ff0d7819 */ /* 0x000fe2000001140d */
[----:B------:R-:W-:Y:S06]  /*d390*/  BRA.DIV UR4, `(.L_x_1393) ;  /* 0x0000026a04847947 */ /* 0x000fec000b800000 */
[----:B------:R-:W0:Y:S04]  /*d3a0*/  SHFL.IDX PT, R0, R13, RZ, 0x1f ;  /* 0x00001fff0d007589 */ /* 0x000e2800000e0000 */
[----:B0-----:R0:W-:Y:S02]  /*d3b0*/  STL [R1+0x54], R0 ;  /* 0x0000540001007387 */ /* 0x0011e40000100800 */
.L_x_1677:
        /* <DEDUP_REMOVED lines=27> */
.L_x_1395:
[----:B------:R-:W-:Y:S05]  /*d570*/  BSYNC B6 ;  /* 0x0000000000067941 */ /* 0x000fea0003800000 */
.L_x_1394:
        /* <DEDUP_REMOVED lines=15> */
.L_x_1399:
[----:B--2---:R2:W3:Y:S02]  /*d670*/  SYNCS.PHASECHK.TRANS64.TRYWAIT P0, [R17+URZ+0x2e800], R0 ;  /* 0x02e80000110075a7 */ /* 0x0044e4000800017f */
[----:B---3--:R-:W-:Y:S05]  /*d680*/  @!P0 NANOSLEEP.SYNCS 0x989680 ;  /* 0x009896800000895d */ /* 0x008fea0003900000 */
[----:B------:R-:W3:Y:S02]  /*d690*/  @!P0 SYNCS.PHASECHK.TRANS64 P0, [R17+URZ+0x2e800], R0 ;  /* 0x02e80000110085a7 */ /* 0x000ee4000800007f */
[----:B---3--:R-:W-:Y:S05]  /*d6a0*/  @!P0 BRA `(.L_x_1399) ;  /* 0xfffffffc00f08947 */ /* 0x008fea000383ffff */
.L_x_1398:
[----:B------:R-:W-:Y:S05]  /*d6b0*/  BSYNC B0 ;  /* 0x0000000000007941 */ /* 0x000fea0003800000 */
.L_x_1397:
[----:B------:R-:W-:Y:S05]  /*d6c0*/  BRA `(.L_x_1400) ;  /* 0x0000005000007947 */ /* 0x000fea0003800000 */
.L_x_1396:
[----:B------:R-:W-:Y:S01]  /*d6d0*/  LOP3.LUT P0, RZ, R25, 0x3ff, RZ, 0xc0, !PT ;  /* 0x000003ff19ff7812 */ /* 0x000fe2000780c0ff */
[----:B------:R-:W-:Y:S01]  /*d6e0*/  ULDC.64 UR4, c[0x0][0x3f8] ;  /* 0x0000fe0000047ab9 */ /* 0x000fe20000000a00 */
[----:B------:R-:W-:Y:S01]  /*d6f0*/  SHF.R.S32.HI R0, RZ, 0x1f, R123 ;  /* 0x0000001fff007819 */ /* 0x000fe2000001147b */
[----:B------:R-:W-:Y:S01]  /*d700*/  ULDC.64 UR6, c[0x0][0x408] ;  /* 0x0001020000067ab9 */ /* 0x000fe20000000a00 */
[----:B------:R-:W-:Y:S01]  /*d710*/  IMAD.WIDE.U32 R24, R123, UR4, RZ ;  /* 0x000000047b187c25 */ /* 0x000fe2000f8e00ff */
[----:B------:R-:W-:Y:S03]  /*d720*/  BSSY B6, `(.L_x_1401) ;  /* 0x0000019000067945 */ /* 0x000fe60003800000 */
[C---:B------:R-:W-:Y:S02]  /*d730*/  IMAD R4, R0.reuse, UR4, RZ ;  /* 0x0000000400047c24 */ /* 0x040fe4000f8e02ff */
[----:B------:R-:W-:-:S02]  /*d740*/  IMAD R0, R0, UR6, RZ ;  /* 0x0000000600007c24 */ /* 0x000fc4000f8e02ff */
[C---:B------:R-:W-:Y:S02]  /*d750*/  IMAD R29, R123.reuse, UR5, R4 ;  /* 0x000000057b1d7c24 */ /* 0x040fe4000f8e0204 */
[C---:B------:R-:W-:Y:S02]  /*d760*/  IMAD R31, R123.reuse, UR7, R0 ;  /* 0x000000077b1f7c24 */ /* 0x040fe4000f8e0200 */
[----:B------:R-:W-:-:S04]  /*d770*/  IMAD.WIDE.U32 R26, R123, UR6, RZ ;  /* 0x000000067b1a7c25 */ /* 0x000fc8000f8e00ff */
[----:B------:R-:W-:Y:S02]  /*d780*/  IMAD.IADD R29, R29, 0x1, R25 ;  /* 0x000000011d1d7824 */ /* 0x000fe400078e0219 */
[----:B------:R-:W-:Y:S01]  /*d790*/  IMAD.IADD R31, R31, 0x1, R27 ;  /* 0x000000011f1f7824 */ /* 0x000fe200078e021b */
        /* <DEDUP_REMOVED lines=17> */
.L_x_1402:
[----:B------:R-:W-:Y:S05]  /*d8b0*/  BSYNC B6 ;  /* 0x0000000000067941 */ /* 0x000fea0003800000 */
.L_x_1401:
[----:B------:R-:W2:Y:S01]  /*d8c0*/  LDL R40, [R1+0x60] ;  /* 0x0000600001287983 */ /* 0x000ea20000100800 */
[----:B------:R-:W-:Y:S01]  /*d8d0*/  ULDC.U8 UR4, c[0x0][0x410] ;  /* 0x0001040000047ab9 */ /* 0x000fe20000000000 */
[----:B------:R-:W-:Y:S01]  /*d8e0*/  LEA.HI R33, R33, R28, RZ, 0x2 ;  /* 0x0000001c21217211 */ /* 0x000fe200078f10ff */
[----:B------:R-:W-:Y:S01]  /*d8f0*/  BSSY B0, `(.L_x_1403) ;  /* 0x00004d5000007945 */ /* 0x000fe20003800000 */
[----:B------:R-:W-:Y:S02]  /*d900*/  ISETP.NE.AND P0, PT, RZ, UR4, PT ;  /* 0x00000004ff007c0c */ /* 0x000fe4000bf05270 */
[----:B------:R-:W-:-:S05]  /*d910*/  LOP3.LUT R33, R33, 0xfffffffc, RZ, 0xc0, !PT ;  /* 0xfffffffc21217812 */ /* 0x000fca00078ec0ff */
[----:B------:R-:W-:Y:S02]  /*d920*/  IMAD.IADD R28, R28, 0x1, -R33 ;  /* 0x000000011c1c7824 */ /* 0x000fe400078e0a21 */
[----:B--2---:R-:W-:-:S04]  /*d930*/  IMAD.IADD R39, R23, 0x1, R40 ;  /* 0x0000000117277824 */ /* 0x004fc800078e0228 */
[----:B------:R-:W-:Y:S05]  /*d940*/  @!P0 BRA `(.L_x_1404) ;  /* 0x0000002400c08947 */ /* 0x000fea0003800000 */
[----:B------:R-:W0:Y:S01]  /*d950*/  LDC R34, c[0x0][0x448] ;  /* 0x00011200ff227b82 */ /* 0x000e220000000800 */
[----:B------:R-:W-:Y:S01]  /*d960*/  IMAD R3, R28, 0x40, R39 ;  /* 0x000000401c037824 */ /* 0x000fe200078e0227 */
[----:B------:R-:W-:Y:S01]  /*d970*/  ULDC.64 UR4, c[0x0][0x3f8] ;  /* 0x0000fe0000047ab9 */ /* 0x000fe20000000a00 */
[----:B------:R-:W-:Y:S01]  /*d980*/  IMAD.MOV.U32 R8, RZ, RZ, R24 ;  /* 0x000000ffff087224 */ /* 0x000fe200078e0018 */
[----:B------:R-:W-:Y:S01]  /*d990*/  ULDC.64 UR6, c[0x0][0x408] ;  /* 0x0001020000067ab9 */ /* 0x000fe20000000a00 */
[----:B------:R-:W-:Y:S01]  /*d9a0*/  IMAD.MOV.U32 R9, RZ, RZ, R29 ;  /* 0x000000ffff097224 */ /* 0x000fe200078e001d */
[----:B------:R-:W-:Y:S01]  /*d9b0*/  ULDC.64 UR8, c[0x0][0x400] ;  /* 0x0001000000087ab9 */ /* 0x000fe20000000a00 */
[----:B------:R-:W-:Y:S01]  /*d9c0*/  IMAD.MOV.U32 R10, RZ, RZ, R26 ;  /* 0x000000ffff0a7224 */ /* 0x000fe200078e001a */
[----:B------:R-:W-:Y:S01]  /*d9d0*/  SHF.R.S32.HI R35, RZ, 0x1f, R233 ;  /* 0x0000001fff237819 */ /* 0x000fe200000114e9 */
[----:B------:R-:W-:Y:S01]  /*d9e0*/  IMAD.MOV.U32 R11, RZ, RZ, R31 ;  /* 0x000000ffff0b7224 */ /* 0x000fe200078e001f */
[----:B------:R-:W-:-:S02]  /*d9f0*/  SHF.R.S32.HI R37, RZ, 0x1f, R228 ;  /* 0x0000001fff257819 */ /* 0x000fc400000114e4 */
[----:B0-----:R-:W-:-:S13]  /*da00*/  ISETP.NE.AND P0, PT, R34, 0x1, PT ;  /* 0x000000012200780c */ /* 0x001fda0003f05270 */
[----:B------:R-:W0:Y:S08]  /*da10*/  @P0 LDC R0, c[0x0][0x44c] ;  /* 0x00011300ff000b82 */ /* 0x000e300000000800 */
[----:B------:R-:W2:Y:S01]  /*da20*/  @P0 LDC R5, c[0x0][0x450] ;  /* 0x00011400ff050b82 */ /* 0x000ea20000000800 */
[----:B0-----:R-:W-:-:S05]  /*da30*/  @P0 IMAD.HI.U32 R0, R3, R0, RZ ;  /* 0x0000000003000227 */ /* 0x001fca00078e00ff */
[----:B--2---:R-:W-:-:S04]  /*da40*/  @P0 SHF.R.U32.HI R3, RZ, R5, R0 ;  /* 0x00000005ff030219 */ /* 0x004fc80000011600 */
[----:B------:R-:W-:Y:S01]  /*da50*/  SHF.R.S32.HI R0, RZ, 0x1f, R3 ;  /* 0x0000001fff007819 */ /* 0x000fe20000011403 */
[----:B------:R-:W-:-:S04]  /*da60*/  IMAD.WIDE.U32 R8, R3, UR4, R8 ;  /* 0x0000000403087c25 */ /* 0x000fc8000f8e0008 */
[----:B------:R-:W-:Y:S02]  /*da70*/  IMAD R4, R0, UR4, RZ ;  /* 0x0000000400047c24 */ /* 0x000fe4000f8e02ff */
[----:B------:R-:W-:-:S04]  /*da80*/  IMAD.WIDE.U32 R10, R3, UR6, R10 ;  /* 0x00000006030a7c25 */ /* 0x000fc8000f8e000a */
[----:B------:R-:W-:Y:S01]  /*da90*/  IMAD R0, R0, UR6, RZ ;  /* 0x0000000600007c24 */ /* 0x000fe2000f8e02ff */
[----:B------:R-:W-:Y:S01]  /*daa0*/  IADD3 R7, P1, R10, UR8, RZ ;  /* 0x000000080a077c10 */ /* 0x000fe2000ff3e0ff */
[C---:B------:R-:W-:Y:S01]  /*dab0*/  IMAD R13, R3.reuse, UR5, R4 ;  /* 0x00000005030d7c24 */ /* 0x040fe2000f8e0204 */
[----:B------:R-:W-:Y:S01]  /*dac0*/  ULDC.64 UR4, c[0x0][0x3e8] ;  /* 0x0000fa0000047ab9 */ /* 0x000fe20000000a00 */
[----:B------:R-:W-:Y:S01]  /*dad0*/  IMAD R3, R3, UR7, R0 ;  /* 0x0000000703037c24 */ /* 0x000fe2000f8e0200 */
[----:B------:R-:W-:Y:S01]  /*dae0*/  IADD3 R5, P0, R8, UR4, RZ ;  /* 0x0000000408057c10 */ /* 0x000fe2000ff1e0ff */
[----:B------:R-:W-:-:S03]  /*daf0*/  UMOV UR4, 0xffffffff ;  /* 0xffffffff00047882 */ /* 0x000fc60000000000 */
[----:B------:R-:W-:Y:S02]  /*db00*/  IADD3.X R6, R9, UR5, R13, P0, !PT ;  /* 0x0000000509067c10 */ /* 0x000fe400087fe40d */
[----:B------:R-:W-:Y:S01]  /*db10*/  IADD3.X R8, R11, UR9, R3, P1, !PT ;  /* 0x000000090b087c10 */ /* 0x000fe20008ffe403 */
[----:B------:R-:W-:Y:S06]  /*db20*/  BRA.DIV UR4, `(.L_x_1405) ;  /* 0x0000026204c87947 */ /* 0x000fec000b800000 */
[----:B------:R0:W2:Y:S04]  /*db30*/  SHFL.IDX PT, R0, R6, RZ, 0x1c1f ;  /* 0x001c1fff06007589 */ /* 0x0000a800000e0000 */
[----:B------:R0:W3:Y:S04]  /*db40*/  SHFL.IDX PT, R3, R5, RZ, 0x1c1f ;  /* 0x001c1fff05037589 */ /* 0x0000e800000e0000 */
[----:B------:R0:W4:Y:S04]  /*db50*/  SHFL.IDX PT, R4, R8, RZ, 0x1c1f ;  /* 0x001c1fff08047589 */ /* 0x00012800000e0000 */
[----:B-1----:R0:W1:Y:S02]  /*db60*/  SHFL.IDX PT, R14, R7, RZ, 0x1c1f ;  /* 0x001c1fff070e7589 */ /* 0x00206400000e0000 */
.L_x_1683:
[----:B------:R-:W5:Y:S01]  /*db70*/  LDL R9, [R1+0x10] ;  /* 0x0000100001097983 */ /* 0x000f620000100800 */
[----:B------:R-:W-:Y:S01]  /*db80*/  BSSY B1, `(.L_x_1406) ;  /* 0x000001c000017945 */ /* 0x000fe20003800000 */
[----:B------:R-:W-:Y:S02]  /*db90*/  CS2R R28, SRZ ;  /* 0x00000000001c7805 */ /* 0x000fe4000001ff00 */
[----:B------:R-:W-:Y:S02]  /*dba0*/  CS2R R24, SRZ ;  /* 0x0000000000187805 */ /* 0x000fe4000001ff00 */
[----:B------:R-:W-:Y:S02]  /*dbb0*/  CS2R R30, SRZ ;  /* 0x00000000001e7805 */ /* 0x000fe4000001ff00 */
[----:B------:R-:W-:Y:S01]  /*dbc0*/  CS2R R20, SRZ ;  /* 0x0000000000147805 */ /* 0x000fe2000001ff00 */
[----:B-----5:R-:W-:-:S05]  /*dbd0*/  IMAD R34, R9, R34, RZ ;  /* 0x0000002209227224 */ /* 0x020fca00078e02ff */
[----:B------:R-:W-:-:S13]  /*dbe0*/  ISETP.GE.AND P0, PT, R39, R34, PT ;  /* 0x000000222700720c */ /* 0x000fda0003f06270 */
[----:B------:R-:W-:Y:S05]  /*dbf0*/  @P0 BRA `(.L_x_1407) ;  /* 0x0000000000500947 */ /* 0x000fea0003800000 */
[----:B------:R-:W-:Y:S01]  /*dc00*/  ULDC UR4, c[0x0][0x3f4] ;  /* 0x0000fd0000047ab9 */ /* 0x000fe20000000800 */
[----:B------:R-:W-:Y:S02]  /*dc10*/  CS2R R30, SRZ ;  /* 0x00000000001e7805 */ /* 0x000fe4000001ff00 */
[----:B------:R-:W-:Y:S02]  /*dc20*/  ISETP.GE.AND P3, PT, R228, UR4, PT ;  /* 0x00000004e4007c0c */ /* 0x000fe4000bf66270 */
[----:B------:R-:W-:Y:S02]  /*dc30*/  CS2R R20, SRZ ;  /* 0x0000000000147805 */ /* 0x000fe4000001ff00 */
[----:B------:R-:W-:Y:S02]  /*dc40*/  ISETP.GE.AND P4, PT, R233, UR4, PT ;  /* 0x00000004e9007c0c */ /* 0x000fe4000bf86270 */
[----:B------:R-:W-:Y:S01]  /*dc50*/  CS2R R24, SRZ ;  /* 0x0000000000187805 */ /* 0x000fe2000001ff00 */
[----:B------:R-:W-:-:S06]  /*dc60*/  ULDC.64 UR6, c[0x0][0x208] ;  /* 0x0000820000067ab9 */ /* 0x000fcc0000000a00 */
[----:B---3--:R-:W-:-:S04]  /*dc70*/  @!P3 IADD3 R10, P0, R228, R3, RZ ;  /* 0x00000003e40ab210 */ /* 0x008fc80007f1e0ff */
[CC--:B-1----:R-:W-:Y:S02]  /*dc80*/  @!P4 IADD3 R26, P2, R233.reuse, R14.reuse, RZ ;  /* 0x0000000ee91ac210 */ /* 0x0c2fe40007f5e0ff */
[----:B------:R-:W-:Y:S01]  /*dc90*/  @!P4 IADD3 R12, P1, R233, R3, RZ ;  /* 0x00000003e90cc210 */ /* 0x000fe20007f3e0ff */
[----:B--2---:R-:W-:Y:S01]  /*dca0*/  @!P3 IMAD.X R11, R0, 0x1, R37, P0 ;  /* 0x00000001000bb824 */ /* 0x004fe200000e0625 */
[----:B------:R-:W-:Y:S02]  /*dcb0*/  @!P3 IADD3 R14, P0, R228, R14, RZ ;  /* 0x0000000ee40eb210 */ /* 0x000fe40007f1e0ff */
[----:B------:R-:W-:Y:S01]  /*dcc0*/  CS2R R28, SRZ ;  /* 0x00000000001c7805 */ /* 0x000fe2000001ff00 */
[--C-:B----4-:R-:W-:Y:S02]  /*dcd0*/  @!P4 IMAD.X R27, R4, 0x1, R35.reuse, P2 ;  /* 0x00000001041bc824 */ /* 0x110fe400010e0623 */
[----:B------:R-:W-:Y:S01]  /*dce0*/  @!P4 IMAD.X R13, R0, 0x1, R35, P1 ;  /* 0x00000001000dc824 */ /* 0x000fe200008e0623 */
[----:B------:R1:W5:Y:S01]  /*dcf0*/  @!P3 LD.E.64 R30, desc[UR6][R10.64] ;  /* 0x000000060a1eb980 */ /* 0x000362000c101b00 */
[----:B------:R-:W-:-:S03]  /*dd00*/  @!P3 IMAD.X R15, R4, 0x1, R37, P0 ;  /* 0x00000001040fb824 */ /* 0x000fc600000e0625 */
[----:B------:R1:W5:Y:S04]  /*dd10*/  @!P4 LD.E.64 R20, desc[UR6][R12.64] ;  /* 0x000000060c14c980 */ /* 0x000368000c101b00 */
[----:B------:R1:W5:Y:S04]  /*dd20*/  @!P4 LD.E.64 R24, desc[UR6][R26.64] ;  /* 0x000000061a18c980 */ /* 0x000368000c101b00 */
[----:B------:R1:W5:Y:S02]  /*dd30*/  @!P3 LD.E.64 R28, desc[UR6][R14.64] ;  /* 0x000000060e1cb980 */ /* 0x000364000c101b00 */
.L_x_1407:
[----:B------:R-:W-:Y:S05]  /*dd40*/  BSYNC B1 ;  /* 0x0000000000017941 */ /* 0x000fea0003800000 */
.L_x_1406:
[----:B------:R-:W-:Y:S01]  /*dd50*/  UMOV UR4, 0xffffffff ;  /* 0xffffffff00047882 */ /* 0x000fe20000000000 */
[----:B-1----:R-:W-:Y:S02]  /*dd60*/  CS2R R26, SRZ ;  /* 0x00000000001a7805 */ /* 0x002fe4000001ff00 */
[----:B------:R-:W-:Y:S05]  /*dd70*/  BRA.DIV UR4, `(.L_x_1408) ;  /* 0x0000026204a47947 */ /* 0x000fea000b800000 */
[----:B--2---:R1:W2:Y:S04]  /*dd80*/  SHFL.IDX PT, R0, R6, 0x1, 0x1c1f ;  /* 0x003c1f0006007f89 */ /* 0x0042a800000e0000 */
[----:B---3--:R1:W3:Y:S04]  /*dd90*/  SHFL.IDX PT, R3, R5, 0x1, 0x1c1f ;  /* 0x003c1f0005037f89 */ /* 0x0082e800000e0000 */
[----:B----4-:R1:W4:Y:S04]  /*dda0*/  SHFL.IDX PT, R4, R8, 0x1, 0x1c1f ;  /* 0x003c1f0008047f89 */ /* 0x01032800000e0000 */
[----:B------:R1:W0:Y:S02]  /*ddb0*/  SHFL.IDX PT, R14, R7, 0x1, 0x1c1f ;  /* 0x003c1f00070e7f89 */ /* 0x00022400000e0000 */
.L_x_1689:
[----:B01----:R-:W-:Y:S01]  /*ddc0*/  VIADD R5, R39, 0x40 ;  /* 0x0000004027057836 */ /* 0x003fe20000000000 */
[----:B------:R-:W-:Y:S01]  /*ddd0*/  BSSY B1, `(.L_x_1409) ;  /* 0x000001a000017945 */ /* 0x000fe20003800000 */
[----:B------:R-:W-:Y:S02]  /*dde0*/  CS2R R8, SRZ ;  /* 0x0000000000087805 */ /* 0x000fe4000001ff00 */
[----:B------:R-:W-:Y:S02]  /*ddf0*/  CS2R R12, SRZ ;  /* 0x00000000000c7805 */ /* 0x000fe4000001ff00 */
[----:B------:R-:W-:Y:S02]  /*de00*/  CS2R R10, SRZ ;  /* 0x00000000000a7805 */ /* 0x000fe4000001ff00 */
[----:B------:R-:W-:-:S13]  /*de10*/  ISETP.GE.AND P0, PT, R5, R34, PT ;  /* 0x000000220500720c */ /* 0x000fda0003f06270 */
[----:B------:R-:W-:Y:S05]  /*de20*/  @P0 BRA `(.L_x_1410) ;  /* 0x0000000000500947 */ /* 0x000fea0003800000 */
[----:B------:R-:W-:Y:S01]  /*de30*/  ULDC UR4, c[0x0][0x3f4] ;  /* 0x0000fd0000047ab9 */ /* 0x000fe20000000800 */
[----:B------:R-:W-:Y:S02]  /*de40*/  CS2R R10, SRZ ;  /* 0x00000000000a7805 */ /* 0x000fe4000001ff00 */
[----:B------:R-:W-:Y:S02]  /*de50*/  ISETP.GE.AND P4, PT, R228, UR4, PT ;  /* 0x00000004e4007c0c */ /* 0x000fe4000bf86270 */
[----:B------:R-:W-:Y:S02]  /*de60*/  CS2R R8, SRZ ;  /* 0x0000000000087805 */ /* 0x000fe4000001ff00 */
[----:B------:R-:W-:Y:S02]  /*de70*/  ISETP.GE.AND P5, PT, R233, UR4, PT ;  /* 0x00000004e9007c0c */ /* 0x000fe4000bfa6270 */
[----:B------:R-:W-:Y:S02]  /*de80*/  CS2R R12, SRZ ;  /* 0x00000000000c7805 */ /* 0x000fe4000001ff00 */
[----:B------:R-:W-:Y:S01]  /*de90*/  CS2R R26, SRZ ;  /* 0x00000000001a7805 */ /* 0x000fe2000001ff00 */
[----:B------:R-:W-:-:S04]  /*dea0*/  ULDC.64 UR6, c[0x0][0x208] ;  /* 0x0000820000067ab9 */ /* 0x000fc80000000a00 */
[----:B------:R-:W-:-:S04]  /*deb0*/  @!P4 IADD3 R38, P1, R228, R14, RZ ;  /* 0x0000000ee426c210 */ /* 0x000fc80007f3e0ff */
[CC--:B---3--:R-:W-:Y:S02]  /*dec0*/  @!P5 IADD3 R32, P2, R233.reuse, R3.reuse, RZ ;  /* 0x00000003e920d210 */ /* 0x0c8fe40007f5e0ff */
[----:B------:R-:W-:Y:S01]  /*ded0*/  @!P4 IADD3 R6, P0, R228, R3, RZ ;  /* 0x00000003e406c210 */ /* 0x000fe20007f1e0ff */
[----:B----4-:R-:W-:Y:S01]  /*dee0*/  @!P4 IMAD.X R39, R4, 0x1, R37, P1 ;  /* 0x000000010427c824 */ /* 0x010fe200008e0625 */
[----:B------:R-:W-:Y:S01]  /*def0*/  @!P5 IADD3 R14, P3, R233, R14, RZ ;  /* 0x0000000ee90ed210 */ /* 0x000fe20007f7e0ff */
[C---:B--2---:R-:W-:Y:S02]  /*df00*/  @!P5 IMAD.X R33, R0.reuse, 0x1, R35, P2 ;  /* 0x000000010021d824 */ /* 0x044fe400010e0623 */
[----:B------:R-:W-:Y:S01]  /*df10*/  @!P4 IMAD.X R7, R0, 0x1, R37, P0 ;  /* 0x000000010007c824 */ /* 0x000fe200000e0625 */
[----:B------:R0:W5:Y:S01]  /*df20*/  @!P4 LD.E.64 R26, desc[UR6][R38.64] ;  /* 0x00000006261ac980 */ /* 0x000162000c101b00 */
[----:B------:R-:W-:-:S03]  /*df30*/  @!P5 IMAD.X R15, R4, 0x1, R35, P3 ;  /* 0x00000001040fd824 */ /* 0x000fc600018e0623 */
[----:B------:R0:W5:Y:S04]  /*df40*/  @!P5 LD.E.64 R10, desc[UR6][R32.64] ;  /* 0x00000006200ad980 */ /* 0x000168000c101b00 */
[----:B------:R0:W5:Y:S04]  /*df50*/  @!P5 LD.E.64 R8, desc[UR6][R14.64] ;  /* 0x000000060e08d980 */ /* 0x000168000c101b00 */
[----:B------:R0:W5:Y:S02]  /*df60*/  @!P4 LD.E.64 R12, desc[UR6][R6.64] ;  /* 0x00000006060cc980 */ /* 0x000164000c101b00 */
.L_x_1410:
[----:B------:R-:W-:Y:S05]  /*df70*/  BSYNC B1 ;  /* 0x0000000000017941 */ /* 0x000fea0003800000 */
.L_x_1409:
[----:B--2---:R-:W2:Y:S04]  /*df80*/  LDL R0, [R1+0x9c] ;  /* 0x00009c0001007983 */ /* 0x004ea80000100800 */
[----:B----4-:R-:W4:Y:S01]  /*df90*/  LDL R4, [R1+0x84] ;  /* 0x0000840001047983 */ /* 0x010f220000100800 */
[----:B0-----:R-:W-:Y:S01]  /*dfa0*/  VIADDMNMX R14, R34, -R40, 0x80, PT ;  /* 0x00000080220e7446 */ /* 0x001fe20003800928 */
[----:B------:R-:W-:Y:S01]  /*dfb0*/  BSSY B1, `(.L_x_1411) ;  /* 0x0000013000017945 */ /* 0x000fe20003800000 */
[----:B------:R-:W-:Y:S02]  /*dfc0*/  LOP3.LUT P2, RZ, R230, 0x4, RZ, 0xc0, !PT ;  /* 0x00000004e6ff7812 */ /* 0x000fe4000784c0ff */
[----:B------:R-:W-:Y:S02]  /*dfd0*/  ISETP.GE.AND P1, PT, R23, R14, PT ;  /* 0x0000000e1700720c */ /* 0x000fe40003f26270 */
[----:B--2---:R-:W-:Y:S01]  /*dfe0*/  R2UR UR5, R0 ;  /* 0x00000000000572ca */ /* 0x004fe200000e0000 */
[----:B------:R-:W-:-:S05]  /*dff0*/  IMAD.SHL.U32 R0, R230, 0x80, RZ ;  /* 0x00000080e6007824 */ /* 0x000fca00078e00ff */
[----:B---3--:R-:W-:-:S04]  /*e000*/  LOP3.LUT R3, R0, 0x380, RZ, 0xc0, !PT ;  /* 0x0000038000037812 */ /* 0x008fc800078ec0ff */
[----:B------:R-:W-:Y:S02]  /*e010*/  LOP3.LUT R0, R3, 0x30, R18, 0xf8, !PT ;  /* 0x0000003003007812 */ /* 0x000fe400078ef812 */
[----:B------:R-:W-:Y:S01]  /*e020*/  SHF.R.U32.HI R3, RZ, 0x3, R3 ;  /* 0x00000003ff037819 */ /* 0x000fe20000011603 */
[----:B------:R-:W-:-:S03]  /*e030*/  ULEA.HI UR4, UR5, UR5, URZ, 0x1 ;  /* 0x0000000505047291 */ /* 0x000fc6000f8f083f */
[----:B------:R-:W-:Y:S01]  /*e040*/  LOP3.LUT R0, R0, R3, RZ, 0x3c, !PT ;  /* 0x0000000300007212 */ /* 0x000fe200078e3cff */
[----:B------:R-:W-:-:S03]  /*e050*/  ULOP3.LUT UR4, UR4, 0xfffffffe, URZ, 0xc0, !UPT ;  /* 0xfffffffe04047892 */ /* 0x000fc6000f8ec03f */
[----:B----4-:R-:W-:Y:S01]  /*e060*/  IADD3 R3, R17, R0, R4 ;  /* 0x0000000011037210 */ /* 0x010fe20007ffe004 */
[----:B------:R-:W-:-:S04]  /*e070*/  UIADD3 UR4, UR5, -UR4, URZ ;  /* 0x8000000405047290 */ /* 0x000fc8000fffe03f */
[C---:B------:R-:W-:Y:S02]  /*e080*/  VIADD R4, R3.reuse, 0x1c400 ;  /* 0x0001c40003047836 */ /* 0x040fe40000000000 */
[----:B------:R-:W-:Y:S02]  /*e090*/  IMAD.U32 R6, RZ, RZ, UR4 ;  /* 0x00000004ff067e24 */ /* 0x000fe4000f8e00ff */
[----:B------:R-:W-:-:S03]  /*e0a0*/  VIADD R0, R3, 0x1c440 ;  /* 0x0001c44003007836 */ /* 0x000fc60000000000 */
[----:B------:R-:W-:-:S04]  /*e0b0*/  SHF.L.U32 R6, R6, 0x1f, RZ ;  /* 0x0000001f06067819 */ /* 0x000fc800000006ff */
[----:B------:R-:W0:Y:S02]  /*e0c0*/  SYNCS.PHASECHK.TRANS64.TRYWAIT P0, [R17+URZ+0x2e800], R6 ;  /* 0x02e80006110075a7 */ /* 0x000e24000800017f */
[----:B0-----:R-:W-:Y:S05]  /*e0d0*/  @!P0 BRA `(.L_x_1412) ;  /* 0x00000260003c8947 */ /* 0x001fea0003800000 */
.L_x_1690:
[----:B------:R-:W-:Y:S05]  /*e0e0*/  BSYNC B1 ;  /* 0x0000000000017941 */ /* 0x000fea0003800000 */
.L_x_1411:
[----:B------:R-:W-:Y:S01]  /*e0f0*/  BSSY B1, `(.L_x_1413) ;  /* 0x00000fa000017945 */ /* 0x000fe20003800000 */
[----:B------:R-:W-:-:S03]  /*e100*/  @P2 VIADD R0, R4, 0xffffffc0 ;  /* 0xffffffc004002836 */ /* 0x000fc60000000000 */
[----:B------:R-:W-:Y:S05]  /*e110*/  @P1 BRA `(.L_x_1414) ;  /* 0x0000000c00dc1947 */ /* 0x000fea0003800000 */
[----:B------:R-:W1:Y:S01]  /*e120*/  LDC R4, c[0x0][0x3f4] ;  /* 0x0000fd00ff047b82 */ /* 0x000e620000000800 */
[----:B------:R-:W-:Y:S01]  /*e130*/  BSSY B2, `(.L_x_1415) ;  /* 0x000007a000027945 */ /* 0x000fe20003800000 */
[-C--:B-1----:R-:W-:Y:S02]  /*e140*/  ISETP.GE.AND P0, PT, R228, R4.reuse, PT ;  /* 0x00000004e400720c */ /* 0x082fe40003f06270 */
[----:B------:R-:W-:-:S11]  /*e150*/  ISETP.GE.AND P1, PT, R233, R4, PT ;  /* 0x00000004e900720c */ /* 0x000fd60003f26270 */
[----:B------:R-:W-:Y:S05]  /*e160*/  @P0 BRA `(.L_x_1416) ;  /* 0x0000000400d80947 */ /* 0x000fea0003800000 */
[----:B0-----:R-:W0:Y:S01]  /*e170*/  LDS.128 R4, [R3+0x1c400] ;  /* 0x01c4000003047984 */ /* 0x001e220000000c00 */
[----:B-----5:R-:W-:Y:S02]  /*e180*/  SHF.R.U32.HI R32, RZ, 0x8, R30 ;  /* 0x00000008ff207819 */ /* 0x020fe4000001161e */
[----:B------:R-:W-:Y:S02]  /*e190*/  LOP3.LUT R15, R30, 0xff, RZ, 0xc0, !PT ;  /* 0x000000ff1e0f7812 */ /* 0x000fe400078ec0ff */
[----:B------:R-:W-:Y:S02]  /*e1a0*/  LOP3.LUT R32, R32, 0xff, RZ, 0xc0, !PT ;  /* 0x000000ff20207812 */ /* 0x000fe400078ec0ff */
[----:B------:R-:W-:Y:S02]  /*e1b0*/  SHF.R.U32.HI R34, RZ, 0x8, R31 ;  /* 0x00000008ff227819 */ /* 0x000fe4000001161f */
[----:B------:R-:W-:Y:S02]  /*e1c0*/  SHF.R.U32.HI R38, RZ, 0x8, R29 ;  /* 0x00000008ff267819 */ /* 0x000fe4000001161d */
[----:B------:R-:W-:-:S02]  /*e1d0*/  PRMT R15, R32, 0x7604, R15 ;  /* 0x00007604200f7816 */ /* 0x000fc4000000000f */
[----:B------:R-:W-:Y:S02]  /*e1e0*/  LOP3.LUT R33, R31, 0xff, RZ, 0xc0, !PT ;  /* 0x000000ff1f217812 */ /* 0x000fe400078ec0ff */
[----:B------:R-:W-:Y:S02]  /*e1f0*/  LOP3.LUT R34, R34, 0xff, RZ, 0xc0, !PT ;  /* 0x000000ff22227812 */ /* 0x000fe400078ec0ff */
[----:B------:R-:W-:Y:S02]  /*e200*/  SHF.R.U32.HI R40, RZ, 0x10, R31 ;  /* 0x00000010ff287819 */ /* 0x000fe4000001161f */
[----:B------:R-:W-:Y:S02]  /*e210*/  SHF.R.U32.HI R32, RZ, 0x8, R28 ;  /* 0x00000008ff207819 */ /* 0x000fe4000001161c */
[----:B------:R-:W-:Y:S02]  /*e220*/  SHF.R.U32.HI R39, RZ, 0x10, R29 ;  /* 0x00000010ff277819 */ /* 0x000fe4000001161d */
[----:B------:R-:W-:-:S02]  /*e230*/  LOP3.LUT R37, R29, 0xff, RZ, 0xc0, !PT ;  /* 0x000000ff1d257812 */ /* 0x000fc400078ec0ff */
[----:B------:R-:W-:Y:S01]  /*e240*/  LOP3.LUT R38, R38, 0xff, RZ, 0xc0, !PT ;  /* 0x000000ff26267812 */ /* 0x000fe200078ec0ff */
[----:B------:R-:W-:Y:S01]  /*e250*/  IMAD.U32 R39, R39, 0x10000, RZ ;  /* 0x0001000027277824 */ /* 0x000fe200078e00ff */
[----:B------:R-:W-:Y:S02]  /*e260*/  PRMT R33, R34, 0x7604, R33 ;  /* 0x0000760422217816 */ /* 0x000fe40000000021 */
[----:B------:R-:W-:Y:S01]  /*e270*/  LOP3.LUT R35, R32, 0xff, RZ, 0xc0, !PT ;  /* 0x000000ff20237812 */ /* 0x000fe200078ec0ff */
[----:B------:R-:W-:Y:S01]  /*e280*/  IMAD.U32 R32, R40, 0x10000, RZ ;  /* 0x0001000028207824 */ /* 0x000fe200078e00ff */
[----:B------:R-:W-:Y:S02]  /*e290*/  LOP3.LUT R34, R28, 0xff, RZ, 0xc0, !PT ;  /* 0x000000ff1c227812 */ /* 0x000fe400078ec0ff */
[----:B------:R-:W-:Y:S02]  /*e2a0*/  PRMT R38, R38, 0x7604, R37 ;  /* 0x0000760426267816 */ /* 0x000fe40000000025 */
[----:B------:R-:W-:-:S02]  /*e2b0*/  PRMT R37, R35, 0x7604, R34 ;  /* 0x0000760423257816 */ /* 0x000fc40000000022 */
[----:B------:R-:W-:Y:S02]  /*e2c0*/  LOP3.LUT R35, R33, 0xff0000, R32, 0xf8, !PT ;  /* 0x00ff000021237812 */ /* 0x000fe400078ef820 */
[----:B------:R-:W-:Y:S02]  /*e2d0*/  LOP3.LUT R39, R38, 0xff0000, R39, 0xf8, !PT ;  /* 0x00ff000026277812 */ /* 0x000fe400078ef827 */
[----:B------:R-:W-:Y:S02]  /*e2e0*/  LOP3.LUT R35, R35, 0xff000000, R31, 0xf8, !PT ;  /* 0xff00000023237812 */ /* 0x000fe400078ef81f */
[----:B------:R-:W-:Y:S02]  /*e2f0*/  LOP3.LUT R39, R39, 0xff000000, R29, 0xf8, !PT ;  /* 0xff00000027277812 */ /* 0x000fe400078ef81d */
[----:B------:R-:W-:Y:S02]  /*e300*/  LOP3.LUT R33, R15, 0xff0000, R30, 0xf8, !PT ;  /* 0x00ff00000f217812 */ /* 0x000fe400078ef81e */
[----:B0-----:R-:W-:-:S02]  /*e310*/  F2FP.F16.E4M3.UNPACK_B R15, R6.H1 ;  /* 0x00000006ff0f723e */ /* 0x001fc400030006ff */
[----:B------:R-:W-:Y:S02]  /*e320*/  F2FP.F16.E4M3.UNPACK_B R38, R39 ;  /* 0x00000027ff26723e */ /* 0x000fe400020006ff */
[----:B------:R-:W-:Y:S02]  /*e330*/  F2FP.F16.E4M3.UNPACK_B R32, R35 ;  /* 0x00000023ff20723e */ /* 0x000fe400020006ff */
[----:B------:R-:W-:Y:S01]  /*e340*/  LOP3.LUT R33, R33, 0xff000000, R30, 0xf8, !PT ;  /* 0xff00000021217812 */ /* 0x000fe200078ef81e */
[--C-:B------:R-:W-:Y:S01]  /*e350*/  HADD2.F32 R30, -RZ, R15.reuse.H0_H0 ;  /* 0x2000000fff1e7230 */ /* 0x100fe20000004100 */
[--C-:B------:R-:W-:Y:S01]  /*e360*/  LOP3.LUT R37, R37, 0xff0000, R28.reuse, 0xf8, !PT ;  /* 0x00ff000025257812 */ /* 0x100fe200078ef81c */
[----:B------:R-:W-:Y:S01]  /*e370*/  HADD2.F32 R15, -RZ, R15.H1_H1 ;  /* 0x3000000fff0f7230 */ /* 0x000fe20000004100 */
[----:B------:R-:W-:Y:S01]  /*e380*/  F2FP.F16.E4M3.UNPACK_B R29, R6 ;  /* 0x00000006ff1d723e */ /* 0x000fe200020006ff */
[----:B------:R-:W-:Y:S01]  /*e390*/  HADD2.F32 R40, -RZ, R38.H1_H1 ;  /* 0x30000026ff287230 */ /* 0x000fe20000004100 */
[----:B------:R-:W-:Y:S01]  /*e3a0*/  LOP3.LUT R37, R37, 0xff000000, R28, 0xf8, !PT ;  /* 0xff00000025257812 */ /* 0x000fe200078ef81c */
[----:B------:R-:W-:Y:S01]  /*e3b0*/  HADD2.F32 R34, -RZ, R32.H1_H1 ;  /* 0x30000020ff227230 */ /* 0x000fe20000004100 */
[----:B------:R-:W-:Y:S01]  /*e3c0*/  F2FP.F16.E4M3.UNPACK_B R28, R5.H1 ;  /* 0x00000005ff1c723e */ /* 0x000fe200030006ff */
[----:B------:R-:W-:-:S02]  /*e3d0*/  HADD2.F32 R38, -RZ, R38.H0_H0 ;  /* 0x20000026ff267230 */ /* 0x000fc40000004100 */
[C---:B------:R-:W-:Y:S01]  /*e3e0*/  FMUL.FTZ R41, R15.reuse, R40 ;  /* 0x000000280f297220 */ /* 0x040fe20000410000 */
[----:B------:R-:W-:Y:S02]  /*e3f0*/  HADD2.F32 R32, -RZ, R32.H0_H0 ;  /* 0x20000020ff207230 */ /* 0x000fe40000004100 */
[-C--:B------:R-:W-:Y:S01]  /*e400*/  FMUL.FTZ R43, R15, R34.reuse ;  /* 0x000000220f2b7220 */ /* 0x080fe20000410000 */
[----:B------:R-:W-:Y:S01]  /*e410*/  F2FP.F16.E4M3.UNPACK_B R15, R5 ;  /* 0x00000005ff0f723e */ /* 0x000fe200020006ff */
[--C-:B------:R-:W-:Y:S01]  /*e420*/  HADD2.F32 R5, -RZ, R29.reuse.H1_H1 ;  /* 0x3000001dff057230 */ /* 0x100fe20000004100 */
[----:B------:R-:W-:Y:S01]  /*e430*/  F2FP.F16.E4M3.UNPACK_B R31, R7 ;  /* 0x00000007ff1f723e */ /* 0x000fe200020006ff */
[C---:B------:R-:W-:Y:S01]  /*e440*/  FFMA.FTZ R42, R30.reuse, R34, -R41 ;  /* 0x000000221e2a7223 */ /* 0x040fe20000010829 */
        /* <DEDUP_REMOVED lines=8> */
[----:B------:R-:W-:-:S02]  /*e4d0*/  HADD2.F32 R34, -RZ, R39.H0_H0 ;  /* 0x20000027ff227230 */ /* 0x000fc40000004100 */
[C---:B------:R-:W-:Y:S01]  /*e4e0*/  FFMA.FTZ R40, R29.reuse, R32, -R30 ;  /* 0x000000201d287223 */ /* 0x040fe2000001081e */
[----:B------:R-:W-:Y:S02]  /*e4f0*/  HADD2.F32 R30, -RZ, R35.H0_H0 ;  /* 0x20000023ff1e7230 */ /* 0x000fe40000004100 */
[----:B------:R-:W-:Y:S01]  /*e500*/  FFMA.FTZ R41, R29, R38, R41 ;  /* 0x000000261d297223 */ /* 0x000fe20000010029 */
[----:B------:R-:W-:Y:S02]  /*e510*/  HADD2.F32 R31, -RZ, R31.H0_H0 ;  /* 0x2000001fff1f7230 */ /* 0x000fe40000004100 */
[C---:B------:R-:W-:Y:S01]  /*e520*/  FMUL.FTZ R32, R5.reuse, R34 ;  /* 0x0000002205207220 */ /* 0x040fe20000410000 */
[----:B------:R-:W-:Y:S02]  /*e530*/  HADD2.F32 R38, -RZ, R39.H1_H1 ;  /* 0x30000027ff267230 */ /* 0x000fe40000004100 */
[----:B------:R-:W-:Y:S01]  /*e540*/  FMUL.FTZ R44, R5, R30 ;  /* 0x0000001e052c7220 */ /* 0x000fe20000410000 */
[----:B------:R-:W-:-:S02]  /*e550*/  HADD2.F32 R29, -RZ, R7.H1_H1 ;  /* 0x30000007ff1d7230 */ /* 0x000fc40000004100 */
[C---:B------:R-:W-:Y:S01]  /*e560*/  FFMA.FTZ R39, R31.reuse, R30, -R32 ;  /* 0x0000001e1f277223 */ /* 0x040fe20000010820 */
[----:B------:R-:W-:Y:S02]  /*e570*/  HADD2.F32 R30, -RZ, R35.H1_H1 ;  /* 0x30000023ff1e7230 */ /* 0x000fe40000004100 */
[----:B------:R-:W-:Y:S01]  /*e580*/  FFMA.FTZ R44, R31, R34, R44 ;  /* 0x000000221f2c7223 */ /* 0x000fe2000001002c */
[----:B------:R-:W-:Y:S01]  /*e590*/  F2FP.F16.E4M3.UNPACK_B R6, R4 ;  /* 0x00000004ff06723e */ /* 0x000fe200020006ff */
[----:B------:R-:W-:Y:S02]  /*e5a0*/  HADD2.F32 R5, -RZ, R7.H0_H0 ;  /* 0x20000007ff057230 */ /* 0x000fe40000004100 */
[C---:B------:R-:W-:Y:S01]  /*e5b0*/  FMUL.FTZ R32, R29.reuse, R38 ;  /* 0x000000261d207220 */ /* 0x040fe20000410000 */
[----:B------:R-:W-:Y:S01]  /*e5c0*/  FMUL.FTZ R34, R29, R30 ;  /* 0x0000001e1d227220 */ /* 0x000fe20000410000 */
[----:B------:R-:W-:Y:S02]  /*e5d0*/  F2FP.F16.E4M3.UNPACK_B R4, R4.H1 ;  /* 0x00000004ff04723e */ /* 0x000fe400030006ff */
[----:B------:R-:W-:Y:S01]  /*e5e0*/  F2FP.F16.E4M3.UNPACK_B R31, R37 ;  /* 0x00000025ff1f723e */ /* 0x000fe200020006ff */
[C---:B------:R-:W-:Y:S01]  /*e5f0*/  FFMA.FTZ R45, R5.reuse, R30, -R32 ;  /* 0x0000001e052d7223 */ /* 0x040fe20000010820 */
[-C--:B------:R-:W-:Y:S01]  /*e600*/  F2FP.F16.E4M3.UNPACK_B R29, R33.reuse ;  /* 0x00000021ff1d723e */ /* 0x080fe200020006ff */
[----:B------:R-:W-:Y:S01]  /*e610*/  FFMA.FTZ R46, R5, R38, R34 ;  /* 0x00000026052e7223 */ /* 0x000fe20000010022 */
[----:B------:R-:W-:Y:S01]  /*e620*/  HADD2.F32 R7, -RZ, R4.H1_H1 ;  /* 0x30000004ff077230 */ /* 0x000fe20000004100 */
[----:B------:R-:W-:Y:S01]  /*e630*/  F2FP.F16.E4M3.UNPACK_B R33, R33.H1 ;  /* 0x00000021ff21723e */ /* 0x000fe200030006ff */
[----:B------:R-:W-:Y:S01]  /*e640*/  HADD2.F32 R32, -RZ, R31.H1_H1 ;  /* 0x3000001fff207230 */ /* 0x000fe20000004100 */
[----:B------:R-:W-:Y:S01]  /*e650*/  F2FP.F16.E4M3.UNPACK_B R37, R37.H1 ;  /* 0x00000025ff25723e */ /* 0x000fe200030006ff */
[----:B------:R-:W-:-:S02]  /*e660*/  HADD2.F32 R30, -RZ, R29.H1_H1 ;  /* 0x3000001dff1e7230 */ /* 0x000fc40000004100 */
[----:B------:R-:W-:Y:S02]  /*e670*/  HADD2.F32 R5, -RZ, R4.H0_H0 ;  /* 0x20000004ff057230 */ /* 0x000fe40000004100 */
[C---:B------:R-:W-:Y:S01]  /*e680*/  FMUL.FTZ R34, R7.reuse, R32 ;  /* 0x0000002007227220 */ /* 0x040fe20000410000 */
[----:B------:R-:W-:Y:S02]  /*e690*/  HADD2.F32 R31, -RZ, R31.H0_H0 ;  /* 0x2000001fff1f7230 */ /* 0x000fe40000004100 */
[-C--:B------:R-:W-:Y:S01]  /*e6a0*/  FMUL.FTZ R38, R7, R30.reuse ;  /* 0x0000001e07267220 */ /* 0x080fe20000410000 */
[--C-:B------:R-:W-:Y:S02]  /*e6b0*/  HADD2.F32 R4, -RZ, R6.reuse.H1_H1 ;  /* 0x30000006ff047230 */ /* 0x100fe40000004100 */
[C---:B------:R-:W-:Y:S01]  /*e6c0*/  FFMA.FTZ R34, R5.reuse, R30, -R34 ;  /* 0x0000001e05227223 */ /* 0x040fe20000010822 */
[----:B------:R-:W-:Y:S02]  /*e6d0*/  HADD2.F32 R29, -RZ, R29.H0_H0 ;  /* 0x2000001dff1d7230 */ /* 0x000fe40000004100 */
[----:B------:R-:W-:Y:S01]  /*e6e0*/  FFMA.FTZ R35, R5, R32, R38 ;  /* 0x0000002005237223 */ /* 0x000fe20000010026 */
[----:B------:R-:W-:-:S02]  /*e6f0*/  HADD2.F32 R6, -RZ, R6.H0_H0 ;  /* 0x20000006ff067230 */ /* 0x000fc40000004100 */
[C---:B------:R-:W-:Y:S01]  /*e700*/  FMUL.FTZ R7, R4.reuse, R31 ;  /* 0x0000001f04077220 */ /* 0x040fe20000410000 */
[--C-:B------:R-:W-:Y:S02]  /*e710*/  HADD2.F32 R5, -RZ, R28.reuse.H1_H1 ;  /* 0x3000001cff057230 */ /* 0x100fe40000004100 */
[-C--:B------:R-:W-:Y:S01]  /*e720*/  FMUL.FTZ R4, R4, R29.reuse ;  /* 0x0000001d04047220 */ /* 0x080fe20000410000 */
[----:B------:R-:W-:Y:S02]  /*e730*/  HADD2.F32 R28, -RZ, R28.H0_H0 ;  /* 0x2000001cff1c7230 */ /* 0x000fe40000004100 */
[C---:B------:R-:W-:Y:S01]  /*e740*/  FFMA.FTZ R29, R6.reuse, R29, -R7 ;  /* 0x0000001d061d7223 */ /* 0x040fe20000010807 */
[----:B------:R-:W-:Y:S02]  /*e750*/  HADD2.F32 R7, -RZ, R37.H1_H1 ;  /* 0x30000025ff077230 */ /* 0x000fe40000004100 */
[----:B------:R-:W-:Y:S01]  /*e760*/  FFMA.FTZ R30, R6, R31, R4 ;  /* 0x0000001f061e7223 */ /* 0x000fe20000010004 */
[----:B------:R-:W-:-:S02]  /*e770*/  HADD2.F32 R6, -RZ, R33.H1_H1 ;  /* 0x30000021ff067230 */ /* 0x000fc40000004100 */
[----:B------:R-:W-:Y:S02]  /*e780*/  HADD2.F32 R37, -RZ, R37.H0_H0 ;  /* 0x20000025ff257230 */ /* 0x000fe40000004100 */
[C---:B------:R-:W-:Y:S01]  /*e790*/  FMUL.FTZ R31, R5.reuse, R7 ;  /* 0x00000007051f7220 */ /* 0x040fe20000410000 */
[----:B------:R-:W-:Y:S02]  /*e7a0*/  HADD2.F32 R4, -RZ, R15.H1_H1 ;  /* 0x3000000fff047230 */ /* 0x000fe40000004100 */
[-C--:B------:R-:W-:Y:S01]  /*e7b0*/  FMUL.FTZ R38, R5, R6.reuse ;  /* 0x0000000605267220 */ /* 0x080fe20000410000 */
[----:B------:R-:W-:Y:S02]  /*e7c0*/  HADD2.F32 R33, -RZ, R33.H0_H0 ;  /* 0x20000021ff217230 */ /* 0x000fe40000004100 */
[----:B------:R-:W-:Y:S01]  /*e7d0*/  FFMA.FTZ R31, R28, R6, -R31 ;  /* 0x000000061c1f7223 */ /* 0x000fe2000001081f */
[----:B------:R-:W-:Y:S02]  /*e7e0*/  HADD2.F32 R15, -RZ, R15.H0_H0 ;  /* 0x2000000fff0f7230 */ /* 0x000fe40000004100 */
[----:B------:R-:W-:Y:S01]  /*e7f0*/  FMUL.FTZ R32, R4, R37 ;  /* 0x0000002504207220 */ /* 0x000fe20000410000 */
[----:B------:R-:W-:Y:S01]  /*e800*/  FFMA.FTZ R38, R28, R7, R38 ;  /* 0x000000071c267223 */ /* 0x000fe20000010026 */
[-C--:B------:R-:W-:Y:S01]  /*e810*/  FMUL.FTZ R4, R4, R33.reuse ;  /* 0x0000002104047220 */ /* 0x080fe20000410000 */
[----:B------:R-:W-:Y:S01]  /*e820*/  F2FP.SATFINITE.E4M3.F32.PACK_AB_MERGE_C R6, R43, R42, RZ ;  /* 0x0000002a2b06723e */ /* 0x000fe200048070ff */
[C---:B------:R-:W-:Y:S01]  /*e830*/  FFMA.FTZ R5, R15.reuse, R33, -R32 ;  /* 0x000000210f057223 */ /* 0x040fe20000010820 */
[----:B------:R-:W-:Y:S01]  /*e840*/  F2FP.SATFINITE.E4M3.F32.PACK_AB_MERGE_C R7, R46, R45, RZ ;  /* 0x0000002d2e07723e */ /* 0x000fe200048070ff */
[----:B------:R-:W-:Y:S01]  /*e850*/  FFMA.FTZ R28, R15, R37, R4 ;  /* 0x000000250f1c7223 */ /* 0x000fe20000010004 */
[----:B------:R-:W-:-:S02]  /*e860*/  F2FP.SATFINITE.E4M3.F32.PACK_AB_MERGE_C R4, R35, R34, RZ ;  /* 0x000000222304723e */ /* 0x000fc400048070ff */
[----:B------:R-:W-:Y:S02]  /*e870*/  F2FP.SATFINITE.E4M3.F32.PACK_AB_MERGE_C R31, R38, R31, RZ ;  /* 0x0000001f261f723e */ /* 0x000fe400048070ff */
[----:B------:R-:W-:Y:S02]  /*e880*/  F2FP.SATFINITE.E4M3.F32.PACK_AB_MERGE_C R6, R41, R40, R6 ;  /* 0x000000282906723e */ /* 0x000fe40004807006 */
[----:B------:R-:W-:Y:S02]  /*e890*/  F2FP.SATFINITE.E4M3.F32.PACK_AB_MERGE_C R7, R44, R39, R7 ;  /* 0x000000272c07723e */ /* 0x000fe40004807007 */
[----:B------:R-:W-:Y:S02]  /*e8a0*/  F2FP.SATFINITE.E4M3.F32.PACK_AB_MERGE_C R4, R30, R29, R4 ;  /* 0x0000001d1e04723e */ /* 0x000fe40004807004 */
[----:B------:R-:W-:-:S05]  /*e8b0*/  F2FP.SATFINITE.E4M3.F32.PACK_AB_MERGE_C R5, R28, R5, R31 ;  /* 0x000000051c05723e */ /* 0x000fca000480701f */
[----:B------:R1:W-:Y:S02]  /*e8c0*/  STS.128 [R3+0x1c400], R4 ;  /* 0x01c4000403007388 */ /* 0x0003e40000000c00 */
.L_x_1416:
[----:B------:R-:W-:Y:S05]  /*e8d0*/  BSYNC B2 ;  /* 0x0000000000027941 */ /* 0x000fea0003800000 */
.L_x_1415:
[----:B------:R-:W-:Y:S05]  /*e8e0*/  @P1 BRA `(.L_x_1414) ;  /* 0x0000000400e81947 */ /* 0x000fea0003800000 */
[----:B01----:R-:W0:Y:S01]  /*e8f0*/  LDS.128 R4, [R0] ;  /* 0x0000000000047984 */ /* 0x003e220000000c00 */
[----:B-----5:R-:W-:Y:S02]  /*e900*/  SHF.R.U32.HI R29, RZ, 0x8, R21 ;  /* 0x00000008ff1d7819 */ /* 0x020fe40000011615 */
[----:B------:R-:W-:Y:S02]  /*e910*/  SHF.R.U32.HI R34, RZ, 0x8, R25 ;  /* 0x00000008ff227819 */ /* 0x000fe40000011619 */
[----:B------:R-:W-:Y:S02]  /*e920*/  SHF.R.U32.HI R31, RZ, 0x8, R24 ;  /* 0x00000008ff1f7819 */ /* 0x000fe40000011618 */
[----:B------:R-:W-:Y:S02]  /*e930*/  LOP3.LUT R30, R21, 0xff, RZ, 0xc0, !PT ;  /* 0x000000ff151e7812 */ /* 0x000fe400078ec0ff */
[----:B------:R-:W-:Y:S02]  /*e940*/  LOP3.LUT R35, R25, 0xff, RZ, 0xc0, !PT ;  /* 0x000000ff19237812 */ /* 0x000fe400078ec0ff */
[----:B------:R-:W-:-:S02]  /*e950*/  LOP3.LUT R29, R29, 0xff, RZ, 0xc0, !PT ;  /* 0x000000ff1d1d7812 */ /* 0x000fc400078ec0ff */
[----:B------:R-:W-:Y:S02]  /*e960*/  LOP3.LUT R34, R34, 0xff, RZ, 0xc0, !PT ;  /* 0x000000ff22227812 */ /* 0x000fe400078ec0ff */
[----:B------:R-:W-:Y:S02]  /*e970*/  SHF.R.U32.HI R15, RZ, 0x8, R20 ;  /* 0x00000008ff0f7819 */ /* 0x000fe40000011614 */
[----:B------:R-:W-:Y:S02]  /*e980*/  LOP3.LUT R32, R31, 0xff, RZ, 0xc0, !PT ;  /* 0x000000ff1f207812 */ /* 0x000fe400078ec0ff */
[----:B------:R-:W-:Y:S02]  /*e990*/  PRMT R31, R29, 0x7604, R30 ;  /* 0x000076041d1f7816 */ /* 0x000fe4000000001e */
[----:B------:R-:W-:Y:S02]  /*e9a0*/  PRMT R35, R34, 0x7604, R35 ;  /* 0x0000760422237816 */ /* 0x000fe40000000023 */
[----:B------:R-:W-:-:S02]  /*e9b0*/  SHF.R.U32.HI R30, RZ, 0x10, R21 ;  /* 0x00000010ff1e7819 */ /* 0x000fc40000011615 */
[----:B------:R-:W-:Y:S02]  /*e9c0*/  SHF.R.U32.HI R34, RZ, 0x10, R25 ;  /* 0x00000010ff227819 */ /* 0x000fe40000011619 */
[----:B------:R-:W-:Y:S02]  /*e9d0*/  LOP3.LUT R28, R20, 0xff, RZ, 0xc0, !PT ;  /* 0x000000ff141c7812 */ /* 0x000fe400078ec0ff */
[----:B------:R-:W-:Y:S02]  /*e9e0*/  LOP3.LUT R15, R15, 0xff, RZ, 0xc0, !PT ;  /* 0x000000ff0f0f7812 */ /* 0x000fe400078ec0ff */
[----:B------:R-:W-:Y:S02]  /*e9f0*/  LOP3.LUT R30, R30, 0xff, RZ, 0xc0, !PT ;  /* 0x000000ff1e1e7812 */ /* 0x000fe400078ec0ff */
[----:B------:R-:W-:Y:S02]  /*ea00*/  LOP3.LUT R34, R34, 0xff, RZ, 0xc0, !PT ;  /* 0x000000ff22227812 */ /* 0x000fe400078ec0ff */
[----:B------:R-:W-:-:S02]  /*ea10*/  PRMT R28, R15, 0x7604, R28 ;  /* 0x000076040f1c7816 */ /* 0x000fc4000000001c */
[----:B------:R-:W-:Y:S02]  /*ea20*/  LOP3.LUT R33, R24, 0xff, RZ, 0xc0, !PT ;  /* 0x000000ff18217812 */ /* 0x000fe400078ec0ff */
[----:B------:R-:W-:Y:S02]  /*ea30*/  SHF.R.U32.HI R15, RZ, 0x10, R20 ;  /* 0x00000010ff0f7819 */ /* 0x000fe40000011614 */
[----:B------:R-:W-:Y:S02]  /*ea40*/  SHF.R.U32.HI R29, RZ, 0x10, R24 ;  /* 0x00000010ff1d7819 */ /* 0x000fe40000011618 */
[----:B------:R-:W-:Y:S02]  /*ea50*/  PRMT R31, R30, 0x7054, R31 ;  /* 0x000070541e1f7816 */ /* 0x000fe4000000001f */
[----:B------:R-:W-:Y:S02]  /*ea60*/  PRMT R35, R34, 0x7054, R35 ;  /* 0x0000705422237816 */ /* 0x000fe40000000023 */
[----:B------:R-:W-:-:S02]  /*ea70*/  PRMT R33, R32, 0x7604, R33 ;  /* 0x0000760420217816 */ /* 0x000fc40000000021 */
[----:B------:R-:W-:Y:S02]  /*ea80*/  LOP3.LUT R15, R15, 0xff, RZ, 0xc0, !PT ;  /* 0x000000ff0f0f7812 */ /* 0x000fe400078ec0ff */
[----:B------:R-:W-:Y:S02]  /*ea90*/  LOP3.LUT R32, R29, 0xff, RZ, 0xc0, !PT ;  /* 0x000000ff1d207812 */ /* 0x000fe400078ec0ff */
[----:B------:R-:W-:Y:S02]  /*eaa0*/  LOP3.LUT R35, R35, 0xff000000, R25, 0xf8, !PT ;  /* 0xff00000023237812 */ /* 0x000fe400078ef819 */
[----:B------:R-:W-:Y:S02]  /*eab0*/  LOP3.LUT R31, R31, 0xff000000, R21, 0xf8, !PT ;  /* 0xff0000001f1f7812 */ /* 0x000fe400078ef815 */
[----:B------:R-:W-:Y:S02]  /*eac0*/  PRMT R29, R15, 0x7054, R28 ;  /* 0x000070540f1d7816 */ /* 0x000fe4000000001c */
[----:B------:R-:W-:-:S02]  /*ead0*/  PRMT R33, R32, 0x7054, R33 ;  /* 0x0000705420217816 */ /* 0x000fc40000000021 */
[-C--:B0-----:R-:W-:Y:S02]  /*eae0*/  F2FP.F16.E4M3.UNPACK_B R15, R6.reuse.H1 ;  /* 0x00000006ff0f723e */ /* 0x081fe400030006ff */
[----:B------:R-:W-:Y:S02]  /*eaf0*/  F2FP.F16.E4M3.UNPACK_B R32, R35 ;  /* 0x00000023ff20723e */ /* 0x000fe400020006ff */
[----:B------:R-:W-:Y:S02]  /*eb00*/  F2FP.F16.E4M3.UNPACK_B R28, R31 ;  /* 0x0000001fff1c723e */ /* 0x000fe400020006ff */
[----:B------:R-:W-:Y:S01]  /*eb10*/  LOP3.LUT R33, R33, 0xff000000, R24, 0xf8, !PT ;  /* 0xff00000021217812 */ /* 0x000fe200078ef818 */
[--C-:B------:R-:W-:Y:S01]  /*eb20*/  HADD2.F32 R24, -RZ, R15.reuse.H0_H0 ;  /* 0x2000000fff187230 */ /* 0x100fe20000004100 */
[----:B------:R-:W-:Y:S01]  /*eb30*/  F2FP.F16.E4M3.UNPACK_B R21, R6 ;  /* 0x00000006ff15723e */ /* 0x000fe200020006ff */
[----:B------:R-:W-:Y:S01]  /*eb40*/  HADD2.F32 R15, -RZ, R15.H1_H1 ;  /* 0x3000000fff0f7230 */ /* 0x000fe20000004100 */
[----:B------:R-:W-:Y:S01]  /*eb50*/  LOP3.LUT R29, R29, 0xff000000, R20, 0xf8, !PT ;  /* 0xff0000001d1d7812 */ /* 0x000fe200078ef814 */
[----:B------:R-:W-:Y:S01]  /*eb60*/  HADD2.F32 R34, -RZ, R32.H1_H1 ;  /* 0x30000020ff227230 */ /* 0x000fe20000004100 */
[----:B------:R-:W-:Y:S01]  /*eb70*/  F2FP.F16.E4M3.UNPACK_B R20, R5.H1 ;  /* 0x00000005ff14723e */ /* 0x000fe200030006ff */
[----:B------:R-:W-:Y:S01]  /*eb80*/  HADD2.F32 R30, -RZ, R28.H1_H1 ;  /* 0x3000001cff1e7230 */ /* 0x000fe20000004100 */
[----:B------:R-:W-:Y:S01]  /*eb90*/  F2FP.F16.E4M3.UNPACK_B R25, R7 ;  /* 0x00000007ff19723e */ /* 0x000fe200020006ff */
[----:B------:R-:W-:-:S02]  /*eba0*/  HADD2.F32 R32, -RZ, R32.H0_H0 ;  /* 0x20000020ff207230 */ /* 0x000fc40000004100 */
[C---:B------:R-:W-:Y:S01]  /*ebb0*/  FMUL.FTZ R37, R15.reuse, R34 ;  /* 0x000000220f257220 */ /* 0x040fe20000410000 */
[----:B------:R-:W-:Y:S02]  /*ebc0*/  HADD2.F32 R28, -RZ, R28.H0_H0 ;  /* 0x2000001cff1c7230 */ /* 0x000fe40000004100 */
[-C--:B------:R-:W-:Y:S01]  /*ebd0*/  FMUL.FTZ R39, R15, R30.reuse ;  /* 0x0000001e0f277220 */ /* 0x080fe20000410000 */
[----:B------:R-:W-:Y:S01]  /*ebe0*/  F2FP.F16.E4M3.UNPACK_B R15, R5 ;  /* 0x00000005ff0f723e */ /* 0x000fe200020006ff */
[--C-:B------:R-:W-:Y:S01]  /*ebf0*/  HADD2.F32 R5, -RZ, R21.reuse.H1_H1 ;  /* 0x30000015ff057230 */ /* 0x100fe20000004100 */
[----:B------:R-:W-:Y:S01]  /*ec00*/  F2FP.F16.E4M3.UNPACK_B R35, R35.H1 ;  /* 0x00000023ff23723e */ /* 0x000fe200030006ff */
[C---:B------:R-:W-:Y:S01]  /*ec10*/  FFMA.FTZ R38, R24.reuse, R30, -R37 ;  /* 0x0000001e18267223 */ /* 0x040fe20000010825 */
        /* <DEDUP_REMOVED lines=70> */
[----:B------:R2:W-:Y:S02]  /*f080*/  STS.128 [R0], R4 ;  /* 0x0000000400007388 */ /* 0x0005e40000000c00 */
.L_x_1414:
[----:B------:R-:W-:Y:S05]  /*f090*/  BSYNC B1 ;  /* 0x0000000000017941 */ /* 0x000fea0003800000 */
.L_x_1413:
[----:B-12---:R-:W-:-:S05]  /*f0a0*/  VIADD R4, R23, 0x40 ;  /* 0x0000004017047836 */ /* 0x006fca0000000000 */
[----:B------:R-:W-:-:S13]  /*f0b0*/  ISETP.GE.AND P0, PT, R4, R14, PT ;  /* 0x0000000e0400720c */ /* 0x000fda0003f06270 */
        /* <DEDUP_REMOVED lines=8> */
[----:B------:R-:W-:Y:S02]  /*f140*/  SHF.R.U32.HI R28, RZ, 0x8, R27 ;  /* 0x00000008ff1c7819 */ /* 0x000fe4000001161b */
[----:B------:R-:W-:Y:S02]  /*f150*/  LOP3.LUT R21, R13, 0xff, RZ, 0xc0, !PT ;  /* 0x000000ff0d157812 */ /* 0x000fe400078ec0ff */
[----:B------:R-:W-:Y:S02]  /*f160*/  LOP3.LUT R31, R27, 0xff, RZ, 0xc0, !PT ;  /* 0x000000ff1b1f7812 */ /* 0x000fe400078ec0ff */
[----:B------:R-:W-:Y:S02]  /*f170*/  LOP3.LUT R20, R20, 0xff, RZ, 0xc0, !PT ;  /* 0x000000ff14147812 */ /* 0x000fe400078ec0ff */
[----:B------:R-:W-:-:S02]  /*f180*/  LOP3.LUT R28, R28, 0xff, RZ, 0xc0, !PT ;  /* 0x000000ff1c1c7812 */ /* 0x000fc400078ec0ff */
[----:B------:R-:W-:Y:S02]  /*f190*/  SHF.R.U32.HI R14, RZ, 0x8, R12 ;  /* 0x00000008ff0e7819 */ /* 0x000fe4000001160c */
[----:B------:R-:W-:Y:S02]  /*f1a0*/  SHF.R.U32.HI R24, RZ, 0x8, R26 ;  /* 0x00000008ff187819 */ /* 0x000fe4000001161a */
[----:B------:R-:W-:Y:S02]  /*f1b0*/  PRMT R21, R20, 0x7604, R21 ;  /* 0x0000760414157816 */ /* 0x000fe40000000015 */
[----:B------:R-:W-:Y:S02]  /*f1c0*/  PRMT R31, R28, 0x7604, R31 ;  /* 0x000076041c1f7816 */ /* 0x000fe4000000001f */
[----:B------:R-:W-:Y:S02]  /*f1d0*/  SHF.R.U32.HI R20, RZ, 0x10, R13 ;  /* 0x00000010ff147819 */ /* 0x000fe4000001160d */
[----:B------:R-:W-:-:S02]  /*f1e0*/  SHF.R.U32.HI R28, RZ, 0x10, R27 ;  /* 0x00000010ff1c7819 */ /* 0x000fc4000001161b */
[----:B------:R-:W-:Y:S02]  /*f1f0*/  LOP3.LUT R15, R12, 0xff, RZ, 0xc0, !PT ;  /* 0x000000ff0c0f7812 */ /* 0x000fe400078ec0ff */
[----:B------:R-:W-:Y:S02]  /*f200*/  LOP3.LUT R25, R26, 0xff, RZ, 0xc0, !PT ;  /* 0x000000ff1a197812 */ /* 0x000fe400078ec0ff */
[----:B------:R-:W-:Y:S02]  /*f210*/  LOP3.LUT R14, R14, 0xff, RZ, 0xc0, !PT ;  /* 0x000000ff0e0e7812 */ /* 0x000fe400078ec0ff */
[----:B------:R-:W-:Y:S02]  /*f220*/  LOP3.LUT R24, R24, 0xff, RZ, 0xc0, !PT ;  /* 0x000000ff18187812 */ /* 0x000fe400078ec0ff */
[----:B------:R-:W-:Y:S02]  /*f230*/  LOP3.LUT R20, R20, 0xff, RZ, 0xc0, !PT ;  /* 0x000000ff14147812 */ /* 0x000fe400078ec0ff */
[----:B------:R-:W-:-:S02]  /*f240*/  LOP3.LUT R28, R28, 0xff, RZ, 0xc0, !PT ;  /* 0x000000ff1c1c7812 */ /* 0x000fc400078ec0ff */
[----:B------:R-:W-:Y:S02]  /*f250*/  PRMT R15, R14, 0x7604, R15 ;  /* 0x000076040e0f7816 */ /* 0x000fe4000000000f */
[----:B------:R-:W-:Y:S02]  /*f260*/  PRMT R29, R24, 0x7604, R25 ;  /* 0x00007604181d7816 */ /* 0x000fe40000000019 */
[----:B------:R-:W-:Y:S02]  /*f270*/  SHF.R.U32.HI R14, RZ, 0x10, R12 ;  /* 0x00000010ff0e7819 */ /* 0x000fe4000001160c */
[----:B------:R-:W-:Y:S02]  /*f280*/  SHF.R.U32.HI R24, RZ, 0x10, R26 ;  /* 0x00000010ff187819 */ /* 0x000fe4000001161a */
        /* <DEDUP_REMOVED lines=12> */
[----:B------:R-:W-:Y:S01]  /*f350*/  HADD2.F32 R12, -RZ, R14.H1_H1 ;  /* 0x3000000eff0c7230 */ /* 0x000fe20000004100 */
[----:B------:R-:W-:Y:S01]  /*f360*/  LOP3.LUT R29, R29, 0xff000000, R26, 0xf8, !PT ;  /* 0xff0000001d1d7812 */ /* 0x000fe200078ef81a */
[--C-:B------:R-:W-:Y:S01]  /*f370*/  HADD2.F32 R28, -RZ, R27.reuse.H1_H1 ;  /* 0x3000001bff1c7230 */ /* 0x100fe20000004100 */
[----:B------:R-:W-:Y:S01]  /*f380*/  F2FP.F16.E4M3.UNPACK_B R13, R5.H1 ;  /* 0x00000005ff0d723e */ /* 0x000fe200030006ff */
[----:B------:R-:W-:Y:S01]  /*f390*/  HADD2.F32 R26, -RZ, R24.H1_H1 ;  /* 0x30000018ff1a7230 */ /* 0x000fe20000004100 */
[----:B------:R-:W-:Y:S01]  /*f3a0*/  F2FP.F16.E4M3.UNPACK_B R20, R7 ;  /* 0x00000007ff14723e */ /* 0x000fe200020006ff */
[----:B------:R-:W-:Y:S01]  /*f3b0*/  HADD2.F32 R15, -RZ, R14.H0_H0 ;  /* 0x2000000eff0f7230 */ /* 0x000fe20000004100 */
[----:B------:R-:W-:Y:S01]  /*f3c0*/  F2FP.F16.E4M3.UNPACK_B R14, R6 ;  /* 0x00000006ff0e723e */ /* 0x000fe200020006ff */
[C---:B------:R-:W-:Y:S01]  /*f3d0*/  FMUL.FTZ R30, R12.reuse, R28 ;  /* 0x0000001c0c1e7220 */ /* 0x040fe20000410000 */
[----:B------:R-:W-:Y:S01]  /*f3e0*/  FMUL.FTZ R33, R12, R26 ;  /* 0x0000001a0c217220 */ /* 0x000fe20000410000 */
[----:B------:R-:W-:Y:S01]  /*f3f0*/  F2FP.F16.E4M3.UNPACK_B R12, R5 ;  /* 0x00000005ff0c723e */ /* 0x000fe200020006ff */
[----:B------:R-:W-:-:S02]  /*f400*/  HADD2.F32 R27, -RZ, R27.H0_H0 ;  /* 0x2000001bff1b7230 */ /* 0x000fc40000004100 */
[C---:B------:R-:W-:Y:S01]  /*f410*/  FFMA.FTZ R32, R15.reuse, R26, -R30 ;  /* 0x0000001a0f207223 */ /* 0x040fe2000001081e */
[----:B------:R-:W-:Y:S02]  /*f420*/  HADD2.F32 R5, -RZ, R14.H1_H1 ;  /* 0x3000000eff057230 */ /* 0x000fe40000004100 */
[----:B------:R-:W-:Y:S01]  /*f430*/  FFMA.FTZ R35, R15, R28, R33 ;  /* 0x0000001c0f237223 */ /* 0x000fe20000010021 */
[----:B------:R-:W-:Y:S01]  /*f440*/  HADD2.F32 R24, -RZ, R24.H0_H0 ;  /* 0x20000018ff187230 */ /* 0x000fe20000004100 */
[----:B------:R-:W-:Y:S01]  /*f450*/  F2FP.F16.E4M3.UNPACK_B R31, R31.H1 ;  /* 0x0000001fff1f723e */ /* 0x000fe200030006ff */
[----:B------:R-:W-:Y:S01]  /*f460*/  HADD2.F32 R14, -RZ, R14.H0_H0 ;  /* 0x2000000eff0e7230 */ /* 0x000fe20000004100 */
[----:B------:R-:W-:Y:S01]  /*f470*/  F2FP.F16.E4M3.UNPACK_B R25, R25.H1 ;  /* 0x00000019ff19723e */ /* 0x000fe200030006ff */
[C---:B------:R-:W-:Y:S01]  /*f480*/  FMUL.FTZ R15, R5.reuse, R27 ;  /* 0x0000001b050f7220 */ /* 0x040fe20000410000 */
[----:B------:R-:W-:Y:S01]  /*f490*/  FMUL.FTZ R30, R5, R24 ;  /* 0x00000018051e7220 */ /* 0x000fe20000410000 */
[----:B------:R-:W-:Y:S01]  /*f4a0*/  F2FP.F16.E4M3.UNPACK_B R7, R7.H1 ;  /* 0x00000007ff07723e */ /* 0x000fe200030006ff */
[----:B------:R-:W-:-:S02]  /*f4b0*/  HADD2.F32 R5, -RZ, R20.H1_H1 ;  /* 0x30000014ff057230 */ /* 0x000fc40000004100 */
[C---:B------:R-:W-:Y:S01]  /*f4c0*/  FFMA.FTZ R28, R14.reuse, R24, -R15 ;  /* 0x000000180e1c7223 */ /* 0x040fe2000001080f */
[----:B------:R-:W-:Y:S02]  /*f4d0*/  HADD2.F32 R26, -RZ, R31.H0_H0 ;  /* 0x2000001fff1a7230 */ /* 0x000fe40000004100 */
[----:B------:R-:W-:Y:S01]  /*f4e0*/  FFMA.FTZ R33, R14, R27, R30 ;  /* 0x0000001b0e217223 */ /* 0x000fe2000001001e */
[----:B------:R-:W-:Y:S01]  /*f4f0*/  HADD2.F32 R15, -RZ, R25.H0_H0 ;  /* 0x20000019ff0f7230 */ /* 0x000fe20000004100 */
[----:B------:R-:W-:Y:S01]  /*f500*/  F2FP.F16.E4M3.UNPACK_B R6, R4 ;  /* 0x00000004ff06723e */ /* 0x000fe200020006ff */
        /* <DEDUP_REMOVED lines=8> */
[----:B------:R-:W-:Y:S02]  /*f590*/  HADD2.F32 R5, -RZ, R7.H0_H0 ;  /* 0x20000007ff057230 */ /* 0x000fe40000004100 */
[C---:B------:R-:W-:Y:S01]  /*f5a0*/  FMUL.FTZ R24, R14.reuse, R31 ;  /* 0x0000001f0e187220 */ /* 0x040fe20000410000 */
[----:B------:R-:W-:Y:S01]  /*f5b0*/  F2FP.F16.E4M3.UNPACK_B R4, R4.H1 ;  /* 0x00000004ff04723e */ /* 0x000fe200030006ff */
[----:B------:R-:W-:Y:S01]  /*f5c0*/  FMUL.FTZ R20, R14, R25 ;  /* 0x000000190e147220 */ /* 0x000fe20000410000 */
[----:B------:R-:W-:Y:S01]  /*f5d0*/  F2FP.F16.E4M3.UNPACK_B R15, R29 ;  /* 0x0000001dff0f723e */ /* 0x000fe200020006ff */
[C---:B------:R-:W-:Y:S01]  /*f5e0*/  FFMA.FTZ R34, R5.reuse, R25, -R24 ;  /* 0x0000001905227223 */ /* 0x040fe20000010818 */
[----:B------:R-:W-:Y:S01]  /*f5f0*/  F2FP.F16.E4M3.UNPACK_B R14, R21 ;  /* 0x00000015ff0e723e */ /* 0x000fe200020006ff */
[----:B------:R-:W-:Y:S01]  /*f600*/  FFMA.FTZ R31, R5, R31, R20 ;  /* 0x0000001f051f7223 */ /* 0x000fe20000010014 */
[----:B------:R-:W-:Y:S01]  /*f610*/  HADD2.F32 R7, -RZ, R4.H1_H1 ;  /* 0x30000004ff077230 */ /* 0x000fe20000004100 */
[----:B------:R-:W-:Y:S01]  /*f620*/  F2FP.F16.E4M3.UNPACK_B R21, R21.H1 ;  /* 0x00000015ff15723e */ /* 0x000fe200030006ff */
[----:B------:R-:W-:Y:S01]  /*f630*/  HADD2.F32 R24, -RZ, R15.H1_H1 ;  /* 0x3000000fff187230 */ /* 0x000fe20000004100 */
[----:B------:R-:W-:Y:S01]  /*f640*/  F2FP.F16.E4M3.UNPACK_B R29, R29.H1 ;  /* 0x0000001dff1d723e */ /* 0x000fe200030006ff */
[----:B------:R-:W-:Y:S01]  /*f650*/  HADD2.F32 R20, -RZ, R14.H1_H1 ;  /* 0x3000000eff147230 */ /* 0x000fe20000004100 */
[----:B------:R-:W-:Y:S01]  /*f660*/  F2FP.SATFINITE.E4M3.F32.PACK_AB_MERGE_C R31, R31, R34, RZ ;  /* 0x000000221f1f723e */ /* 0x000fe200048070ff */
[----:B------:R-:W-:-:S02]  /*f670*/  HADD2.F32 R5, -RZ, R4.H0_H0 ;  /* 0x20000004ff057230 */ /* 0x000fc40000004100 */
[----:B------:R-:W-:Y:S01]  /*f680*/  FMUL.FTZ R26, R7, R24 ;  /* 0x00000018071a7220 */ /* 0x000fe20000410000 */
[----:B------:R-:W-:Y:S02]  /*f690*/  HADD2.F32 R25, -RZ, R15.H0_H0 ;  /* 0x2000000fff197230 */ /* 0x000fe40000004100 */
[----:B------:R-:W-:Y:S02]  /*f6a0*/  HADD2.F32 R4, -RZ, R6.H1_H1 ;  /* 0x30000006ff047230 */ /* 0x000fe40000004100 */
[-C--:B------:R-:W-:Y:S01]  /*f6b0*/  FFMA.FTZ R26, R5, R20.reuse, -R26 ;  /* 0x00000014051a7223 */ /* 0x080fe2000001081a */
[----:B------:R-:W-:Y:S02]  /*f6c0*/  HADD2.F32 R15, -RZ, R14.H0_H0 ;  /* 0x2000000eff0f7230 */ /* 0x000fe40000004100 */
[----:B------:R-:W-:Y:S01]  /*f6d0*/  FMUL.FTZ R14, R7, R20 ;  /* 0x00000014070e7220 */ /* 0x000fe20000410000 */
[----:B------:R-:W-:Y:S02]  /*f6e0*/  HADD2.F32 R6, -RZ, R6.H0_H0 ;  /* 0x20000006ff067230 */ /* 0x000fe40000004100 */
[C---:B------:R-:W-:Y:S01]  /*f6f0*/  FMUL.FTZ R7, R4.reuse, R25 ;  /* 0x0000001904077220 */ /* 0x040fe20000410000 */
[----:B------:R-:W-:Y:S01]  /*f700*/  FMUL.FTZ R4, R4, R15 ;  /* 0x0000000f04047220 */ /* 0x000fe20000410000 */
[----:B------:R-:W-:-:S02]  /*f710*/  FFMA.FTZ R27, R5, R24, R14 ;  /* 0x00000018051b7223 */ /* 0x000fc4000001000e */
[C---:B------:R-:W-:Y:S01]  /*f720*/  FFMA.FTZ R15, R6.reuse, R15, -R7 ;  /* 0x0000000f060f7223 */ /* 0x040fe20000010807 */
[----:B------:R-:W-:Y:S02]  /*f730*/  HADD2.F32 R5, -RZ, R13.H1_H1 ;  /* 0x3000000dff057230 */ /* 0x000fe40000004100 */
[----:B------:R-:W-:Y:S01]  /*f740*/  FFMA.FTZ R20, R6, R25, R4 ;  /* 0x0000001906147223 */ /* 0x000fe20000010004 */
[----:B------:R-:W-:Y:S02]  /*f750*/  HADD2.F32 R6, -RZ, R21.H1_H1 ;  /* 0x30000015ff067230 */ /* 0x000fe40000004100 */
[--C-:B------:R-:W-:Y:S02]  /*f760*/  HADD2.F32 R14, -RZ, R29.reuse.H1_H1 ;  /* 0x3000001dff0e7230 */ /* 0x100fe40000004100 */
[----:B------:R-:W-:Y:S02]  /*f770*/  HADD2.F32 R29, -RZ, R29.H0_H0 ;  /* 0x2000001dff1d7230 */ /* 0x000fe40000004100 */
[----:B------:R-:W-:Y:S01]  /*f780*/  FMUL.FTZ R7, R5, R6 ;  /* 0x0000000605077220 */ /* 0x000fe20000410000 */
[----:B------:R-:W-:-:S02]  /*f790*/  HADD2.F32 R4, -RZ, R12.H1_H1 ;  /* 0x3000000cff047230 */ /* 0x000fc40000004100 */
[----:B------:R-:W-:Y:S01]  /*f7a0*/  FMUL.FTZ R24, R5, R14 ;  /* 0x0000000e05187220 */ /* 0x000fe20000410000 */
[----:B------:R-:W-:Y:S02]  /*f7b0*/  HADD2.F32 R21, -RZ, R21.H0_H0 ;  /* 0x20000015ff157230 */ /* 0x000fe40000004100 */
[----:B------:R-:W-:Y:S02]  /*f7c0*/  HADD2.F32 R13, -RZ, R13.H0_H0 ;  /* 0x2000000dff0d7230 */ /* 0x000fe40000004100 */
[C---:B------:R-:W-:Y:S01]  /*f7d0*/  FMUL.FTZ R5, R4.reuse, R29 ;  /* 0x0000001d04057220 */ /* 0x040fe20000410000 */
[----:B------:R-:W-:Y:S02]  /*f7e0*/  HADD2.F32 R12, -RZ, R12.H0_H0 ;  /* 0x2000000cff0c7230 */ /* 0x000fe40000004100 */
[-C--:B------:R-:W-:Y:S01]  /*f7f0*/  FMUL.FTZ R4, R4, R21.reuse ;  /* 0x0000001504047220 */ /* 0x080fe20000410000 */
[C---:B------:R-:W-:Y:S01]  /*f800*/  FFMA.FTZ R24, R13.reuse, R6, -R24 ;  /* 0x000000060d187223 */ /* 0x040fe20000010818 */
[----:B------:R-:W-:Y:S01]  /*f810*/  FFMA.FTZ R7, R13, R14, R7 ;  /* 0x0000000e0d077223 */ /* 0x000fe20000010007 */
[C---:B------:R-:W-:Y:S01]  /*f820*/  FFMA.FTZ R5, R12.reuse, R21, -R5 ;  /* 0x000000150c057223 */ /* 0x040fe20000010805 */
[----:B------:R-:W-:Y:S01]  /*f830*/  FFMA.FTZ R12, R12, R29, R4 ;  /* 0x0000001d0c0c7223 */ /* 0x000fe20000010004 */
[----:B------:R-:W-:-:S02]  /*f840*/  F2FP.SATFINITE.E4M3.F32.PACK_AB_MERGE_C R6, R35, R32, RZ ;  /* 0x000000202306723e */ /* 0x000fc400048070ff */
[----:B------:R-:W-:Y:S02]  /*f850*/  F2FP.SATFINITE.E4M3.F32.PACK_AB_MERGE_C R4, R27, R26, RZ ;  /* 0x0000001a1b04723e */ /* 0x000fe400048070ff */
[----:B------:R-:W-:Y:S02]  /*f860*/  F2FP.SATFINITE.E4M3.F32.PACK_AB_MERGE_C R24, R7, R24, RZ ;  /* 0x000000180718723e */ /* 0x000fe400048070ff */
[----:B------:R-:W-:Y:S02]  /*f870*/  F2FP.SATFINITE.E4M3.F32.PACK_AB_MERGE_C R6, R33, R28, R6 ;  /* 0x0000001c2106723e */ /* 0x000fe40004807006 */
[----:B------:R-:W-:Y:S02]  /*f880*/  F2FP.SATFINITE.E4M3.F32.PACK_AB_MERGE_C R7, R37, R30, R31 ;  /* 0x0000001e2507723e */ /* 0x000fe4000480701f */
[----:B------:R-:W-:Y:S02]  /*f890*/  F2FP.SATFINITE.E4M3.F32.PACK_AB_MERGE_C R4, R20, R15, R4 ;  /* 0x0000000f1404723e */ /* 0x000fe40004807004 */
[----:B------:R-:W-:-:S05]  /*f8a0*/  F2FP.SATFINITE.E4M3.F32.PACK_AB_MERGE_C R5, R12, R5, R24 ;  /* 0x000000050c05723e */ /* 0x000fca0004807018 */
[----:B------:R1:W-:Y:S02]  /*f8b0*/  STS.128 [R3+0x1e400], R4 ;  /* 0x01e4000403007388 */ /* 0x0003e40000000c00 */
.L_x_1419:
[----:B------:R-:W-:Y:S05]  /*f8c0*/  BSYNC B1 ;  /* 0x0000000000017941 */ /* 0x000fea0003800000 */
.L_x_1418:
[----:B------:R-:W-:Y:S05]  /*f8d0*/  @P1 BRA `(.L_x_1417) ;  /* 0x0000002c00581947 */ /* 0x000fea0003800000 */
[----:B01----:R-:W0:Y:S01]  /*f8e0*/  LDS.128 R4, [R0+0x2000] ;  /* 0x0020000000047984 */ /* 0x003e220000000c00 */
        /* <DEDUP_REMOVED lines=26> */
[--C-:B------:R-:W-:Y:S02]  /*fa90*/  LOP3.LUT R21, R21, 0xff0000, R8.reuse, 0xf8, !PT ;  /* 0x00ff000015157812 */ /* 0x100fe400078ef808 */
[----:B------:R-:W-:Y:S01]  /*faa0*/  F2FP.F16.E4M3.UNPACK_B R20, R25 ;  /* 0x00000019ff14723e */ /* 0x000fe200020006ff */
[--C-:B------:R-:W-:Y:S01]  /*fab0*/  HADD2.F32 R9, -RZ, R3.reuse.H0_H0 ;  /* 0x20000003ff097230 */ /* 0x100fe20000004100 */
[----:B------:R-:W-:Y:S02]  /*fac0*/  F2FP.F16.E4M3.UNPACK_B R12, R15 ;  /* 0x0000000fff0c723e */ /* 0x000fe400020006ff */
[----:B------:R-:W-:Y:S01]  /*fad0*/  LOP3.LUT R21, R21, 0xff000000, R8, 0xf8, !PT ;  /* 0xff00000015157812 */ /* 0x000fe200078ef808 */
[----:B------:R-:W-:Y:S01]  /*fae0*/  HADD2.F32 R8, -RZ, R3.H1_H1 ;  /* 0x30000003ff087230 */ /* 0x000fe20000004100 */
[----:B------:R-:W-:Y:S01]  /*faf0*/  F2FP.F16.E4M3.UNPACK_B R6, R6 ;  /* 0x00000006ff06723e */ /* 0x000fe200020006ff */
[----:B------:R-:W-:Y:S01]  /*fb00*/  HADD2.F32 R24, -RZ, R20.H1_H1 ;  /* 0x30000014ff187230 */ /* 0x000fe20000004100 */
[----:B------:R-:W-:Y:S01]  /*fb10*/  LOP3.LUT R13, R13, 0xff000000, R10, 0xf8, !PT ;  /* 0xff0000000d0d7812 */ /* 0x000fe200078ef80a */
[----:B------:R-:W-:Y:S01]  /*fb20*/  HADD2.F32 R14, -RZ, R12.H1_H1 ;  /* 0x3000000cff0e7230 */ /* 0x000fe20000004100 */
[-C--:B------:R-:W-:Y:S01]  /*fb30*/  F2FP.F16.E4M3.UNPACK_B R10, R7.reuse ;  /* 0x00000007ff0a723e */ /* 0x080fe200020006ff */
[----:B------:R-:W-:Y:S01]  /*fb40*/  HADD2.F32 R20, -RZ, R20.H0_H0 ;  /* 0x20000014ff147230 */ /* 0x000fe20000004100 */
[----:B------:R-:W-:Y:S01]  /*fb50*/  F2FP.F16.E4M3.UNPACK_B R11, R7.H1 ;  /* 0x00000007ff0b723e */ /* 0x000fe200030006ff */
[C---:B------:R-:W-:Y:S01]  /*fb60*/  FMUL.FTZ R26, R8.reuse, R24 ;  /* 0x00000018081a7220 */ /* 0x040fe20000410000 */
[----:B------:R-:W-:Y:S01]  /*fb70*/  FMUL.FTZ R27, R8, R14 ;  /* 0x0000000e081b7220 */ /* 0x000fe20000410000 */
[-C--:B------:R-:W-:Y:S01]  /*fb80*/  F2FP.F16.E4M3.UNPACK_B R7, R5.reuse ;  /* 0x00000005ff07723e */ /* 0x080fe200020006ff */
[----:B------:R-:W-:Y:S01]  /*fb90*/  HADD2.F32 R12, -RZ, R12.H0_H0 ;  /* 0x2000000cff0c7230 */ /* 0x000fe20000004100 */
[----:B------:R-:W-:Y:S01]  /*fba0*/  F2FP.F16.E4M3.UNPACK_B R8, R5.H1 ;  /* 0x00000005ff08723e */ /* 0x000fe200030006ff */
[----:B------:R-:W-:-:S02]  /*fbb0*/  HADD2.F32 R5, -RZ, R6.H1_H1 ;  /* 0x30000006ff057230 */ /* 0x000fc40000004100 */
[C---:B------:R-:W-:Y:S01]  /*fbc0*/  FFMA.FTZ R26, R9.reuse, R14, -R26 ;  /* 0x0000000e091a7223 */ /* 0x040fe2000001081a */
[----:B------:R-:W-:Y:S01]  /*fbd0*/  FFMA.FTZ R29, R9, R24, R27 ;  /* 0x00000018091d7223 */ /* 0x000fe2000001001b */
[----:B------:R-:W-:Y:S01]  /*fbe0*/  HADD2.F32 R6, -RZ, R6.H0_H0 ;  /* 0x20000006ff067230 */ /* 0x000fe20000004100 */
[----:B------:R-:W-:Y:S01]  /*fbf0*/  F2FP.F16.E4M3.UNPACK_B R25, R25.H1 ;  /* 0x00000019ff19723e */ /* 0x000fe200030006ff */
[C---:B------:R-:W-:Y:S01]  /*fc00*/  FMUL.FTZ R9, R5.reuse, R20 ;  /* 0x0000001405097220 */ /* 0x040fe20000410000 */
[----:B------:R-:W-:Y:S01]  /*fc10*/  F2FP.F16.E4M3.UNPACK_B R15, R15.H1 ;  /* 0x0000000fff0f723e */ /* 0x000fe200030006ff */
[-C--:B------:R-:W-:Y:S01]  /*fc20*/  FMUL.FTZ R27, R5, R12.reuse ;  /* 0x0000000c051b7220 */ /* 0x080fe20000410000 */
[----:B------:R-:W-:Y:S02]  /*fc30*/  HADD2.F32 R5, -RZ, R10.H1_H1 ;  /* 0x3000000aff057230 */ /* 0x000fe40000004100 */
[----:B------:R-:W-:Y:S01]  /*fc40*/  FFMA.FTZ R24, R6, R12, -R9 ;  /* 0x0000000c06187223 */ /* 0x000fe20000010809 */
[----:B------:R-:W-:-:S02]  /*fc50*/  HADD2.F32 R14, -RZ, R25.H0_H0 ;  /* 0x20000019ff0e7230 */ /* 0x000fc40000004100 */
[----:B------:R-:W-:Y:S01]  /*fc60*/  FFMA.FTZ R27, R6, R20, R27 ;  /* 0x00000014061b7223 */ /* 0x000fe2000001001b */
[----:B------:R-:W-:Y:S01]  /*fc70*/  HADD2.F32 R9, -RZ, R15.H0_H0 ;  /* 0x2000000fff097230 */ /* 0x000fe20000004100 */
[----:B------:R-:W-:Y:S01]  /*fc80*/  F2FP.F16.E4M3.UNPACK_B R3, R4 ;  /* 0x00000004ff03723e */ /* 0x000fe200020006ff */
[----:B------:R-:W-:Y:S02]  /*fc90*/  HADD2.F32 R10, -RZ, R10.H0_H0 ;  /* 0x2000000aff0a7230 */ /* 0x000fe40000004100 */
[C---:B------:R-:W-:Y:S01]  /*fca0*/  FMUL.FTZ R31, R5.reuse, R14 ;  /* 0x0000000e051f7220 */ /* 0x040fe20000410000 */
[----:B------:R-:W-:Y:S02]  /*fcb0*/  HADD2.F32 R25, -RZ, R25.H1_H1 ;  /* 0x30000019ff197230 */ /* 0x000fe40000004100 */
[-C--:B------:R-:W-:Y:S01]  /*fcc0*/  FMUL.FTZ R5, R5, R9.reuse ;  /* 0x0000000905057220 */ /* 0x080fe20000410000 */
[----:B------:R-:W-:Y:S02]  /*fcd0*/  HADD2.F32 R6, -RZ, R11.H1_H1 ;  /* 0x3000000bff067230 */ /* 0x000fe40000004100 */
[----:B------:R-:W-:Y:S01]  /*fce0*/  FFMA.FTZ R31, R10, R9, -R31 ;  /* 0x000000090a1f7223 */ /* 0x000fe2000001081f */
[----:B------:R-:W-:-:S02]  /*fcf0*/  HADD2.F32 R15, -RZ, R15.H1_H1 ;  /* 0x3000000fff0f7230 */ /* 0x000fc40000004100 */
[----:B------:R-:W-:Y:S01]  /*fd00*/  FFMA.FTZ R28, R10, R14, R5 ;  /* 0x0000000e0a1c7223 */ /* 0x000fe20000010005 */
[----:B------:R-:W-:Y:S02]  /*fd10*/  HADD2.F32 R11, -RZ, R11.H0_H0 ;  /* 0x2000000bff0b7230 */ /* 0x000fe40000004100 */
[C---:B------:R-:W-:Y:S01]  /*fd20*/  FMUL.FTZ R12, R6.reuse, R25 ;  /* 0x00000019060c7220 */ /* 0x040fe20000410000 */
[----:B------:R-:W-:Y:S01]  /*fd30*/  F2FP.F16.E4M3.UNPACK_B R5, R21 ;  /* 0x00000015ff05723e */ /* 0x000fe200020006ff */
[-C--:B------:R-:W-:Y:S01]  /*fd40*/  FMUL.FTZ R10, R6, R15.reuse ;  /* 0x0000000f060a7220 */ /* 0x080fe20000410000 */
[----:B------:R-:W-:Y:S01]  /*fd50*/  F2FP.F16.E4M3.UNPACK_B R4, R4.H1 ;  /* 0x00000004ff04723e */ /* 0x000fe200030006ff */
[C---:B------:R-:W-:Y:S01]  /*fd60*/  FFMA.FTZ R30, R11.reuse, R15, -R12 ;  /* 0x0000000f0b1e7223 */ /* 0x040fe2000001080c */
[----:B------:R-:W-:Y:S01]  /*fd70*/  F2FP.F16.E4M3.UNPACK_B R9, R13 ;  /* 0x0000000dff09723e */ /* 0x000fe200020006ff */
[----:B------:R-:W-:Y:S01]  /*fd80*/  FFMA.FTZ R25, R11, R25, R10 ;  /* 0x000000190b197223 */ /* 0x000fe2000001000a */
[--C-:B------:R-:W-:Y:S01]  /*fd90*/  HADD2.F32 R12, -RZ, R5.reuse.H1_H1 ;  /* 0x30000005ff0c7230 */ /* 0x100fe20000004100 */
[----:B------:R-:W-:Y:S01]  /*fda0*/  F2FP.F16.E4M3.UNPACK_B R13, R13.H1 ;  /* 0x0000000dff0d723e */ /* 0x000fe200030006ff */
[----:B------:R-:W-:Y:S01]  /*fdb0*/  HADD2.F32 R11, -RZ, R5.H0_H0 ;  /* 0x20000005ff0b7230 */ /* 0x000fe20000004100 */
[----:B------:R-:W-:Y:S01]  /*fdc0*/  F2FP.F16.E4M3.UNPACK_B R21, R21.H1 ;  /* 0x00000015ff15723e */ /* 0x000fe200030006ff */
[--C-:B------:R-:W-:Y:S01]  /*fdd0*/  HADD2.F32 R6, -RZ, R4.reuse.H1_H1 ;  /* 0x30000004ff067230 */ /* 0x100fe20000004100 */
[----:B------:R-:W-:Y:S01]  /*fde0*/  F2FP.SATFINITE.E4M3.F32.PACK_AB_MERGE_C R25, R25, R30, RZ ;  /* 0x0000001e1919723e */ /* 0x000fe200048070ff */
[----:B------:R-:W-:Y:S01]  /*fdf0*/  HADD2.F32 R10, -RZ, R9.H1_H1 ;  /* 0x30000009ff0a7230 */ /* 0x000fe20000004100 */
[----:B------:R-:W-:Y:S01]  /*fe00*/  F2FP.SATFINITE.E4M3.F32.PACK_AB_MERGE_C R26, R29, R26, RZ ;  /* 0x0000001a1d1a723e */ /* 0x000fe200048070ff */
[----:B------:R-:W-:-:S02]  /*fe10*/  HADD2.F32 R5, -RZ, R4.H0_H0 ;  /* 0x20000004ff057230 */ /* 0x000fc40000004100 */
[C---:B------:R-:W-:Y:S01]  /*fe20*/  FMUL.FTZ R14, R6.reuse, R12 ;  /* 0x0000000c060e7220 */ /* 0x040fe20000410000 */
[----:B------:R-:W-:Y:S02]  /*fe30*/  HADD2.F32 R4, -RZ, R3.H1_H1 ;  /* 0x30000003ff047230 */ /* 0x000fe40000004100 */
[-C--:B------:R-:W-:Y:S01]  /*fe40*/  FMUL.FTZ R20, R6, R10.reuse ;  /* 0x0000000a06147220 */ /* 0x080fe20000410000 */
[----:B------:R-:W-:Y:S02]  /*fe50*/  HADD2.F32 R9, -RZ, R9.H0_H0 ;  /* 0x20000009ff097230 */ /* 0x000fe40000004100 */
[C---:B------:R-:W-:Y:S01]  /*fe60*/  FFMA.FTZ R14, R5.reuse, R10, -R14 ;  /* 0x0000000a050e7223 */ /* 0x040fe2000001080e */
[----:B------:R-:W-:Y:S02]  /*fe70*/  HADD2.F32 R3, -RZ, R3.H0_H0 ;  /* 0x20000003ff037230 */ /* 0x000fe40000004100 */
[C---:B------:R-:W-:Y:S01]  /*fe80*/  FMUL.FTZ R6, R4.reuse, R11 ;  /* 0x0000000b04067220 */ /* 0x040fe20000410000 */
[----:B------:R-:W-:Y:S01]  /*fe90*/  FFMA.FTZ R15, R5, R12, R20 ;  /* 0x0000000c050f7223 */ /* 0x000fe20000010014 */
[----:B------:R-:W-:Y:S01]  /*fea0*/  FMUL.FTZ R4, R4, R9 ;  /* 0x0000000904047220 */ /* 0x000fe20000410000 */
[----:B------:R-:W-:-:S02]  /*feb0*/  HADD2.F32 R5, -RZ, R13.H1_H1 ;  /* 0x3000000dff057230 */ /* 0x000fc40000004100 */
[C---:B------:R-:W-:Y:S01]  /*fec0*/  FFMA.FTZ R12, R3.reuse, R9, -R6 ;  /* 0x00000009030c7223 */ /* 0x040fe20000010806 */
[--C-:B------:R-:W-:Y:S02]  /*fed0*/  HADD2.F32 R9, -RZ, R21.reuse.H1_H1 ;  /* 0x30000015ff097230 */ /* 0x100fe40000004100 */
[----:B------:R-:W-:Y:S01]  /*fee0*/  FFMA.FTZ R11, R3, R11, R4 ;  /* 0x0000000b030b7223 */ /* 0x000fe20000010004 */
[----:B------:R-:W-:Y:S01]  /*fef0*/  HADD2.F32 R4, -RZ, R8.H1_H1 ;  /* 0x30000008ff047230 */ /* 0x000fe20000004100 */
[----:B------:R-:W-:Y:S01]  /*ff00*/  F2FP.SATFINITE.E4M3.F32.PACK_AB_MERGE_C R14, R15, R14, RZ ;  /* 0x0000000e0f0e723e */ /* 0x000fe200048070ff */
[----:B------:R-:W-:Y:S01]  /*ff10*/  HADD2.F32 R10, -RZ, R21.H0_H0 ;  /* 0x20000015ff0a7230 */ /* 0x000fe20000004100 */
[----:B------:R-:W-:Y:S01]  /*ff20*/  F2FP.SATFINITE.E4M3.F32.PACK_AB_MERGE_C R31, R28, R31, R25 ;  /* 0x0000001f1c1f723e */ /* 0x000fe20004807019 */
[----:B------:R-:W-:Y:S02]  /*ff30*/  HADD2.F32 R3, -RZ, R7.H1_H1 ;  /* 0x30000007ff037230 */ /* 0x000fe40000004100 */
[----:B------:R-:W-:Y:S01]  /*ff40*/  FMUL.FTZ R20, R4, R5 ;  /* 0x0000000504147220 */ /* 0x000fe20000410000 */
[----:B------:R-:W-:-:S02]  /*ff50*/  HADD2.F32 R6, -RZ, R13.H0_H0 ;  /* 0x2000000dff067230 */ /* 0x000fc40000004100 */
[----:B------:R-:W-:Y:S01]  /*ff60*/  FMUL.FTZ R13, R4, R9 ;  /* 0x00000009040d7220 */ /* 0x000fe20000410000 */
[----:B------:R-:W-:Y:S02]  /*ff70*/  HADD2.F32 R8, -RZ, R8.H0_H0 ;  /* 0x20000008ff087230 */ /* 0x000fe40000004100 */
[C---:B------:R-:W-:Y:S01]  /*ff80*/  FMUL.FTZ R4, R3.reuse, R10 ;  /* 0x0000000a03047220 */ /* 0x040fe20000410000 */
[----:B------:R-:W-:Y:S02]  /*ff90*/  HADD2.F32 R7, -RZ, R7.H0_H0 ;  /* 0x20000007ff077230 */ /* 0x000fe40000004100 */
[----:B------:R-:W-:Y:S01]  /*ffa0*/  FMUL.FTZ R3, R3, R6 ;  /* 0x0000000603037220 */ /* 0x000fe20000410000 */
[----:B------:R-:W-:Y:S01]  /*ffb0*/  F2FP.SATFINITE.E4M3.F32.PACK_AB_MERGE_C R30, R27, R24, R26 ;  /* 0x000000181b1e723e */ /* 0x000fe2000480701a */
[C---:B------:R-:W-:Y:S01]  /*ffc0*/  FFMA.FTZ R13, R8.reuse, R5, -R13 ;  /* 0x00000005080d7223 */ /* 0x040fe2000001080d */
[----:B------:R-:W-:Y:S01]  /*ffd0*/  FFMA.FTZ R20, R8, R9, R20 ;  /* 0x0000000908147223 */ /* 0x000fe20000010014 */
[C---:B------:R-:W-:Y:S01]  /*ffe0*/  FFMA.FTZ R4, R7.reuse, R6, -R4 ;  /* 0x0000000607047223 */ /* 0x040fe20000010804 */
[----:B------:R-:W-:Y:S01]  /*fff0*/  FFMA.FTZ R3, R7, R10, R3 ;  /* 0x0000000a07037223 */ /* 0x000fe20000010003 */
[----:B------:R-:W-:-:S02]  /*10000*/  F2FP.SATFINITE.E4M3.F32.PACK_AB_MERGE_C R28, R11, R12, R14 ;  /* 0x0000000c0b1c723e */ /* 0x000fc4000480700e */
[----:B------:R-:W-:-:S04]  /*10010*/  F2FP.SATFINITE.E4M3.F32.PACK_AB_MERGE_C R13, R20, R13, RZ ;  /* 0x0000000d140d723e */ /* 0x000fc800048070ff */
[----:B------:R-:W-:-:S05]  /*10020*/  F2FP.SATFINITE.E4M3.F32.PACK_AB_MERGE_C R29, R3, R4, R13 ;  /* 0x00000004031d723e */ /* 0x000fca000480700d */
[----:B------:R2:W-:Y:S01]  /*10030*/  STS.128 [R0+0x2000], R28 ;  /* 0x0020001c00007388 */ /* 0x0005e20000000c00 */
[----:B------:R-:W-:Y:S05]  /*10040*/  BRA `(.L_x_1417) ;  /* 0x00000024007c7947 */ /* 0x000fea0003800000 */
.L_x_1404:
        /* <DEDUP_REMOVED lines=8> */
[----:B0-----:R-:W-:-:S13]  /*100d0*/  ISETP.NE.AND P0, PT, R30, 0x1, PT ;  /* 0x000000011e00780c */ /* 0x001fda0003f05270 */
[----:B------:R-:W0:Y:S08]  /*100e0*/  @P0 LDC R0, c[0x0][0x44c] ;  /* 0x00011300ff000b82 */ /* 0x000e300000000800 */
[----:B------:R-:W2:Y:S01]  /*100f0*/  @P0 LDC R5, c[0x0][0x450] ;  /* 0x00011400ff050b82 */ /* 0x000ea20000000800 */
[----:B0-----:R-:W-:-:S05]  /*10100*/  @P0 IMAD.HI.U32 R0, R3, R0, RZ ;  /* 0x0000000003000227 */ /* 0x001fca00078e00ff */
[----:B--2---:R-:W-:Y:S01]  /*10110*/  @P0 SHF.R.U32.HI R3, RZ, R5, R0 ;  /* 0x00000005ff030219 */ /* 0x004fe20000011600 */
[----:B------:R-:W-:-:S03]  /*10120*/  IMAD.MOV.U32 R5, RZ, RZ, R31 ;  /* 0x000000ffff057224 */ /* 0x000fc600078e001f */
        /* <DEDUP_REMOVED lines=14> */
[----:B------:R-:W2:Y:S01]  /*10210*/  LDL R0, [R1+0x10] ;  /* 0x0000100001007983 */ /* 0x000ea20000100800 */
[----:B------:R-:W0:Y:S01]  /*10220*/  LDC R37, c[0x0][0x3f4] ;  /* 0x0000fd00ff257b82 */ /* 0x000e220000000800 */
[----:B------:R-:W-:Y:S02]  /*10230*/  ULDC.64 UR4, c[0x0][0x208] ;  /* 0x0000820000047ab9 */ /* 0x000fe40000000a00 */
[----:B------:R-:W3:Y:S04]  /*10240*/  SHFL.IDX PT, R5, R29, RZ, 0x1c1f ;  /* 0x001c1fff1d057589 */ /* 0x000ee800000e0000 */
[----:B-1----:R-:W1:Y:S04]  /*10250*/  SHFL.IDX PT, R14, R28, RZ, 0x1c1f ;  /* 0x001c1fff1c0e7589 */ /* 0x002e6800000e0000 */
[----:B------:R-:W4:Y:S04]  /*10260*/  SHFL.IDX PT, R3, R10, RZ, 0x1c1f ;  /* 0x001c1fff0a037589 */ /* 0x000f2800000e0000 */
[----:B------:R-:W5:Y:S01]  /*10270*/  SHFL.IDX PT, R7, R31, RZ, 0x1c1f ;  /* 0x001c1fff1f077589 */ /* 0x000f6200000e0000 */
[----:B0-----:R-:W-:Y:S01]  /*10280*/  ISETP.GE.AND P0, PT, R18, R37, PT ;  /* 0x000000251200720c */ /* 0x001fe20003f06270 */
[----:B--2---:R-:W-:-:S05]  /*10290*/  IMAD R30, R0, R30, RZ ;  /* 0x0000001e001e7224 */ /* 0x004fca00078e02ff */
[----:B------:R-:W-:-:S13]  /*102a0*/  ISETP.GE.OR P1, PT, R39, R30, P0 ;  /* 0x0000001e2700720c */ /* 0x000fda0000726670 */
[C---:B---3--:R-:W-:Y:S02]  /*102b0*/  @!P1 IADD3 R0, P2, R18.reuse, R5, RZ ;  /* 0x0000000512009210 */ /* 0x048fe40007f5e0ff */
[----:B-1----:R-:W-:-:S03]  /*102c0*/  @!P1 IADD3 R14, P3, R18, R14, RZ ;  /* 0x0000000e120e9210 */ /* 0x002fc60007f7e0ff */
[--C-:B----4-:R-:W-:Y:S02]  /*102d0*/  @!P1 IMAD.X R5, R3, 0x1, R19.reuse, P2 ;  /* 0x0000000103059824 */ /* 0x110fe400010e0613 */
[----:B-----5:R-:W-:Y:S02]  /*102e0*/  @!P1 IMAD.X R3, R7, 0x1, R19, P3 ;  /* 0x0000000107039824 */ /* 0x020fe400018e0613 */
[----:B------:R-:W-:Y:S02]  /*102f0*/  @!P1 IMAD.MOV.U32 R4, RZ, RZ, R0 ;  /* 0x000000ffff049224 */ /* 0x000fe400078e0000 */
[----:B------:R-:W-:Y:S02]  /*10300*/  @!P1 IMAD.MOV.U32 R32, RZ, RZ, R14 ;  /* 0x000000ffff209224 */ /* 0x000fe400078e000e */
[----:B------:R-:W-:Y:S02]  /*10310*/  @!P1 IMAD.MOV.U32 R33, RZ, RZ, R3 ;  /* 0x000000ffff219224 */ /* 0x000fe400078e0003 */
[----:B------:R-:W2:Y:S04]  /*10320*/  @!P1 LD.E.128 R4, desc[UR4][R4.64] ;  /* 0x0000000404049980 */ /* 0x000ea8000c101d00 */
[----:B------:R-:W3:Y:S01]  /*10330*/  @!P1 LD.E.128 R32, desc[UR4][R32.64] ;  /* 0x0000000420209980 */ /* 0x000ee2000c101d00 */
[----:B------:R-:W-:-:S02]  /*10340*/  CS2R R26, SRZ ;  /* 0x00000000001a7805 */ /* 0x000fc4000001ff00 */
[----:B------:R-:W-:Y:S02]  /*10350*/  CS2R R24, SRZ ;  /* 0x0000000000187805 */ /* 0x000fe4000001ff00 */
[----:B------:R-:W-:Y:S01]  /*10360*/  CS2R R20, SRZ ;  /* 0x0000000000147805 */ /* 0x000fe2000001ff00 */
[----:B------:R-:W0:Y:S01]  /*10370*/  SHFL.IDX PT, R29, R29, 0x1, 0x1c1f ;  /* 0x003c1f001d1d7f89 */ /* 0x000e2200000e0000 */
[----:B------:R-:W-:-:S03]  /*10380*/  CS2R R8, SRZ ;  /* 0x0000000000087805 */ /* 0x000fc6000001ff00 */
[----:B------:R1:W4:Y:S04]  /*10390*/  SHFL.IDX PT, R3, R10, 0x1, 0x1c1f ;  /* 0x003c1f000a037f89 */ /* 0x00032800000e0000 */
[----:B------:R1:W0:Y:S04]  /*103a0*/  SHFL.IDX PT, R14, R28, 0x1, 0x1c1f ;  /* 0x003c1f001c0e7f89 */ /* 0x00022800000e0000 */
[----:B------:R-:W0:Y:S01]  /*103b0*/  SHFL.IDX PT, R31, R31, 0x1, 0x1c1f ;  /* 0x003c1f001f1f7f89 */ /* 0x000e2200000e0000 */
[----:B--2---:R-:W-:Y:S02]  /*103c0*/  @!P1 IMAD.MOV.U32 R26, RZ, RZ, R4 ;  /* 0x000000ffff1a9224 */ /* 0x004fe400078e0004 */
[----:B------:R-:W-:Y:S01]  /*103d0*/  @!P1 IMAD.MOV.U32 R27, RZ, RZ, R5 ;  /* 0x000000ffff1b9224 */ /* 0x000fe200078e0005 */
[----:B------:R-:W-:Y:S01]  /*103e0*/  CS2R R4, SRZ ;  /* 0x0000000000047805 */ /* 0x000fe2000001ff00 */
[----:B------:R-:W-:-:S02]  /*103f0*/  @!P1 IMAD.MOV.U32 R24, RZ, RZ, R6 ;  /* 0x000000ffff189224 */ /* 0x000fc400078e0006 */
[----:B------:R-:W-:Y:S02]  /*10400*/  @!P1 IMAD.MOV.U32 R25, RZ, RZ, R7 ;  /* 0x000000ffff199224 */ /* 0x000fe400078e0007 */
[----:B---3--:R-:W-:Y:S02]  /*10410*/  @!P1 IMAD.MOV.U32 R20, RZ, RZ, R32 ;  /* 0x000000ffff149224 */ /* 0x008fe400078e0020 */
[----:B------:R-:W-:Y:S02]  /*10420*/  @!P1 IMAD.MOV.U32 R21, RZ, RZ, R33 ;  /* 0x000000ffff159224 */ /* 0x000fe400078e0021 */
[----:B------:R-:W-:Y:S02]  /*10430*/  @!P1 IMAD.MOV.U32 R8, RZ, RZ, R34 ;  /* 0x000000ffff089224 */ /* 0x000fe400078e0022 */
[----:B01--4-:R-:W-:-:S07]  /*10440*/  @!P1 IMAD.MOV.U32 R9, RZ, RZ, R35 ;  /* 0x000000ffff099224 */ /* 0x013fce00078e0023 */
.L_x_1700:
[----:B------:R-:W-:Y:S01]  /*10450*/  VIADD R39, R39, 0x40 ;  /* 0x0000004027277836 */ /* 0x000fe20000000000 */
[----:B------:R-:W-:Y:S01]  /*10460*/  BSSY B1, `(.L_x_1421) ;  /* 0x0000011000017945 */ /* 0x000fe20003800000 */
[----:B------:R-:W-:Y:S02]  /*10470*/  CS2R R6, SRZ ;  /* 0x0000000000067805 */ /* 0x000fe4000001ff00 */
[----:B------:R-:W-:Y:S02]  /*10480*/  CS2R R32, SRZ ;  /* 0x0000000000207805 */ /* 0x000fe4000001ff00 */
[----:B------:R-:W-:Y:S02]  /*10490*/  CS2R R34, SRZ ;  /* 0x0000000000227805 */ /* 0x000fe4000001ff00 */
[----:B------:R-:W-:-:S13]  /*104a0*/  ISETP.GE.AND P1, PT, R39, R30, PT ;  /* 0x0000001e2700720c */ /* 0x000fda0003f26270 */
[----:B------:R-:W-:Y:S05]  /*104b0*/  @P1 BRA `(.L_x_1422) ;  /* 0x00000000002c1947 */ /* 0x000fea0003800000 */
[----:B------:R-:W-:Y:S02]  /*104c0*/  CS2R R6, SRZ ;  /* 0x0000000000067805 */ /* 0x000fe4000001ff00 */
[----:B------:R-:W-:Y:S02]  /*104d0*/  CS2R R32, SRZ ;  /* 0x0000000000207805 */ /* 0x000fe4000001ff00 */
[----:B------:R-:W-:Y:S01]  /*104e0*/  CS2R R34, SRZ ;  /* 0x0000000000227805 */ /* 0x000fe2000001ff00 */
[----:B------:R-:W-:Y:S06]  /*104f0*/  @P0 BRA `(.L_x_1422) ;  /* 0x00000000001c0947 */ /* 0x000fec0003800000 */
[C---:B------:R-:W-:Y:S01]  /*10500*/  IADD3 R32, P1, R18.reuse, R29, RZ ;  /* 0x0000001d12207210 */ /* 0x040fe20007f3e0ff */
[----:B------:R-:W-:Y:S01]  /*10510*/  ULDC.64 UR4, c[0x0][0x208] ;  /* 0x0000820000047ab9 */ /* 0x000fe20000000a00 */
[----:B------:R-:W-:-:S03]  /*10520*/  IADD3 R4, P2, R18, R14, RZ ;  /* 0x0000000e12047210 */ /* 0x000fc60007f5e0ff */
[--C-:B------:R-:W-:Y:S02]  /*10530*/  IMAD.X R33, R3, 0x1, R19.reuse, P1 ;  /* 0x0000000103217824 */ /* 0x100fe400008e0613 */
[----:B------:R-:W-:-:S04]  /*10540*/  IMAD.X R5, R31, 0x1, R19, P2 ;  /* 0x000000011f057824 */ /* 0x000fc800010e0613 */
[----:B------:R-:W5:Y:S04]  /*10550*/  LD.E.128 R32, desc[UR4][R32.64] ;  /* 0x0000000420207980 */ /* 0x000f68000c101d00 */
[----:B------:R-:W5:Y:S02]  /*10560*/  LD.E.128 R4, desc[UR4][R4.64] ;  /* 0x0000000404047980 */ /* 0x000f64000c101d00 */
.L_x_1422:
[----:B------:R-:W-:Y:S05]  /*10570*/  BSYNC B1 ;  /* 0x0000000000017941 */ /* 0x000fea0003800000 */
.L_x_1421:
[----:B------:R-:W2:Y:S04]  /*10580*/  LDL R0, [R1+0x9c] ;  /* 0x00009c0001007983 */ /* 0x000ea80000100800 */
[----:B------:R-:W3:Y:S01]  /*10590*/  LDL R10, [R1+0x60] ;  /* 0x00006000010a7983 */ /* 0x000ee20000100800 */
[----:B------:R-:W-:Y:S01]  /*105a0*/  VIADD R3, R23, 0x40 ;  /* 0x0000004017037836 */ /* 0x000fe20000000000 */
[----:B------:R-:W-:Y:S01]  /*105b0*/  BSSY B1, `(.L_x_1423) ;  /* 0x000000c000017945 */ /* 0x000fe20003800000 */
[----:B--2---:R-:W-:Y:S02]  /*105c0*/  R2UR UR5, R0 ;  /* 0x00000000000572ca */ /* 0x004fe400000e0000 */
[----:B---3--:R-:W-:-:S04]  /*105d0*/  VIADDMNMX R30, R30, -R10, 0x80, PT ;  /* 0x000000801e1e7446 */ /* 0x008fc8000380090a */
[-C--:B------:R-:W-:Y:S02]  /*105e0*/  ISETP.GE.OR P2, PT, R23, R30.reuse, P0 ;  /* 0x0000001e1700720c */ /* 0x080fe40000746670 */
[----:B------:R-:W-:-:S05]  /*105f0*/  ISETP.GE.OR P0, PT, R3, R30, P0 ;  /* 0x0000001e0300720c */ /* 0x000fca0000706670 */
[----:B------:R-:W-:-:S04]  /*10600*/  ULEA.HI UR4, UR5, UR5, URZ, 0x1 ;  /* 0x0000000505047291 */ /* 0x000fc8000f8f083f */
[----:B------:R-:W-:-:S04]  /*10610*/  ULOP3.LUT UR4, UR4, 0xfffffffe, URZ, 0xc0, !UPT ;  /* 0xfffffffe04047892 */ /* 0x000fc8000f8ec03f */
[----:B------:R-:W-:-:S06]  /*10620*/  UIADD3 UR4, UR5, -UR4, URZ ;  /* 0x8000000405047290 */ /* 0x000fcc000fffe03f */
[----:B------:R-:W-:-:S05]  /*10630*/  IMAD.U32 R0, RZ, RZ, UR4 ;  /* 0x00000004ff007e24 */ /* 0x000fca000f8e00ff */
[----:B------:R-:W-:-:S04]  /*10640*/  SHF.L.U32 R0, R0, 0x1f, RZ ;  /* 0x0000001f00007819 */ /* 0x000fc800000006ff */
[----:B------:R-:W0:Y:S02]  /*10650*/  SYNCS.PHASECHK.TRANS64.TRYWAIT P1, [R17+URZ+0x2e800], R0 ;  /* 0x02e80000110075a7 */ /* 0x000e24000802017f */
[----:B0-----:R-:W-:Y:S05]  /*10660*/  @!P1 BRA `(.L_x_1424) ;  /* 0x00000240001c9947 */ /* 0x001fea0003800000 */
.L_x_1701:
[----:B------:R-:W-:Y:S05]  /*10670*/  BSYNC B1 ;  /* 0x0000000000017941 */ /* 0x000fea0003800000 */
.L_x_1423:
[----:B------:R-:W-:Y:S04]  /*10680*/  BSSY B1, `(.L_x_1425) ;  /* 0x0000101000017945 */ /* 0x000fe80003800000 */
[----:B------:R-:W-:Y:S05]  /*10690*/  @P2 BRA `(.L_x_1426) ;  /* 0x0000000c00fc2947 */ /* 0x000fea0003800000 */
[----:B------:R-:W2:Y:S01]  /*106a0*/  LDL R40, [R1+0x84] ;  /* 0x0000840001287983 */ /* 0x000ea20000100800 */
[----:B0-----:R-:W-:Y:S02]  /*106b0*/  SHF.R.U32.HI R0, RZ, 0x8, R26 ;  /* 0x00000008ff007819 */ /* 0x001fe4000001161a */
[----:B------:R-:W-:Y:S02]  /*106c0*/  SHF.R.U32.HI R11, RZ, 0x8, R24 ;  /* 0x00000008ff0b7819 */ /* 0x000fe40000011618 */
[----:B------:R-:W-:Y:S02]  /*106d0*/  LOP3.LUT R3, R26, 0xff, RZ, 0xc0, !PT ;  /* 0x000000ff1a037812 */ /* 0x000fe400078ec0ff */
[----:B------:R-:W-:Y:S02]  /*106e0*/  LOP3.LUT R0, R0, 0xff, RZ, 0xc0, !PT ;  /* 0x000000ff00007812 */ /* 0x000fe400078ec0ff */
[----:B------:R-:W-:Y:S02]  /*106f0*/  SHF.R.U32.HI R10, RZ, 0x8, R27 ;  /* 0x00000008ff0a7819 */ /* 0x000fe4000001161b */
[----:B------:R-:W-:-:S02]  /*10700*/  LOP3.LUT R12, R11, 0xff, RZ, 0xc0, !PT ;  /* 0x000000ff0b0c7812 */ /* 0x000fc400078ec0ff */
[----:B------:R-:W-:Y:S01]  /*10710*/  PRMT R11, R0, 0x7604, R3 ;  /* 0x00007604000b7816 */ /* 0x000fe20000000003 */
[----:B------:R-:W-:Y:S01]  /*10720*/  IMAD.SHL.U32 R3, R230, 0x80, RZ ;  /* 0x00000080e6037824 */ /* 0x000fe200078e00ff */
[----:B------:R-:W-:Y:S02]  /*10730*/  LOP3.LUT R13, R27, 0xff, RZ, 0xc0, !PT ;  /* 0x000000ff1b0d7812 */ /* 0x000fe400078ec0ff */
[----:B------:R-:W-:Y:S02]  /*10740*/  LOP3.LUT R10, R10, 0xff, RZ, 0xc0, !PT ;  /* 0x000000ff0a0a7812 */ /* 0x000fe400078ec0ff */
[----:B------:R-:W-:Y:S01]  /*10750*/  LOP3.LUT R14, R3, 0x380, RZ, 0xc0, !PT ;  /* 0x00000380030e7812 */ /* 0x000fe200078ec0ff */
[----:B------:R-:W-:Y:S01]  /*10760*/  IMAD.IADD R3, R18, 0x1, R37 ;  /* 0x0000000112037824 */ /* 0x000fe200078e0225 */
[----:B------:R-:W-:Y:S02]  /*10770*/  PRMT R39, R10, 0x7604, R13 ;  /* 0x000076040a277816 */ /* 0x000fe4000000000d */
[----:B------:R-:W-:-:S02]  /*10780*/  SHF.R.U32.HI R10, RZ, 0x8, R25 ;  /* 0x00000008ff0a7819 */ /* 0x000fc40000011619 */
[----:B------:R-:W-:Y:S02]  /*10790*/  LOP3.LUT R15, R24, 0xff, RZ, 0xc0, !PT ;  /* 0x000000ff180f7812 */ /* 0x000fe400078ec0ff */
[----:B------:R-:W-:Y:S02]  /*107a0*/  LOP3.LUT R13, R25, 0xff, RZ, 0xc0, !PT ;  /* 0x000000ff190d7812 */ /* 0x000fe400078ec0ff */
[----:B------:R-:W-:Y:S02]  /*107b0*/  SHF.R.U32.HI R0, RZ, 0x8, R20 ;  /* 0x00000008ff007819 */ /* 0x000fe40000011614 */
[----:B------:R-:W-:Y:S02]  /*107c0*/  LOP3.LUT R10, R10, 0xff, RZ, 0xc0, !PT ;  /* 0x000000ff0a0a7812 */ /* 0x000fe400078ec0ff */
[----:B------:R-:W-:Y:S02]  /*107d0*/  SHF.R.U32.HI R28, RZ, 0x3, R14 ;  /* 0x00000003ff1c7819 */ /* 0x000fe4000001160e */
[----:B------:R-:W-:-:S02]  /*107e0*/  LOP3.LUT R3, R14, 0x70, R3, 0xf8, !PT ;  /* 0x000000700e037812 */ /* 0x000fc400078ef803 */
[----:B------:R-:W-:Y:S02]  /*107f0*/  PRMT R41, R12, 0x7604, R15 ;  /* 0x000076040c297816 */ /* 0x000fe4000000000f */
[----:B------:R-:W-:Y:S02]  /*10800*/  LOP3.LUT R12, R0, 0xff, RZ, 0xc0, !PT ;  /* 0x000000ff000c7812 */ /* 0x000fe400078ec0ff */
[----:B------:R-:W-:Y:S02]  /*10810*/  PRMT R43, R10, 0x7604, R13 ;  /* 0x000076040a2b7816 */ /* 0x000fe4000000000d */
[----:B------:R-:W-:Y:S02]  /*10820*/  LOP3.LUT R15, R20, 0xff, RZ, 0xc0, !PT ;  /* 0x000000ff140f7812 */ /* 0x000fe400078ec0ff */
[----:B------:R-:W-:Y:S02]  /*10830*/  LOP3.LUT R0, R14, 0x70, R18, 0xf8, !PT ;  /* 0x000000700e007812 */ /* 0x000fe400078ef812 */
[----:B------:R-:W-:-:S02]  /*10840*/  LOP3.LUT R10, R3, R28, RZ, 0x3c, !PT ;  /* 0x0000001c030a7212 */ /* 0x000fc400078e3cff */
[----:B------:R-:W-:Y:S02]  /*10850*/  SHF.R.U32.HI R3, RZ, 0x8, R21 ;  /* 0x00000008ff037819 */ /* 0x000fe40000011615 */
[----:B------:R-:W-:Y:S02]  /*10860*/  PRMT R45, R12, 0x7604, R15 ;  /* 0x000076040c2d7816 */ /* 0x000fe4000000000f */
[----:B------:R-:W-:Y:S02]  /*10870*/  LOP3.LUT R0, R0, R28, RZ, 0x3c, !PT ;  /* 0x0000001c00007212 */ /* 0x000fe400078e3cff */
[----:B------:R-:W-:Y:S02]  /*10880*/  LOP3.LUT R28, R21, 0xff, RZ, 0xc0, !PT ;  /* 0x000000ff151c7812 */ /* 0x000fe400078ec0ff */
[----:B------:R-:W-:Y:S02]  /*10890*/  SHF.R.U32.HI R12, RZ, 0x8, R8 ;  /* 0x00000008ff0c7819 */ /* 0x000fe40000011608 */
[----:B------:R-:W-:-:S02]  /*108a0*/  SHF.R.U32.HI R31, RZ, 0x8, R9 ;  /* 0x00000008ff1f7819 */ /* 0x000fc40000011609 */
[----:B------:R-:W-:Y:S02]  /*108b0*/  LOP3.LUT R3, R3, 0xff, RZ, 0xc0, !PT ;  /* 0x000000ff03037812 */ /* 0x000fe400078ec0ff */
[----:B------:R-:W-:Y:S02]  /*108c0*/  LOP3.LUT R30, R8, 0xff, RZ, 0xc0, !PT ;  /* 0x000000ff081e7812 */ /* 0x000fe400078ec0ff */
[----:B------:R-:W-:Y:S02]  /*108d0*/  LOP3.LUT R29, R12, 0xff, RZ, 0xc0, !PT ;  /* 0x000000ff0c1d7812 */ /* 0x000fe400078ec0ff */
[----:B------:R-:W-:Y:S02]  /*108e0*/  LOP3.LUT R31, R31, 0xff, RZ, 0xc0, !PT ;  /* 0x000000ff1f1f7812 */ /* 0x000fe400078ec0ff */
[----:B------:R-:W-:Y:S02]  /*108f0*/  PRMT R47, R3, 0x7604, R28 ;  /* 0x00007604032f7816 */ /* 0x000fe4000000001c */
[----:B------:R-:W-:-:S02]  /*10900*/  LOP3.LUT R38, R9, 0xff, RZ, 0xc0, !PT ;  /* 0x000000ff09267812 */ /* 0x000fc400078ec0ff */
[----:B------:R-:W-:Y:S02]  /*10910*/  PRMT R49, R29, 0x7604, R30 ;  /* 0x000076041d317816 */ /* 0x000fe4000000001e */
[----:B------:R-:W-:Y:S02]  /*10920*/  PRMT R51, R31, 0x7604, R38 ;  /* 0x000076041f337816 */ /* 0x000fe40000000026 */
[----:B------:R-:W-:Y:S02]  /*10930*/  SHF.R.U32.HI R38, RZ, 0x10, R27 ;  /* 0x00000010ff267819 */ /* 0x000fe4000001161b */
[----:B------:R-:W-:Y:S02]  /*10940*/  SHF.R.U32.HI R42, RZ, 0x10, R25 ;  /* 0x00000010ff2a7819 */ /* 0x000fe40000011619 */
[----:B------:R-:W-:Y:S02]  /*10950*/  LOP3.LUT R38, R38, 0xff, RZ, 0xc0, !PT ;  /* 0x000000ff26267812 */ /* 0x000fe400078ec0ff */
[----:B------:R-:W-:-:S02]  /*10960*/  LOP3.LUT R42, R42, 0xff, RZ, 0xc0, !PT ;  /* 0x000000ff2a2a7812 */ /* 0x000fc400078ec0ff */
[----:B------:R-:W-:Y:S02]  /*10970*/  PRMT R39, R38, 0x7054, R39 ;  /* 0x0000705426277816 */ /* 0x000fe40000000027 */
[----:B------:R-:W-:Y:S02]  /*10980*/  SHF.R.U32.HI R38, RZ, 0x10, R21 ;  /* 0x00000010ff267819 */ /* 0x000fe40000011615 */
[----:B------:R-:W-:Y:S02]  /*10990*/  PRMT R43, R42, 0x7054, R43 ;  /* 0x000070542a2b7816 */ /* 0x000fe4000000002b */
[----:B------:R-:W-:Y:S02]  /*109a0*/  LOP3.LUT R38, R38, 0xff, RZ, 0xc0, !PT ;  /* 0x000000ff26267812 */ /* 0x000fe400078ec0ff */
[----:B------:R-:W-:Y:S02]  /*109b0*/  SHF.R.U32.HI R42, RZ, 0x10, R9 ;  /* 0x00000010ff2a7819 */ /* 0x000fe40000011609 */
[----:B------:R-:W-:-:S02]  /*109c0*/  PRMT R47, R38, 0x7054, R47 ;  /* 0x00007054262f7816 */ /* 0x000fc4000000002f */
[----:B------:R-:W-:Y:S02]  /*109d0*/  LOP3.LUT R42, R42, 0xff, RZ, 0xc0, !PT ;  /* 0x000000ff2a2a7812 */ /* 0x000fe400078ec0ff */
[----:B------:R-:W-:Y:S02]  /*109e0*/  LOP3.LUT R47, R47, 0xff000000, R21, 0xf8, !PT ;  /* 0xff0000002f2f7812 */ /* 0x000fe400078ef815 */
[----:B------:R-:W-:Y:S02]  /*109f0*/  LOP3.LUT R39, R39, 0xff000000, R27, 0xf8, !PT ;  /* 0xff00000027277812 */ /* 0x000fe400078ef81b */
[----:B------:R-:W-:Y:S02]  /*10a00*/  PRMT R51, R42, 0x7054, R51 ;  /* 0x000070542a337816 */ /* 0x000fe40000000033 */
[----:B------:R-:W-:Y:S02]  /*10a10*/  F2FP.F16.E4M3.UNPACK_B R44, R47.H1 ;  /* 0x0000002fff2c723e */ /* 0x000fe400030006ff */
[----:B------:R-:W-:-:S02]  /*10a20*/  LOP3.LUT R51, R51, 0xff000000, R9, 0xf8, !PT ;  /* 0xff00000033337812 */ /* 0x000fc400078ef809 */
[----:B------:R-:W-:Y:S01]  /*10a30*/  LOP3.LUT R43, R43, 0xff000000, R25, 0xf8, !PT ;  /* 0xff0000002b2b7812 */ /* 0x000fe200078ef819 */
[--C-:B------:R-:W-:Y:S01]  /*10a40*/  HADD2.F32 R46, -RZ, R44.reuse.H0_H0 ;  /* 0x2000002cff2e7230 */ /* 0x100fe20000004100 */
[----:B------:R-:W-:Y:S01]  /*10a50*/  F2FP.F16.E4M3.UNPACK_B R47, R47 ;  /* 0x0000002fff2f723e */ /* 0x000fe200020006ff */
[----:B------:R-:W-:Y:S01]  /*10a60*/  HADD2.F32 R44, -RZ, R44.H1_H1 ;  /* 0x3000002cff2c7230 */ /* 0x000fe20000004100 */
[C-C-:B--2---:R-:W-:Y:S02]  /*10a70*/  IADD3 R3, R17.reuse, R10, R40.reuse ;  /* 0x0000000a11037210 */ /* 0x144fe40007ffe028 */
[----:B------:R-:W-:Y:S02]  /*10a80*/  IADD3 R0, R17, R0, R40 ;  /* 0x0000000011007210 */ /* 0x000fe40007ffe028 */
[----:B------:R-:W-:Y:S01]  /*10a90*/  SHF.R.U32.HI R40, RZ, 0x10, R24 ;  /* 0x00000010ff287819 */ /* 0x000fe20000011618 */
[----:B------:R-:W0:Y:S01]  /*10aa0*/  LDS.128 R28, [R3+0x1c400] ;  /* 0x01c40000031c7984 */ /* 0x000e220000000c00 */
[----:B------:R-:W-:-:S02]  /*10ab0*/  SHF.R.U32.HI R10, RZ, 0x10, R26 ;  /* 0x00000010ff0a7819 */ /* 0x000fc4000001161a */
[----:B------:R-:W-:Y:S01]  /*10ac0*/  LOP3.LUT R40, R40, 0xff, RZ, 0xc0, !PT ;  /* 0x000000ff28287812 */ /* 0x000fe200078ec0ff */
[----:B------:R-:W1:Y:S01]  /*10ad0*/  LDS.128 R12, [R0+0x1c400] ;  /* 0x01c40000000c7984 */ /* 0x000e620000000c00 */
[----:B------:R-:W-:Y:S02]  /*10ae0*/  LOP3.LUT R10, R10, 0xff, RZ, 0xc0, !PT ;  /* 0x000000ff0a0a7812 */ /* 0x000fe400078ec0ff */
[----:B------:R-:W-:Y:S02]  /*10af0*/  PRMT R41, R40, 0x7054, R41 ;  /* 0x0000705428297816 */ /* 0x000fe40000000029 */
[----:B------:R-:W-:Y:S02]  /*10b00*/  SHF.R.U32.HI R40, RZ, 0x10, R8 ;  /* 0x00000010ff287819 */ /* 0x000fe40000011608 */
[----:B------:R-:W-:Y:S02]  /*10b10*/  LOP3.LUT R42, R41, 0xff000000, R24, 0xf8, !PT ;  /* 0xff000000292a7812 */ /* 0x000fe400078ef818 */
[----:B------:R-:W-:-:S02]  /*10b20*/  LOP3.LUT R40, R40, 0xff, RZ, 0xc0, !PT ;  /* 0x000000ff28287812 */ /* 0x000fc400078ec0ff */
[----:B------:R-:W-:Y:S02]  /*10b30*/  PRMT R11, R10, 0x7054, R11 ;  /* 0x000070540a0b7816 */ /* 0x000fe4000000000b */
[----:B------:R-:W-:Y:S02]  /*10b40*/  PRMT R49, R40, 0x7054, R49 ;  /* 0x0000705428317816 */ /* 0x000fe40000000031 */
[----:B------:R-:W-:Y:S02]  /*10b50*/  SHF.R.U32.HI R10, RZ, 0x10, R20 ;  /* 0x00000010ff0a7819 */ /* 0x000fe40000011614 */
[-C--:B------:R-:W-:Y:S02]  /*10b60*/  F2FP.F16.E4M3.UNPACK_B R40, R39.reuse.H1 ;  /* 0x00000027ff28723e */ /* 0x080fe400030006ff */
[----:B------:R-:W-:Y:S02]  /*10b70*/  LOP3.LUT R10, R10, 0xff, RZ, 0xc0, !PT ;  /* 0x000000ff0a0a7812 */ /* 0x000fe400078ec0ff */
[----:B------:R-:W-:Y:S01]  /*10b80*/  LOP3.LUT R48, R49, 0xff000000, R8, 0xf8, !PT ;  /* 0xff00000031307812 */ /* 0x000fe200078ef808 */
[--C-:B------:R-:W-:Y:S01]  /*10b90*/  HADD2.F32 R41, -RZ, R40.reuse.H0_H0 ;  /* 0x20000028ff297230 */ /* 0x100fe20000004100 */
[----:B------:R-:W-:Y:S01]  /*10ba0*/  PRMT R45, R10, 0x7054, R45 ;  /* 0x000070540a2d7816 */ /* 0x000fe2000000002d */
[----:B------:R-:W-:Y:S01]  /*10bb0*/  HADD2.F32 R40, -RZ, R40.H1_H1 ;  /* 0x30000028ff287230 */ /* 0x000fe20000004100 */
[----:B------:R-:W-:-:S02]  /*10bc0*/  F2FP.F16.E4M3.UNPACK_B R39, R39 ;  /* 0x00000027ff27723e */ /* 0x000fc400020006ff */
[----:B------:R-:W-:Y:S02]  /*10bd0*/  LOP3.LUT R45, R45, 0xff000000, R20, 0xf8, !PT ;  /* 0xff0000002d2d7812 */ /* 0x000fe400078ef814 */
[----:B------:R-:W-:Y:S02]  /*10be0*/  LOP3.LUT R38, R11, 0xff000000, R26, 0xf8, !PT ;  /* 0xff0000000b267812 */ /* 0x000fe400078ef81a */
[-C--:B0-----:R-:W-:Y:S02]  /*10bf0*/  F2FP.F16.E4M3.UNPACK_B R24, R29.reuse.H1 ;  /* 0x0000001dff18723e */ /* 0x081fe400030006ff */
[----:B------:R-:W-:Y:S02]  /*10c00*/  F2FP.F16.E4M3.UNPACK_B R29, R29 ;  /* 0x0000001dff1d723e */ /* 0x000fe400020006ff */
[-C--:B-1----:R-:W-:Y:S01]  /*10c10*/  F2FP.F16.E4M3.UNPACK_B R9, R13.reuse ;  /* 0x0000000dff09723e */ /* 0x082fe200020006ff */
[----:B------:R-:W-:Y:S01]  /*10c20*/  HADD2.F32 R25, -RZ, R24.H0_H0 ;  /* 0x20000018ff197230 */ /* 0x000fe20000004100 */
[----:B------:R-:W-:-:S02]  /*10c30*/  F2FP.F16.E4M3.UNPACK_B R13, R13.H1 ;  /* 0x0000000dff0d723e */ /* 0x000fc400030006ff */
[----:B------:R-:W-:Y:S02]  /*10c40*/  F2FP.F16.E4M3.UNPACK_B R27, R31 ;  /* 0x0000001fff1b723e */ /* 0x000fe400020006ff */
[CC--:B------:R-:W-:Y:S01]  /*10c50*/  FMUL.FTZ R49, R25.reuse, R46.reuse ;  /* 0x0000002e19317220 */ /* 0x0c0fe20000410000 */
[--C-:B------:R-:W-:Y:S02]  /*10c60*/  HADD2.F32 R10, -RZ, R13.reuse.H0_H0 ;  /* 0x2000000dff0a7230 */ /* 0x100fe40000004100 */
[----:B------:R-:W-:Y:S01]  /*10c70*/  FMUL.FTZ R25, R25, R41 ;  /* 0x0000002919197220 */ /* 0x000fe20000410000 */
[----:B------:R-:W-:Y:S01]  /*10c80*/  HADD2.F32 R13, -RZ, R13.H1_H1 ;  /* 0x3000000dff0d7230 */ /* 0x000fe20000004100 */
[----:B------:R-:W-:Y:S02]  /*10c90*/  F2FP.F16.E4M3.UNPACK_B R31, R31.H1 ;  /* 0x0000001fff1f723e */ /* 0x000fe400030006ff */
[C---:B------:R-:W-:Y:S01]  /*10ca0*/  FFMA.FTZ R53, R10.reuse, R46, R25 ;  /* 0x0000002e0a357223 */ /* 0x040fe20000010019 */
[----:B------:R-:W-:Y:S01]  /*10cb0*/  FFMA.FTZ R52, R10, R41, -R49 ;  /* 0x000000290a347223 */ /* 0x000fe20000010831 */
[----:B------:R-:W-:Y:S01]  /*10cc0*/  HADD2.F32 R25, -RZ, R24.H1_H1 ;  /* 0x30000018ff197230 */ /* 0x000fe20000004100 */
[-C--:B------:R-:W-:Y:S01]  /*10cd0*/  F2FP.F16.E4M3.UNPACK_B R20, R15.reuse ;  /* 0x0000000fff14723e */ /* 0x080fe200020006ff */
[----:B------:R-:W-:Y:S01]  /*10ce0*/  HADD2.F32 R49, -RZ, R47.H0_H0 ;  /* 0x2000002fff317230 */ /* 0x000fe20000004100 */
[----:B------:R-:W-:Y:S01]  /*10cf0*/  F2FP.F16.E4M3.UNPACK_B R15, R15.H1 ;  /* 0x0000000fff0f723e */ /* 0x000fe200030006ff */
[----:B------:R-:W-:-:S02]  /*10d00*/  HADD2.F32 R24, -RZ, R29.H0_H0 ;  /* 0x2000001dff187230 */ /* 0x000fc40000004100 */
[C---:B------:R-:W-:Y:S01]  /*10d10*/  FMUL.FTZ R46, R25.reuse, R44 ;  /* 0x0000002c192e7220 */ /* 0x040fe20000410000 */
[----:B------:R-:W-:Y:S02]  /*10d20*/  HADD2.F32 R41, -RZ, R39.H0_H0 ;  /* 0x20000027ff297230 */ /* 0x000fe40000004100 */
[-C--:B------:R-:W-:Y:S01]  /*10d30*/  FMUL.FTZ R57, R25, R40.reuse ;  /* 0x0000002819397220 */ /* 0x080fe20000410000 */
[----:B------:R-:W-:Y:S02]  /*10d40*/  HADD2.F32 R10, -RZ, R9.H0_H0 ;  /* 0x20000009ff0a7230 */ /* 0x000fe40000004100 */
[C---:B------:R-:W-:Y:S01]  /*10d50*/  FMUL.FTZ R25, R24.reuse, R49 ;  /* 0x0000003118197220 */ /* 0x040fe20000410000 */
[C---:B------:R-:W-:Y:S01]  /*10d60*/  FFMA.FTZ R55, R13.reuse, R40, -R46 ;  /* 0x000000280d377223 */ /* 0x040fe2000001082e */
[-C--:B------:R-:W-:Y:S01]  /*10d70*/  FMUL.FTZ R24, R24, R41.reuse ;  /* 0x0000002918187220 */ /* 0x080fe20000410000 */
[----:B------:R-:W-:Y:S01]  /*10d80*/  FFMA.FTZ R54, R13, R44, R57 ;  /* 0x0000002c0d367223 */ /* 0x000fe20000010039 */
[C---:B------:R-:W-:Y:S01]  /*10d90*/  FFMA.FTZ R46, R10.reuse, R41, -R25 ;  /* 0x000000290a2e7223 */ /* 0x040fe20000010819 */
[----:B------:R-:W-:Y:S01]  /*10da0*/  F2FP.F16.E4M3.UNPACK_B R41, R51.H1 ;  /* 0x00000033ff29723e */ /* 0x000fe200030006ff */
[----:B------:R-:W-:Y:S01]  /*10db0*/  FFMA.FTZ R49, R10, R49, R24 ;  /* 0x000000310a317223 */ /* 0x000fe20000010018 */
[----:B------:R-:W-:Y:S01]  /*10dc0*/  F2FP.F16.E4M3.UNPACK_B R25, R43.H1 ;  /* 0x0000002bff19723e */ /* 0x000fe200030006ff */
[----:B------:R-:W-:Y:S01]  /*10dd0*/  HADD2.F32 R40, -RZ, R47.H1_H1 ;  /* 0x3000002fff287230 */ /* 0x000fe20000004100 */
[----:B------:R-:W-:Y:S01]  /*10de0*/  F2FP.F16.E4M3.UNPACK_B R51, R51 ;  /* 0x00000033ff33723e */ /* 0x000fe200020006ff */
        /* <DEDUP_REMOVED lines=8> */
[----:B------:R-:W-:Y:S01]  /*10e70*/  HADD2.F32 R39, -RZ, R25.H0_H0 ;  /* 0x20000019ff277230 */ /* 0x000fe20000004100 */
[----:B------:R-:W-:Y:S01]  /*10e80*/  F2FP.F16.E4M3.UNPACK_B R28, R28.H1 ;  /* 0x0000001cff1c723e */ /* 0x000fe200030006ff */
[----:B------:R-:W-:Y:S02]  /*10e90*/  HADD2.F32 R9, -RZ, R9.H1_H1 ;  /* 0x30000009ff097230 */ /* 0x000fe40000004100 */
[C---:B------:R-:W-:Y:S01]  /*10ea0*/  FMUL.FTZ R57, R13.reuse, R44 ;  /* 0x0000002c0d397220 */ /* 0x040fe20000410000 */
[----:B------:R-:W-:Y:S02]  /*10eb0*/  HADD2.F32 R10, -RZ, R15.H0_H0 ;  /* 0x2000000fff0a7230 */ /* 0x000fe40000004100 */
[----:B------:R-:W-:Y:S01]  /*10ec0*/  FMUL.FTZ R13, R13, R39 ;  /* 0x000000270d0d7220 */ /* 0x000fe20000410000 */
[----:B------:R-:W-:-:S02]  /*10ed0*/  HADD2.F32 R31, -RZ, R31.H1_H1 ;  /* 0x3000001fff1f7230 */ /* 0x000fc40000004100 */
[C---:B------:R-:W-:Y:S01]  /*10ee0*/  FFMA.FTZ R47, R9.reuse, R24, -R50 ;  /* 0x00000018092f7223 */ /* 0x040fe20000010832 */
[----:B------:R-:W-:Y:S01]  /*10ef0*/  FFMA.FTZ R50, R9, R40, R29 ;  /* 0x0000002809327223 */ /* 0x000fe2000001001d */
[C---:B------:R-:W-:Y:S01]  /*10f00*/  FFMA.FTZ R60, R10.reuse, R39, -R57 ;  /* 0x000000270a3c7223 */ /* 0x040fe20000010839 */
[----:B------:R-:W-:Y:S01]  /*10f10*/  FFMA.FTZ R61, R10, R44, R13 ;  /* 0x0000002c0a3d7223 */ /* 0x000fe2000001000d */
[----:B------:R-:W-:Y:S01]  /*10f20*/  HADD2.F32 R24, -RZ, R25.H1_H1 ;  /* 0x30000019ff187230 */ /* 0x000fe20000004100 */
[-C--:B------:R-:W-:Y:S01]  /*10f30*/  F2FP.F16.E4M3.UNPACK_B R8, R12.reuse ;  /* 0x0000000cff08723e */ /* 0x080fe200020006ff */
[----:B------:R-:W-:Y:S01]  /*10f40*/  HADD2.F32 R40, -RZ, R41.H1_H1 ;  /* 0x30000029ff287230 */ /* 0x000fe20000004100 */
[----:B------:R-:W-:Y:S01]  /*10f50*/  F2FP.F16.E4M3.UNPACK_B R12, R12.H1 ;  /* 0x0000000cff0c723e */ /* 0x000fe200030006ff */
[----:B------:R-:W-:Y:S01]  /*10f60*/  HADD2.F32 R25, -RZ, R51.H0_H0 ;  /* 0x20000033ff197230 */ /* 0x000fe20000004100 */
[----:B------:R-:W-:Y:S01]  /*10f70*/  F2FP.F16.E4M3.UNPACK_B R26, R30 ;  /* 0x0000001eff1a723e */ /* 0x000fe200020006ff */
[----:B------:R-:W-:-:S02]  /*10f80*/  HADD2.F32 R10, -RZ, R27.H0_H0 ;  /* 0x2000001bff0a7230 */ /* 0x000fc40000004100 */
[C---:B------:R-:W-:Y:S01]  /*10f90*/  FMUL.FTZ R56, R31.reuse, R40 ;  /* 0x000000281f387220 */ /* 0x040fe20000410000 */
[----:B------:R-:W-:Y:S02]  /*10fa0*/  HADD2.F32 R15, -RZ, R15.H1_H1 ;  /* 0x3000000fff0f7230 */ /* 0x000fe40000004100 */
[-C--:B------:R-:W-:Y:S01]  /*10fb0*/  FMUL.FTZ R31, R31, R24.reuse ;  /* 0x000000181f1f7220 */ /* 0x080fe20000410000 */
[----:B------:R-:W-:Y:S02]  /*10fc0*/  HADD2.F32 R13, -RZ, R43.H0_H0 ;  /* 0x2000002bff0d7230 */ /* 0x000fe40000004100 */
[C---:B------:R-:W-:Y:S01]  /*10fd0*/  FMUL.FTZ R44, R10.reuse, R25 ;  /* 0x000000190a2c7220 */ /* 0x040fe20000410000 */
[----:B------:R-:W-:Y:S02]  /*10fe0*/  HADD2.F32 R9, -RZ, R20.H0_H0 ;  /* 0x20000014ff097230 */ /* 0x000fe40000004100 */
[C---:B------:R-:W-:Y:S01]  /*10ff0*/  FFMA.FTZ R63, R15.reuse, R24, -R56 ;  /* 0x000000180f3f7223 */ /* 0x040fe20000010838 */
[----:B------:R-:W-:Y:S01]  /*11000*/  F2FP.F16.E4M3.UNPACK_B R24, R45.H1 ;  /* 0x0000002dff18723e */ /* 0x000fe200030006ff */
[-C--:B------:R-:W-:Y:S01]  /*11010*/  FMUL.FTZ R10, R10, R13.reuse ;  /* 0x0000000d0a0a7220 */ /* 0x080fe20000410000 */
[----:B------:R-:W-:Y:S01]  /*11020*/  FFMA.FTZ R62, R15, R40, R31 ;  /* 0x000000280f3e7223 */ /* 0x000fe2000001001f */
[C---:B------:R-:W-:Y:S01]  /*11030*/  FFMA.FTZ R56, R9.reuse, R13, -R44 ;  /* 0x0000000d09387223 */ /* 0x040fe2000001082c */
[-C--:B------:R-:W-:Y:S01]  /*11040*/  F2FP.F16.E4M3.UNPACK_B R13, R38.reuse.H1 ;  /* 0x00000026ff0d723e */ /* 0x080fe200030006ff */
[----:B------:R-:W-:Y:S01]  /*11050*/  FFMA.FTZ R57, R9, R25, R10 ;  /* 0x0000001909397223 */ /* 0x000fe2000001000a */
[----:B------:R-:W-:Y:S01]  /*11060*/  HADD2.F32 R51, -RZ, R51.H1_H1 ;  /* 0x30000033ff337230 */ /* 0x000fe20000004100 */
[----:B------:R-:W-:Y:S01]  /*11070*/  F2FP.F16.E4M3.UNPACK_B R45, R45 ;  /* 0x0000002dff2d723e */ /* 0x000fe200020006ff */
[----:B------:R-:W-:Y:S01]  /*11080*/  HADD2.F32 R27, -RZ, R27.H1_H1 ;  /* 0x3000001bff1b7230 */ /* 0x000fe20000004100 */
[----:B------:R-:W-:Y:S01]  /*11090*/  F2FP.F16.E4M3.UNPACK_B R38, R38 ;  /* 0x00000026ff26723e */ /* 0x000fe200020006ff */
[----:B------:R-:W-:Y:S01]  /*110a0*/  HADD2.F32 R25, -RZ, R24.H0_H0 ;  /* 0x20000018ff197230 */ /* 0x000fe20000004100 */
[----:B------:R-:W-:Y:S01]  /*110b0*/  F2FP.F16.E4M3.UNPACK_B R30, R30.H1 ;  /* 0x0000001eff1e723e */ /* 0x000fe200030006ff */
[----:B------:R-:W-:-:S02]  /*110c0*/  HADD2.F32 R10, -RZ, R28.H0_H0 ;  /* 0x2000001cff0a7230 */ /* 0x000fc40000004100 */
[C---:B------:R-:W-:Y:S01]  /*110d0*/  FMUL.FTZ R29, R27.reuse, R51 ;  /* 0x000000331b1d7220 */ /* 0x040fe20000410000 */
[----:B------:R-:W-:Y:S01]  /*110e0*/  HADD2.F32 R15, -RZ, R13.H0_H0 ;  /* 0x2000000dff0f7230 */ /* 0x000fe20000004100 */
[----:B------:R-:W-:Y:S01]  /*110f0*/  F2FP.F16.E4M3.UNPACK_B R11, R14 ;  /* 0x0000000eff0b723e */ /* 0x000fe200020006ff */
[----:B------:R-:W-:Y:S02]  /*11100*/  HADD2.F32 R43, -RZ, R43.H1_H1 ;  /* 0x3000002bff2b7230 */ /* 0x000fe40000004100 */
[C---:B------:R-:W-:Y:S01]  /*11110*/  FMUL.FTZ R40, R10.reuse, R25 ;  /* 0x000000190a287220 */ /* 0x040fe20000410000 */
[----:B------:R-:W-:Y:S02]  /*11120*/  HADD2.F32 R20, -RZ, R20.H1_H1 ;  /* 0x30000014ff147230 */ /* 0x000fe40000004100 */
[----:B------:R-:W-:Y:S01]  /*11130*/  FMUL.FTZ R10, R10, R15 ;  /* 0x0000000f0a0a7220 */ /* 0x000fe20000410000 */
[----:B------:R-:W-:Y:S02]  /*11140*/  HADD2.F32 R9, -RZ, R12.H0_H0 ;  /* 0x2000000cff097230 */ /* 0x000fe40000004100 */
[----:B------:R-:W-:Y:S01]  /*11150*/  FMUL.FTZ R44, R27, R43 ;  /* 0x0000002b1b2c7220 */ /* 0x000fe20000410000 */
[----:B------:R-:W-:-:S02]  /*11160*/  HADD2.F32 R28, -RZ, R28.H1_H1 ;  /* 0x3000001cff1c7230 */ /* 0x000fc40000004100 */
[C---:B------:R-:W-:Y:S01]  /*11170*/  FFMA.FTZ R59, R20.reuse, R43, -R29 ;  /* 0x0000002b143b7223 */ /* 0x040fe2000001081d */
[----:B------:R-:W-:Y:S02]  /*11180*/  HADD2.F32 R13, -RZ, R13.H1_H1 ;  /* 0x3000000dff0d7230 */ /* 0x000fe40000004100 */
[C---:B------:R-:W-:Y:S01]  /*11190*/  FFMA.FTZ R40, R9.reuse, R15, -R40 ;  /* 0x0000000f09287223 */ /* 0x040fe20000010828 */
[----:B------:R-:W-:Y:S01]  /*111a0*/  FFMA.FTZ R29, R9, R25, R10 ;  /* 0x00000019091d7223 */ /* 0x000fe2000001000a */
[----:B------:R-:W-:Y:S02]  /*111b0*/  HADD2.F32 R9, -RZ, R24.H1_H1 ;  /* 0x30000018ff097230 */ /* 0x000fe40000004100 */
[----:B------:R-:W-:Y:S01]  /*111c0*/  FFMA.FTZ R58, R20, R51, R44 ;  /* 0x00000033143a7223 */ /* 0x000fe2000001002c */
[----:B------:R-:W-:Y:S01]  /*111d0*/  HADD2.F32 R12, -RZ, R12.H1_H1 ;  /* 0x3000000cff0c7230 */ /* 0x000fe20000004100 */
[----:B------:R-:W-:Y:S01]  /*111e0*/  F2FP.F16.E4M3.UNPACK_B R14, R14.H1 ;  /* 0x0000000eff0e723e */ /* 0x000fe200030006ff */
[----:B------:R-:W-:-:S02]  /*111f0*/  HADD2.F32 R15, -RZ, R45.H0_H0 ;  /* 0x2000002dff0f7230 */ /* 0x000fc40000004100 */
[C---:B------:R-:W-:Y:S01]  /*11200*/  FMUL.FTZ R25, R28.reuse, R9 ;  /* 0x000000091c197220 */ /* 0x040fe20000410000 */
[-C--:B------:R-:W-:Y:S01]  /*11210*/  FMUL.FTZ R28, R28, R13.reuse ;  /* 0x0000000d1c1c7220 */ /* 0x080fe20000410000 */
[----:B------:R-:W-:Y:S02]  /*11220*/  HADD2.F32 R10, -RZ, R21.H0_H0 ;  /* 0x20000015ff0a7230 */ /* 0x000fe40000004100 */
[C---:B------:R-:W-:Y:S01]  /*11230*/  FFMA.FTZ R31, R12.reuse, R13, -R25 ;  /* 0x0000000d0c1f7223 */ /* 0x040fe20000010819 */
[----:B------:R-:W-:Y:S01]  /*11240*/  FFMA.FTZ R44, R12, R9, R28 ;  /* 0x000000090c2c7223 */ /* 0x000fe2000001001c */
[----:B------:R-:W-:Y:S02]  /*11250*/  HADD2.F32 R12, -RZ, R38.H0_H0 ;  /* 0x20000026ff0c7230 */ /* 0x000fe40000004100 */
[----:B------:R-:W-:Y:S01]  /*11260*/  FMUL.FTZ R20, R10, R15 ;  /* 0x0000000f0a147220 */ /* 0x000fe20000410000 */
[----:B------:R-:W-:Y:S02]  /*11270*/  HADD2.F32 R9, -RZ, R8.H0_H0 ;  /* 0x20000008ff097230 */ /* 0x000fe40000004100 */
        /* <DEDUP_REMOVED lines=15> */
[--C-:B------:R-:W-:Y:S01]  /*11370*/  HADD2.F32 R12, -RZ, R10.reuse.H0_H0 ;  /* 0x2000000aff0c7230 */ /* 0x100fe20000004100 */
[----:B------:R-:W-:Y:S01]  /*11380*/  F2FP.F16.E4M3.UNPACK_B R42, R42 ;  /* 0x0000002aff2a723e */ /* 0x000fe200020006ff */
[----:B------:R-:W-:Y:S02]  /*11390*/  HADD2.F32 R13, -RZ, R10.H1_H1 ;  /* 0x3000000aff0d7230 */ /* 0x000fe40000004100 */
[C---:B------:R-:W-:Y:S01]  /*113a0*/  FMUL.FTZ R39, R9.reuse, R15 ;  /* 0x0000000f09277220 */ /* 0x040fe20000410000 */
[----:B------:R-:W-:Y:S02]  /*113b0*/  HADD2.F32 R30, -RZ, R30.H1_H1 ;  /* 0x3000001eff1e7230 */ /* 0x000fe40000004100 */
[----:B------:R-:W-:Y:S01]  /*113c0*/  FMUL.FTZ R9, R9, R12 ;  /* 0x0000000c09097220 */ /* 0x000fe20000410000 */
[----:B------:R-:W-:Y:S01]  /*113d0*/  HADD2.F32 R8, -RZ, R14.H0_H0 ;  /* 0x2000000eff087230 */ /* 0x000fe20000004100 */
[----:B------:R-:W-:Y:S01]  /*113e0*/  F2FP.F16.E4M3.UNPACK_B R48, R48 ;  /* 0x00000030ff30723e */ /* 0x000fe200020006ff */
[----:B------:R-:W-:-:S02]  /*113f0*/  HADD2.F32 R21, -RZ, R20.H1_H1 ;  /* 0x30000014ff157230 */ /* 0x000fc40000004100 */
[----:B------:R-:W-:Y:S01]  /*11400*/  FMUL.FTZ R10, R30, R13 ;  /* 0x0000000d1e0a7220 */ /* 0x000fe20000410000 */
[----:B------:R-:W-:Y:S02]  /*11410*/  HADD2.F32 R14, -RZ, R14.H1_H1 ;  /* 0x3000000eff0e7230 */ /* 0x000fe40000004100 */
[----:B------:R-:W-:Y:S01]  /*11420*/  FFMA.FTZ R38, R8, R12, -R39 ;  /* 0x0000000c08267223 */ /* 0x000fe20000010827 */
[----:B------:R-:W-:Y:S02]  /*11430*/  HADD2.F32 R12, -RZ, R48.H0_H0 ;  /* 0x20000030ff0c7230 */ /* 0x000fe40000004100 */
[----:B------:R-:W-:Y:S01]  /*11440*/  FMUL.FTZ R39, R30, R21 ;  /* 0x000000151e277220 */ /* 0x000fe20000410000 */
[----:B------:R-:W-:Y:S01]  /*11450*/  FFMA.FTZ R30, R8, R15, R9 ;  /* 0x0000000f081e7223 */ /* 0x000fe20000010009 */
[C---:B------:R-:W-:Y:S01]  /*11460*/  FFMA.FTZ R43, R14.reuse, R21, R10 ;  /* 0x000000150e2b7223 */ /* 0x040fe2000001000a */
[----:B------:R-:W-:Y:S02]  /*11470*/  HADD2.F32 R10, -RZ, R42.H0_H0 ;  /* 0x2000002aff0a7230 */ /* 0x000fe40000004100 */
[----:B------:R-:W-:Y:S01]  /*11480*/  FFMA.FTZ R41, R14, R13, -R39 ;  /* 0x0000000d0e297223 */ /* 0x000fe20000010827 */
[----:B------:R-:W-:-:S02]  /*11490*/  HADD2.F32 R9, -RZ, R26.H0_H0 ;  /* 0x2000001aff097230 */ /* 0x000fc40000004100 */
[----:B------:R-:W-:Y:S01]  /*114a0*/  HADD2.F32 R42, -RZ, R42.H1_H1 ;  /* 0x3000002aff2a7230 */ /* 0x000fe20000004100 */
[----:B------:R-:W-:Y:S01]  /*114b0*/  F2FP.SATFINITE.E4M3.F32.PACK_AB_MERGE_C R30, R43, R30, RZ ;  /* 0x0000001e2b1e723e */ /* 0x000fe200048070ff */
[----:B------:R-:W-:Y:S02]  /*114c0*/  HADD2.F32 R48, -RZ, R48.H1_H1 ;  /* 0x30000030ff307230 */ /* 0x000fe40000004100 */
[C---:B------:R-:W-:Y:S01]  /*114d0*/  FMUL.FTZ R13, R9.reuse, R12 ;  /* 0x0000000c090d7220 */ /* 0x040fe20000410000 */
[----:B------:R-:W-:Y:S02]  /*114e0*/  HADD2.F32 R26, -RZ, R26.H1_H1 ;  /* 0x3000001aff1a7230 */ /* 0x000fe40000004100 */
[----:B------:R-:W-:Y:S01]  /*114f0*/  FMUL.FTZ R9, R9, R10 ;  /* 0x0000000a09097220 */ /* 0x000fe20000410000 */
[--C-:B------:R-:W-:Y:S01]  /*11500*/  HADD2.F32 R8, -RZ, R11.reuse.H0_H0 ;  /* 0x2000000bff087230 */ /* 0x100fe20000004100 */
[----:B------:R-:W-:Y:S01]  /*11510*/  F2FP.SATFINITE.E4M3.F32.PACK_AB_MERGE_C R38, R41, R38, RZ ;  /* 0x000000262926723e */ /* 0x000fe200048070ff */
[----:B------:R-:W-:-:S02]  /*11520*/  HADD2.F32 R11, -RZ, R11.H1_H1 ;  /* 0x3000000bff0b7230 */ /* 0x000fc40000004100 */
[C---:B------:R-:W-:Y:S01]  /*11530*/  FMUL.FTZ R20, R26.reuse, R48 ;  /* 0x000000301a147220 */ /* 0x040fe20000410000 */
        /* <DEDUP_REMOVED lines=8> */
[----:B------:R-:W-:Y:S02]  /*115c0*/  F2FP.SATFINITE.E4M3.F32.PACK_AB_MERGE_C R13, R54, R53, RZ ;  /* 0x00000035360d723e */ /* 0x000fe400048070ff */
[----:B------:R-:W-:Y:S02]  /*115d0*/  F2FP.SATFINITE.E4M3.F32.PACK_AB_MERGE_C R15, R62, R61, RZ ;  /* 0x0000003d3e0f723e */ /* 0x000fe400048070ff */
[----:B------:R-:W-:Y:S02]  /*115e0*/  F2FP.SATFINITE.E4M3.F32.PACK_AB_MERGE_C R12, R44, R29, RZ ;  /* 0x0000001d2c0c723e */ /* 0x000fe400048070ff */
[----:B------:R-:W-:Y:S02]  /*115f0*/  F2FP.SATFINITE.E4M3.F32.PACK_AB_MERGE_C R9, R47, R46, R9 ;  /* 0x0000002e2f09723e */ /* 0x000fe40004807009 */
[----:B------:R-:W-:Y:S02]  /*11600*/  F2FP.SATFINITE.E4M3.F32.PACK_AB_MERGE_C R11, R59, R56, R11 ;  /* 0x000000383b0b723e */ /* 0x000fe4000480700b */
[----:B------:R-:W-:-:S02]  /*11610*/  F2FP.SATFINITE.E4M3.F32.PACK_AB_MERGE_C R8, R27, R24, R8 ;  /* 0x000000181b08723e */ /* 0x000fc40004807008 */
[----:B------:R-:W-:Y:S02]  /*11620*/  F2FP.SATFINITE.E4M3.F32.PACK_AB_MERGE_C R10, R21, R10, R38 ;  /* 0x0000000a150a723e */ /* 0x000fe40004807026 */
[----:B------:R-:W-:Y:S02]  /*11630*/  F2FP.SATFINITE.E4M3.F32.PACK_AB_MERGE_C R13, R50, R49, R13 ;  /* 0x00000031320d723e */ /* 0x000fe4000480700d */
[----:B------:R-:W-:Y:S01]  /*11640*/  F2FP.SATFINITE.E4M3.F32.PACK_AB_MERGE_C R15, R58, R57, R15 ;  /* 0x000000393a0f723e */ /* 0x000fe2000480700f */
[----:B------:R1:W-:Y:S01]  /*11650*/  STS.128 [R0+0x1c400], R8 ;  /* 0x01c4000800007388 */ /* 0x0003e20000000c00 */
[----:B------:R-:W-:Y:S02]  /*11660*/  F2FP.SATFINITE.E4M3.F32.PACK_AB_MERGE_C R12, R28, R25, R12 ;  /* 0x000000191c0c723e */ /* 0x000fe4000480700c */
[----:B------:R-:W-:-:S05]  /*11670*/  F2FP.SATFINITE.E4M3.F32.PACK_AB_MERGE_C R14, R39, R14, R30 ;  /* 0x0000000e270e723e */ /* 0x000fca000480701e */
[----:B------:R1:W-:Y:S02]  /*11680*/  STS.128 [R3+0x1c400], R12 ;  /* 0x01c4000c03007388 */ /* 0x0003e40000000c00 */
.L_x_1426:
[----:B------:R-:W-:Y:S05]  /*11690*/  BSYNC B1 ;  /* 0x0000000000017941 */ /* 0x000fea0003800000 */
.L_x_1425:
[----:B------:R-:W-:Y:S05]  /*116a0*/  @P0 BRA `(.L_x_1417) ;  /* 0x0000000c00e40947 */ /* 0x000fea0003800000 */
[----:B-1----:R-:W2:Y:S04]  /*116b0*/  LDL R14, [R1+0x88] ;  /* 0x00008800010e7983 */ /* 0x002ea80000100800 */
[----:B------:R-:W3:Y:S01]  /*116c0*/  LDL R51, [R1+0xa0] ;  /* 0x0000a00001337983 */ /* 0x000ee20000100800 */
[----:B-----5:R-:W-:Y:S01]  /*116d0*/  SHF.R.U32.HI R9, RZ, 0x8, R33 ;  /* 0x00000008ff097819 */ /* 0x020fe20000011621 */
[----:B------:R-:W-:Y:S01]  /*116e0*/  VIADD R15, R23, 0x40 ;  /* 0x00000040170f7836 */ /* 0x000fe20000000000 */
[----:B------:R-:W-:Y:S01]  /*116f0*/  SHF.R.U32.HI R3, RZ, 0x8, R32 ;  /* 0x00000008ff037819 */ /* 0x000fe20000011620 */
[----:B------:R-:W-:Y:S01]  /*11700*/  IMAD.IADD R37, R18, 0x1, R37 ;  /* 0x0000000112257824 */ /* 0x000fe200078e0225 */
[----:B------:R-:W-:Y:S01]  /*11710*/  LOP3.LUT R8, R33, 0xff, RZ, 0xc0, !PT ;  /* 0x000000ff21087812 */ /* 0x000fe200078ec0ff */
[----:B------:R-:W-:Y:S01]  /*11720*/  IMAD.SHL.U32 R15, R15, 0x80, RZ ;  /* 0x000000800f0f7824 */ /* 0x000fe200078e00ff */
[----:B------:R-:W-:-:S02]  /*11730*/  LOP3.LUT R9, R9, 0xff, RZ, 0xc0, !PT ;  /* 0x000000ff09097812 */ /* 0x000fc400078ec0ff */
[----:B0-----:R-:W-:Y:S02]  /*11740*/  LOP3.LUT R0, R32, 0xff, RZ, 0xc0, !PT ;  /* 0x000000ff20007812 */ /* 0x001fe400078ec0ff */
[----:B------:R-:W-:Y:S02]  /*11750*/  LOP3.LUT R3, R3, 0xff, RZ, 0xc0, !PT ;  /* 0x000000ff03037812 */ /* 0x000fe400078ec0ff */
[----:B------:R-:W-:Y:S02]  /*11760*/  PRMT R20, R9, 0x7604, R8 ;  /* 0x0000760409147816 */ /* 0x000fe40000000008 */
[----:B------:R-:W-:Y:S02]  /*11770*/  SHF.R.U32.HI R8, RZ, 0x8, R34 ;  /* 0x00000008ff087819 */ /* 0x000fe40000011622 */
[----:B------:R-:W-:Y:S02]  /*11780*/  PRMT R3, R3, 0x7604, R0 ;  /* 0x0000760403037816 */ /* 0x000fe40000000000 */
[----:B------:R-:W-:-:S02]  /*11790*/  LOP3.LUT R0, R34, 0xff, RZ, 0xc0, !PT ;  /* 0x000000ff22007812 */ /* 0x000fc400078ec0ff */
[----:B------:R-:W-:Y:S02]  /*117a0*/  LOP3.LUT R9, R8, 0xff, RZ, 0xc0, !PT ;  /* 0x000000ff08097812 */ /* 0x000fe400078ec0ff */
[----:B------:R-:W-:Y:S02]  /*117b0*/  LOP3.LUT R15, R15, 0x380, RZ, 0xc0, !PT ;  /* 0x000003800f0f7812 */ /* 0x000fe400078ec0ff */
[----:B------:R-:W-:Y:S02]  /*117c0*/  PRMT R25, R9, 0x7604, R0 ;  /* 0x0000760409197816 */ /* 0x000fe40000000000 */
[----:B------:R-:W-:Y:S01]  /*117d0*/  LOP3.LUT R0, R15, 0x70, R37, 0xf8, !PT ;  /* 0x000000700f007812 */ /* 0x000fe200078ef825 */
[----:B------:R-:W-:Y:S01]  /*117e0*/  VIADD R15, R23, 0x40 ;  /* 0x00000040170f7836 */ /* 0x000fe20000000000 */
[----:B------:R-:W-:Y:S02]  /*117f0*/  SHF.R.U32.HI R12, RZ, 0x8, R4 ;  /* 0x00000008ff0c7819 */ /* 0x000fe40000011604 */
[----:B------:R-:W-:Y:S01]  /*11800*/  SHF.R.U32.HI R11, RZ, 0x8, R35 ;  /* 0x00000008ff0b7819 */ /* 0x000fe20000011623 */
[----:B------:R-:W-:Y:S01]  /*11810*/  IMAD.SHL.U32 R15, R15, 0x80, RZ ;  /* 0x000000800f0f7824 */ /* 0x000fe200078e00ff */
[----:B------:R-:W-:-:S02]  /*11820*/  LOP3.LUT R13, R12, 0xff, RZ, 0xc0, !PT ;  /* 0x000000ff0c0d7812 */ /* 0x000fc400078ec0ff */
[----:B------:R-:W-:Y:S02]  /*11830*/  LOP3.LUT R8, R4, 0xff, RZ, 0xc0, !PT ;  /* 0x000000ff04087812 */ /* 0x000fe400078ec0ff */
[----:B------:R-:W-:Y:S02]  /*11840*/  LOP3.LUT R15, R15, 0x380, RZ, 0xc0, !PT ;  /* 0x000003800f0f7812 */ /* 0x000fe400078ec0ff */
[----:B------:R-:W-:Y:S02]  /*11850*/  LOP3.LUT R10, R35, 0xff, RZ, 0xc0, !PT ;  /* 0x000000ff230a7812 */ /* 0x000fe400078ec0ff */
[----:B------:R-:W-:Y:S02]  /*11860*/  SHF.R.U32.HI R15, RZ, 0x3, R15 ;  /* 0x00000003ff0f7819 */ /* 0x000fe4000001160f */
[----:B------:R-:W-:Y:S02]  /*11870*/  LOP3.LUT R11, R11, 0xff, RZ, 0xc0, !PT ;  /* 0x000000ff0b0b7812 */ /* 0x000fe400078ec0ff */
[----:B------:R-:W-:-:S02]  /*11880*/  LOP3.LUT R0, R0, R15, RZ, 0x3c, !PT ;  /* 0x0000000f00007212 */ /* 0x000fc400078e3cff */
[----:B------:R-:W-:Y:S02]  /*11890*/  PRMT R31, R13, 0x7604, R8 ;  /* 0x000076040d1f7816 */ /* 0x000fe40000000008 */
[----:B------:R-:W-:Y:S02]  /*118a0*/  PRMT R24, R11, 0x7604, R10 ;  /* 0x000076040b187816 */ /* 0x000fe4000000000a */
[----:B------:R-:W-:Y:S02]  /*118b0*/  SHF.R.U32.HI R26, RZ, 0x8, R5 ;  /* 0x00000008ff1a7819 */ /* 0x000fe40000011605 */
[----:B------:R-:W-:Y:S02]  /*118c0*/  SHF.R.U32.HI R28, RZ, 0x8, R6 ;  /* 0x00000008ff1c7819 */ /* 0x000fe40000011606 */
[----:B------:R-:W-:Y:S02]  /*118d0*/  LOP3.LUT R21, R5, 0xff, RZ, 0xc0, !PT ;  /* 0x000000ff05157812 */ /* 0x000fe400078ec0ff */
[----:B------:R-:W-:-:S02]  /*118e0*/  LOP3.LUT R26, R26, 0xff, RZ, 0xc0, !PT ;  /* 0x000000ff1a1a7812 */ /* 0x000fc400078ec0ff */
[----:B------:R-:W-:Y:S02]  /*118f0*/  LOP3.LUT R27, R6, 0xff, RZ, 0xc0, !PT ;  /* 0x000000ff061b7812 */ /* 0x000fe400078ec0ff */
[----:B------:R-:W-:Y:S02]  /*11900*/  LOP3.LUT R28, R28, 0xff, RZ, 0xc0, !PT ;  /* 0x000000ff1c1c7812 */ /* 0x000fe400078ec0ff */
[----:B------:R-:W-:Y:S02]  /*11910*/  PRMT R26, R26, 0x7604, R21 ;  /* 0x000076041a1a7816 */ /* 0x000fe40000000015 */
[----:B------:R-:W-:Y:S02]  /*11920*/  SHF.R.U32.HI R21, RZ, 0x10, R33 ;  /* 0x00000010ff157819 */ /* 0x000fe40000011621 */
[----:B------:R-:W-:Y:S02]  /*11930*/  SHF.R.U32.HI R37, RZ, 0x10, R5 ;  /* 0x00000010ff257819 */ /* 0x000fe40000011605 */
[----:B------:R-:W-:Y:S01]  /*11940*/  PRMT R39, R28, 0x7604, R27 ;  /* 0x000076041c277816 */ /* 0x000fe2000000001b */
[----:B------:R-:W-:Y:S01]  /*11950*/  IMAD.U32 R21, R21, 0x10000, RZ ;  /* 0x0001000015157824 */ /* 0x000fe200078e00ff */
[----:B------:R-:W-:Y:S01]  /*11960*/  SHF.R.U32.HI R27, RZ, 0x10, R35 ;  /* 0x00000010ff1b7819 */ /* 0x000fe20000011623 */
[----:B------:R-:W-:Y:S01]  /*11970*/  IMAD.U32 R37, R37, 0x10000, RZ ;  /* 0x0001000025257824 */ /* 0x000fe200078e00ff */
[----:B------:R-:W-:-:S02]  /*11980*/  SHF.R.U32.HI R30, RZ, 0x8, R7 ;  /* 0x00000008ff1e7819 */ /* 0x000fc40000011607 */
[----:B------:R-:W-:Y:S01]  /*11990*/  LOP3.LUT R29, R7, 0xff, RZ, 0xc0, !PT ;  /* 0x000000ff071d7812 */ /* 0x000fe200078ec0ff */
[----:B------:R-:W-:Y:S01]  /*119a0*/  IMAD.U32 R27, R27, 0x10000, RZ ;  /* 0x000100001b1b7824 */ /* 0x000fe200078e00ff */
[----:B------:R-:W-:Y:S02]  /*119b0*/  LOP3.LUT R30, R30, 0xff, RZ, 0xc0, !PT ;  /* 0x000000ff1e1e7812 */ /* 0x000fe400078ec0ff */
[----:B------:R-:W-:Y:S02]  /*119c0*/  LOP3.LUT R3, R3, 0xff0000, R32, 0xf8, !PT ;  /* 0x00ff000003037812 */ /* 0x000fe400078ef820 */
[----:B------:R-:W-:Y:S02]  /*119d0*/  SHF.R.U32.HI R41, RZ, 0x10, R7 ;  /* 0x00000010ff297819 */ /* 0x000fe40000011607 */
[----:B------:R-:W-:Y:S02]  /*119e0*/  LOP3.LUT R21, R20, 0xff0000, R21, 0xf8, !PT ;  /* 0x00ff000014157812 */ /* 0x000fe400078ef815 */
[----:B------:R-:W-:Y:S01]  /*119f0*/  LOP3.LUT R37, R26, 0xff0000, R37, 0xf8, !PT ;  /* 0x00ff00001a257812 */ /* 0x000fe200078ef825 */
[----:B------:R-:W-:Y:S01]  /*11a00*/  IMAD.U32 R41, R41, 0x10000, RZ ;  /* 0x0001000029297824 */ /* 0x000fe200078e00ff */
[----:B------:R-:W-:-:S02]  /*11a10*/  PRMT R30, R30, 0x7604, R29 ;  /* 0x000076041e1e7816 */ /* 0x000fc4000000001d */
[----:B------:R-:W-:Y:S02]  /*11a20*/  LOP3.LUT R29, R24, 0xff0000, R27, 0xf8, !PT ;  /* 0x00ff0000181d7812 */ /* 0x000fe400078ef81b */
[----:B------:R-:W-:Y:S02]  /*11a30*/  LOP3.LUT R27, R3, 0xff000000, R32, 0xf8, !PT ;  /* 0xff000000031b7812 */ /* 0x000fe400078ef820 */
[----:B------:R-:W-:Y:S02]  /*11a40*/  LOP3.LUT R32, R21, 0xff000000, R33, 0xf8, !PT ;  /* 0xff00000015207812 */ /* 0x000fe400078ef821 */
[----:B------:R-:W-:Y:S02]  /*11a50*/  LOP3.LUT R37, R37, 0xff000000, R5, 0xf8, !PT ;  /* 0xff00000025257812 */ /* 0x000fe400078ef805 */
[----:B------:R-:W-:Y:S02]  /*11a60*/  LOP3.LUT R25, R25, 0xff0000, R34, 0xf8, !PT ;  /* 0x00ff000019197812 */ /* 0x000fe400078ef822 */
[----:B------:R-:W-:-:S02]  /*11a70*/  LOP3.LUT R31, R31, 0xff0000, R4, 0xf8, !PT ;  /* 0x00ff00001f1f7812 */ /* 0x000fc400078ef804 */
[-C--:B------:R-:W-:Y:S02]  /*11a80*/  F2FP.F16.E4M3.UNPACK_B R33, R37.reuse ;  /* 0x00000025ff21723e */ /* 0x080fe400020006ff */
[-C--:B------:R-:W-:Y:S02]  /*11a90*/  F2FP.F16.E4M3.UNPACK_B R28, R32.reuse ;  /* 0x00000020ff1c723e */ /* 0x080fe400020006ff */
[----:B------:R-:W-:Y:S02]  /*11aa0*/  LOP3.LUT R41, R30, 0xff0000, R41, 0xf8, !PT ;  /* 0x00ff00001e297812 */ /* 0x000fe400078ef829 */
[----:B------:R-:W-:Y:S02]  /*11ab0*/  LOP3.LUT R30, R25, 0xff000000, R34, 0xf8, !PT ;  /* 0xff000000191e7812 */ /* 0x000fe400078ef822 */
[----:B------:R-:W-:Y:S02]  /*11ac0*/  LOP3.LUT R31, R31, 0xff000000, R4, 0xf8, !PT ;  /* 0xff0000001f1f7812 */ /* 0x000fe400078ef804 */
[----:B------:R-:W-:Y:S01]  /*11ad0*/  LOP3.LUT R34, R29, 0xff000000, R35, 0xf8, !PT ;  /* 0xff0000001d227812 */ /* 0x000fe200078ef823 */
[--C-:B------:R-:W-:Y:S01]  /*11ae0*/  HADD2.F32 R35, -RZ, R33.reuse.H0_H0 ;  /* 0x20000021ff237230 */ /* 0x100fe20000004100 */
[----:B------:R-:W-:Y:S01]  /*11af0*/  F2FP.F16.E4M3.UNPACK_B R37, R37.H1 ;  /* 0x00000025ff25723e */ /* 0x000fe200030006ff */
[----:B------:R-:W-:Y:S01]  /*11b00*/  HADD2.F32 R29, -RZ, R28.H0_H0 ;  /* 0x2000001cff1d7230 */ /* 0x000fe20000004100 */
[----:B------:R-:W-:Y:S01]  /*11b10*/  F2FP.F16.E4M3.UNPACK_B R32, R32.H1 ;  /* 0x00000020ff20723e */ /* 0x000fe200030006ff */
[----:B------:R-:W-:Y:S01]  /*11b20*/  HADD2.F32 R33, -RZ, R33.H1_H1 ;  /* 0x30000021ff217230 */ /* 0x000fe20000004100 */
[----:B------:R-:W-:-:S02]  /*11b30*/  LOP3.LUT R41, R41, 0xff000000, R7, 0xf8, !PT ;  /* 0xff00000029297812 */ /* 0x000fc400078ef807 */
[----:B------:R-:W-:-:S04]  /*11b40*/  LOP3.LUT R39, R39, 0xff0000, R6, 0xf8, !PT ;  /* 0x00ff000027277812 */ /* 0x000fc800078ef806 */
[----:B------:R-:W-:Y:S02]  /*11b50*/  LOP3.LUT R39, R39, 0xff000000, R6, 0xf8, !PT ;  /* 0xff00000027277812 */ /* 0x000fe400078ef806 */
[----:B--2---:R-:W-:Y:S01]  /*11b60*/  IADD3 R0, R17, R0, R14 ;  /* 0x0000000011007210 */ /* 0x004fe20007ffe00e */
[----:B---3--:R-:W0:Y:S04]  /*11b70*/  LDS.128 R8, [R51+0x1c400] ;  /* 0x01c4000033087984 */ /* 0x008e280000000c00 */
[----:B------:R-:W1:Y:S01]  /*11b80*/  LDS.128 R12, [R0+0x1c400] ;  /* 0x01c40000000c7984 */ /* 0x000e620000000c00 */
[-C--:B0-----:R-:W-:Y:S02]  /*11b90*/  F2FP.F16.E4M3.UNPACK_B R4, R9.reuse ;  /* 0x00000009ff04723e */ /* 0x081fe400020006ff */
[----:B------:R-:W-:-:S02]  /*11ba0*/  F2FP.F16.E4M3.UNPACK_B R9, R9.H1 ;  /* 0x00000009ff09723e */ /* 0x000fc400030006ff */
[-C--:B-1----:R-:W-:Y:S01]  /*11bb0*/  F2FP.F16.E4M3.UNPACK_B R20, R13.reuse ;  /* 0x0000000dff14723e */ /* 0x082fe200020006ff */
[--C-:B------:R-:W-:Y:S01]  /*11bc0*/  HADD2.F32 R5, -RZ, R4.reuse.H0_H0 ;  /* 0x20000004ff057230 */ /* 0x100fe20000004100 */
[----:B------:R-:W-:Y:S01]  /*11bd0*/  F2FP.F16.E4M3.UNPACK_B R21, R13.H1 ;  /* 0x0000000dff15723e */ /* 0x000fe200030006ff */
[----:B------:R-:W-:Y:S01]  /*11be0*/  HADD2.F32 R4, -RZ, R4.H1_H1 ;  /* 0x30000004ff047230 */ /* 0x000fe20000004100 */
[-C--:B------:R-:W-:Y:S01]  /*11bf0*/  F2FP.F16.E4M3.UNPACK_B R25, R15.reuse ;  /* 0x0000000fff19723e */ /* 0x080fe200020006ff */
[--C-:B------:R-:W-:Y:S01]  /*11c00*/  HADD2.F32 R24, -RZ, R20.reuse.H0_H0 ;  /* 0x20000014ff187230 */ /* 0x100fe20000004100 */
[----:B------:R-:W-:Y:S01]  /*11c10*/  F2FP.F16.E4M3.UNPACK_B R26, R15.H1 ;  /* 0x0000000fff1a723e */ /* 0x000fe200030006ff */
[----:B------:R-:W-:Y:S01]  /*11c20*/  HADD2.F32 R20, -RZ, R20.H1_H1 ;  /* 0x30000014ff147230 */ /* 0x000fe20000004100 */
[-C--:B------:R-:W-:Y:S02]  /*11c30*/  F2FP.F16.E4M3.UNPACK_B R15, R14.reuse ;  /* 0x0000000eff0f723e */ /* 0x080fe400020006ff */
[C---:B------:R-:W-:Y:S01]  /*11c40*/  FMUL.FTZ R38, R24.reuse, R35 ;  /* 0x0000002318267220 */ /* 0x040fe20000410000 */
[----:B------:R-:W-:Y:S01]  /*11c50*/  FMUL.FTZ R40, R24, R29 ;  /* 0x0000001d18287220 */ /* 0x000fe20000410000 */
[----:B------:R-:W-:Y:S01]  /*11c60*/  F2FP.F16.E4M3.UNPACK_B R24, R14.H1 ;  /* 0x0000000eff18723e */ /* 0x000fe200030006ff */
[----:B------:R-:W-:-:S02]  /*11c70*/  HADD2.F32 R14, -RZ, R21.H0_H0 ;  /* 0x20000015ff0e7230 */ /* 0x000fc40000004100 */
[C---:B------:R-:W-:Y:S01]  /*11c80*/  FFMA.FTZ R38, R5.reuse, R29, -R38 ;  /* 0x0000001d05267223 */ /* 0x040fe20000010826 */
[----:B------:R-:W-:Y:S01]  /*11c90*/  FFMA.FTZ R40, R5, R35, R40 ;  /* 0x0000002305287223 */ /* 0x000fe20000010028 */
[----:B------:R-:W-:Y:S02]  /*11ca0*/  HADD2.F32 R29, -RZ, R28.H1_H1 ;  /* 0x3000001cff1d7230 */ /* 0x000fe40000004100 */
[C---:B------:R-:W-:Y:S01]  /*11cb0*/  FMUL.FTZ R43, R20.reuse, R33 ;  /* 0x00000021142b7220 */ /* 0x040fe20000410000 */
[----:B------:R-:W-:Y:S01]  /*11cc0*/  HADD2.F32 R35, -RZ, R37.H0_H0 ;  /* 0x20000025ff237230 */ /* 0x000fe20000004100 */
[----:B------:R-:W-:Y:S01]  /*11cd0*/  F2FP.F16.E4M3.UNPACK_B R7, R11 ;  /* 0x0000000bff07723e */ /* 0x000fe200020006ff */
[----:B------:R-:W-:Y:S02]  /*11ce0*/  HADD2.F32 R28, -RZ, R32.H0_H0 ;  /* 0x20000020ff1c7230 */ /* 0x000fe40000004100 */
[----:B------:R-:W-:Y:S01]  /*11cf0*/  FMUL.FTZ R20, R20, R29 ;  /* 0x0000001d14147220 */ /* 0x000fe20000410000 */
[----:B------:R-:W-:-:S02]  /*11d00*/  HADD2.F32 R5, -RZ, R9.H0_H0 ;  /* 0x20000009ff057230 */ /* 0x000fc40000004100 */
[----:B------:R-:W-:Y:S01]  /*11d10*/  FMUL.FTZ R42, R14, R35 ;  /* 0x000000230e2a7220 */ /* 0x000fe20000410000 */
[----:B------:R-:W-:Y:S01]  /*11d20*/  FFMA.FTZ R43, R4, R29, -R43 ;  /* 0x0000001d042b7223 */ /* 0x000fe2000001082b */
[-C--:B------:R-:W-:Y:S01]  /*11d30*/  FMUL.FTZ R14, R14, R28.reuse ;  /* 0x0000001c0e0e7220 */ /* 0x080fe20000410000 */
[----:B------:R-:W-:Y:S01]  /*11d40*/  F2FP.F16.E4M3.UNPACK_B R29, R41 ;  /* 0x00000029ff1d723e */ /* 0x000fe200020006ff */
[----:B------:R-:W-:Y:S01]  /*11d50*/  FFMA.FTZ R45, R4, R33, R20 ;  /* 0x00000021042d7223 */ /* 0x000fe20000010014 */
[C---:B------:R-:W-:Y:S01]  /*11d60*/  FFMA.FTZ R42, R5.reuse, R28, -R42 ;  /* 0x0000001c052a7223 */ /* 0x040fe2000001082a */
[----:B------:R-:W-:Y:S01]  /*11d70*/  FFMA.FTZ R35, R5, R35, R14 ;  /* 0x0000002305237223 */ /* 0x000fe2000001000e */
[-C--:B------:R-:W-:Y:S01]  /*11d80*/  F2FP.F16.E4M3.UNPACK_B R14, R34.reuse ;  /* 0x00000022ff0e723e */ /* 0x080fe200020006ff */
[----:B------:R-:W-:Y:S01]  /*11d90*/  HADD2.F32 R33, -RZ, R29.H0_H0 ;  /* 0x2000001dff217230 */ /* 0x000fe20000004100 */
[----:B------:R-:W-:Y:S01]  /*11da0*/  F2FP.F16.E4M3.UNPACK_B R41, R41.H1 ;  /* 0x00000029ff29723e */ /* 0x000fe200030006ff */
[----:B------:R-:W-:Y:S01]  /*11db0*/  HADD2.F32 R5, -RZ, R25.H0_H0 ;  /* 0x20000019ff057230 */ /* 0x000fe20000004100 */
[----:B------:R-:W-:Y:S01]  /*11dc0*/  F2FP.F16.E4M3.UNPACK_B R34, R34.H1 ;  /* 0x00000022ff22723e */ /* 0x000fe200030006ff */
[----:B------:R-:W-:Y:S01]  /*11dd0*/  HADD2.F32 R28, -RZ, R37.H1_H1 ;  /* 0x30000025ff1c7230 */ /* 0x000fe20000004100 */
[----:B------:R-:W-:Y:S01]  /*11de0*/  F2FP.F16.E4M3.UNPACK_B R11, R11.H1 ;  /* 0x0000000bff0b723e */ /* 0x000fe200030006ff */
[----:B------:R-:W-:-:S02]  /*11df0*/  HADD2.F32 R21, -RZ, R21.H1_H1 ;  /* 0x30000015ff157230 */ /* 0x000fc40000004100 */
[----:B------:R-:W-:Y:S01]  /*11e00*/  FMUL.FTZ R47, R5, R33 ;  /* 0x00000021052f7220 */ /* 0x000fe20000410000 */
[----:B------:R-:W-:Y:S01]  /*11e10*/  HADD2.F32 R20, -RZ, R14.H0_H0 ;  /* 0x2000000eff147230 */ /* 0x000fe20000004100 */
[----:B------:R-:W-:Y:S01]  /*11e20*/  F2FP.F16.E4M3.UNPACK_B R13, R12 ;  /* 0x0000000cff0d723e */ /* 0x000fe200020006ff */
[----:B------:R-:W-:Y:S02]  /*11e30*/  HADD2.F32 R4, -RZ, R7.H0_H0 ;  /* 0x20000007ff047230 */ /* 0x000fe40000004100 */
[----:B------:R-:W-:Y:S01]  /*11e40*/  FMUL.FTZ R44, R21, R28 ;  /* 0x0000001c152c7220 */ /* 0x000fe20000410000 */
[----:B------:R-:W-:Y:S02]  /*11e50*/  HADD2.F32 R32, -RZ, R32.H1_H1 ;  /* 0x30000020ff207230 */ /* 0x000fe40000004100 */
[-C--:B------:R-:W-:Y:S01]  /*11e60*/  FMUL.FTZ R46, R5, R20.reuse ;  /* 0x00000014052e7220 */ /* 0x080fe20000410000 */
[----:B------:R-:W-:Y:S02]  /*11e70*/  HADD2.F32 R9, -RZ, R9.H1_H1 ;  /* 0x30000009ff097230 */ /* 0x000fe40000004100 */
[----:B------:R-:W-:Y:S01]  /*11e80*/  FFMA.FTZ R47, R4, R20, -R47 ;  /* 0x00000014042f7223 */ /* 0x000fe2000001082f */
[----:B------:R-:W-:-:S02]  /*11e90*/  HADD2.F32 R20, -RZ, R29.H1_H1 ;  /* 0x3000001dff147230 */ /* 0x000fc40000004100 */
[-C--:B------:R-:W-:Y:S01]  /*11ea0*/  FMUL.FTZ R21, R21, R32.reuse ;  /* 0x0000002015157220 */ /* 0x080fe20000410000 */
[----:B------:R-:W-:Y:S02]  /*11eb0*/  HADD2.F32 R25, -RZ, R25.H1_H1 ;  /* 0x30000019ff197230 */ /* 0x000fe40000004100 */
[C---:B------:R-:W-:Y:S01]  /*11ec0*/  FFMA.FTZ R37, R9.reuse, R32, -R44 ;  /* 0x0000002009257223 */ /* 0x040fe2000001082c */
[----:B------:R-:W-:Y:S02]  /*11ed0*/  HADD2.F32 R14, -RZ, R14.H1_H1 ;  /* 0x3000000eff0e7230 */ /* 0x000fe40000004100 */
[----:B------:R-:W-:Y:S01]  /*11ee0*/  FFMA.FTZ R44, R9, R28, R21 ;  /* 0x0000001c092c7223 */ /* 0x000fe20000010015 */
[----:B------:R-:W-:Y:S02]  /*11ef0*/  HADD2.F32 R7, -RZ, R7.H1_H1 ;  /* 0x30000007ff077230 */ /* 0x000fe40000004100 */
[----:B------:R-:W-:Y:S01]  /*11f00*/  FMUL.FTZ R28, R25, R20 ;  /* 0x00000014191c7220 */ /* 0x000fe20000410000 */
[----:B------:R-:W-:-:S02]  /*11f10*/  HADD2.F32 R21, -RZ, R41.H0_H0 ;  /* 0x20000029ff157230 */ /* 0x000fc40000004100 */
[-C--:B------:R-:W-:Y:S01]  /*11f20*/  FMUL.FTZ R25, R25, R14.reuse ;  /* 0x0000000e19197220 */ /* 0x080fe20000410000 */
[----:B------:R-:W-:Y:S02]  /*11f30*/  HADD2.F32 R5, -RZ, R26.H0_H0 ;  /* 0x2000001aff057230 */ /* 0x000fe40000004100 */
[----:B------:R-:W-:Y:S01]  /*11f40*/  FFMA.FTZ R46, R4, R33, R46 ;  /* 0x00000021042e7223 */ /* 0x000fe2000001002e */
[----:B------:R-:W-:Y:S02]  /*11f50*/  HADD2.F32 R9, -RZ, R34.H0_H0 ;  /* 0x20000022ff097230 */ /* 0x000fe40000004100 */
[C---:B------:R-:W-:Y:S01]  /*11f60*/  FFMA.FTZ R48, R7.reuse, R14, -R28 ;  /* 0x0000000e07307223 */ /* 0x040fe2000001081c */
[----:B------:R-:W-:Y:S01]  /*11f70*/  HADD2.F32 R41, -RZ, R41.H1_H1 ;  /* 0x30000029ff297230 */ /* 0x000fe20000004100 */
[----:B------:R-:W-:Y:S01]  /*11f80*/  F2FP.F16.E4M3.UNPACK_B R12, R12.H1 ;  /* 0x0000000cff0c723e */ /* 0x000fe200030006ff */
[----:B------:R-:W-:Y:S02]  /*11f90*/  HADD2.F32 R26, -RZ, R26.H1_H1 ;  /* 0x3000001aff1a7230 */ /* 0x000fe40000004100 */
[----:B------:R-:W-:Y:S01]  /*11fa0*/  FFMA.FTZ R33, R7, R20, R25 ;  /* 0x0000001407217223 */ /* 0x000fe20000010019 */
[----:B------:R-:W-:Y:S01]  /*11fb0*/  HADD2.F32 R4, -RZ, R11.H0_H0 ;  /* 0x2000000bff047230 */ /* 0x000fe20000004100 */
[----:B------:R-:W-:Y:S01]  /*11fc0*/  F2FP.F16.E4M3.UNPACK_B R14, R31.H1 ;  /* 0x0000001fff0e723e */ /* 0x000fe200030006ff */
[----:B------:R-:W-:-:S02]  /*11fd0*/  HADD2.F32 R34, -RZ, R34.H1_H1 ;  /* 0x30000022ff227230 */ /* 0x000fc40000004100 */
[C---:B------:R-:W-:Y:S01]  /*11fe0*/  FMUL.FTZ R29, R5.reuse, R21 ;  /* 0x00000015051d7220 */ /* 0x040fe20000410000 */
[----:B------:R-:W-:Y:S01]  /*11ff0*/  F2FP.F16.E4M3.UNPACK_B R7, R27.H1 ;  /* 0x0000001bff07723e */ /* 0x000fe200030006ff */
[----:B------:R-:W-:Y:S01]  /*12000*/  FMUL.FTZ R32, R5, R9 ;  /* 0x0000000905207220 */ /* 0x000fe20000410000 */
[-C--:B------:R-:W-:Y:S01]  /*12010*/  F2FP.F16.E4M3.UNPACK_B R3, R8.reuse ;  /* 0x00000008ff03723e */ /* 0x080fe200020006ff */
[----:B------:R-:W-:Y:S01]  /*12020*/  HADD2.F32 R11, -RZ, R11.H1_H1 ;  /* 0x3000000bff0b7230 */ /* 0x000fe20000004100 */
[----:B------:R-:W-:Y:S01]  /*12030*/  F2FP.F16.E4M3.UNPACK_B R8, R8.H1 ;  /* 0x00000008ff08723e */ /* 0x000fe200030006ff */
[----:B------:R-:W-:Y:S01]  /*12040*/  FMUL.FTZ R28, R26, R41 ;  /* 0x000000291a1c7220 */ /* 0x000fe20000410000 */
[----:B------:R-:W-:Y:S01]  /*12050*/  FFMA.FTZ R49, R4, R9, -R29 ;  /* 0x0000000904317223 */ /* 0x000fe2000001081d */
[----:B------:R-:W-:Y:S02]  /*12060*/  HADD2.F32 R20, -RZ, R14.H0_H0 ;  /* 0x2000000eff147230 */ /* 0x000fe40000004100 */
[----:B------:R-:W-:Y:S01]  /*12070*/  FMUL.FTZ R26, R26, R34 ;  /* 0x000000221a1a7220 */ /* 0x000fe20000410000 */
[----:B------:R-:W-:-:S02]  /*12080*/  HADD2.F32 R5, -RZ, R12.H0_H0 ;  /* 0x2000000cff057230 */ /* 0x000fc40000004100 */
[----:B------:R-:W-:Y:S01]  /*12090*/  FFMA.FTZ R50, R4, R21, R32 ;  /* 0x0000001504327223 */ /* 0x000fe20000010020 */
[--C-:B------:R-:W-:Y:S02]  /*120a0*/  HADD2.F32 R9, -RZ, R7.reuse.H0_H0 ;  /* 0x20000007ff097230 */ /* 0x100fe40000004100 */
[C---:B------:R-:W-:Y:S01]  /*120b0*/  FFMA.FTZ R34, R11.reuse, R34, -R28 ;  /* 0x000000220b227223 */ /* 0x040fe2000001081c */
[----:B------:R-:W-:Y:S02]  /*120c0*/  HADD2.F32 R4, -RZ, R8.H0_H0 ;  /* 0x20000008ff047230 */ /* 0x000fe40000004100 */
[----:B------:R-:W-:Y:S01]  /*120d0*/  FFMA.FTZ R41, R11, R41, R26 ;  /* 0x000000290b297223 */ /* 0x000fe2000001001a */
[C---:B------:R-:W-:Y:S01]  /*120e0*/  FMUL.FTZ R21, R5.reuse, R20 ;  /* 0x0000001405157220 */ /* 0x040fe20000410000 */
[----:B------:R-:W-:Y:S02]  /*120f0*/  HADD2.F32 R11, -RZ, R14.H1_H1 ;  /* 0x3000000eff0b7230 */ /* 0x000fe40000004100 */
[----:B------:R-:W-:Y:S01]  /*12100*/  FMUL.FTZ R5, R5, R9 ;  /* 0x0000000905057220 */ /* 0x000fe20000410000 */
[----:B------:R-:W-:Y:S01]  /*12110*/  HADD2.F32 R12, -RZ, R12.H1_H1 ;  /* 0x3000000cff0c7230 */ /* 0x000fe20000004100 */
[----:B------:R-:W-:Y:S01]  /*12120*/  F2FP.F16.E4M3.UNPACK_B R31, R31 ;  /* 0x0000001fff1f723e */ /* 0x000fe200020006ff */
[----:B------:R-:W-:-:S02]  /*12130*/  HADD2.F32 R7, -RZ, R7.H1_H1 ;  /* 0x30000007ff077230 */ /* 0x000fc40000004100 */
[C---:B------:R-:W-:Y:S01]  /*12140*/  FFMA.FTZ R25, R4.reuse, R9, -R21 ;  /* 0x0000000904197223 */ /* 0x040fe20000010815 */
[----:B------:R-:W-:Y:S02]  /*12150*/  HADD2.F32 R8, -RZ, R8.H1_H1 ;  /* 0x30000008ff087230 */ /* 0x000fe40000004100 */
[----:B------:R-:W-:Y:S01]  /*12160*/  FFMA.FTZ R28, R4, R20, R5 ;  /* 0x00000014041c7223 */ /* 0x000fe20000010005 */
[----:B------:R-:W-:Y:S01]  /*12170*/  F2FP.F16.E4M3.UNPACK_B R27, R27 ;  /* 0x0000001bff1b723e */ /* 0x000fe200020006ff */
[C---:B------:R-:W-:Y:S01]  /*12180*/  FMUL.FTZ R21, R12.reuse, R11 ;  /* 0x0000000b0c157220 */ /* 0x040fe20000410000 */
[-C--:B------:R-:W-:Y:S01]  /*12190*/  FMUL.FTZ R12, R12, R7.reuse ;  /* 0x000000070c0c7220 */ /* 0x080fe20000410000 */
[----:B------:R-:W-:Y:S01]  /*121a0*/  HADD2.F32 R9, -RZ, R31.H0_H0 ;  /* 0x2000001fff097230 */ /* 0x000fe20000004100 */
[-C--:B------:R-:W-:Y:S01]  /*121b0*/  F2FP.F16.E4M3.UNPACK_B R6, R10.reuse ;  /* 0x0000000aff06723e */ /* 0x080fe200020006ff */
[----:B------:R-:W-:Y:S02]  /*121c0*/  HADD2.F32 R5, -RZ, R13.H0_H0 ;  /* 0x2000000dff057230 */ /* 0x000fe40000004100 */
[C---:B------:R-:W-:Y:S01]  /*121d0*/  FFMA.FTZ R32, R8.reuse, R7, -R21 ;  /* 0x0000000708207223 */ /* 0x040fe20000010815 */
[----:B------:R-:W-:Y:S01]  /*121e0*/  FFMA.FTZ R29, R8, R11, R12 ;  /* 0x0000000b081d7223 */ /* 0x000fe2000001000c */
[----:B------:R-:W-:Y:S01]  /*121f0*/  HADD2.F32 R7, -RZ, R27.H0_H0 ;  /* 0x2000001bff077230 */ /* 0x000fe20000004100 */
[----:B------:R-:W-:Y:S01]  /*12200*/  F2FP.F16.E4M3.UNPACK_B R10, R10.H1 ;  /* 0x0000000aff0a723e */ /* 0x000fe200030006ff */
[----:B------:R-:W-:-:S02]  /*12210*/  HADD2.F32 R4, -RZ, R3.H0_H0 ;  /* 0x20000003ff047230 */ /* 0x000fc40000004100 */
[C---:B------:R-:W-:Y:S01]  /*12220*/  FMUL.FTZ R11, R5.reuse, R9 ;  /* 0x00000009050b7220 */ /* 0x040fe20000410000 */
[----:B------:R-:W-:Y:S02]  /*12230*/  HADD2.F32 R12, -RZ, R31.H1_H1 ;  /* 0x3000001fff0c7230 */ /* 0x000fe40000004100 */
[-C--:B------:R-:W-:Y:S01]  /*12240*/  FMUL.FTZ R5, R5, R7.reuse ;  /* 0x0000000705057220 */ /* 0x080fe20000410000 */
[----:B------:R-:W-:Y:S02]  /*12250*/  HADD2.F32 R13, -RZ, R13.H1_H1 ;  /* 0x3000000dff0d7230 */ /* 0x000fe40000004100 */
[C---:B------:R-:W-:Y:S01]  /*12260*/  FFMA.FTZ R14, R4.reuse, R7, -R11 ;  /* 0x00000007040e7223 */ /* 0x040fe2000001080b */
[----:B------:R-:W-:Y:S01]  /*12270*/  HADD2.F32 R8, -RZ, R27.H1_H1 ;  /* 0x3000001bff087230 */ /* 0x000fe20000004100 */
[----:B------:R-:W-:Y:S01]  /*12280*/  F2FP.F16.E4M3.UNPACK_B R11, R39.H1 ;  /* 0x00000027ff0b723e */ /* 0x000fe200030006ff */
[----:B------:R-:W-:Y:S02]  /*12290*/  HADD2.F32 R3, -RZ, R3.H1_H1 ;  /* 0x30000003ff037230 */ /* 0x000fe40000004100 */
[C---:B------:R-:W-:Y:S01]  /*122a0*/  FMUL.FTZ R26, R13.reuse, R12 ;  /* 0x0000000c0d1a7220 */ /* 0x040fe20000410000 */
[----:B------:R-:W-:Y:S01]  /*122b0*/  FFMA.FTZ R20, R4, R9, R5 ;  /* 0x0000000904147223 */ /* 0x000fe20000010005 */
[----:B------:R-:W-:Y:S01]  /*122c0*/  FMUL.FTZ R7, R13, R8 ;  /* 0x000000080d077220 */ /* 0x000fe20000410000 */
[----:B------:R-:W-:Y:S01]  /*122d0*/  F2FP.F16.E4M3.UNPACK_B R5, R30.H1 ;  /* 0x0000001eff05723e */ /* 0x000fe200030006ff */
[----:B------:R-:W-:Y:S01]  /*122e0*/  FFMA.FTZ R13, R3, R8, -R26 ;  /* 0x00000008030d7223 */ /* 0x000fe2000001081a */
[----:B------:R-:W-:-:S02]  /*122f0*/  HADD2.F32 R8, -RZ, R11.H0_H0 ;  /* 0x2000000bff087230 */ /* 0x000fc40000004100 */
[----:B------:R-:W-:Y:S01]  /*12300*/  FFMA.FTZ R21, R3, R12, R7 ;  /* 0x0000000c03157223 */ /* 0x000fe20000010007 */
[----:B------:R-:W-:Y:S01]  /*12310*/  HADD2.F32 R4, -RZ, R24.H0_H0 ;  /* 0x20000018ff047230 */ /* 0x000fe20000004100 */
[----:B------:R-:W-:Y:S01]  /*12320*/  F2FP.F16.E4M3.UNPACK_B R30, R30 ;  /* 0x0000001eff1e723e */ /* 0x000fe200020006ff */
[----:B------:R-:W-:Y:S01]  /*12330*/  HADD2.F32 R7, -RZ, R5.H0_H0 ;  /* 0x20000005ff077230 */ /* 0x000fe20000004100 */
[----:B------:R-:W-:Y:S01]  /*12340*/  F2FP.F16.E4M3.UNPACK_B R39, R39 ;  /* 0x00000027ff27723e */ /* 0x000fe200020006ff */
[----:B------:R-:W-:Y:S02]  /*12350*/  HADD2.F32 R3, -RZ, R10.H0_H0 ;  /* 0x2000000aff037230 */ /* 0x000fe40000004100 */
[C---:B------:R-:W-:Y:S01]  /*12360*/  FMUL.FTZ R12, R4.reuse, R8 ;  /* 0x00000008040c7220 */ /* 0x040fe20000410000 */
[----:B------:R-:W-:Y:S02]  /*12370*/  HADD2.F32 R11, -RZ, R11.H1_H1 ;  /* 0x3000000bff0b7230 */ /* 0x000fe40000004100 */
[----:B------:R-:W-:Y:S01]  /*12380*/  FMUL.FTZ R4, R4, R7 ;  /* 0x0000000704047220 */ /* 0x000fe20000410000 */
[----:B------:R-:W-:-:S02]  /*12390*/  HADD2.F32 R24, -RZ, R24.H1_H1 ;  /* 0x30000018ff187230 */ /* 0x000fc40000004100 */
[----:B------:R-:W-:Y:S01]  /*123a0*/  FFMA.FTZ R26, R3, R7, -R12 ;  /* 0x00000007031a7223 */ /* 0x000fe2000001080c */
[----:B------:R-:W-:Y:S01]  /*123b0*/  HADD2.F32 R5, -RZ, R5.H1_H1 ;  /* 0x30000005ff057230 */ /* 0x000fe20000004100 */
[----:B------:R-:W-:Y:S01]  /*123c0*/  F2FP.SATFINITE.E4M3.F32.PACK_AB_MERGE_C R41, R41, R50, RZ ;  /* 0x000000322929723e */ /* 0x000fe200048070ff */
[----:B------:R-:W-:Y:S02]  /*123d0*/  HADD2.F32 R10, -RZ, R10.H1_H1 ;  /* 0x3000000aff0a7230 */ /* 0x000fe40000004100 */
[C---:B------:R-:W-:Y:S01]  /*123e0*/  FMUL.FTZ R7, R24.reuse, R11 ;  /* 0x0000000b18077220 */ /* 0x040fe20000410000 */
[-C--:B------:R-:W-:Y:S01]  /*123f0*/  FMUL.FTZ R12, R24, R5.reuse ;  /* 0x00000005180c7220 */ /* 0x080fe20000410000 */
[----:B------:R-:W-:Y:S02]  /*12400*/  FFMA.FTZ R24, R3, R8, R4 ;  /* 0x0000000803187223 */ /* 0x000fe40000010004 */
[----:B------:R-:W-:Y:S01]  /*12410*/  FFMA.FTZ R27, R10, R5, -R7 ;  /* 0x000000050a1b7223 */ /* 0x000fe20000010807 */
[----:B------:R-:W-:-:S02]  /*12420*/  HADD2.F32 R5, -RZ, R30.H0_H0 ;  /* 0x2000001eff057230 */ /* 0x000fc40000004100 */
[----:B------:R-:W-:Y:S01]  /*12430*/  FFMA.FTZ R11, R10, R11, R12 ;  /* 0x0000000b0a0b7223 */ /* 0x000fe2000001000c */
[----:B------:R-:W-:Y:S02]  /*12440*/  HADD2.F32 R7, -RZ, R39.H0_H0 ;  /* 0x20000027ff077230 */ /* 0x000fe40000004100 */
[----:B------:R-:W-:Y:S02]  /*12450*/  HADD2.F32 R4, -RZ, R15.H0_H0 ;  /* 0x2000000fff047230 */ /* 0x000fe40000004100 */
[----:B------:R-:W-:Y:S01]  /*12460*/  HADD2.F32 R30, -RZ, R30.H1_H1 ;  /* 0x3000001eff1e7230 */ /* 0x000fe20000004100 */
[----:B------:R-:W-:Y:S01]  /*12470*/  F2FP.SATFINITE.E4M3.F32.PACK_AB_MERGE_C R24, R11, R24, RZ ;  /* 0x000000180b18723e */ /* 0x000fe200048070ff */
[----:B------:R-:W-:Y:S02]  /*12480*/  HADD2.F32 R39, -RZ, R39.H1_H1 ;  /* 0x30000027ff277230 */ /* 0x000fe40000004100 */
[----:B------:R-:W-:Y:S01]  /*12490*/  FMUL.FTZ R8, R4, R7 ;  /* 0x0000000704087220 */ /* 0x000fe20000410000 */
[----:B------:R-:W-:-:S02]  /*124a0*/  HADD2.F32 R15, -RZ, R15.H1_H1 ;  /* 0x3000000fff0f7230 */ /* 0x000fc40000004100 */
[----:B------:R-:W-:Y:S01]  /*124b0*/  FMUL.FTZ R4, R4, R5 ;  /* 0x0000000504047220 */ /* 0x000fe20000410000 */
[--C-:B------:R-:W-:Y:S01]  /*124c0*/  HADD2.F32 R3, -RZ, R6.reuse.H0_H0 ;  /* 0x20000006ff037230 */ /* 0x100fe20000004100 */
[----:B------:R-:W-:Y:S01]  /*124d0*/  F2FP.SATFINITE.E4M3.F32.PACK_AB_MERGE_C R11, R33, R46, R41 ;  /* 0x0000002e210b723e */ /* 0x000fe20004807029 */
[----:B------:R-:W-:Y:S02]  /*124e0*/  HADD2.F32 R6, -RZ, R6.H1_H1 ;  /* 0x30000006ff067230 */ /* 0x000fe40000004100 */
[C---:B------:R-:W-:Y:S01]  /*124f0*/  FMUL.FTZ R9, R15.reuse, R39 ;  /* 0x000000270f097220 */ /* 0x040fe20000410000 */
        /* <DEDUP_REMOVED lines=18> */
[----:B------:R-:W-:-:S05]  /*12620*/  F2FP.SATFINITE.E4M3.F32.PACK_AB_MERGE_C R10, R12, R3, R24 ;  /* 0x000000030c0a723e */ /* 0x000fca0004807018 */
[----:B------:R3:W-:Y:S02]  /*12630*/  STS.128 [R0+0x1c400], R8 ;  /* 0x01c4000800007388 */ /* 0x0007e40000000c00 */
.L_x_1417:
[----:B------:R-:W-:Y:S05]  /*12640*/  BSYNC B0 ;  /* 0x0000000000007941 */ /* 0x000fea0003800000 */
.L_x_1403:
        /* <DEDUP_REMOVED lines=8> */
.L_x_1400:
[----:B0123--:R-:W2:Y:S02]  /*126d0*/  LDL R0, [R1+0x68] ;  /* 0x0000680001007983 */ /* 0x00fea40000100800 */
[----:B--2---:R-:W-:-:S13]  /*126e0*/  R2UR UR4, R0 ;  /* 0x00000000000472ca */ /* 0x004fda00000e0000 */
[----:B------:R-:W-:-:S05]  /*126f0*/  IMAD.U32 R0, RZ, RZ, UR4 ;  /* 0x00000004ff007e24 */ /* 0x000fca000f8e00ff */
[----:B------:R-:W-:-:S13]  /*12700*/  ISETP.NE.AND P0, PT, R0, 0x3, PT ;  /* 0x000000030000780c */ /* 0x000fda0003f05270 */
[----:B------:R-:W-:Y:S05]  /*12710*/  @!P0 BRA `(.L_x_1427) ;  /* 0x0000000000048947 */ /* 0x000fea0003800000 */
[----:B------:R-:W-:Y:S01]  /*12720*/  BPT.TRAP 0x1 ;  /* 0x000000040000795c */ /* 0x000fe20000300000 */
.L_x_1427:
[----:B------:R-:W-:Y:S01]  /*12730*/  IMAD R0, R232, 0x8, R17 ;  /* 0x00000008e8007824 */ /* 0x000fe200078e0211 */
[----:B-----5:R-:W-:-:S04]  /*12740*/  SHF.L.U32 R5, R231, 0x1f, RZ ;  /* 0x0000001fe7057819 */ /* 0x020fc800000006ff */
[----:B------:R0:W1:Y:S01]  /*12750*/  SYNCS.PHASECHK.TRANS64.TRYWAIT P2, [R0+URZ+0x2e830], R5 ;  /* 0x02e83005000075a7 */ /* 0x000062000804017f */
[----:B------:R-:W-:Y:S05]  /*12760*/  @!P0 BRA `(.L_x_1428) ;  /* 0x0000000000048947 */ /* 0x000fea0003800000 */
[----:B------:R-:W-:Y:S01]  /*12770*/  BPT.TRAP 0x1 ;  /* 0x000000040000795c */ /* 0x000fe20000300000 */
.L_x_1428:
[----:B------:R-:W2:Y:S02]  /*12780*/  S2R R3, SR_TID.X ;  /* 0x0000000000037919 */ /* 0x000ea40000002100 */
[----:B--2---:R-:W-:Y:S01]  /*12790*/  LOP3.LUT R4, R3, 0x7f, RZ, 0xc0, !PT ;  /* 0x0000007f03047812 */ /* 0x004fe200078ec0ff */
[----:B------:R-:W-:-:S03]  /*127a0*/  VIADD R3, R17, 0x20400 ;  /* 0x0002040011037836 */ /* 0x000fc60000000000 */
[----:B------:R-:W-:Y:S02]  /*127b0*/  ISETP.NE.AND P1, PT, R4, RZ, PT ;  /* 0x000000ff0400720c */ /* 0x000fe40003f25270 */
[----:B------:R-:W-:-:S04]  /*127c0*/  SHF.R.U32.HI R3, RZ, 0x4, R3 ;  /* 0x00000004ff037819 */ /* 0x000fc80000011603 */
[----:B------:R-:W-:Y:S01]  /*127d0*/  LOP3.LUT R3, R3, 0x3fff, RZ, 0xc0, !PT ;  /* 0x00003fff03037812 */ /* 0x000fe200078ec0ff */
[----:B-1----:R-:W-:Y:S06]  /*127e0*/  @P2 BRA `(.L_x_1429) ;  /* 0x0000000000082947 */ /* 0x002fec0003800000 */
[----:B------:R-:W1:Y:S02]  /*127f0*/  SYNCS.PHASECHK.TRANS64.TRYWAIT P2, [R0+URZ+0x2e830], R5 ;  /* 0x02e83005000075a7 */ /* 0x000e64000804017f */
[----:B-1----:R-:W-:Y:S05]  /*12800*/  @!P2 BRA `(.L_x_1430) ;  /* 0x0000021c00c8a947 */ /* 0x002fea0003800000 */
.L_x_1429:
[----:B------:R-:W-:Y:S01]  /*12810*/  LOP3.LUT R3, R3, 0x10000, RZ, 0xfc, !PT ;  /* 0x0001000003037812 */ /* 0x000fe200078efcff */
[----:B------:R-:W-:Y:S05]  /*12820*/  WARPSYNC.ALL ;  /* 0x0000000000007948 */ /* 0x000fea0003800000 */
[----:B------:R2:W-:Y:S01]  /*12830*/  STL [R1+0x58], R3 ;  /* 0x0000580301007387 */ /* 0x0005e20000100800 */
[----:B------:R-:W-:-:S03]  /*12840*/  IMAD R12, R232, 0x700, R3 ;  /* 0x00000700e80c7824 */ /* 0x000fc600078e0203 */
[----:B------:R-:W3:Y:S01]  /*12850*/  LDL R192, [R1+0x60] ;  /* 0x0000600001c07983 */ /* 0x000ee20000100800 */
[----:B------:R-:W-:Y:S02]  /*12860*/  IMAD.MOV.U32 R13, RZ, RZ, 0x40000040 ;  /* 0x40000040ff0d7424 */ /* 0x000fe400078e00ff */
[----:B------:R-:W-:Y:S01]  /*12870*/  IMAD.MOV.U32 R9, RZ, RZ, 0x40000040 ;  /* 0x40000040ff097424 */ /* 0x000fe200078e00ff */
[----:B------:R-:W-:Y:S01]  /*12880*/  WARPGROUP.ARRIVE ;  /* 0x00000000000079c5 */ /* 0x000fe20000000000 */
[----:B------:R-:W-:Y:S01]  /*12890*/  VIADD R8, R12, 0x300 ;  /* 0x000003000c087836 */ /* 0x000fe20000000000 */
[----:B--2---:R-:W3:Y:S01]  /*128a0*/  LDL R3, [R1+0x80] ;  /* 0x0000800001037983 */ /* 0x004ee20000100800 */
[----:B01----:R-:W-:Y:S01]  /*128b0*/  IMAD.MOV.U32 R5, RZ, RZ, 0x40000040 ;  /* 0x40000040ff057424 */ /* 0x003fe200078e00ff */
[----:B------:R-:W0:Y:S02]  /*128c0*/  LDC R193, c[0x0][0x448] ;  /* 0x00011200ffc17b82 */ /* 0x000e240000000800 */
[----:B------:R-:W-:Y:S01]  /*128d0*/  R2UR UR18, R8 ;  /* 0x00000000081272ca */ /* 0x000fe200000e0000 */
[----:B------:R-:W2:Y:S01]  /*128e0*/  LDL R136, [R1+0x6c] ;  /* 0x00006c0001887983 */ /* 0x000ea20000100800 */
[----:B------:R-:W-:-:S02]  /*128f0*/  LOP3.LUT R8, R36, 0x10000, RZ, 0xfc, !PT ;  /* 0x0001000024087812 */ /* 0x000fc400078efcff */
[----:B------:R-:W-:Y:S01]  /*12900*/  R2UR UR6, R12 ;  /* 0x000000000c0672ca */ /* 0x000fe200000e0000 */
[----:B------:R-:W4:Y:S01]  /*12910*/  LDL R195, [R1+0x14] ;  /* 0x0000140001c37983 */ /* 0x000f220000100800 */
[----:B------:R-:W-:Y:S02]  /*12920*/  R2UR UR7, R13 ;  /* 0x000000000d0772ca */ /* 0x000fe400000e0000 */
[----:B------:R-:W-:Y:S01]  /*12930*/  R2UR UR4, R8 ;  /* 0x00000000080472ca */ /* 0x000fe200000e0000 */
[----:B------:R-:W4:Y:S01]  /*12940*/  LDL R194, [R1+0x10] ;  /* 0x0000100001c27983 */ /* 0x000f220000100800 */
[----:B------:R-:W-:-:S13]  /*12950*/  R2UR UR5, R9 ;  /* 0x00000000090572ca */ /* 0x000fda00000e0000 */
[----:B------:R-:W-:Y:S01]  /*12960*/  QGMMA.64x32x32.F32.E4M3.E4M3 R120, gdesc[UR4], RZ, !UPT, gsb0 ;  /* 0x00600000047879f3 */ /* 0x000fe2000c0008ff */
[----:B------:R-:W-:Y:S01]  /*12970*/  VIADD R4, R12, 0x100 ;  /* 0x000001000c047836 */ /* 0x000fe20000000000 */
[----:B------:R-:W-:Y:S02]  /*12980*/  R2UR UR11, R5 ;  /* 0x00000000050b72ca */ /* 0x000fe400000e0000 */
[----:B------:R-:W-:Y:S02]  /*12990*/  R2UR UR8, R8 ;  /* 0x00000000080872ca */ /* 0x000fe400000e0000 */
[----:B------:R-:W-:Y:S02]  /*129a0*/  R2UR UR10, R4 ;  /* 0x00000000040a72ca */ /* 0x000fe400000e0000 */
[----:B------:R-:W-:Y:S01]  /*129b0*/  R2UR UR9, R9 ;  /* 0x00000000090972ca */ /* 0x000fe200000e0000 */
[----:B------:R-:W-:Y:S02]  /*129c0*/  WARPGROUP.DEPBAR.LE gsb0, 0x0 ;  /* 0x00008000000079c5 */ /* 0x000fe40000010000 */
[----:B------:R-:W-:-:S10]  /*129d0*/  WARPGROUP.ARRIVE ;  /* 0x00000000000079c5 */ /* 0x000fd40000000000 */
[----:B------:R-:W-:Y:S01]  /*129e0*/  QGMMA.64x32x32.F32.E4M3.E4M3 R104, gdesc[UR8], RZ, !UPT, gsb0 ;  /* 0x00600000086879f3 */ /* 0x000fe2000c0008ff */
[----:B------:R-:W-:Y:S02]  /*129f0*/  VIADD R6, R12, 0x200 ;  /* 0x000002000c067836 */ /* 0x000fe40000000000 */
[----:B------:R-:W-:Y:S01]  /*12a00*/  IMAD.MOV.U32 R7, RZ, RZ, 0x40000040 ;  /* 0x40000040ff077424 */ /* 0x000fe200078e00ff */
[----:B------:R-:W-:Y:S02]  /*12a10*/  R2UR UR12, R8 ;  /* 0x00000000080c72ca */ /* 0x000fe400000e0000 */
[----:B------:R-:W-:Y:S02]  /*12a20*/  R2UR UR14, R6 ;  /* 0x00000000060e72ca */ /* 0x000fe400000e0000 */
[----:B------:R-:W-:Y:S02]  /*12a30*/  R2UR UR15, R7 ;  /* 0x00000000070f72ca */ /* 0x000fe400000e0000 */
[----:B------:R-:W-:Y:S01]  /*12a40*/  R2UR UR13, R9 ;  /* 0x00000000090d72ca */ /* 0x000fe200000e0000 */
[----:B------:R-:W-:-:S02]  /*12a50*/  WARPGROUP.DEPBAR.LE gsb0, 0x0 ;  /* 0x00008000000079c5 */ /* 0x000fc40000010000 */
[----:B------:R-:W-:-:S10]  /*12a60*/  WARPGROUP.ARRIVE ;  /* 0x00000000000079c5 */ /* 0x000fd40000000000 */
[----:B------:R-:W-:Y:S01]  /*12a70*/  QGMMA.64x32x32.F32.E4M3.E4M3 R88, gdesc[UR12], RZ, !UPT, gsb0 ;  /* 0x006000000c5879f3 */ /* 0x000fe2000c0008ff */
[C---:B------:R-:W-:Y:S02]  /*12a80*/  R2UR UR19, R9.reuse ;  /* 0x00000000091372ca */ /* 0x040fe400000e0000 */
[----:B------:R-:W-:Y:S02]  /*12a90*/  R2UR UR16, R8 ;  /* 0x00000000081072ca */ /* 0x000fe400000e0000 */
[----:B------:R-:W-:Y:S01]  /*12aa0*/  R2UR UR17, R9 ;  /* 0x00000000091172ca */ /* 0x000fe200000e0000 */
[----:B------:R-:W-:Y:S02]  /*12ab0*/  WARPGROUP.DEPBAR.LE gsb0, 0x0 ;  /* 0x00008000000079c5 */ /* 0x000fe40000010000 */
[----:B------:R-:W-:-:S10]  /*12ac0*/  WARPGROUP.ARRIVE ;  /* 0x00000000000079c5 */ /* 0x000fd40000000000 */
        /* <DEDUP_REMOVED lines=22> */
[----:B------:R-:W-:Y:S01]  /*12c30*/  VIADD R10, R12, 0x302 ;  /* 0x000003020c0a7836 */ /* 0x000fe20000000000 */
[----:B------:R-:W-:-:S02]  /*12c40*/  WARPGROUP.DEPBAR.LE gsb0, 0x0 ;  /* 0x00008000000079c5 */ /* 0x000fc40000010000 */
[----:B------:R-:W-:-:S09]  /*12c50*/  WARPGROUP.ARRIVE ;  /* 0x00000000000079c5 */ /* 0x000fd20000000000 */
[----:B------:R-:W-:Y:S01]  /*12c60*/  QGMMA.64x32x32.F32.E4M3.E4M3 R24, gdesc[UR28], RZ, !UPT, gsb0 ;  /* 0x006000001c1879f3 */ /* 0x000fe2000c0008ff */
[----:B------:R-:W-:Y:S01]  /*12c70*/  IMAD.MOV.U32 R11, RZ, RZ, 0x40000040 ;  /* 0x40000040ff0b7424 */ /* 0x000fe200078e00ff */
[----:B------:R-:W-:Y:S01]  /*12c80*/  R2UR UR18, R10 ;  /* 0x000000000a1272ca */ /* 0x000fe200000e0000 */
[----:B------:R-:W-:Y:S02]  /*12c90*/  VIADD R4, R12, 0x2 ;  /* 0x000000020c047836 */ /* 0x000fe40000000000 */
[----:B------:R-:W-:Y:S01]  /*12ca0*/  IMAD.MOV.U32 R5, RZ, RZ, 0x40000040 ;  /* 0x40000040ff057424 */ /* 0x000fe200078e00ff */
[----:B------:R-:W-:Y:S01]  /*12cb0*/  R2UR UR19, R11 ;  /* 0x000000000b1372ca */ /* 0x000fe200000e0000 */
[----:B------:R-:W-:Y:S02]  /*12cc0*/  VIADD R10, R8, 0x2 ;  /* 0x00000002080a7836 */ /* 0x000fe40000000000 */
[----:B------:R-:W-:Y:S01]  /*12cd0*/  IMAD.MOV.U32 R11, RZ, RZ, 0x40000040 ;  /* 0x40000040ff0b7424 */ /* 0x000fe200078e00ff */
[----:B------:R-:W-:-:S02]  /*12ce0*/  R2UR UR6, R4 ;  /* 0x00000000040672ca */ /* 0x000fc400000e0000 */
[----:B------:R-:W-:Y:S02]  /*12cf0*/  R2UR UR7, R5 ;  /* 0x00000000050772ca */ /* 0x000fe400000e0000 */
[----:B------:R-:W-:Y:S02]  /*12d00*/  R2UR UR4, R10 ;  /* 0x000000000a0472ca */ /* 0x000fe400000e0000 */
[----:B------:R-:W-:Y:S01]  /*12d10*/  R2UR UR5, R11 ;  /* 0x000000000b0572ca */ /* 0x000fe200000e0000 */
[----:B------:R-:W-:Y:S02]  /*12d20*/  WARPGROUP.DEPBAR.LE gsb0, 0x0 ;  /* 0x00008000000079c5 */ /* 0x000fe40000010000 */
[----:B------:R-:W-:-:S10]  /*12d30*/  WARPGROUP.ARRIVE ;  /* 0x00000000000079c5 */ /* 0x000fd40000000000 */
[----:B------:R-:W-:Y:S01]  /*12d40*/  QGMMA.64x32x32.F32.E4M3.E4M3 R120, gdesc[UR4], R120, gsb0 ;  /* 0x00600000047879f3 */ /* 0x000fe20008000878 */
        /* <DEDUP_REMOVED lines=18> */
[----:B------:R-:W-:Y:S02]  /*12e70*/  R2UR UR16, R10 ;  /* 0x000000000a1072ca */ /* 0x000fe400000e0000 */
[----:B------:R-:W-:Y:S01]  /*12e80*/  R2UR UR17, R11 ;  /* 0x000000000b1172ca */ /* 0x000fe200000e0000 */
[----:B------:R-:W-:Y:S01]  /*12e90*/  VIADD R6, R12, 0x402 ;  /* 0x000004020c067836 */ /* 0x000fe20000000000 */
[----:B------:R-:W-:Y:S02]  /*12ea0*/  WARPGROUP.DEPBAR.LE gsb0, 0x0 ;  /* 0x00008000000079c5 */ /* 0x000fe40000010000 */
[----:B------:R-:W-:-:S09]  /*12eb0*/  WARPGROUP.ARRIVE ;  /* 0x00000000000079c5 */ /* 0x000fd20000000000 */
[----:B------:R-:W-:Y:S01]  /*12ec0*/  QGMMA.64x32x32.F32.E4M3.E4M3 R72, gdesc[UR16], R72, gsb0 ;  /* 0x00600000104879f3 */ /* 0x000fe20008000848 */
[----:B------:R-:W-:Y:S01]  /*12ed0*/  IMAD.MOV.U32 R7, RZ, RZ, 0x40000040 ;  /* 0x40000040ff077424 */ /* 0x000fe200078e00ff */
[----:B------:R-:W-:Y:S02]  /*12ee0*/  R2UR UR22, R6 ;  /* 0x00000000061672ca */ /* 0x000fe400000e0000 */
        /* <DEDUP_REMOVED lines=24> */
[C---:B------:R-:W-:Y:S02]  /*13070*/  VIADD R6, R12.reuse, 0x104 ;  /* 0x000001040c067836 */ /* 0x040fe40000000000 */
[----:B------:R-:W-:Y:S02]  /*13080*/  IMAD.MOV.U32 R7, RZ, RZ, 0x40000040 ;  /* 0x40000040ff077424 */ /* 0x000fe400078e00ff */
[----:B------:R-:W-:Y:S01]  /*13090*/  VIADD R4, R12, 0x4 ;  /* 0x000000040c047836 */ /* 0x000fe20000000000 */
[----:B------:R-:W-:Y:S01]  /*130a0*/  R2UR UR10, R6 ;  /* 0x00000000060a72ca */ /* 0x000fe200000e0000 */
        /* <DEDUP_REMOVED lines=58> */
[----:B------:R-:W-:-:S02]  /*13450*/  VIADD R4, R12, 0x6 ;  /* 0x000000060c047836 */ /* 0x000fc40000000000 */
[----:B------:R-:W-:Y:S01]  /*13460*/  IMAD.MOV.U32 R5, RZ, RZ, 0x40000040 ;  /* 0x40000040ff057424 */ /* 0x000fe200078e00ff */
[----:B------:R-:W-:Y:S02]  /*13470*/  WARPGROUP.DEPBAR.LE gsb0, 0x0 ;  /* 0x00008000000079c5 */ /* 0x000fe40000010000 */
[----:B------:R-:W-:-:S07]  /*13480*/  WARPGROUP.ARRIVE ;  /* 0x00000000000079c5 */ /* 0x000fce0000000000 */
[----:B------:R-:W-:Y:S01]  /*13490*/  QGMMA.64x32x32.F32.E4M3.E4M3 R24, gdesc[UR28], R24, gsb0 ;  /* 0x006000001c1879f3 */ /* 0x000fe20008000818 */
[----:B------:R-:W-:Y:S01]  /*134a0*/  R2UR UR6, R4 ;  /* 0x00000000040672ca */ /* 0x000fe200000e0000 */
[----:B------:R-:W-:Y:S01]  /*134b0*/  VIADD R4, R12, 0x206 ;  /* 0x000002060c047836 */ /* 0x000fe20000000000 */
[----:B------:R-:W-:Y:S01]  /*134c0*/  R2UR UR7, R5 ;  /* 0x00000000050772ca */ /* 0x000fe200000e0000 */
[----:B------:R-:W-:-:S03]  /*134d0*/  IMAD.MOV.U32 R5, RZ, RZ, 0x40000040 ;  /* 0x40000040ff057424 */ /* 0x000fc600078e00ff */
[----:B------:R-:W-:Y:S01]  /*134e0*/  R2UR UR14, R4 ;  /* 0x00000000040e72ca */ /* 0x000fe200000e0000 */
[----:B------:R-:W-:Y:S01]  /*134f0*/  VIADD R4, R8, 0x6 ;  /* 0x0000000608047836 */ /* 0x000fe20000000000 */
[----:B------:R-:W-:Y:S01]  /*13500*/  R2UR UR15, R5 ;  /* 0x00000000050f72ca */ /* 0x000fe200000e0000 */
[----:B------:R-:W-:-:S03]  /*13510*/  IMAD.MOV.U32 R5, RZ, RZ, 0x40000040 ;  /* 0x40000040ff057424 */ /* 0x000fc600078e00ff */
[----:B------:R-:W-:Y:S02]  /*13520*/  R2UR UR4, R4 ;  /* 0x00000000040472ca */ /* 0x000fe400000e0000 */
[----:B------:R-:W-:Y:S01]  /*13530*/  R2UR UR5, R5 ;  /* 0x00000000050572ca */ /* 0x000fe200000e0000 */
[----:B------:R-:W-:Y:S02]  /*13540*/  WARPGROUP.DEPBAR.LE gsb0, 0x0 ;  /* 0x00008000000079c5 */ /* 0x000fe40000010000 */
[----:B------:R-:W-:-:S10]  /*13550*/  WARPGROUP.ARRIVE ;  /* 0x00000000000079c5 */ /* 0x000fd40000000000 */
[----:B------:R-:W-:Y:S01]  /*13560*/  QGMMA.64x32x32.F32.E4M3.E4M3 R120, gdesc[UR4], R120, gsb0 ;  /* 0x00600000047879f3 */ /* 0x000fe20008000878 */
[----:B------:R-:W-:Y:S02]  /*13570*/  VIADD R14, R12, 0x106 ;  /* 0x000001060c0e7836 */ /* 0x000fe40000000000 */
[----:B------:R-:W-:Y:S01]  /*13580*/  IMAD.MOV.U32 R15, RZ, RZ, 0x40000040 ;  /* 0x40000040ff0f7424 */ /* 0x000fe200078e00ff */
[----:B------:R-:W-:Y:S01]  /*13590*/  R2UR UR8, R4 ;  /* 0x00000000040872ca */ /* 0x000fe200000e0000 */
[----:B------:R-:W-:Y:S01]  /*135a0*/  VIADD R20, R12, 0x306 ;  /* 0x000003060c147836 */ /* 0x000fe20000000000 */
[----:B------:R-:W-:Y:S01]  /*135b0*/  R2UR UR10, R14 ;  /* 0x000000000e0a72ca */ /* 0x000fe200000e0000 */
[----:B------:R-:W-:Y:S01]  /*135c0*/  IMAD.MOV.U32 R21, RZ, RZ, 0x40000040 ;  /* 0x40000040ff157424 */ /* 0x000fe200078e00ff */
[----:B------:R-:W-:Y:S01]  /*135d0*/  R2UR UR11, R15 ;  /* 0x000000000f0b72ca */ /* 0x000fe200000e0000 */
[----:B------:R-:W-:Y:S01]  /*135e0*/  IMAD.MOV.U32 R13, RZ, RZ, 0x40000040 ;  /* 0x40000040ff0d7424 */ /* 0x000fe200078e00ff */
[----:B------:R-:W-:Y:S01]  /*135f0*/  R2UR UR9, R5 ;  /* 0x00000000050972ca */ /* 0x000fe200000e0000 */
[----:B---3--:R-:W-:Y:S01]  /*13600*/  IMAD.IADD R139, R3, 0x1, R192 ;  /* 0x00000001038b7824 */ /* 0x008fe200078e02c0 */
[----:B------:R-:W-:Y:S01]  /*13610*/  R2UR UR12, R4 ;  /* 0x00000000040c72ca */ /* 0x000fe200000e0000 */
[----:B------:R-:W-:Y:S01]  /*13620*/  @!P1 VIADD R0, R0, 0x2e840 ;  /* 0x0002e84000009836 */ /* 0x000fe20000000000 */
[----:B------:R-:W-:Y:S01]  /*13630*/  R2UR UR13, R5 ;  /* 0x00000000050d72ca */ /* 0x000fe200000e0000 */
[----:B------:R-:W-:Y:S01]  /*13640*/  ULDC UR4, c[0x0][0x9dc] ;  /* 0x0002770000047ab9 */ /* 0x000fe20000000800 */
[----:B------:R-:W-:-:S02]  /*13650*/  WARPGROUP.DEPBAR.LE gsb0, 0x0 ;  /* 0x00008000000079c5 */ /* 0x000fc40000010000 */
[----:B------:R-:W-:-:S06]  /*13660*/  WARPGROUP.ARRIVE ;  /* 0x00000000000079c5 */ /* 0x000fcc0000000000 */
[----:B------:R-:W-:Y:S03]  /*13670*/  QGMMA.64x32x32.F32.E4M3.E4M3 R104, gdesc[UR8], R104, gsb0 ;  /* 0x00600000086879f3 */ /* 0x000fe60008000868 */
[----:B------:R-:W-:Y:S02]  /*13680*/  WARPGROUP.DEPBAR.LE gsb0, 0x0 ;  /* 0x00008000000079c5 */ /* 0x000fe40000010000 */
[----:B------:R-:W-:-:S06]  /*13690*/  WARPGROUP.ARRIVE ;  /* 0x00000000000079c5 */ /* 0x000fcc0000000000 */
[----:B------:R-:W-:Y:S01]  /*136a0*/  QGMMA.64x32x32.F32.E4M3.E4M3 R88, gdesc[UR12], R88, gsb0 ;  /* 0x006000000c5879f3 */ /* 0x000fe20008000858 */
[----:B------:R-:W-:Y:S02]  /*136b0*/  R2UR UR18, R20 ;  /* 0x00000000141272ca */ /* 0x000fe400000e0000 */
[----:B------:R-:W-:Y:S02]  /*136c0*/  R2UR UR19, R21 ;  /* 0x00000000151372ca */ /* 0x000fe400000e0000 */
[----:B------:R-:W-:Y:S02]  /*136d0*/  R2UR UR16, R4 ;  /* 0x00000000041072ca */ /* 0x000fe400000e0000 */
[----:B------:R-:W-:Y:S01]  /*136e0*/  R2UR UR17, R5 ;  /* 0x00000000051172ca */ /* 0x000fe200000e0000 */
[----:B------:R-:W-:Y:S02]  /*136f0*/  VIADD R14, R12, 0x406 ;  /* 0x000004060c0e7836 */ /* 0x000fe40000000000 */
[----:B------:R-:W-:Y:S01]  /*13700*/  IMAD.MOV.U32 R15, RZ, RZ, 0x40000040 ;  /* 0x40000040ff0f7424 */ /* 0x000fe200078e00ff */
[----:B------:R-:W-:Y:S01]  /*13710*/  R2UR UR20, R4 ;  /* 0x00000000041472ca */ /* 0x000fe200000e0000 */
[----:B------:R-:W1:Y:S01]  /*13720*/  LDC.64 R20, c[0x0][0x9e0] ;  /* 0x00027800ff147b82 */ /* 0x000e620000000a00 */
[----:B------:R-:W-:-:S02]  /*13730*/  WARPGROUP.DEPBAR.LE gsb0, 0x0 ;  /* 0x00008000000079c5 */ /* 0x000fc40000010000 */
[----:B------:R-:W-:-:S06]  /*13740*/  WARPGROUP.ARRIVE ;  /* 0x00000000000079c5 */ /* 0x000fcc0000000000 */
[----:B------:R-:W-:Y:S01]  /*13750*/  QGMMA.64x32x32.F32.E4M3.E4M3 R72, gdesc[UR16], R72, gsb0 ;  /* 0x00600000104879f3 */ /* 0x000fe20008000848 */
        /* <DEDUP_REMOVED lines=15> */
[----:B------:R-:W-:Y:S01]  /*13850*/  VIADD R12, R12, 0x606 ;  /* 0x000006060c0c7836 */ /* 0x000fe20000000000 */
[----:B------:R-:W-:Y:S02]  /*13860*/  R2UR UR31, R13 ;  /* 0x000000000d1f72ca */ /* 0x000fe400000e0000 */
[----:B------:R-:W-:Y:S02]  /*13870*/  R2UR UR28, R4 ;  /* 0x00000000041c72ca */ /* 0x000fe400000e0000 */
[----:B------:R-:W-:Y:S02]  /*13880*/  R2UR UR30, R12 ;  /* 0x000000000c1e72ca */ /* 0x000fe400000e0000 */
[----:B------:R-:W-:Y:S02]  /*13890*/  R2UR UR29, R5 ;  /* 0x00000000051d72ca */ /* 0x000fe400000e0000 */
[----:B0-----:R-:W-:-:S13]  /*138a0*/  ISETP.NE.AND P2, PT, R193, 0x1, PT ;  /* 0x00000001c100780c */ /* 0x001fda0003f45270 */
[----:B------:R-:W0:Y:S08]  /*138b0*/  @P2 LDC R12, c[0x0][0x44c] ;  /* 0x00011300ff0c2b82 */ /* 0x000e300000000800 */
[----:B------:R-:W3:Y:S01]  /*138c0*/  @P2 LDC R14, c[0x0][0x450] ;  /* 0x00011400ff0e2b82 */ /* 0x000ee20000000800 */
[----:B------:R-:W-:Y:S02]  /*138d0*/  WARPGROUP.DEPBAR.LE gsb0, 0x0 ;  /* 0x00008000000079c5 */ /* 0x000fe40000010000 */
[----:B------:R-:W-:-:S06]  /*138e0*/  WARPGROUP.ARRIVE ;  /* 0x00000000000079c5 */ /* 0x000fcc0000000000 */
[----:B------:R-:W-:Y:S01]  /*138f0*/  QGMMA.64x32x32.F32.E4M3.E4M3 R24, gdesc[UR28], R24, gsb0 ;  /* 0x006000001c1879f3 */ /* 0x000fe20008000818 */
[----:B0-----:R-:W-:-:S05]  /*13900*/  @P2 IMAD.HI.U32 R3, R139, R12, RZ ;  /* 0x0000000c8b032227 */ /* 0x001fca00078e00ff */
[----:B---3--:R-:W-:Y:S01]  /*13910*/  @P2 SHF.R.U32.HI R139, RZ, R14, R3 ;  /* 0x0000000eff8b2219 */ /* 0x008fe20000011603 */
[----:B------:R-:W-:-:S04]  /*13920*/  IMAD.MOV.U32 R12, RZ, RZ, -0xe0 ;  /* 0xffffff20ff0c7424 */ /* 0x000fc800078e00ff */
[----:B------:R-:W0:Y:S01]  /*13930*/  SHFL.IDX PT, R143, R139, RZ, 0x1c1f ;  /* 0x001c1fff8b8f7589 */ /* 0x000e2200000e0000 */
[----:B------:R-:W-:Y:S01]  /*13940*/  LOP3.LUT R16, R16, 0xffdfffff, RZ, 0xc0, !PT ;  /* 0xffdfffff10107812 */ /* 0x000fe200078ec0ff */
[----:B------:R-:W-:Y:S01]  /*13950*/  IMAD R15, R141, R12, 0xe1 ;  /* 0x000000e18d0f7424 */ /* 0x000fe200078e020c */
[----:B------:R-:W-:Y:S02]  /*13960*/  @!P1 PRMT R0, RZ, 0x654, R0 ;  /* 0x00000654ff009816 */ /* 0x000fe40000000000 */
[----:B------:R-:W-:Y:S01]  /*13970*/  @P2 LOP3.LUT R16, R16, 0x200000, RZ, 0xfc, !PT ;  /* 0x0020000010102812 */ /* 0x000fe200078efcff */
[----:B--2---:R-:W-:Y:S01]  /*13980*/  IMAD R3, R136, -0x2, R15 ;  /* 0xfffffffe88037824 */ /* 0x004fe200078e020f */
[----:B-1----:R-:W-:Y:S01]  /*13990*/  ISETP.GE.AND P2, PT, R21, 0x1, PT ;  /* 0x000000011500780c */ /* 0x002fe20003f46270 */
[----:B------:R-:W-:-:S03]  /*139a0*/  IMAD.U32 R14, RZ, RZ, UR4 ;  /* 0x00000004ff0e7e24 */ /* 0x000fc6000f8e00ff */
[----:B----4-:R-:W-:Y:S02]  /*139b0*/  IADD3 R13, -R194, R3, R195 ;  /* 0x00000003c20d7210 */ /* 0x010fe40007ffe1c3 */
[----:B------:R-:W-:Y:S02]  /*139c0*/  LOP3.LUT R12, RZ, R14, RZ, 0x33, !PT ;  /* 0x0000000eff0c7212 */ /* 0x000fe400078e33ff */
[----:B------:R-:W-:-:S03]  /*139d0*/  LOP3.LUT R16, R16, 0xffefffff, RZ, 0xc0, !PT ;  /* 0xffefffff10107812 */ /* 0x000fc600078ec0ff */
[----:B------:R-:W-:Y:S02]  /*139e0*/  IMAD.IADD R137, R13, 0x1, R12 ;  /* 0x000000010d897824 */ /* 0x000fe400078e020c */
[----:B------:R-:W-:Y:S01]  /*139f0*/  @P2 LOP3.LUT R16, R16, 0x100000, RZ, 0xfc, !PT ;  /* 0x0010000010102812 */ /* 0x000fe200078efcff */
[----:B------:R-:W-:Y:S01]  /*13a00*/  VIADD R15, R15, 0xffffffff ;  /* 0xffffffff0f0f7836 */ /* 0x000fe20000000000 */
[----:B------:R-:W-:Y:S02]  /*13a10*/  WARPGROUP.DEPBAR.LE gsb0, 0x0 ;  /* 0x00008000000079c5 */ /* 0x000fe40000010000 */
[----:B------:R1:W-:Y:S02]  /*13a20*/  @!P1 SYNCS.ARRIVE.TRANS64.RED.A1T0 RZ, [R0+URZ], RZ ;  /* 0x000000ff00ff99a7 */ /* 0x0003e4000810043f */
[----:B-1----:R-:W-:-:S04]  /*13a30*/  IMAD R0, R141, -0xe0, R195 ;  /* 0xffffff208d007824 */ /* 0x002fc800078e02c3 */
[----:B------:R-:W-:-:S04]  /*13a40*/  VIADD R0, R0, 0xe0 ;  /* 0x000000e000007836 */ /* 0x000fc80000000000 */
[----:B------:R-:W-:Y:S02]  /*13a50*/  IMAD R138, R136, -0x2, R0 ;  /* 0xfffffffe888a7824 */ /* 0x000fe400078e0200 */
[----:B------:R-:W-:Y:S02]  /*13a60*/  IMAD.IADD R136, R13, 0x1, R20 ;  /* 0x000000010d887824 */ /* 0x000fe400078e0214 */
[----:B------:R-:W-:Y:S02]  /*13a70*/  VIADD R0, R3, 0xffffffff ;  /* 0xffffffff03007836 */ /* 0x000fe40000000000 */
[----:B0-----:R-:W-:Y:S01]  /*13a80*/  IMAD.IADD R13, R137, 0x1, R143 ;  /* 0x00000001890d7824 */ /* 0x001fe200078e028f */
[----:B------:R-:W-:Y:S01]  /*13a90*/  VIADDMNMX R12, R143, R136, R138, PT ;  /* 0x000000888f0c7246 */ /* 0x000fe2000380018a */
[----:B------:R-:W-:Y:S06]  /*13aa0*/  @!P2 BRA `(.L_x_1431) ;  /* 0x00000000004ca947 */ /* 0x000fec0003800000 */
[----:B------:R-:W-:Y:S01]  /*13ab0*/  IADD3 R3, -R194, R195, R143 ;  /* 0x000000c3c2037210 */ /* 0x000fe20007ffe18f */
[----:B------:R-:W-:Y:S03]  /*13ac0*/  BSSY B0, `(.L_x_1432) ;  /* 0x000000e000007945 */ /* 0x000fe60003800000 */
        /* <DEDUP_REMOVED lines=9> */
.L_x_1433:
[----:B------:R-:W-:-:S13]  /*13b60*/  ISETP.NE.AND P2, PT, R21, 0x1, PT ;  /* 0x000000011500780c */ /* 0x000fda0003f45270 */
[----:B------:R-:W0:Y:S02]  /*13b70*/  @P2 LDC.64 R142, c[0x0][0x9e8] ;  /* 0x00027a00ff8e2b82 */ /* 0x000e240000000a00 */
[----:B0-----:R-:W-:-:S05]  /*13b80*/  @P2 IMAD.HI.U32 R142, R3, R142, RZ ;  /* 0x0000008e038e2227 */ /* 0x001fca00078e00ff */
[----:B------:R-:W-:-:S07]  /*13b90*/  @P2 SHF.R.U32.HI R3, RZ, R143, R142 ;  /* 0x0000008fff032219 */ /* 0x000fce000001168e */
.L_x_1434:
[----:B------:R-:W-:Y:S05]  /*13ba0*/  BSYNC B0 ;  /* 0x0000000000007941 */ /* 0x000fea0003800000 */
.L_x_1432:
[----:B------:R-:W-:-:S05]  /*13bb0*/  IMAD R142, R3, R21, R0 ;  /* 0x00000015038e7224 */ /* 0x000fca00078e0200 */
[----:B------:R-:W-:Y:S02]  /*13bc0*/  VIMNMX R13, R13, R142, !PT ;  /* 0x0000008e0d0d7248 */ /* 0x000fe40007fe0100 */
[----:B------:R-:W-:-:S07]  /*13bd0*/  VIADDMNMX R12, R142, R21, R12, PT ;  /* 0x000000158e0c7246 */ /* 0x000fce000380010c */
.L_x_1431:
[C---:B------:R-:W-:Y:S01]  /*13be0*/  ISETP.GE.AND P2, PT, R15.reuse, 0x2, PT ;  /* 0x000000020f00780c */ /* 0x040fe20003f46270 */
[----:B------:R-:W0:Y:S01]  /*13bf0*/  SHFL.IDX PT, R139, R139, 0x1, 0x1c1f ;  /* 0x003c1f008b8b7f89 */ /* 0x000e2200000e0000 */
[----:B------:R-:W-:Y:S02]  /*13c00*/  ISETP.GE.AND P3, PT, R15, 0x9, PT ;  /* 0x000000090f00780c */ /* 0x000fe40003f66270 */
[----:B------:R-:W-:Y:S02]  /*13c10*/  P2R R3, PR, RZ, 0x4 ;  /* 0x00000004ff037803 */ /* 0x000fe40000000000 */
[----:B------:R-:W-:Y:S02]  /*13c20*/  ISETP.GT.AND P2, PT, R13, 0x1, !P2 ;  /* 0x000000010d00780c */ /* 0x000fe40005744270 */
[----:B------:R-:W-:Y:S02]  /*13c30*/  P2R R142, PR, RZ, 0x8 ;  /* 0x00000008ff8e7803 */ /* 0x000fe40000000000 */
[----:B------:R-:W-:-:S02]  /*13c40*/  ISETP.LT.OR P2, PT, R12, 0x2, P2 ;  /* 0x000000020c00780c */ /* 0x000fc40001741670 */
[----:B------:R-:W-:Y:S02]  /*13c50*/  ISETP.GE.AND P5, PT, R15, 0x29, PT ;  /* 0x000000290f00780c */ /* 0x000fe40003fa6270 */
[----:B------:R-:W-:Y:S02]  /*13c60*/  FSEL R121, R121, -INF , !P2 ;  /* 0xff80000079797808 */ /* 0x000fe40005000000 */
[----:B------:R-:W-:Y:S02]  /*13c70*/  ISETP.GT.AND P2, PT, R13, 0x8, !P3 ;  /* 0x000000080d00780c */ /* 0x000fe40005f44270 */
[----:B------:R-:W-:Y:S02]  /*13c80*/  ISETP.GE.AND P3, PT, R15, 0xa, PT ;  /* 0x0000000a0f00780c */ /* 0x000fe40003f66270 */
[----:B------:R-:W-:Y:S02]  /*13c90*/  ISETP.LT.OR P2, PT, R12, 0x9, P2 ;  /* 0x000000090c00780c */ /* 0x000fe40001741670 */
[----:B------:R-:W-:-:S02]  /*13ca0*/  P2R R143, PR, RZ, 0x8 ;  /* 0x00000008ff8f7803 */ /* 0x000fc40000000000 */
[----:B------:R-:W-:Y:S01]  /*13cb0*/  FSEL R124, R124, -INF , !P2 ;  /* 0xff8000007c7c7808 */ /* 0x000fe20005000000 */
[----:B0-----:R-:W-:Y:S01]  /*13cc0*/  IMAD.IADD R137, R137, 0x1, R139 ;  /* 0x0000000189897824 */ /* 0x001fe200078e028b */
        /* <DEDUP_REMOVED lines=21> */
[----:B------:R-:W-:Y:S02]  /*13e20*/  P2R R148, PR, RZ, 0x20 ;  /* 0x00000020ff947803 */ /* 0x000fe40000000000 */
[----:B------:R-:W-:-:S02]  /*13e30*/  ISETP.LT.OR P2, PT, R12, 0x1a, P2 ;  /* 0x0000001a0c00780c */ /* 0x000fc40001741670 */
[----:B------:R-:W-:Y:S02]  /*13e40*/  VIADDMNMX R136, R139, R136, R138, PT ;  /* 0x000000888b887246 */ /* 0x000fe4000380018a */
        /* <DEDUP_REMOVED lines=26> */
[C---:B------:R-:W-:Y:S02]  /*13ff0*/  ISETP.LT.OR P4, PT, R12.reuse, 0x32, P4 ;  /* 0x000000320c00780c */ /* 0x040fe40002781670 */
        /* <DEDUP_REMOVED lines=213> */
[----:B------:R-:W-:-:S13]  /*14d50*/  ISETP.GE.AND P6, PT, R21, 0x1, PT ;  /* 0x000000011500780c */ /* 0x000fda0003fc6270 */
[----:B------:R-:W-:Y:S05]  /*14d60*/  @!P6 BRA `(.L_x_1435) ;  /* 0x00000000004ce947 */ /* 0x000fea0003800000 */
        /* <DEDUP_REMOVED lines=11> */
.L_x_1437:
[----:B------:R-:W-:-:S13]  /*14e20*/  ISETP.NE.AND P6, PT, R21, 0x1, PT ;  /* 0x000000011500780c */ /* 0x000fda0003fc5270 */
[----:B------:R-:W0:Y:S02]  /*14e30*/  @P6 LDC.64 R12, c[0x0][0x9e8] ;  /* 0x00027a00ff0c6b82 */ /* 0x000e240000000a00 */
[----:B0-----:R-:W-:-:S05]  /*14e40*/  @P6 IMAD.HI.U32 R12, R139, R12, RZ ;  /* 0x0000000c8b0c6227 */ /* 0x001fca00078e00ff */
[----:B------:R-:W-:-:S07]  /*14e50*/  @P6 SHF.R.U32.HI R139, RZ, R13, R12 ;  /* 0x0000000dff8b6219 */ /* 0x000fce000001160c */
.L_x_1438:
[----:B------:R-:W-:Y:S05]  /*14e60*/  BSYNC B0 ;  /* 0x0000000000007941 */ /* 0x000fea0003800000 */
.L_x_1436:
[----:B------:R-:W-:-:S05]  /*14e70*/  IMAD R0, R139, R21, R0 ;  /* 0x000000158b007224 */ /* 0x000fca00078e0200 */
[----:B------:R-:W-:Y:S02]  /*14e80*/  VIMNMX R137, R137, R0, !PT ;  /* 0x0000000089897248 */ /* 0x000fe40007fe0100 */
[----:B------:R-:W-:-:S07]  /*14e90*/  VIADDMNMX R136, R0, R21, R136, PT ;  /* 0x0000001500887246 */ /* 0x000fce0003800188 */
.L_x_1435:
[C---:B------:R-:W-:Y:S02]  /*14ea0*/  ISETP.GT.AND P2, PT, R137.reuse, 0x20, !P2 ;  /* 0x000000208900780c */ /* 0x040fe40005744270 */
[----:B------:R-:W-:Y:S02]  /*14eb0*/  ISETP.GT.AND P3, PT, R137, 0x21, !P3 ;  /* 0x000000218900780c */ /* 0x000fe40005f64270 */
[C---:B------:R-:W-:Y:S02]  /*14ec0*/  ISETP.LT.OR P2, PT, R136.reuse, 0x21, P2 ;  /* 0x000000218800780c */ /* 0x040fe40001741670 */
[----:B------:R-:W-:Y:S02]  /*14ed0*/  ISETP.LT.OR P3, PT, R136, 0x22, P3 ;  /* 0x000000228800780c */ /* 0x000fe40001f61670 */
[----:B------:R-:W-:Y:S02]  /*14ee0*/  FSEL R13, R106, -INF , !P2 ;  /* 0xff8000006a0d7808 */ /* 0x000fe40005000000 */
[----:B------:R-:W-:-:S02]  /*14ef0*/  ISETP.NE.AND P2, PT, R148, RZ, PT ;  /* 0x000000ff9400720c */ /* 0x000fc40003f45270 */
[----:B------:R-:W-:Y:S02]  /*14f00*/  FSEL R107, R107, -INF , !P3 ;  /* 0xff8000006b6b7808 */ /* 0x000fe40005800000 */
[----:B------:R-:W-:Y:S02]  /*14f10*/  ISETP.GT.AND P2, PT, R137, 0x28, !P2 ;  /* 0x000000288900780c */ /* 0x000fe40005744270 */
[----:B------:R-:W-:Y:S02]  /*14f20*/  ISETP.NE.AND P3, PT, R153, RZ, PT ;  /* 0x000000ff9900720c */ /* 0x000fe40003f65270 */
[----:B------:R-:W-:Y:S02]  /*14f30*/  ISETP.LT.OR P2, PT, R136, 0x29, P2 ;  /* 0x000000298800780c */ /* 0x000fe40001741670 */
[----:B------:R-:W-:Y:S02]  /*14f40*/  ISETP.NE.AND P6, PT, R154, RZ, PT ;  /* 0x000000ff9a00720c */ /* 0x000fe40003fc5270 */
[----:B------:R-:W-:-:S02]  /*14f50*/  FSEL R139, R110, -INF , !P2 ;  /* 0xff8000006e8b7808 */ /* 0x000fc40005000000 */
[----:B------:R-:W-:Y:S02]  /*14f60*/  ISETP.NE.AND P2, PT, R149, RZ, PT ;  /* 0x000000ff9500720c */ /* 0x000fe40003f45270 */
[C---:B------:R-:W-:Y:S02]  /*14f70*/  ISETP.GT.AND P5, PT, R137.reuse, RZ, !P5 ;  /* 0x000000ff8900720c */ /* 0x040fe40006fa4270 */
[----:B------:R-:W-:Y:S02]  /*14f80*/  ISETP.GT.AND P2, PT, R137, 0x29, !P2 ;  /* 0x000000298900780c */ /* 0x000fe40005744270 */
[C---:B------:R-:W-:Y:S02]  /*14f90*/  ISETP.LT.OR P5, PT, R136.reuse, 0x1, P5 ;  /* 0x000000018800780c */ /* 0x040fe40002fa1670 */
[----:B------:R-:W-:Y:S02]  /*14fa0*/  ISETP.LT.OR P2, PT, R136, 0x2a, P2 ;  /* 0x0000002a8800780c */ /* 0x000fe40001741670 */
[----:B------:R-:W-:-:S02]  /*14fb0*/  FSEL R122, R122, -INF , !P5 ;  /* 0xff8000007a7a7808 */ /* 0x000fc40006800000 */
[----:B------:R-:W-:Y:S02]  /*14fc0*/  FSEL R111, R111, -INF , !P2 ;  /* 0xff8000006f6f7808 */ /* 0x000fe40005000000 */
[----:B------:R-:W-:Y:S02]  /*14fd0*/  ISETP.NE.AND P2, PT, R150, RZ, PT ;  /* 0x000000ff9600720c */ /* 0x000fe40003f45270 */
[----:B------:R-:W-:Y:S02]  /*14fe0*/  ISETP.NE.AND P5, PT, R188, RZ, PT ;  /* 0x000000ffbc00720c */ /* 0x000fe40003fa5270 */
[C---:B------:R-:W-:Y:S02]  /*14ff0*/  ISETP.GT.AND P2, PT, R137.reuse, 0x30, !P2 ;  /* 0x000000308900780c */ /* 0x040fe40005744270 */
[----:B------:R-:W-:Y:S02]  /*15000*/  ISETP.GT.AND P4, PT, R137, 0xd8, !P4 ;  /* 0x000000d88900780c */ /* 0x000fe40006784270 */
[----:B------:R-:W-:-:S02]  /*15010*/  ISETP.LT.OR P2, PT, R136, 0x31, P2 ;  /* 0x000000318800780c */ /* 0x000fc40001741670 */
[----:B------:R-:W-:Y:S02]  /*15020*/  ISETP.LT.OR P4, PT, R136, 0xd9, P4 ;  /* 0x000000d98800780c */ /* 0x000fe40002781670 */
        /* <DEDUP_REMOVED lines=99> */
[----:B------:R-:W-:Y:S02]  /*15660*/  FMNMX.FTZ R3, R120, R121, !PT ;  /* 0x0000007978037209 */ /* 0x000fe40007810000 */
[----:B------:R-:W-:Y:S02]  /*15670*/  ISETP.LT.OR P2, PT, R136, 0x92, P2 ;  /* 0x000000928800780c */ /* 0x000fe40001741670 */
[----:B------:R-:W-:-:S02]  /*15680*/  FMNMX.FTZ R0, R124, R3, !PT ;  /* 0x000000037c007209 */ /* 0x000fc40007810000 */
[----:B------:R-:W-:Y:S02]  /*15690*/  FSEL R67, R67, -INF , !P2 ;  /* 0xff80000043437808 */ /* 0x000fe40005000000 */
[----:B------:R-:W-:Y:S02]  /*156a0*/  FMNMX.FTZ R3, R125, R0, !PT ;  /* 0x000000007d037209 */ /* 0x000fe40007810000 */
[----:B------:R-:W-:Y:S02]  /*156b0*/  ISETP.GT.AND P2, PT, R137, 0x98, !P6 ;  /* 0x000000988900780c */ /* 0x000fe40007744270 */
[----:B------:R-:W-:Y:S02]  /*156c0*/  FMNMX.FTZ R0, R128, R3, !PT ;  /* 0x0000000380007209 */ /* 0x000fe40007810000 */
[----:B------:R-:W-:Y:S02]  /*156d0*/  ISETP.LT.OR P2, PT, R136, 0x99, P2 ;  /* 0x000000998800780c */ /* 0x000fe40001741670 */
[----:B------:R-:W-:-:S02]  /*156e0*/  FMNMX.FTZ R3, R129, R0, !PT ;  /* 0x0000000081037209 */ /* 0x000fc40007810000 */
[----:B------:R-:W-:Y:S02]  /*156f0*/  FSEL R175, R70, -INF , !P2 ;  /* 0xff80000046af7808 */ /* 0x000fe40005000000 */
[----:B------:R-:W-:Y:S02]  /*15700*/  FMNMX.FTZ R0, R132, R3, !PT ;  /* 0x0000000384007209 */ /* 0x000fe40007810000 */
[----:B------:R-:W-:Y:S02]  /*15710*/  ISETP.NE.AND P2, PT, R177, RZ, PT ;  /* 0x000000ffb100720c */ /* 0x000fe40003f45270 */
[----:B------:R-:W-:Y:S02]  /*15720*/  FMNMX.FTZ R3, R133, R0, !PT ;  /* 0x0000000085037209 */ /* 0x000fe40007810000 */
[----:B------:R-:W-:Y:S02]  /*15730*/  ISETP.GT.AND P2, PT, R137, 0x99, !P2 ;  /* 0x000000998900780c */ /* 0x000fe40005744270 */
[----:B------:R-:W-:-:S02]  /*15740*/  FMNMX.FTZ R0, R104, R3, !PT ;  /* 0x0000000368007209 */ /* 0x000fc40007810000 */
[----:B------:R-:W-:Y:S02]  /*15750*/  ISETP.LT.OR P2, PT, R136, 0x9a, P2 ;  /* 0x0000009a8800780c */ /* 0x000fe40001741670 */
[----:B------:R-:W-:Y:S02]  /*15760*/  FMNMX.FTZ R3, R105, R0, !PT ;  /* 0x0000000069037209 */ /* 0x000fe40007810000 */
[----:B------:R-:W-:Y:S02]  /*15770*/  FSEL R71, R71, -INF , !P2 ;  /* 0xff80000047477808 */ /* 0x000fe40005000000 */
[----:B------:R-:W-:Y:S02]  /*15780*/  FMNMX.FTZ R0, R108, R3, !PT ;  /* 0x000000036c007209 */ /* 0x000fe40007810000 */
[----:B------:R-:W-:Y:S02]  /*15790*/  ISETP.NE.AND P2, PT, R178, RZ, PT ;  /* 0x000000ffb200720c */ /* 0x000fe40003f45270 */
[----:B------:R-:W-:-:S02]  /*157a0*/  FMNMX.FTZ R3, R109, R0, !PT ;  /* 0x000000006d037209 */ /* 0x000fc40007810000 */
[----:B------:R-:W-:Y:S02]  /*157b0*/  ISETP.GT.AND P2, PT, R137, 0xa0, !P2 ;  /* 0x000000a08900780c */ /* 0x000fe40005744270 */
[----:B------:R-:W-:Y:S02]  /*157c0*/  FMNMX.FTZ R0, R112, R3, !PT ;  /* 0x0000000370007209 */ /* 0x000fe40007810000 */
[----:B------:R-:W-:Y:S02]  /*157d0*/  ISETP.LT.OR P2, PT, R136, 0xa1, P2 ;  /* 0x000000a18800780c */ /* 0x000fe40001741670 */
[----:B------:R-:W-:Y:S02]  /*157e0*/  FMNMX.FTZ R3, R113, R0, !PT ;  /* 0x0000000071037209 */ /* 0x000fe40007810000 */
[----:B------:R-:W-:Y:S02]  /*157f0*/  FSEL R177, R42, -INF , !P2 ;  /* 0xff8000002ab17808 */ /* 0x000fe40005000000 */
[----:B------:R-:W-:-:S02]  /*15800*/  FMNMX.FTZ R0, R116, R3, !PT ;  /* 0x0000000374007209 */ /* 0x000fc40007810000 */
[----:B------:R-:W-:Y:S02]  /*15810*/  ISETP.NE.AND P2, PT, R179, RZ, PT ;  /* 0x000000ffb300720c */ /* 0x000fe40003f45270 */
        /* <DEDUP_REMOVED lines=21> */
[----:B------:R-:W-:Y:S02]  /*15970*/  FMNMX.FTZ R3, R73, R0, !PT ;  /* 0x0000000049037209 */ /* 0x000fe40007810000 */
        /* <DEDUP_REMOVED lines=29> */
[----:B------:R-:W-:Y:S02]  /*15b50*/  ISETP.GT.AND P2, PT, R137, 0x1, !P3 ;  /* 0x000000018900780c */ /* 0x000fe40005f44270 */
[----:B------:R-:W-:-:S02]  /*15b60*/  FMNMX.FTZ R3, R69, R0, !PT ;  /* 0x0000000045037209 */ /* 0x000fc40007810000 */
[----:B------:R-:W-:Y:S02]  /*15b70*/  ISETP.LT.OR P2, PT, R136, 0x2, P2 ;  /* 0x000000028800780c */ /* 0x000fe40001741670 */
[----:B------:R-:W-:Y:S02]  /*15b80*/  ISETP.NE.AND P6, PT, R142, RZ, PT ;  /* 0x000000ff8e00720c */ /* 0x000fe40003fc5270 */
[----:B------:R-:W-:Y:S02]  /*15b90*/  FMNMX.FTZ R0, R40, R3, !PT ;  /* 0x0000000328007209 */ /* 0x000fe40007810000 */
[----:B------:R-:W-:Y:S02]  /*15ba0*/  FSEL R123, R123, -INF , !P2 ;  /* 0xff8000007b7b7808 */ /* 0x000fe40005000000 */
        /* <DEDUP_REMOVED lines=34> */
[----:B------:R-:W-:Y:S01]  /*15dd0*/  ISETP.NE.AND P2, PT, R147, RZ, PT ;  /* 0x000000ff9300720c */ /* 0x000fe20003f45270 */
[----:B------:R-:W0:Y:S01]  /*15de0*/  SHFL.BFLY PT, R3, R0, 0x2, 0x1f ;  /* 0x0c401f0000037f89 */ /* 0x000e2200000e0000 */
[----:B------:R-:W-:Y:S02]  /*15df0*/  ISETP.NE.AND P3, PT, R189, RZ, PT ;  /* 0x000000ffbd00720c */ /* 0x000fe40003f65270 */
[----:B------:R-:W-:Y:S02]  /*15e00*/  ISETP.GT.AND P2, PT, R137, 0x19, !P2 ;  /* 0x000000198900780c */ /* 0x000fe40005744270 */
[----:B------:R-:W-:-:S02]  /*15e10*/  ISETP.NE.AND P6, PT, R190, RZ, PT ;  /* 0x000000ffbe00720c */ /* 0x000fc40003fc5270 */
[----:B------:R-:W-:-:S04]  /*15e20*/  ISETP.LT.OR P2, PT, R136, 0x1a, P2 ;  /* 0x0000001a8800780c */ /* 0x000fc80001741670 */
[----:B------:R-:W-:Y:S02]  /*15e30*/  FSEL R135, R135, -INF , !P2 ;  /* 0xff80000087877808 */ /* 0x000fe40005000000 */
[----:B------:R-:W-:-:S04]  /*15e40*/  ISETP.NE.AND P2, PT, R186, RZ, PT ;  /* 0x000000ffba00720c */ /* 0x000fc80003f45270 */
[----:B------:R-:W-:-:S04]  /*15e50*/  ISETP.GT.AND P2, PT, R137, 0xc0, !P2 ;  /* 0x000000c08900780c */ /* 0x000fc80005744270 */
[----:B------:R-:W-:-:S04]  /*15e60*/  ISETP.LT.OR P2, PT, R136, 0xc1, P2 ;  /* 0x000000c18800780c */ /* 0x000fc80001741670 */
[----:B------:R-:W-:Y:S02]  /*15e70*/  FSEL R147, R26, -INF , !P2 ;  /* 0xff8000001a937808 */ /* 0x000fe40005000000 */
[----:B0-----:R-:W-:Y:S02]  /*15e80*/  FMNMX.FTZ R26, R0, R3, !PT ;  /* 0x00000003001a7209 */ /* 0x001fe40007810000 */
[----:B------:R-:W-:Y:S02]  /*15e90*/  FMNMX.FTZ R0, R122, R123, !PT ;  /* 0x0000007b7a007209 */ /* 0x000fe40007810000 */
[----:B------:R-:W-:Y:S01]  /*15ea0*/  ISETP.NE.AND P2, PT, R187, RZ, PT ;  /* 0x000000ffbb00720c */ /* 0x000fe20003f45270 */
[----:B------:R-:W0:Y:S01]  /*15eb0*/  SHFL.BFLY PT, R3, R26, 0x1, 0x1f ;  /* 0x0c201f001a037f89 */ /* 0x000e2200000e0000 */
[----:B------:R-:W-:Y:S02]  /*15ec0*/  FMNMX.FTZ R0, R185, R0, !PT ;  /* 0x00000000b9007209 */ /* 0x000fe40007810000 */
[----:B------:R-:W-:-:S02]  /*15ed0*/  ISETP.GT.AND P2, PT, R137, 0xc1, !P2 ;  /* 0x000000c18900780c */ /* 0x000fc40005744270 */
[----:B------:R-:W-:Y:S02]  /*15ee0*/  FMNMX.FTZ R0, R127, R0, !PT ;  /* 0x000000007f007209 */ /* 0x000fe40007810000 */
[----:B------:R-:W-:Y:S02]  /*15ef0*/  ISETP.LT.OR P2, PT, R136, 0xc2, P2 ;  /* 0x000000c28800780c */ /* 0x000fe40001741670 */
[----:B------:R-:W-:Y:S02]  /*15f00*/  FMNMX.FTZ R0, R143, R0, !PT ;  /* 0x000000008f007209 */ /* 0x000fe40007810000 */
[----:B------:R-:W-:Y:S02]  /*15f10*/  FSEL R27, R27, -INF , !P2 ;  /* 0xff8000001b1b7808 */ /* 0x000fe40005000000 */
        /* <DEDUP_REMOVED lines=15> */
[----:B0-----:R-:W-:Y:S02]  /*16010*/  FMNMX.FTZ R3, R26, R3, !PT ;  /* 0x000000031a037209 */ /* 0x001fe40007810000 */
[----:B------:R-:W-:Y:S02]  /*16020*/  FMNMX.FTZ R0, R115, R0, !PT ;  /* 0x0000000073007209 */ /* 0x000fe40007810000 */
[----:B------:R-:W-:Y:S02]  /*16030*/  ISETP.LT.OR P2, PT, R136, 0xd1, P2 ;  /* 0x000000d18800780c */ /* 0x000fe40001741670 */
[----:B------:R-:W-:Y:S02]  /*16040*/  FMNMX.FTZ R0, R151, R0, !PT ;  /* 0x0000000097007209 */ /* 0x000fe40007810000 */
[----:B------:R-:W-:Y:S01]  /*16050*/  ISETP.NE.AND P6, PT, R191, RZ, PT ;  /* 0x000000ffbf00720c */ /* 0x000fe20003fc5270 */
[----:B------:R-:W-:-:S01]  /*16060*/  FFMA.FTZ R191, R2, R3, -8 ;  /* 0xc100000002bf7423 */ /* 0x000fc20000010003 */
[----:B------:R-:W-:-:S02]  /*16070*/  FMNMX.FTZ R0, R119, R0, !PT ;  /* 0x0000000077007209 */ /* 0x000fc40007810000 */
[----:B------:R-:W-:Y:S02]  /*16080*/  FSEL R189, R34, -INF , !P2 ;  /* 0xff80000022bd7808 */ /* 0x000fe40005000000 */
[----:B------:R-:W-:Y:S02]  /*16090*/  FMNMX.FTZ R0, R153, R0, !PT ;  /* 0x0000000099007209 */ /* 0x000fe40007810000 */
[----:B------:R-:W-:Y:S02]  /*160a0*/  FSETP.NEU.FTZ.AND P2, PT, R3, -INF , PT ;  /* 0xff8000000300780b */ /* 0x000fe40003f5d000 */
[----:B------:R-:W-:Y:S02]  /*160b0*/  FMNMX.FTZ R0, R91, R0, !PT ;  /* 0x000000005b007209 */ /* 0x000fe40007810000 */
[----:B------:R-:W-:Y:S02]  /*160c0*/  FSEL R191, R191, RZ, P2 ;  /* 0x000000ffbfbf7208 */ /* 0x000fe40001000000 */
[----:B------:R-:W-:-:S02]  /*160d0*/  FMNMX.FTZ R0, R155, R0, !PT ;  /* 0x000000009b007209 */ /* 0x000fc40007810000 */
[----:B------:R-:W-:Y:S01]  /*160e0*/  ISETP.GT.AND P2, PT, R137, 0xd1, !P6 ;  /* 0x000000d18900780c */ /* 0x000fe20007744270 */
[C-C-:B------:R-:W-:Y:S01]  /*160f0*/  FFMA.FTZ R12, R2.reuse, R120, -R191.reuse ;  /* 0x00000078020c7223 */ /* 0x140fe200000108bf */
[----:B------:R-:W-:Y:S01]  /*16100*/  FMNMX.FTZ R0, R95, R0, !PT ;  /* 0x000000005f007209 */ /* 0x000fe20007810000 */
[--C-:B------:R-:W-:Y:S01]  /*16110*/  FFMA.FTZ R26, R2, R124, -R191.reuse ;  /* 0x0000007c021a7223 */ /* 0x100fe200000108bf */
[----:B------:R-:W-:Y:S01]  /*16120*/  ISETP.LT.OR P2, PT, R136, 0xd2, P2 ;  /* 0x000000d28800780c */ /* 0x000fe20001741670 */
[C-C-:B------:R-:W-:Y:S01]  /*16130*/  FFMA.FTZ R30, R2.reuse, R128, -R191.reuse ;  /* 0x00000080021e7223 */ /* 0x140fe200000108bf */
[----:B------:R-:W-:Y:S01]  /*16140*/  FMNMX.FTZ R0, R157, R0, !PT ;  /* 0x000000009d007209 */ /* 0x000fe20007810000 */
[----:B------:R-:W-:Y:S01]  /*16150*/  MUFU.EX2 R12, R12 ;  /* 0x0000000c000c7308 */ /* 0x000fe20000000800 */
[----:B------:R-:W-:Y:S01]  /*16160*/  ISETP.NE.AND P6, PT, R15, RZ, PT ;  /* 0x000000ff0f00720c */ /* 0x000fe20003fc5270 */
[C-C-:B------:R-:W-:Y:S01]  /*16170*/  FFMA.FTZ R15, R2.reuse, R121, -R191.reuse ;  /* 0x00000079020f7223 */ /* 0x140fe200000108bf */
[----:B------:R-:W-:Y:S01]  /*16180*/  FMNMX.FTZ R0, R99, R0, !PT ;  /* 0x0000000063007209 */ /* 0x000fe20007810000 */
[C-C-:B------:R-:W-:Y:S01]  /*16190*/  FFMA.FTZ R121, R2.reuse, R125, -R191.reuse ;  /* 0x0000007d02797223 */ /* 0x140fe200000108bf */
[----:B------:R-:W-:Y:S01]  /*161a0*/  FSEL R35, R35, -INF , !P2 ;  /* 0xff80000023237808 */ /* 0x000fe20005000000 */
[C-C-:B------:R-:W-:Y:S01]  /*161b0*/  FFMA.FTZ R125, R2.reuse, R129, -R191.reuse ;  /* 0x00000081027d7223 */ /* 0x140fe200000108bf */
[----:B------:R-:W-:Y:S01]  /*161c0*/  FMNMX.FTZ R0, R159, R0, !PT ;  /* 0x000000009f007209 */ /* 0x000fe20007810000 */
[C-C-:B------:R-:W-:Y:S01]  /*161d0*/  FFMA.FTZ R129, R2.reuse, R133, -R191.reuse ;  /* 0x0000008502817223 */ /* 0x140fe200000108bf */
[----:B------:R-:W-:Y:S01]  /*161e0*/  ISETP.GT.AND P2, PT, R137, 0xd9, !P6 ;  /* 0x000000d98900780c */ /* 0x000fe20007744270 */
[--C-:B------:R-:W-:Y:S01]  /*161f0*/  FFMA.FTZ R133, R2, R41, -R191.reuse ;  /* 0x0000002902857223 */ /* 0x100fe200000108bf */
[----:B------:R-:W-:Y:S01]  /*16200*/  FMNMX.FTZ R0, R103, R0, !PT ;  /* 0x0000000067007209 */ /* 0x000fe20007810000 */
[----:B------:R-:W-:Y:S01]  /*16210*/  MUFU.EX2 R15, R15 ;  /* 0x0000000f000f7308 */ /* 0x000fe20000000800 */
[----:B------:R-:W-:Y:S01]  /*16220*/  ISETP.LT.OR P2, PT, R136, 0xda, P2 ;  /* 0x000000da8800780c */ /* 0x000fe20001741670 */
[C-C-:B------:R-:W-:Y:S01]  /*16230*/  FFMA.FTZ R74, R2.reuse, R76, -R191.reuse ;  /* 0x0000004c024a7223 */ /* 0x140fe200000108bf */
[----:B------:R-:W-:Y:S01]  /*16240*/  FMNMX.FTZ R0, R161, R0, !PT ;  /* 0x00000000a1007209 */ /* 0x000fe20007810000 */
[--C-:B------:R-:W-:Y:S01]  /*16250*/  FFMA.FTZ R34, R2, R132, -R191.reuse ;  /* 0x0000008402227223 */ /* 0x100fe200000108bf */
[----:B------:R-:W-:Y:S01]  /*16260*/  FSEL R41, R38, -INF , !P4 ;  /* 0xff80000026297808 */ /* 0x000fe20006000000 */
[C-C-:B------:R-:W-:Y:S01]  /*16270*/  FFMA.FTZ R38, R2.reuse, R44, -R191.reuse ;  /* 0x0000002c02267223 */ /* 0x140fe200000108bf */
[----:B------:R-:W-:Y:S01]  /*16280*/  FMNMX.FTZ R0, R75, R0, !PT ;  /* 0x000000004b007209 */ /* 0x000fe20007810000 */
[C-C-:B------:R-:W-:Y:S01]  /*16290*/  FFMA.FTZ R44, R2.reuse, R48, -R191.reuse ;  /* 0x00000030022c7223 */ /* 0x140fe200000108bf */
[----:B------:R-:W-:Y:S01]  /*162a0*/  FSEL R39, R39, -INF , !P2 ;  /* 0xff80000027277808 */ /* 0x000fe20005000000 */
        /* <DEDUP_REMOVED lines=8> */
[----:B------:R-:W0:Y:S01]  /*16330*/  MUFU.EX2 R121, R121 ;  /* 0x0000007900797308 */ /* 0x000e220000000800 */
        /* <DEDUP_REMOVED lines=18> */
[----:B0-----:R-:W-:Y:S01]  /*16460*/  F2FP.SATFINITE.E4M3.F32.PACK_AB_MERGE_C R224, R121, R26, RZ ;  /* 0x0000001a79e0723e */ /* 0x001fe200048070ff */
[C-C-:B------:R-:W-:Y:S01]  /*16470*/  FFMA.FTZ R97, R2.reuse, R97, -R191.reuse ;  /* 0x0000006102617223 */ /* 0x140fe200000108bf */
[----:B------:R-:W-:Y:S01]  /*16480*/  FMNMX.FTZ R0, R59, R0, !PT ;  /* 0x000000003b007209 */ /* 0x000fe20007810000 */
[C-C-:B------:R-:W-:Y:S01]  /*16490*/  FFMA.FTZ R70, R2.reuse, R100, -R191.reuse ;  /* 0x0000006402467223 */ /* 0x140fe200000108bf */
[----:B------:R-:W-:Y:S01]  /*164a0*/  F2FP.SATFINITE.E4M3.F32.PACK_AB_MERGE_C R224, R15, R12, R224 ;  /* 0x0000000c0fe0723e */ /* 0x000fe200048070e0 */
        /* <DEDUP_REMOVED lines=39> */
[----:B------:R-:W-:Y:S01]  /*16720*/  ISETP.NE.AND P6, PT, R193, 0x1, PT ;  /* 0x00000001c100780c */ /* 0x000fe20003fc5270 */
[----:B------:R-:W0:Y:S01]  /*16730*/  MUFU.EX2 R109, R109 ;  /* 0x0000006d006d7308 */ /* 0x000e220000000800 */
[----:B------:R-:W-:Y:S01]  /*16740*/  FMNMX.FTZ R0, R181, R0, !PT ;  /* 0x00000000b5007209 */ /* 0x000fe20007810000 */
[C-C-:B------:R-:W-:Y:S01]  /*16750*/  FFMA.FTZ R36, R2.reuse, R36, -R191.reuse ;  /* 0x0000002402247223 */ /* 0x140fe200000108bf */
[----:B------:R-:W-:-:S01]  /*16760*/  FFMA.FTZ R37, R2, R37, -R191 ;  /* 0x0000002502257223 */ /* 0x000fc200000108bf */
[C-C-:B------:R-:W-:Y:S01]  /*16770*/  FFMA.FTZ R32, R2.reuse, R32, -R191.reuse ;  /* 0x0000002002207223 */ /* 0x140fe200000108bf */
[----:B------:R-:W-:Y:S01]  /*16780*/  FMNMX.FTZ R0, R51, R0, !PT ;  /* 0x0000000033007209 */ /* 0x000fe20007810000 */
[----:B------:R-:W-:-:S02]  /*16790*/  FFMA.FTZ R33, R2, R33, -R191 ;  /* 0x0000002102217223 */ /* 0x000fc400000108bf */
        /* <DEDUP_REMOVED lines=18> */
[----:B0-----:R-:W-:Y:S01]  /*168c0*/  F2FP.SATFINITE.E4M3.F32.PACK_AB_MERGE_C R222, R117, R54, RZ ;  /* 0x0000003675de723e */ /* 0x001fe200048070ff */
[----:B------:R-:W0:Y:S03]  /*168d0*/  SHFL.BFLY PT, R137, R0, 0x2, 0x1f ;  /* 0x0c401f0000897f89 */ /* 0x000e2600000e0000 */
[----:B------:R-:W-:-:S03]  /*168e0*/  F2FP.SATFINITE.E4M3.F32.PACK_AB_MERGE_C R222, R113, R50, R222 ;  /* 0x0000003271de723e */ /* 0x000fc600048070de */
[----:B------:R-:W-:Y:S08]  /*168f0*/  MUFU.EX2 R62, R62 ;  /* 0x0000003e003e7308 */ /* 0x000ff00000000800 */
[----:B------:R-:W1:Y:S08]  /*16900*/  MUFU.EX2 R93, R93 ;  /* 0x0000005d005d7308 */ /* 0x000e700000000800 */
[----:B------:R-:W-:Y:S01]  /*16910*/  MUFU.EX2 R66, R66 ;  /* 0x0000004200427308 */ /* 0x000fe20000000800 */
[----:B0-----:R-:W-:-:S05]  /*16920*/  FMNMX.FTZ R137, R0, R137, !PT ;  /* 0x0000008900897209 */ /* 0x001fca0007810000 */
[----:B------:R-:W0:Y:S02]  /*16930*/  SHFL.BFLY PT, R0, R137, 0x1, 0x1f ;  /* 0x0c201f0089007f89 */ /* 0x000e2400000e0000 */
[----:B------:R-:W-:Y:S01]  /*16940*/  MUFU.EX2 R97, R97 ;  /* 0x0000006100617308 */ /* 0x000fe20000000800 */
[----:B-1----:R-:W-:-:S04]  /*16950*/  F2FP.SATFINITE.E4M3.F32.PACK_AB_MERGE_C R216, R93, R62, RZ ;  /* 0x0000003e5dd8723e */ /* 0x002fc800048070ff */
[----:B------:R-:W-:-:S03]  /*16960*/  F2FP.SATFINITE.E4M3.F32.PACK_AB_MERGE_C R216, R89, R58, R216 ;  /* 0x0000003a59d8723e */ /* 0x000fc600048070d8 */
[----:B------:R-:W-:Y:S08]  /*16970*/  MUFU.EX2 R70, R70 ;  /* 0x0000004600467308 */ /* 0x000ff00000000800 */
[----:B------:R-:W1:Y:S01]  /*16980*/  MUFU.EX2 R101, R101 ;  /* 0x0000006500657308 */ /* 0x000e620000000800 */
[----:B0-----:R-:W-:Y:S01]  /*16990*/  FMNMX.FTZ R0, R137, R0, !PT ;  /* 0x0000000089007209 */ /* 0x001fe20007810000 */
[----:B------:R-:W-:-:S06]  /*169a0*/  FADD.FTZ R137, R12, R15 ;  /* 0x0000000f0c897221 */ /* 0x000fcc0000010000 */
[----:B------:R-:W-:Y:S01]  /*169b0*/  MUFU.EX2 R72, R72 ;  /* 0x0000004800487308 */ /* 0x000fe20000000800 */
[----:B------:R-:W-:Y:S01]  /*169c0*/  FSETP.NEU.FTZ.AND P2, PT, R0, -INF , PT ;  /* 0xff8000000000780b */ /* 0x000fe20003f5d000 */
[----:B------:R-:W-:Y:S01]  /*169d0*/  FFMA.FTZ R52, R2, R0, -8 ;  /* 0xc100000002347423 */ /* 0x000fe20000010000 */
[----:B------:R-:W-:-:S04]  /*169e0*/  FADD.FTZ R110, R26, R137 ;  /* 0x000000891a6e7221 */ /* 0x000fc80000010000 */
[----:B------:R-:W-:Y:S01]  /*169f0*/  FSEL R52, R52, RZ, P2 ;  /* 0x000000ff34347208 */ /* 0x000fe20001000000 */
[----:B------:R-:W-:Y:S01]  /*16a00*/  MUFU.EX2 R73, R73 ;  /* 0x0000004900497308 */ /* 0x000fe20000000800 */
[----:B-1----:R-:W-:-:S03]  /*16a10*/  F2FP.SATFINITE.E4M3.F32.PACK_AB_MERGE_C R218, R101, R70, RZ ;  /* 0x0000004665da723e */ /* 0x002fc600048070ff */
[C-C-:B------:R-:W-:Y:S01]  /*16a20*/  FFMA.FTZ R80, R2.reuse, R122, -R52.reuse ;  /* 0x0000007a02507223 */ /* 0x140fe20000010834 */
[----:B------:R-:W-:-:S01]  /*16a30*/  FFMA.FTZ R123, R2, R123, -R52 ;  /* 0x0000007b027b7223 */ /* 0x000fc20000010834 */
[C-C-:B------:R-:W-:Y:S01]  /*16a40*/  FFMA.FTZ R82, R2.reuse, R185, -R52.reuse ;  /* 0x000000b902527223 */ /* 0x140fe20000010834 */
[----:B------:R-:W-:-:S01]  /*16a50*/  FFMA.FTZ R127, R2, R127, -R52 ;  /* 0x0000007f027f7223 */ /* 0x000fc20000010834 */
[----:B------:R-:W-:Y:S01]  /*16a60*/  FFMA.FTZ R108, R2, R83, -R52 ;  /* 0x00000053026c7223 */ /* 0x000fe20000010834 */
[----:B------:R-:W-:-:S01]  /*16a70*/  FADD.FTZ R83, R121, R110 ;  /* 0x0000006e79537221 */ /* 0x000fc20000010000 */
[----:B------:R-:W-:Y:S01]  /*16a80*/  MUFU.EX2 R80, R80 ;  /* 0x0000005000507308 */ /* 0x000fe20000000800 */
[----:B------:R-:W-:-:S01]  /*16a90*/  FFMA.FTZ R84, R2, R143, -R52 ;  /* 0x0000008f02547223 */ /* 0x000fc20000010834 */
[----:B------:R-:W-:Y:S01]  /*16aa0*/  FFMA.FTZ R131, R2, R131, -R52 ;  /* 0x0000008302837223 */ /* 0x000fe20000010834 */
[----:B------:R-:W-:-:S01]  /*16ab0*/  FADD.FTZ R110, R30, R83 ;  /* 0x000000531e6e7221 */ /* 0x000fc20000010000 */
[C-C-:B------:R-:W-:Y:S01]  /*16ac0*/  FFMA.FTZ R86, R2.reuse, R145, -R52.reuse ;  /* 0x0000009102567223 */ /* 0x140fe20000010834 */
[----:B------:R-:W-:-:S01]  /*16ad0*/  FFMA.FTZ R135, R2, R135, -R52 ;  /* 0x0000008702877223 */ /* 0x000fc20000010834 */
[----:B------:R-:W-:Y:S01]  /*16ae0*/  FFMA.FTZ R13, R2, R13, -R52 ;  /* 0x0000000d020d7223 */ /* 0x000fe20000010834 */
[----:B------:R-:W-:-:S01]  /*16af0*/  FADD.FTZ R137, R125, R110 ;  /* 0x0000006e7d897221 */ /* 0x000fc20000010000 */
[----:B------:R-:W0:Y:S01]  /*16b00*/  MUFU.EX2 R123, R123 ;  /* 0x0000007b007b7308 */ /* 0x000e220000000800 */
[----:B------:R-:W-:-:S01]  /*16b10*/  FFMA.FTZ R110, R2, R87, -R52 ;  /* 0x00000057026e7223 */ /* 0x000fc20000010834 */
[----:B------:R-:W-:Y:S01]  /*16b20*/  FFMA.FTZ R88, R2, R107, -R52 ;  /* 0x0000006b02587223 */ /* 0x000fe20000010834 */
[----:B------:R-:W-:-:S01]  /*16b30*/  FADD.FTZ R112, R34, R137 ;  /* 0x0000008922707221 */ /* 0x000fc20000010000 */
[C-C-:B------:R-:W-:Y:S01]  /*16b40*/  FFMA.FTZ R90, R2.reuse, R139, -R52.reuse ;  /* 0x0000008b025a7223 */ /* 0x140fe20000010834 */
[----:B------:R-:W-:-:S01]  /*16b50*/  FFMA.FTZ R107, R2, R111, -R52 ;  /* 0x0000006f026b7223 */ /* 0x000fc20000010834 */
[----:B------:R-:W-:Y:S01]  /*16b60*/  FFMA.FTZ R92, R2, R149, -R52 ;  /* 0x00000095025c7223 */ /* 0x000fe20000010834 */
[----:B------:R-:W-:-:S01]  /*16b70*/  FADD.FTZ R137, R129, R112 ;  /* 0x0000007081897221 */ /* 0x000fc20000010000 */
[----:B------:R-:W1:Y:S01]  /*16b80*/  MUFU.EX2 R82, R82 ;  /* 0x0000005200527308 */ /* 0x000e620000000800 */
[----:B------:R-:W-:-:S01]  /*16b90*/  FFMA.FTZ R111, R2, R115, -R52 ;  /* 0x00000073026f7223 */ /* 0x000fc20000010834 */
[----:B------:R-:W-:Y:S01]  /*16ba0*/  FFMA.FTZ R94, R2, R151, -R52 ;  /* 0x00000097025e7223 */ /* 0x000fe20000010834 */
[----:B------:R-:W-:-:S01]  /*16bb0*/  FADD.FTZ R114, R42, R137 ;  /* 0x000000892a727221 */ /* 0x000fc20000010000 */
[C-C-:B------:R-:W-:Y:S01]  /*16bc0*/  FFMA.FTZ R115, R2.reuse, R119, -R52.reuse ;  /* 0x0000007702737223 */ /* 0x140fe20000010834 */
[----:B------:R-:W-:-:S01]  /*16bd0*/  FFMA.FTZ R96, R2, R153, -R52 ;  /* 0x0000009902607223 */ /* 0x000fc20000010834 */
[----:B------:R-:W-:Y:S01]  /*16be0*/  FFMA.FTZ R91, R2, R91, -R52 ;  /* 0x0000005b025b7223 */ /* 0x000fe20000010834 */
[----:B------:R-:W-:-:S01]  /*16bf0*/  FADD.FTZ R139, R105, R114 ;  /* 0x00000072698b7221 */ /* 0x000fc20000010000 */
[----:B------:R-:W2:Y:S01]  /*16c00*/  MUFU.EX2 R127, R127 ;  /* 0x0000007f007f7308 */ /* 0x000ea20000000800 */
[----:B0-----:R-:W-:-:S01]  /*16c10*/  FADD.FTZ R87, R80, R123 ;  /* 0x0000007b50577221 */ /* 0x001fc20000010000 */
[----:B------:R-:W-:Y:S01]  /*16c20*/  FFMA.FTZ R98, R2, R155, -R52 ;  /* 0x0000009b02627223 */ /* 0x000fe20000010834 */
[----:B------:R-:W-:-:S01]  /*16c30*/  FADD.FTZ R116, R46, R139 ;  /* 0x0000008b2e747221 */ /* 0x000fc20000010000 */
        /* <DEDUP_REMOVED lines=22> */
[----:B------:R-:W-:Y:S01]  /*16da0*/  FADD.FTZ R137, R109, R116 ;  /* 0x000000746d897221 */ /* 0x000fe20000010000 */
[----:B------:R-:W-:-:S01]  /*16db0*/  FFMA.FTZ R30, R2, R175, -R52 ;  /* 0x000000af021e7223 */ /* 0x000fc20000010834 */
[C-C-:B------:R-:W-:Y:S01]  /*16dc0*/  FFMA.FTZ R43, R2.reuse, R43, -R52.reuse ;  /* 0x0000002b022b7223 */ /* 0x140fe20000010834 */
[----:B------:R-:W-:-:S01]  /*16dd0*/  FFMA.FTZ R179, R2, R179, -R52 ;  /* 0x000000b302b37223 */ /* 0x000fc20000010834 */
[----:B------:R-:W-:Y:S01]  /*16de0*/  FADD.FTZ R116, R50, R137 ;  /* 0x0000008932747221 */ /* 0x000fe20000010000 */
        /* <DEDUP_REMOVED lines=11> */
[----:B------:R-:W-:Y:S01]  /*16ea0*/  FADD.FTZ R59, R113, R116 ;  /* 0x00000074713b7221 */ /* 0x000fe20000010000 */
[----:B------:R-:W-:-:S01]  /*16eb0*/  FFMA.FTZ R189, R2, R189, -R52 ;  /* 0x000000bd02bd7223 */ /* 0x000fc20000010834 */
[C-C-:B------:R-:W-:Y:S01]  /*16ec0*/  FFMA.FTZ R35, R2.reuse, R35, -R52.reuse ;  /* 0x0000002302237223 */ /* 0x140fe20000010834 */
[----:B------:R-:W-:-:S01]  /*16ed0*/  FFMA.FTZ R41, R2, R41, -R52 ;  /* 0x0000002902297223 */ /* 0x000fc20000010834 */
[----:B------:R-:W-:Y:S01]  /*16ee0*/  FADD.FTZ R116, R54, R59 ;  /* 0x0000003b36747221 */ /* 0x000fe20000010000 */
[----:B------:R-:W-:-:S01]  /*16ef0*/  FFMA.FTZ R59, R2, R63, -R52 ;  /* 0x0000003f023b7223 */ /* 0x000fc20000010834 */
[----:B------:R-:W2:Y:S01]  /*16f00*/  MUFU.EX2 R88, R88 ;  /* 0x0000005800587308 */ /* 0x000ea20000000800 */
[----:B0-----:R-:W-:-:S01]  /*16f10*/  FADD.FTZ R114, R135, R114 ;  /* 0x0000007287727221 */ /* 0x001fc20000010000 */
[----:B------:R-:W-:Y:S01]  /*16f20*/  FADD.FTZ R63, R117, R116 ;  /* 0x00000074753f7221 */ /* 0x000fe20000010000 */
[----:B------:R-:W-:-:S01]  /*16f30*/  FFMA.FTZ R54, R2, R27, -R52 ;  /* 0x0000001b02367223 */ /* 0x000fc20000010834 */
[----:B------:R-:W-:Y:S01]  /*16f40*/  FFMA.FTZ R39, R2, R39, -R52 ;  /* 0x0000002702277223 */ /* 0x000fe20000010834 */
[----:B------:R-:W-:Y:S01]  /*16f50*/  F2FP.SATFINITE.E4M3.F32.PACK_AB_MERGE_C R82, R127, R82, RZ ;  /* 0x000000527f52723e */ /* 0x000fe200048070ff */
[----:B------:R-:W-:Y:S01]  /*16f60*/  FADD.FTZ R46, R58, R63 ;  /* 0x0000003f3a2e7221 */ /* 0x000fe20000010000 */
[----:B------:R-:W-:Y:S01]  /*16f70*/  F2FP.SATFINITE.E4M3.F32.PACK_AB_MERGE_C R86, R135, R86, RZ ;  /* 0x000000568756723e */ /* 0x000fe200048070ff */
[----:B------:R-:W0:Y:S01]  /*16f80*/  MUFU.EX2 R90, R90 ;  /* 0x0000005a005a7308 */ /* 0x000e220000000800 */
[----:B-1----:R-:W-:-:S01]  /*16f90*/  FADD.FTZ R121, R13, R114 ;  /* 0x000000720d797221 */ /* 0x002fc20000010000 */
[----:B------:R-:W-:Y:S01]  /*16fa0*/  FADD.FTZ R63, R89, R46 ;  /* 0x0000002e593f7221 */ /* 0x000fe20000010000 */
[----:B------:R-:W-:-:S02]  /*16fb0*/  F2FP.SATFINITE.E4M3.F32.PACK_AB_MERGE_C R218, R97, R66, R218 ;  /* 0x0000004261da723e */ /* 0x000fc400048070da */
[----:B------:R-:W-:Y:S01]  /*16fc0*/  F2FP.SATFINITE.E4M3.F32.PACK_AB_MERGE_C R225, R123, R80, R82 ;  /* 0x000000507be1723e */ /* 0x000fe20004807052 */
[----:B------:R-:W-:-:S01]  /*16fd0*/  FADD.FTZ R46, R62, R63 ;  /* 0x0000003f3e2e7221 */ /* 0x000fc20000010000 */
[----:B------:R-:W-:Y:S01]  /*16fe0*/  F2FP.SATFINITE.E4M3.F32.PACK_AB_MERGE_C R227, R131, R84, R86 ;  /* 0x0000005483e3723e */ /* 0x000fe20004807056 */
        /* <DEDUP_REMOVED lines=8> */
[----:B------:R-:W-:-:S04]  /*17070*/  F2FP.SATFINITE.E4M3.F32.PACK_AB_MERGE_C R90, R107, R90, RZ ;  /* 0x0000005a6b5a723e */ /* 0x000fc800048070ff */
[----:B------:R-:W-:Y:S02]  /*17080*/  F2FP.SATFINITE.E4M3.F32.PACK_AB_MERGE_C R221, R88, R13, R90 ;  /* 0x0000000d58dd723e */ /* 0x000fe4000480705a */
[----:B------:R-:W1:Y:S01]  /*17090*/  MUFU.EX2 R94, R94 ;  /* 0x0000005e005e7308 */ /* 0x000e620000000800 */
[----:B--2---:R-:W-:-:S01]  /*170a0*/  FADD.FTZ R34, R92, R15 ;  /* 0x0000000f5c227221 */ /* 0x004fc20000010000 */
[----:B------:R-:W-:Y:S01]  /*170b0*/  FFMA.FTZ R15, R2, R67, -R52 ;  /* 0x00000043020f7223 */ /* 0x000fe20000010834 */
[----:B------:R-:W-:-:S04]  /*170c0*/  FADD.FTZ R67, R97, R46 ;  /* 0x0000002e61437221 */ /* 0x000fc80000010000 */
[----:B------:R-:W-:Y:S01]  /*170d0*/  FADD.FTZ R42, R70, R67 ;  /* 0x00000043462a7221 */ /* 0x000fe20000010000 */
[----:B------:R-:W2:Y:S01]  /*170e0*/  MUFU.EX2 R115, R115 ;  /* 0x0000007300737308 */ /* 0x000ea20000000800 */
[----:B0-----:R-:W-:-:S02]  /*170f0*/  FADD.FTZ R63, R111, R34 ;  /* 0x000000226f3f7221 */ /* 0x001fc40000010000 */
[----:B------:R-:W-:-:S04]  /*17100*/  FADD.FTZ R101, R101, R42 ;  /* 0x0000002a65657221 */ /* 0x000fc80000010000 */
[----:B------:R-:W-:Y:S01]  /*17110*/  FADD.FTZ R46, R72, R101 ;  /* 0x00000065482e7221 */ /* 0x000fe20000010000 */
[----:B------:R-:W0:Y:S01]  /*17120*/  MUFU.EX2 R96, R96 ;  /* 0x0000006000607308 */ /* 0x000e220000000800 */
[----:B-1----:R-:W-:-:S07]  /*17130*/  FADD.FTZ R34, R94, R63 ;  /* 0x0000003f5e227221 */ /* 0x002fce0000010000 */
[----:B------:R-:W1:Y:S01]  /*17140*/  MUFU.EX2 R91, R91 ;  /* 0x0000005b005b7308 */ /* 0x000e620000000800 */
[----:B--2---:R-:W-:-:S01]  /*17150*/  FADD.FTZ R63, R115, R34 ;  /* 0x00000022733f7221 */ /* 0x004fc20000010000 */
[----:B------:R-:W-:-:S04]  /*17160*/  F2FP.SATFINITE.E4M3.F32.PACK_AB_MERGE_C R94, R115, R94, RZ ;  /* 0x0000005e735e723e */ /* 0x000fc800048070ff */
[----:B------:R-:W-:Y:S02]  /*17170*/  F2FP.SATFINITE.E4M3.F32.PACK_AB_MERGE_C R223, R111, R92, R94 ;  /* 0x0000005c6fdf723e */ /* 0x000fe4000480705e */
[----:B------:R-:W2:Y:S01]  /*17180*/  MUFU.EX2 R98, R98 ;  /* 0x0000006200627308 */ /* 0x000ea20000000800 */
[----:B0-----:R-:W-:-:S01]  /*17190*/  FADD.FTZ R34, R96, R63 ;  /* 0x0000003f60227221 */ /* 0x001fc20000010000 */
[----:B------:R-:W-:Y:S01]  /*171a0*/  FFMA.FTZ R63, R2, R71, -R52 ;  /* 0x00000047023f7223 */ /* 0x000fe20000010834 */
[----:B------:R-:W-:-:S05]  /*171b0*/  FADD.FTZ R71, R73, R46 ;  /* 0x0000002e49477221 */ /* 0x000fca0000010000 */
[----:B------:R-:W0:Y:S01]  /*171c0*/  MUFU.EX2 R95, R95 ;  /* 0x0000005f005f7308 */ /* 0x000e220000000800 */
[----:B-1----:R-:W-:-:S01]  /*171d0*/  FADD.FTZ R67, R91, R34 ;  /* 0x000000225b437221 */ /* 0x002fc20000010000 */
[----:B------:R-:W-:-:S06]  /*171e0*/  FFMA.FTZ R34, R2, R177, -R52 ;  /* 0x000000b102227223 */ /* 0x000fcc0000010834 */
        /* <DEDUP_REMOVED lines=8> */
[----:B------:R-:W-:Y:S01]  /*17270*/  MUFU.EX2 R74, R74 ;  /* 0x0000004a004a7308 */ /* 0x000fe20000000800 */
[----:B--2---:R-:W-:-:S07]  /*17280*/  FADD.FTZ R67, R99, R42 ;  /* 0x0000002a63437221 */ /* 0x004fce0000010000 */
[----:B------:R-:W1:Y:S01]  /*17290*/  MUFU.EX2 R77, R77 ;  /* 0x0000004d004d7308 */ /* 0x000e620000000800 */
[----:B0-----:R-:W-:-:S07]  /*172a0*/  FADD.FTZ R42, R102, R67 ;  /* 0x00000043662a7221 */ /* 0x001fce0000010000 */
[----:B------:R-:W0:Y:S08]  /*172b0*/  MUFU.EX2 R119, R119 ;  /* 0x0000007700777308 */ /* 0x000e300000000800 */
[----:B------:R-:W2:Y:S01]  /*172c0*/  MUFU.EX2 R103, R103 ;  /* 0x0000006700677308 */ /* 0x000ea20000000800 */
[----:B-1----:R-:W-:Y:S01]  /*172d0*/  F2FP.SATFINITE.E4M3.F32.PACK_AB_MERGE_C R212, R77, R74, RZ ;  /* 0x0000004a4dd4723e */ /* 0x002fe200048070ff */
[----:B------:R-:W-:-:S03]  /*172e0*/  FADD.FTZ R74, R74, R71 ;  /* 0x000000474a4a7221 */ /* 0x000fc60000010000 */
[----:B------:R-:W-:Y:S01]  /*172f0*/  F2FP.SATFINITE.E4M3.F32.PACK_AB_MERGE_C R212, R73, R72, R212 ;  /* 0x0000004849d4723e */ /* 0x000fe200048070d4 */
[----:B------:R-:W-:-:S02]  /*17300*/  FADD.FTZ R77, R77, R74 ;  /* 0x0000004a4d4d7221 */ /* 0x000fc40000010000 */
[----:B------:R-:W-:Y:S01]  /*17310*/  MUFU.EX2 R78, R78 ;  /* 0x0000004e004e7308 */ /* 0x000fe20000000800 */
[----:B0-----:R-:W-:-:S01]  /*17320*/  FADD.FTZ R42, R119, R42 ;  /* 0x0000002a772a7221 */ /* 0x001fc20000010000 */
[----:B------:R-:W-:-:S04]  /*17330*/  F2FP.SATFINITE.E4M3.F32.PACK_AB_MERGE_C R102, R119, R102, RZ ;  /* 0x000000667766723e */ /* 0x000fc800048070ff */
[----:B------:R-:W-:Y:S02]  /*17340*/  F2FP.SATFINITE.E4M3.F32.PACK_AB_MERGE_C R219, R99, R100, R102 ;  /* 0x0000006463db723e */ /* 0x000fe40004807066 */
[----:B------:R-:W0:Y:S01]  /*17350*/  MUFU.EX2 R85, R85 ;  /* 0x0000005500557308 */ /* 0x000e220000000800 */
[----:B--2---:R-:W-:-:S07]  /*17360*/  FADD.FTZ R67, R103, R42 ;  /* 0x0000002a67437221 */ /* 0x004fce0000010000 */
        /* <DEDUP_REMOVED lines=11> */
[----:B------:R-:W-:Y:S01]  /*17420*/  MUFU.EX2 R75, R75 ;  /* 0x0000004b004b7308 */ /* 0x000fe20000000800 */
[----:B-1----:R-:W-:-:S01]  /*17430*/  FADD.FTZ R46, R106, R67 ;  /* 0x000000436a2e7221 */ /* 0x002fc20000010000 */
[----:B------:R-:W-:-:S06]  /*17440*/  FADD.FTZ R85, R85, R78 ;  /* 0x0000004e55557221 */ /* 0x000fcc0000010000 */
[----:B------:R-:W-:Y:S01]  /*17450*/  MUFU.EX2 R108, R108 ;  /* 0x0000006c006c7308 */ /* 0x000fe20000000800 */
[----:B--2---:R-:W-:-:S01]  /*17460*/  FADD.FTZ R46, R79, R46 ;  /* 0x0000002e4f2e7221 */ /* 0x004fc20000010000 */
[----:B------:R-:W-:-:S04]  /*17470*/  F2FP.SATFINITE.E4M3.F32.PACK_AB_MERGE_C R79, R79, R106, RZ ;  /* 0x0000006a4f4f723e */ /* 0x000fc800048070ff */
[----:B------:R-:W-:Y:S02]  /*17480*/  F2FP.SATFINITE.E4M3.F32.PACK_AB_MERGE_C R213, R104, R103, R79 ;  /* 0x0000006768d5723e */ /* 0x000fe4000480704f */
[----:B------:R-:W-:Y:S08]  /*17490*/  MUFU.EX2 R83, R83 ;  /* 0x0000005300537308 */ /* 0x000ff00000000800 */
[----:B------:R-:W-:Y:S08]  /*174a0*/  MUFU.EX2 R110, R110 ;  /* 0x0000006e006e7308 */ /* 0x000ff00000000800 */
[----:B------:R-:W-:Y:S08]  /*174b0*/  MUFU.EX2 R60, R60 ;  /* 0x0000003c003c7308 */ /* 0x000ff00000000800 */
[----:B------:R-:W0:Y:S08]  /*174c0*/  MUFU.EX2 R61, R61 ;  /* 0x0000003d003d7308 */ /* 0x000e300000000800 */
[----:B------:R-:W1:Y:S08]  /*174d0*/  MUFU.EX2 R87, R87 ;  /* 0x0000005700577308 */ /* 0x000e700000000800 */
[----:B------:R2:W-:Y:S01]  /*174e0*/  MUFU.EX2 R42, R47 ;  /* 0x0000002f002a7308 */ /* 0x0005e20000000800 */
[----:B0-----:R-:W-:-:S07]  /*174f0*/  F2FP.SATFINITE.E4M3.F32.PACK_AB_MERGE_C R208, R61, R60, RZ ;  /* 0x0000003c3dd0723e */ /* 0x001fce00048070ff */
[----:B------:R-:W-:Y:S01]  /*17500*/  MUFU.EX2 R56, R56 ;  /* 0x0000003800387308 */ /* 0x000fe20000000800 */
[----:B--2---:R-:W-:-:S04]  /*17510*/  FADD.FTZ R47, R75, R46 ;  /* 0x0000002e4b2f7221 */ /* 0x004fc80000010000 */
[----:B------:R-:W-:-:S03]  /*17520*/  FADD.FTZ R50, R108, R47 ;  /* 0x0000002f6c327221 */ /* 0x000fc60000010000 */
[----:B------:R-:W0:Y:S01]  /*17530*/  MUFU.EX2 R57, R57 ;  /* 0x0000003900397308 */ /* 0x000e220000000800 */
[----:B------:R-:W-:-:S01]  /*17540*/  FADD.FTZ R47, R83, R50 ;  /* 0x00000032532f7221 */ /* 0x000fc20000010000 */
[----:B------:R-:W-:-:S03]  /*17550*/  F2FP.SATFINITE.E4M3.F32.PACK_AB_MERGE_C R83, R110, R83, RZ ;  /* 0x000000536e53723e */ /* 0x000fc600048070ff */
[----:B------:R-:W-:Y:S01]  /*17560*/  FADD.FTZ R50, R110, R47 ;  /* 0x0000002f6e327221 */ /* 0x000fe20000010000 */
[----:B------:R-:W-:Y:S02]  /*17570*/  F2FP.SATFINITE.E4M3.F32.PACK_AB_MERGE_C R215, R108, R75, R83 ;  /* 0x0000004b6cd7723e */ /* 0x000fe40004807053 */
[----:B------:R-:W2:Y:S01]  /*17580*/  MUFU.EX2 R112, R112 ;  /* 0x0000007000707308 */ /* 0x000ea20000000800 */
[----:B-1----:R-:W-:-:S07]  /*17590*/  FADD.FTZ R47, R87, R50 ;  /* 0x00000032572f7221 */ /* 0x002fce0000010000 */
[----:B------:R-:W1:Y:S01]  /*175a0*/  MUFU.EX2 R26, R171 ;  /* 0x000000ab001a7308 */ /* 0x000e620000000800 */
[----:B0-----:R-:W-:Y:S01]  /*175b0*/  F2FP.SATFINITE.E4M3.F32.PACK_AB_MERGE_C R208, R57, R56, R208 ;  /* 0x0000003839d0723e */ /* 0x001fe200048070d0 */
[----:B------:R-:W-:-:S04]  /*175c0*/  FADD.FTZ R56, R56, R85 ;  /* 0x0000005538387221 */ /* 0x000fc80000010000 */
[----:B------:R-:W-:Y:S02]  /*175d0*/  FADD.FTZ R57, R57, R56 ;  /* 0x0000003839397221 */ /* 0x000fe40000010000 */
[----:B------:R-:W0:Y:S01]  /*175e0*/  MUFU.EX2 R59, R59 ;  /* 0x0000003b003b7308 */ /* 0x000e220000000800 */
[----:B--2---:R-:W-:-:S01]  /*175f0*/  FADD.FTZ R47, R112, R47 ;  /* 0x0000002f702f7221 */ /* 0x004fc20000010000 */
[----:B------:R-:W-:-:S04]  /*17600*/  FADD.FTZ R60, R60, R57 ;  /* 0x000000393c3c7221 */ /* 0x000fc80000010000 */
[----:B------:R-:W-:Y:S02]  /*17610*/  FADD.FTZ R61, R61, R60 ;  /* 0x0000003c3d3d7221 */ /* 0x000fe40000010000 */
[----:B------:R-:W-:Y:S01]  /*17620*/  MUFU.EX2 R68, R68 ;  /* 0x0000004400447308 */ /* 0x000fe20000000800 */
[----:B-1----:R-:W-:-:S07]  /*17630*/  FADD.FTZ R52, R26, R47 ;  /* 0x0000002f1a347221 */ /* 0x002fce0000010000 */
[----:B------:R-:W1:Y:S01]  /*17640*/  MUFU.EX2 R69, R69 ;  /* 0x0000004500457308 */ /* 0x000e620000000800 */
[----:B0-----:R-:W-:-:S01]  /*17650*/  FADD.FTZ R47, R59, R52 ;  /* 0x000000343b2f7221 */ /* 0x001fc20000010000 */
[----:B------:R-:W-:-:S04]  /*17660*/  F2FP.SATFINITE.E4M3.F32.PACK_AB_MERGE_C R59, R59, R26, RZ ;  /* 0x0000001a3b3b723e */ /* 0x000fc800048070ff */
[----:B------:R-:W-:Y:S02]  /*17670*/  F2FP.SATFINITE.E4M3.F32.PACK_AB_MERGE_C R209, R112, R87, R59 ;  /* 0x0000005770d1723e */ /* 0x000fe4000480703b */
        /* <DEDUP_REMOVED lines=16> */
[----:B------:R-:W-:Y:S01]  /*17780*/  MUFU.EX2 R45, R45 ;  /* 0x0000002d002d7308 */ /* 0x000fe20000000800 */
[C---:B-1----:R-:W-:Y:S01]  /*17790*/  F2FP.SATFINITE.E4M3.F32.PACK_AB_MERGE_C R47, R63.reuse, R30, RZ ;  /* 0x0000001e3f2f723e */ /* 0x042fe200048070ff */
[----:B------:R-:W-:-:S03]  /*177a0*/  FADD.FTZ R63, R63, R26 ;  /* 0x0000001a3f3f7221 */ /* 0x000fc60000010000 */
[----:B------:R-:W-:-:S03]  /*177b0*/  F2FP.SATFINITE.E4M3.F32.PACK_AB_MERGE_C R211, R15, R12, R47 ;  /* 0x0000000c0fd3723e */ /* 0x000fc6000480702f */
[----:B------:R-:W0:Y:S08]  /*177c0*/  MUFU.EX2 R34, R34 ;  /* 0x0000002200227308 */ /* 0x000e300000000800 */
[----:B------:R-:W-:Y:S08]  /*177d0*/  MUFU.EX2 R40, R40 ;  /* 0x0000002800287308 */ /* 0x000ff00000000800 */
[----:B------:R-:W-:Y:S01]  /*177e0*/  MUFU.EX2 R133, R133 ;  /* 0x0000008500857308 */ /* 0x000fe20000000800 */
[----:B0-----:R-:W-:-:S07]  /*177f0*/  FADD.FTZ R26, R34, R63 ;  /* 0x0000003f221a7221 */ /* 0x001fce0000010000 */
[----:B------:R-:W0:Y:S08]  /*17800*/  MUFU.EX2 R43, R43 ;  /* 0x0000002b002b7308 */ /* 0x000e300000000800 */
[----:B------:R-:W1:Y:S08]  /*17810*/  MUFU.EX2 R179, R179 ;  /* 0x000000b300b37308 */ /* 0x000e700000000800 */
[----:B------:R-:W-:Y:S01]  /*17820*/  MUFU.EX2 R48, R48 ;  /* 0x0000003000307308 */ /* 0x000fe20000000800 */
[----:B0-----:R-:W-:-:S07]  /*17830*/  FADD.FTZ R30, R43, R26 ;  /* 0x0000001a2b1e7221 */ /* 0x001fce0000010000 */
[----:B------:R-:W-:Y:S01]  /*17840*/  MUFU.EX2 R53, R53 ;  /* 0x0000003500357308 */ /* 0x000fe20000000800 */
[----:B-1----:R-:W-:-:S01]  /*17850*/  FADD.FTZ R13, R179, R30 ;  /* 0x0000001eb30d7221 */ /* 0x002fc20000010000 */
[----:B------:R-:W-:-:S03]  /*17860*/  F2FP.SATFINITE.E4M3.F32.PACK_AB_MERGE_C R179, R42, R179, RZ ;  /* 0x000000b32ab3723e */ /* 0x000fc600048070ff */
[----:B------:R-:W-:Y:S01]  /*17870*/  FADD.FTZ R42, R42, R13 ;  /* 0x0000000d2a2a7221 */ /* 0x000fe20000010000 */
[----:B------:R-:W-:Y:S02]  /*17880*/  F2FP.SATFINITE.E4M3.F32.PACK_AB_MERGE_C R205, R43, R34, R179 ;  /* 0x000000222bcd723e */ /* 0x000fe400048070b3 */
[----:B------:R-:W0:Y:S08]  /*17890*/  MUFU.EX2 R27, R181 ;  /* 0x000000b5001b7308 */ /* 0x000e300000000800 */
[----:B------:R1:W2:Y:S08]  /*178a0*/  MUFU.EX2 R46, R51 ;  /* 0x00000033002e7308 */ /* 0x0002b00000000800 */
[----:B------:R-:W-:Y:S01]  /*178b0*/  MUFU.EX2 R44, R44 ;  /* 0x0000002c002c7308 */ /* 0x000fe20000000800 */
[----:B-1----:R-:W-:Y:S01]  /*178c0*/  F2FP.SATFINITE.E4M3.F32.PACK_AB_MERGE_C R51, R45, R38, RZ ;  /* 0x000000262d33723e */ /* 0x002fe200048070ff */
[----:B0-----:R-:W-:-:S03]  /*178d0*/  FADD.FTZ R13, R27, R42 ;  /* 0x0000002a1b0d7221 */ /* 0x001fc60000010000 */
[----:B------:R-:W-:Y:S01]  /*178e0*/  F2FP.SATFINITE.E4M3.F32.PACK_AB_MERGE_C R204, R133, R40, R51 ;  /* 0x0000002885cc723e */ /* 0x000fe20004807033 */
[----:B------:R-:W-:-:S02]  /*178f0*/  FADD.FTZ R40, R40, R69 ;  /* 0x0000004528287221 */ /* 0x000fc40000010000 */
[----:B------:R-:W0:Y:S02]  /*17900*/  MUFU.EX2 R49, R49 ;  /* 0x0000003100317308 */ /* 0x000e240000000800 */
[----:B------:R-:W-:-:S01]  /*17910*/  FADD.FTZ R133, R133, R40 ;  /* 0x0000002885857221 */ /* 0x000fc20000010000 */
[----:B------:R-:W-:-:S03]  /*17920*/  F2FP.SATFINITE.E4M3.F32.PACK_AB_MERGE_C R40, R53, R48, RZ ;  /* 0x000000303528723e */ /* 0x000fc600048070ff */
[----:B------:R-:W-:Y:S02]  /*17930*/  FADD.FTZ R38, R38, R133 ;  /* 0x0000008526267221 */ /* 0x000fe40000010000 */
[----:B------:R-:W-:Y:S02]  /*17940*/  MUFU.EX2 R28, R28 ;  /* 0x0000001c001c7308 */ /* 0x000fe40000000800 */
[----:B------:R-:W-:-:S01]  /*17950*/  FADD.FTZ R45, R45, R38 ;  /* 0x000000262d2d7221 */ /* 0x000fc20000010000 */
[----:B--2---:R-:W-:-:S05]  /*17960*/  FADD.FTZ R38, R46, R13 ;  /* 0x0000000d2e267221 */ /* 0x004fca0000010000 */
[----:B------:R-:W-:Y:S01]  /*17970*/  MUFU.EX2 R29, R29 ;  /* 0x0000001d001d7308 */ /* 0x000fe20000000800 */
[----:B0-----:R-:W-:Y:S01]  /*17980*/  F2FP.SATFINITE.E4M3.F32.PACK_AB_MERGE_C R206, R49, R44, R40 ;  /* 0x0000002c31ce723e */ /* 0x001fe20004807028 */
[----:B------:R-:W-:-:S04]  /*17990*/  FADD.FTZ R44, R44, R45 ;  /* 0x0000002d2c2c7221 */ /* 0x000fc80000010000 */
[----:B------:R-:W-:Y:S02]  /*179a0*/  FADD.FTZ R49, R49, R44 ;  /* 0x0000002c31317221 */ /* 0x000fe40000010000 */
[----:B------:R-:W0:Y:S02]  /*179b0*/  MUFU.EX2 R183, R183 ;  /* 0x000000b700b77308 */ /* 0x000e240000000800 */
[----:B------:R-:W-:-:S04]  /*179c0*/  FADD.FTZ R48, R48, R49 ;  /* 0x0000003130307221 */ /* 0x000fc80000010000 */
[----:B------:R-:W-:Y:S02]  /*179d0*/  FADD.FTZ R53, R53, R48 ;  /* 0x0000003035357221 */ /* 0x000fe40000010000 */
[----:B------:R-:W-:Y:S08]  /*179e0*/  MUFU.EX2 R24, R24 ;  /* 0x0000001800187308 */ /* 0x000ff00000000800 */
[----:B------:R-:W-:Y:S01]  /*179f0*/  MUFU.EX2 R25, R25 ;  /* 0x0000001900197308 */ /* 0x000fe20000000800 */
[----:B0-----:R-:W-:-:S02]  /*17a00*/  FADD.FTZ R13, R183, R38 ;  /* 0x00000026b70d7221 */ /* 0x001fc40000010000 */
[----:B------:R-:W0:Y:S05]  /*17a10*/  @P6 LDC R38, c[0x0][0x44c] ;  /* 0x00011300ff266b82 */ /* 0x000e2a0000000800 */
[----:B------:R-:W1:Y:S08]  /*17a20*/  MUFU.EX2 R50, R55 ;  /* 0x0000003700327308 */ /* 0x000e700000000800 */
[----:B------:R-:W2:Y:S08]  /*17a30*/  MUFU.EX2 R147, R147 ;  /* 0x0000009300937308 */ /* 0x000eb00000000800 */
[----:B------:R3:W-:Y:S01]  /*17a40*/  MUFU.EX2 R26, R31 ;  /* 0x0000001f001a7308 */ /* 0x0007e20000000800 */
[C---:B-1----:R-:W-:Y:S01]  /*17a50*/  F2FP.SATFINITE.E4M3.F32.PACK_AB_MERGE_C R183, R50.reuse, R183, RZ ;  /* 0x000000b732b7723e */ /* 0x042fe200048070ff */
[----:B------:R-:W-:Y:S01]  /*17a60*/  FADD.FTZ R50, R50, R13 ;  /* 0x0000000d32327221 */ /* 0x000fe20000010000 */
[----:B0-----:R-:W-:-:S02]  /*17a70*/  @P6 IMAD.HI.U32 R38, R192, R38, RZ ;  /* 0x00000026c0266227 */ /* 0x001fc400078e00ff */
[----:B------:R-:W-:-:S03]  /*17a80*/  F2FP.SATFINITE.E4M3.F32.PACK_AB_MERGE_C R207, R46, R27, R183 ;  /* 0x0000001b2ecf723e */ /* 0x000fc600048070b7 */
[----:B------:R-:W0:Y:S01]  /*17a90*/  MUFU.EX2 R54, R54 ;  /* 0x0000003600367308 */ /* 0x000e220000000800 */
[----:B---3--:R-:W-:Y:S01]  /*17aa0*/  F2FP.SATFINITE.E4M3.F32.PACK_AB_MERGE_C R31, R29, R28, RZ ;  /* 0x0000001c1d1f723e */ /* 0x008fe200048070ff */
[----:B--2---:R-:W-:-:S03]  /*17ab0*/  FADD.FTZ R13, R147, R50 ;  /* 0x00000032930d7221 */ /* 0x004fc60000010000 */
[----:B------:R-:W-:Y:S01]  /*17ac0*/  F2FP.SATFINITE.E4M3.F32.PACK_AB_MERGE_C R200, R25, R24, R31 ;  /* 0x0000001819c8723e */ /* 0x000fe2000480701f */
[----:B------:R-:W-:-:S01]  /*17ad0*/  FADD.FTZ R24, R24, R53 ;  /* 0x0000003518187221 */ /* 0x000fc20000010000 */
[----:B------:R-:W1:Y:S01]  /*17ae0*/  @P6 LDC R31, c[0x0][0x450] ;  /* 0x00011400ff1f6b82 */ /* 0x000e620000000800 */
[----:B------:R-:W2:Y:S02]  /*17af0*/  MUFU.EX2 R187, R187 ;  /* 0x000000bb00bb7308 */ /* 0x000ea40000000800 */
[----:B------:R-:W-:-:S04]  /*17b00*/  FADD.FTZ R25, R25, R24 ;  /* 0x0000001819197221 */ /* 0x000fc80000010000 */
[----:B------:R-:W-:Y:S02]  /*17b10*/  FADD.FTZ R28, R28, R25 ;  /* 0x000000191c1c7221 */ /* 0x000fe40000010000 */
[----:B------:R-:W-:Y:S01]  /*17b20*/  MUFU.EX2 R36, R36 ;  /* 0x0000002400247308 */ /* 0x000fe20000000800 */
[----:B0-----:R-:W-:-:S01]  /*17b30*/  FADD.FTZ R24, R54, R13 ;  /* 0x0000000d36187221 */ /* 0x001fc20000010000 */
[----:B------:R-:W-:-:S06]  /*17b40*/  FADD.FTZ R29, R29, R28 ;  /* 0x0000001c1d1d7221 */ /* 0x000fcc0000010000 */
[----:B------:R-:W0:Y:S01]  /*17b50*/  MUFU.EX2 R37, R37 ;  /* 0x0000002500257308 */ /* 0x000e220000000800 */
[----:B--2---:R-:W-:-:S01]  /*17b60*/  FADD.FTZ R13, R187, R24 ;  /* 0x00000018bb0d7221 */ /* 0x004fc20000010000 */
[----:B------:R-:W-:-:S03]  /*17b70*/  F2FP.SATFINITE.E4M3.F32.PACK_AB_MERGE_C R187, R26, R187, RZ ;  /* 0x000000bb1abb723e */ /* 0x000fc600048070ff */
[----:B------:R-:W-:Y:S01]  /*17b80*/  FADD.FTZ R26, R26, R13 ;  /* 0x0000000d1a1a7221 */ /* 0x000fe20000010000 */
[----:B------:R-:W-:Y:S02]  /*17b90*/  F2FP.SATFINITE.E4M3.F32.PACK_AB_MERGE_C R201, R54, R147, R187 ;  /* 0x0000009336c9723e */ /* 0x000fe400048070bb */
[----:B------:R-:W-:Y:S08]  /*17ba0*/  MUFU.EX2 R32, R32 ;  /* 0x0000002000207308 */ /* 0x000ff00000000800 */
[----:B------:R-:W2:Y:S01]  /*17bb0*/  MUFU.EX2 R33, R33 ;  /* 0x0000002100217308 */ /* 0x000ea20000000800 */
[----:B0-----:R-:W-:-:S07]  /*17bc0*/  F2FP.SATFINITE.E4M3.F32.PACK_AB_MERGE_C R15, R37, R36, RZ ;  /* 0x00000024250f723e */ /* 0x001fce00048070ff */
[----:B------:R-:W0:Y:S08]  /*17bd0*/  MUFU.EX2 R189, R189 ;  /* 0x000000bd00bd7308 */ /* 0x000e300000000800 */
[----:B------:R-:W3:Y:S01]  /*17be0*/  MUFU.EX2 R30, R35 ;  /* 0x00000023001e7308 */ /* 0x000ee20000000800 */
[----:B--2---:R-:W-:Y:S01]  /*17bf0*/  F2FP.SATFINITE.E4M3.F32.PACK_AB_MERGE_C R202, R33, R32, R15 ;  /* 0x0000002021ca723e */ /* 0x004fe2000480700f */
[----:B------:R-:W-:Y:S01]  /*17c00*/  FADD.FTZ R32, R32, R29 ;  /* 0x0000001d20207221 */ /* 0x000fe20000010000 */
[----:B------:R-:W-:Y:S01]  /*17c10*/  IMAD.MOV.U32 R15, RZ, RZ, R192 ;  /* 0x000000ffff0f7224 */ /* 0x000fe200078e00c0 */
[----:B-1----:R-:W-:-:S02]  /*17c20*/  @P6 SHF.R.U32.HI R15, RZ, R31, R38 ;  /* 0x0000001fff0f6219 */ /* 0x002fc40000011626 */
[----:B------:R-:W-:Y:S01]  /*17c30*/  ISETP.GE.AND P6, PT, R21, 0x1, PT ;  /* 0x000000011500780c */ /* 0x000fe20003fc6270 */
[----:B------:R-:W-:Y:S01]  /*17c40*/  FADD.FTZ R33, R33, R32 ;  /* 0x0000002021217221 */ /* 0x000fe20000010000 */
[----:B------:R-:W-:Y:S01]  /*17c50*/  MUFU.EX2 R41, R41 ;  /* 0x0000002900297308 */ /* 0x000fe20000000800 */
[----:B0-----:R-:W-:-:S01]  /*17c60*/  FADD.FTZ R13, R189, R26 ;  /* 0x0000001abd0d7221 */ /* 0x001fc20000010000 */
[----:B------:R-:W-:Y:S02]  /*17c70*/  IMAD.IADD R25, R140, 0x1, R15 ;  /* 0x000000018c197824 */ /* 0x000fe400078e020f */
[----:B------:R-:W-:-:S04]  /*17c80*/  FADD.FTZ R36, R36, R33 ;  /* 0x0000002124247221 */ /* 0x000fc80000010000 */
[----:B------:R-:W0:Y:S01]  /*17c90*/  MUFU.EX2 R12, R39 ;  /* 0x00000027000c7308 */ /* 0x000e220000000800 */
[----:B---3--:R-:W-:-:S01]  /*17ca0*/  FADD.FTZ R24, R30, R13 ;  /* 0x0000000d1e187221 */ /* 0x008fc20000010000 */
[----:B0-----:R-:W-:-:S03]  /*17cb0*/  F2FP.SATFINITE.E4M3.F32.PACK_AB_MERGE_C R13, R12, R41, RZ ;  /* 0x000000290c0d723e */ /* 0x001fc600048070ff */
[----:B------:R-:W-:Y:S01]  /*17cc0*/  FADD.FTZ R41, R41, R24 ;  /* 0x0000001829297221 */ /* 0x000fe20000010000 */
[----:B------:R-:W-:Y:S01]  /*17cd0*/  F2FP.SATFINITE.E4M3.F32.PACK_AB_MERGE_C R203, R30, R189, R13 ;  /* 0x000000bd1ecb723e */ /* 0x000fe2000480700d */
[----:B------:R-:W-:Y:S02]  /*17ce0*/  FADD.FTZ R13, R37, R36 ;  /* 0x00000024250d7221 */ /* 0x000fe40000010000 */
[----:B------:R-:W-:-:S01]  /*17cf0*/  FADD.FTZ R237, R12, R41 ;  /* 0x000000290ced7221 */ /* 0x000fc20000010000 */
[----:B------:R-:W-:Y:S02]  /*17d00*/  VIADD R12, R141, 0xfffffffe ;  /* 0xfffffffe8d0c7836 */ /* 0x000fe40000000000 */
[----:B------:R0:W-:Y:S02]  /*17d10*/  STL [R1+0x4], R13 ;  /* 0x0000040d01007387 */ /* 0x0001e40000100800 */
[----:B0-----:R-:W-:Y:S01]  /*17d20*/  IMAD.IADD R13, R25, 0x1, R20 ;  /* 0x00000001190d7824 */ /* 0x001fe200078e0214 */
        /* <DEDUP_REMOVED lines=12> */
.L_x_1441:
[----:B------:R-:W-:-:S13]  /*17df0*/  ISETP.NE.AND P2, PT, R21, 0x1, PT ;  /* 0x000000011500780c */ /* 0x000fda0003f45270 */
[----:B------:R-:W0:Y:S02]  /*17e00*/  @P2 LDC.64 R24, c[0x0][0x9e8] ;  /* 0x00027a00ff182b82 */ /* 0x000e240000000a00 */
[----:B0-----:R-:W-:-:S05]  /*17e10*/  @P2 IMAD.HI.U32 R20, R15, R24, RZ ;  /* 0x000000180f142227 */ /* 0x001fca00078e00ff */
[----:B------:R-:W-:-:S07]  /*17e20*/  @P2 SHF.R.U32.HI R15, RZ, R25, R20 ;  /* 0x00000019ff0f2219 */ /* 0x000fce0000011614 */
.L_x_1442:
[----:B------:R-:W-:Y:S05]  /*17e30*/  BSYNC B0 ;  /* 0x0000000000007941 */ /* 0x000fea0003800000 */
.L_x_1440:
[----:B------:R-:W-:-:S05]  /*17e40*/  IMAD R20, R15, R21, R21 ;  /* 0x000000150f147224 */ /* 0x000fca00078e0215 */
[----:B------:R-:W-:-:S07]  /*17e50*/  VIMNMX R13, R13, R20, PT ;  /* 0x000000140d0d7248 */ /* 0x000fce0003fe0100 */
.L_x_1439:
[----:B------:R-:W2:Y:S01]  /*17e60*/  LDL R15, [R1+0x70] ;  /* 0x00007000010f7983 */ /* 0x000ea20000100800 */
[----:B------:R-:W-:Y:S01]  /*17e70*/  IMAD.MOV.U32 R20, RZ, RZ, RZ ;  /* 0x000000ffff147224 */ /* 0x000fe200078e00ff */
[----:B------:R-:W-:Y:S01]  /*17e80*/  CS2R R86, SRZ ;  /* 0x0000000000567805 */ /* 0x000fe2000001ff00 */
[----:B------:R-:W-:Y:S01]  /*17e90*/  IMAD.MOV.U32 R21, RZ, RZ, R13 ;  /* 0x000000ffff157224 */ /* 0x000fe200078e000d */
[----:B------:R-:W-:Y:S02]  /*17ea0*/  CS2R R84, SRZ ;  /* 0x0000000000547805 */ /* 0x000fe4000001ff00 */
[----:B------:R-:W-:Y:S02]  /*17eb0*/  CS2R R82, SRZ ;  /* 0x0000000000527805 */ /* 0x000fe4000001ff00 */
[----:B------:R-:W-:Y:S01]  /*17ec0*/  CS2R R80, SRZ ;  /* 0x0000000000507805 */ /* 0x000fe2000001ff00 */
[----:B------:R-:W-:Y:S01]  /*17ed0*/  IMAD.HI R13, R13, -0x6db6db6d, R20 ;  /* 0x924924930d0d7827 */ /* 0x000fe200078e0214 */
[----:B------:R-:W-:-:S02]  /*17ee0*/  CS2R R78, SRZ ;  /* 0x00000000004e7805 */ /* 0x000fc4000001ff00 */
[----:B------:R-:W-:Y:S02]  /*17ef0*/  CS2R R76, SRZ ;  /* 0x00000000004c7805 */ /* 0x000fe4000001ff00 */
[----:B------:R-:W-:Y:S02]  /*17f00*/  CS2R R74, SRZ ;  /* 0x00000000004a7805 */ /* 0x000fe4000001ff00 */
[----:B------:R-:W-:Y:S02]  /*17f10*/  CS2R R72, SRZ ;  /* 0x0000000000487805 */ /* 0x000fe4000001ff00 */
[----:B------:R-:W-:Y:S02]  /*17f20*/  SHF.R.U32.HI R20, RZ, 0x1f, R13 ;  /* 0x0000001fff147819 */ /* 0x000fe4000001160d */
[----:B------:R-:W-:Y:S02]  /*17f30*/  CS2R R70, SRZ ;  /* 0x0000000000467805 */ /* 0x000fe4000001ff00 */
[----:B------:R-:W-:-:S02]  /*17f40*/  CS2R R68, SRZ ;  /* 0x0000000000447805 */ /* 0x000fc4000001ff00 */
[----:B------:R-:W-:Y:S02]  /*17f50*/  CS2R R66, SRZ ;  /* 0x0000000000427805 */ /* 0x000fe4000001ff00 */
[----:B------:R-:W-:Y:S02]  /*17f60*/  LEA.HI.SX32 R20, R13, R20, 0x19 ;  /* 0x000000140d147211 */ /* 0x000fe400078fcaff */
        /* <DEDUP_REMOVED lines=21> */
[----:B--2---:R-:W-:-:S04]  /*180c0*/  VIMNMX R15, R15, R20, !PT ;  /* 0x000000140f0f7248 */ /* 0x004fc80007fe0100 */
[----:B------:R-:W-:Y:S01]  /*180d0*/  ISETP.GE.AND P2, PT, R12, R15, PT ;  /* 0x0000000f0c00720c */ /* 0x000fe20003f46270 */
[----:B------:R0:W-:-:S12]  /*180e0*/  STL [R1+0x5c], R15 ;  /* 0x00005c0f01007387 */ /* 0x0001d80000100800 */
[----:B0-----:R-:W-:Y:S05]  /*180f0*/  @!P2 BRA `(.L_x_1443) ;  /* 0x0000006400d8a947 */ /* 0x001fea0003800000 */
[----:B------:R-:W-:-:S07]  /*18100*/  IMAD.MOV.U32 R87, RZ, RZ, RZ ;  /* 0x000000ffff577224 */ /* 0x000fce00078e00ff */
.L_x_1462:
[----:B------:R-:W2:Y:S01]  /*18110*/  LDL R14, [R1+0x54] ;  /* 0x00005400010e7983 */ /* 0x000ea20000100800 */
[----:B------:R-:W-:Y:S01]  /*18120*/  VIADD R13, R232, 0x1 ;  /* 0x00000001e80d7836 */ /* 0x000fe20000000000 */
[----:B------:R-:W-:Y:S05]  /*18130*/  YIELD ;  /* 0x0000000000007946 */ /* 0x000fea0003800000 */
[----:B------:R-:W-:-:S04]  /*18140*/  ISETP.NE.AND P2, PT, R13, 0x2, PT ;  /* 0x000000020d00780c */ /* 0x000fc80003f45270 */
[----:B------:R-:W-:Y:S02]  /*18150*/  SEL R234, RZ, 0x1, P2 ;  /* 0x00000001ffea7807 */ /* 0x000fe40001000000 */
[----:B------:R-:W-:Y:S02]  /*18160*/  SEL R13, R13, RZ, P2 ;  /* 0x000000ff0d0d7207 */ /* 0x000fe40001000000 */
[----:B------:R-:W-:Y:S02]  /*18170*/  LOP3.LUT R234, R231, R234, RZ, 0x3c, !PT ;  /* 0x000000eae7ea7212 */ /* 0x000fe400078e3cff */
[----:B--2---:R-:W-:-:S13]  /*18180*/  ISETP.NE.AND P2, PT, R14, RZ, PT ;  /* 0x000000ff0e00720c */ /* 0x004fda0003f45270 */
[----:B------:R-:W-:Y:S05]  /*18190*/  @P2 BRA `(.L_x_1444) ;  /* 0x0000000000302947 */ /* 0x000fea0003800000 */
[----:B------:R-:W-:Y:S05]  /*181a0*/  @!P0 BRA `(.L_x_1445) ;  /* 0x0000000000048947 */ /* 0x000fea0003800000 */
[----:B------:R-:W-:Y:S01]  /*181b0*/  BPT.TRAP 0x1 ;  /* 0x000000040000795c */ /* 0x000fe20000300000 */
.L_x_1445:
[----:B------:R-:W-:Y:S01]  /*181c0*/  IMAD R15, R13, 0x8, R17 ;  /* 0x000000080d0f7824 */ /* 0x000fe200078e0211 */
[----:B------:R-:W-:-:S04]  /*181d0*/  SHF.L.U32 R14, R234, 0x1f, RZ ;  /* 0x0000001fea0e7819 */ /* 0x000fc800000006ff */
[----:B------:R0:W1:Y:S01]  /*181e0*/  SYNCS.PHASECHK.TRANS64.TRYWAIT P3, [R15+URZ+0x2e830], R14 ;  /* 0x02e8300e0f0075a7 */ /* 0x000062000806017f */
[----:B------:R-:W-:Y:S05]  /*181f0*/  @!P0 BRA `(.L_x_1446) ;  /* 0x0000000000048947 */ /* 0x000fea0003800000 */
[----:B------:R-:W-:Y:S01]  /*18200*/  BPT.TRAP 0x1 ;  /* 0x000000040000795c */ /* 0x000fe20000300000 */
.L_x_1446:
[----:B------:R-:W-:Y:S04]  /*18210*/  BSSY B0, `(.L_x_1444) ;  /* 0x0000004000007945 */ /* 0x000fe80003800000 */
[----:B-1----:R-:W-:Y:S05]  /*18220*/  @P3 BRA `(.L_x_1447) ;  /* 0x0000000000083947 */ /* 0x002fea0003800000 */
[----:B------:R-:W1:Y:S02]  /*18230*/  SYNCS.PHASECHK.TRANS64.TRYWAIT P3, [R15+URZ+0x2e830], R14 ;  /* 0x02e8300e0f0075a7 */ /* 0x000e64000806017f */
[----:B-1----:R-:W-:Y:S05]  /*18240*/  @!P3 BRA `(.L_x_1448) ;  /* 0x000001c4004cb947 */ /* 0x002fea0003800000 */
.L_x_1447:
[----:B------:R-:W-:Y:S05]  /*18250*/  BSYNC B0 ;  /* 0x0000000000007941 */ /* 0x000fea0003800000 */
.L_x_1444:
[----:B------:R-:W2:Y:S01]  /*18260*/  LDL R20, [R1+0x58] ;  /* 0x0000580001147983 */ /* 0x000ea20000100800 */
[----:B------:R-:W-:Y:S05]  /*18270*/  WARPSYNC.ALL ;  /* 0x0000000000007948 */ /* 0x000fea0003800000 */
[----:B01----:R-:W0:Y:S01]  /*18280*/  S2R R14, SR_TID.X ;  /* 0x00000000000e7919 */ /* 0x003e220000002100 */
[----:B------:R-:W-:Y:S01]  /*18290*/  IMAD.MOV.U32 R89, RZ, RZ, 0x40000040 ;  /* 0x40000040ff597424 */ /* 0x000fe200078e00ff */
[C---:B------:R-:W-:Y:S01]  /*182a0*/  R2UR UR12, R8.reuse ;  /* 0x00000000080c72ca */ /* 0x040fe200000e0000 */
[----:B------:R-:W-:Y:S01]  /*182b0*/  IMAD.MOV.U32 R15, RZ, RZ, 0x40000040 ;  /* 0x40000040ff0f7424 */ /* 0x000fe200078e00ff */
[----:B------:R-:W-:Y:S01]  /*182c0*/  R2UR UR13, R9 ;  /* 0x00000000090d72ca */ /* 0x000fe200000e0000 */
[----:B------:R-:W-:Y:S01]  /*182d0*/  IMAD.MOV.U32 R21, RZ, RZ, 0x40000040 ;  /* 0x40000040ff157424 */ /* 0x000fe200078e00ff */
[----:B------:R-:W-:Y:S01]  /*182e0*/  R2UR UR15, R89 ;  /* 0x00000000590f72ca */ /* 0x000fe200000e0000 */
[----:B------:R-:W-:Y:S01]  /*182f0*/  IMAD.MOV.U32 R91, RZ, RZ, 0x40000040 ;  /* 0x40000040ff5b7424 */ /* 0x000fe200078e00ff */
[----:B------:R-:W-:Y:S01]  /*18300*/  R2UR UR23, R15 ;  /* 0x000000000f1772ca */ /* 0x000fe200000e0000 */
[----:B------:R-:W-:Y:S01]  /*18310*/  STL [R1+0xcc], R23 ;  /* 0x0000cc1701007387 */ /* 0x000fe20000100800 */
[----:B------:R-:W-:Y:S01]  /*18320*/  R2UR UR20, R8 ;  /* 0x00000000081472ca */ /* 0x000fe200000e0000 */
[----:B------:R-:W-:Y:S01]  /*18330*/  IMAD.MOV.U32 R89, RZ, RZ, 0x40000040 ;  /* 0x40000040ff597424 */ /* 0x000fe200078e00ff */
[----:B------:R-:W-:Y:S01]  /*18340*/  R2UR UR21, R9 ;  /* 0x00000000091572ca */ /* 0x000fe200000e0000 */
[----:B------:R-:W-:Y:S01]  /*18350*/  STL [R1+0xc8], R22 ;  /* 0x0000c81601007387 */ /* 0x000fe20000100800 */
[----:B------:R-:W-:-:S02]  /*18360*/  R2UR UR7, R15 ;  /* 0x000000000f0772ca */ /* 0x000fc400000e0000 */
[----:B------:R-:W-:Y:S01]  /*18370*/  R2UR UR11, R21 ;  /* 0x00000000150b72ca */ /* 0x000fe200000e0000 */
[----:B------:R-:W-:Y:S01]  /*18380*/  STL [R1+0xc4], R19 ;  /* 0x0000c41301007387 */ /* 0x000fe20000100800 */
[----:B------:R-:W-:Y:S02]  /*18390*/  R2UR UR25, R15 ;  /* 0x000000000f1972ca */ /* 0x000fe400000e0000 */
[C---:B------:R-:W-:Y:S01]  /*183a0*/  R2UR UR27, R21.reuse ;  /* 0x00000000151b72ca */ /* 0x040fe200000e0000 */
[----:B------:R-:W-:Y:S01]  /*183b0*/  STL [R1+0xc0], R18 ;  /* 0x0000c01201007387 */ /* 0x000fe20000100800 */
[----:B------:R-:W-:Y:S02]  /*183c0*/  R2UR UR29, R21 ;  /* 0x00000000151d72ca */ /* 0x000fe400000e0000 */
[----:B------:R-:W-:Y:S01]  /*183d0*/  R2UR UR31, R91 ;  /* 0x000000005b1f72ca */ /* 0x000fe200000e0000 */
[----:B------:R1:W-:Y:S01]  /*183e0*/  STL [R1+0xbc], R17 ;  /* 0x0000bc1101007387 */ /* 0x0003e20000100800 */
[----:B------:R-:W-:-:S02]  /*183f0*/  R2UR UR39, R15 ;  /* 0x000000000f2772ca */ /* 0x000fc400000e0000 */
[----:B------:R-:W-:Y:S01]  /*18400*/  MOV R236, UR7 ;  /* 0x0000000700ec7c02 */ /* 0x000fe20008000f00 */
[----:B------:R-:W-:Y:S01]  /*18410*/  UMOV UR7, UR11 ;  /* 0x0000000b00077c82 */ /* 0x000fe20008000000 */
[----:B------:R-:W-:Y:S01]  /*18420*/  R2UR UR11, R91 ;  /* 0x000000005b0b72ca */ /* 0x000fe200000e0000 */
[----:B------:R-:W-:Y:S01]  /*18430*/  STL [R1+0xb8], R16 ;  /* 0x0000b81001007387 */ /* 0x000fe20000100800 */
[----:B0-----:R-:W-:Y:S02]  /*18440*/  SHF.R.U32.HI R14, RZ, 0x7, R14 ;  /* 0x00000007ff0e7819 */ /* 0x001fe4000001160e */
[----:B------:R-:W-:Y:S01]  /*18450*/  R2UR UR36, R8 ;  /* 0x00000000082472ca */ /* 0x000fe200000e0000 */
[----:B------:R-:W-:Y:S01]  /*18460*/  STL [R1+0xb4], R12 ;  /* 0x0000b40c01007387 */ /* 0x000fe20000100800 */
[----:B-1----:R-:W-:Y:S01]  /*18470*/  MOV R17, UR7 ;  /* 0x0000000700117c02 */ /* 0x002fe20008000f00 */
[----:B------:R-:W-:Y:S01]  /*18480*/  VIADD R92, R14, 0x8 ;  /* 0x000000080e5c7836 */ /* 0x000fe20000000000 */
[----:B------:R-:W-:Y:S01]  /*18490*/  UMOV UR7, UR29 ;  /* 0x0000001d00077c82 */ /* 0x000fe20008000000 */
[----:B------:R-:W-:Y:S01]  /*184a0*/  STL [R1+0xb0], R3 ;  /* 0x0000b00301007387 */ /* 0x000fe20000100800 */
[----:B------:R-:W-:-:S02]  /*184b0*/  R2UR UR29, R9 ;  /* 0x00000000091d72ca */ /* 0x000fc400000e0000 */
[----:B------:R-:W-:Y:S01]  /*184c0*/  R2UR UR37, R9 ;  /* 0x00000000092572ca */ /* 0x000fe200000e0000 */
[----:B------:R0:W-:Y:S01]  /*184d0*/  BAR.SYNC.DEFER_BLOCKING R92, 0x100 ;  /* 0x0004005c0000751d */ /* 0x0001e20000010000 */
[----:B------:R-:W-:Y:S02]  /*184e0*/  R2UR UR47, R21 ;  /* 0x00000000152f72ca */ /* 0x000fe400000e0000 */
[----:B------:R-:W-:Y:S02]  /*184f0*/  R2UR UR44, R8 ;  /* 0x00000000082c72ca */ /* 0x000fe400000e0000 */
[----:B------:R-:W-:Y:S02]  /*18500*/  R2UR UR45, R9 ;  /* 0x00000000092d72ca */ /* 0x000fe400000e0000 */
[C---:B------:R-:W-:Y:S01]  /*18510*/  R2UR UR19, R15.reuse ;  /* 0x000000000f1372ca */ /* 0x040fe200000e0000 */
[----:B------:R1:W-:Y:S01]  /*18520*/  STL [R1+0xac], R2 ;  /* 0x0000ac0201007387 */ /* 0x0003e20000100800 */
[----:B------:R-:W-:Y:S01]  /*18530*/  R2UR UR5, R15 ;  /* 0x000000000f0572ca */ /* 0x000fe200000e0000 */
[----:B------:R-:W-:Y:S01]  /*18540*/  IMAD.MOV.U32 R15, RZ, RZ, 0x40000040 ;  /* 0x40000040ff0f7424 */ /* 0x000fe200078e00ff */
[----:B------:R-:W-:Y:S01]  /*18550*/  R2UR UR17, R21 ;  /* 0x00000000151172ca */ /* 0x000fe200000e0000 */
[----:B------:R3:W-:Y:S01]  /*18560*/  STL [R1+0xa8], R0 ;  /* 0x0000a80001007387 */ /* 0x0007e20000100800 */
[----:B------:R-:W-:-:S02]  /*18570*/  R2UR UR9, R91 ;  /* 0x000000005b0972ca */ /* 0x000fc400000e0000 */
[----:B------:R-:W-:Y:S02]  /*18580*/  MOV R96, UR7 ;  /* 0x0000000700607c02 */ /* 0x000fe40008000f00 */
[----:B------:R-:W-:Y:S01]  /*18590*/  R2UR UR33, R91 ;  /* 0x000000005b2172ca */ /* 0x000fe200000e0000 */
[----:B------:R-:W-:Y:S01]  /*185a0*/  IMAD.MOV.U32 R91, RZ, RZ, 0x40000040 ;  /* 0x40000040ff5b7424 */ /* 0x000fe200078e00ff */
[----:B-1----:R-:W-:Y:S01]  /*185b0*/  MOV R2, UR11 ;  /* 0x0000000b00027c02 */ /* 0x002fe20008000f00 */
[----:B------:R-:W-:Y:S01]  /*185c0*/  UMOV UR11, UR25 ;  /* 0x00000019000b7c82 */ /* 0x000fe20008000000 */
[----:B------:R-:W-:Y:S02]  /*185d0*/  R2UR UR25, R9 ;  /* 0x00000000091972ca */ /* 0x000fe400000e0000 */
[----:B------:R-:W-:Y:S01]  /*185e0*/  MOV R19, UR11 ;  /* 0x0000000b00137c02 */ /* 0x000fe20008000f00 */
[----:B------:R-:W-:Y:S01]  /*185f0*/  WARPGROUP.ARRIVE ;  /* 0x00000000000079c5 */ /* 0x000fe20000000000 */
[----:B------:R-:W-:Y:S01]  /*18600*/  UMOV UR11, UR19 ;  /* 0x00000013000b7c82 */ /* 0x000fe20008000000 */
[----:B------:R-:W-:Y:S01]  /*18610*/  R2UR UR19, R15 ;  /* 0x000000000f1372ca */ /* 0x000fe200000e0000 */
[----:B------:R-:W-:Y:S01]  /*18620*/  IMAD.MOV.U32 R15, RZ, RZ, 0x40000040 ;  /* 0x40000040ff0f7424 */ /* 0x000fe200078e00ff */
[----:B------:R-:W-:Y:S01]  /*18630*/  UMOV UR7, UR9 ;  /* 0x0000000900077c82 */ /* 0x000fe20008000000 */
[----:B------:R-:W-:-:S02]  /*18640*/  R2UR UR9, R9 ;  /* 0x00000000090972ca */ /* 0x000fc400000e0000 */
[----:B------:R-:W-:Y:S01]  /*18650*/  MOV R94, UR11 ;  /* 0x0000000b005e7c02 */ /* 0x000fe20008000f00 */
[----:B------:R-:W-:Y:S01]  /*18660*/  UMOV UR11, UR5 ;  /* 0x00000005000b7c82 */ /* 0x000fe20008000000 */
[----:B------:R-:W-:Y:S02]  /*18670*/  R2UR UR43, R91 ;  /* 0x000000005b2b72ca */ /* 0x000fe400000e0000 */
[----:B------:R-:W-:Y:S02]  /*18680*/  R2UR UR59, R89 ;  /* 0x00000000593b72ca */ /* 0x000fe400000e0000 */
[----:B------:R-:W-:Y:S01]  /*18690*/  R2UR UR5, R11 ;  /* 0x000000000b0572ca */ /* 0x000fe200000e0000 */
[----:B--2---:R-:W-:-:S04]  /*186a0*/  IMAD R88, R13, 0x700, R20 ;  /* 0x000007000d587824 */ /* 0x004fc800078e0214 */
        /* <DEDUP_REMOVED lines=13> */
[----:B------:R-:W-:Y:S01]  /*18780*/  QGMMA.64x32x32.F32.E4M3.E4M3 R184, gdesc[UR12], RZ, !UPT, gsb0 ;  /* 0x006000000cb879f3 */ /* 0x000fe2000c0008ff */
        /* <DEDUP_REMOVED lines=14> */
[----:B------:R-:W-:Y:S01]  /*18870*/  IMAD.MOV.U32 R21, RZ, RZ, 0x40000040 ;  /* 0x40000040ff157424 */ /* 0x000fe200078e00ff */
[----:B------:R-:W-:Y:S01]  /*18880*/  R2UR UR24, R14 ;  /* 0x000000000e1872ca */ /* 0x000fe200000e0000 */
[----:B------:R-:W-:Y:S01]  /*18890*/  VIADD R14, R88, 0x4 ;  /* 0x00000004580e7836 */ /* 0x000fe20000000000 */
[----:B------:R-:W-:Y:S01]  /*188a0*/  R2UR UR10, R20 ;  /* 0x00000000140a72ca */ /* 0x000fe200000e0000 */
[----:B------:R-:W-:Y:S01]  /*188b0*/  VIADD R20, R88, 0x204 ;  /* 0x0000020458147836 */ /* 0x000fe20000000000 */
[----:B------:R-:W-:-:S02]  /*188c0*/  R2UR UR12, R10 ;  /* 0x000000000a0c72ca */ /* 0x000fc400000e0000 */
[----:B------:R-:W-:Y:S01]  /*188d0*/  R2UR UR6, R14 ;  /* 0x000000000e0672ca */ /* 0x000fe200000e0000 */
[----:B------:R-:W-:Y:S01]  /*188e0*/  VIADD R14, R88, 0x304 ;  /* 0x00000304580e7836 */ /* 0x000fe20000000000 */
[----:B------:R-:W-:Y:S01]  /*188f0*/  R2UR UR14, R20 ;  /* 0x00000000140e72ca */ /* 0x000fe200000e0000 */
[----:B------:R-:W-:Y:S01]  /*18900*/  VIADD R20, R88, 0x404 ;  /* 0x0000040458147836 */ /* 0x000fe20000000000 */
[----:B------:R-:W-:Y:S02]  /*18910*/  R2UR UR13, R11 ;  /* 0x000000000b0d72ca */ /* 0x000fe400000e0000 */
[----:B------:R-:W-:Y:S01]  /*18920*/  MOV R12, UR15 ;  /* 0x0000000f000c7c02 */ /* 0x000fe20008000f00 */
[----:B------:R-:W-:Y:S02]  /*18930*/  UMOV UR15, UR33 ;  /* 0x00000021000f7c82 */ /* 0x000fe40008000000 */
[----:B------:R-:W-:Y:S01]  /*18940*/  MOV R23, UR15 ;  /* 0x0000000f00177c02 */ /* 0x000fe20008000f00 */
[----:B------:R-:W-:-:S03]  /*18950*/  UMOV UR15, UR17 ;  /* 0x00000011000f7c82 */ /* 0x000fc60008000000 */
[----:B------:R-:W-:Y:S01]  /*18960*/  MOV R235, UR6 ;  /* 0x0000000600eb7c02 */ /* 0x000fe20008000f00 */
[----:B------:R-:W-:Y:S01]  /*18970*/  UMOV UR6, UR10 ;  /* 0x0000000a00067c82 */ /* 0x000fe20008000000 */
[----:B------:R-:W-:Y:S01]  /*18980*/  R2UR UR10, R90 ;  /* 0x000000005a0a72ca */ /* 0x000fe200000e0000 */
[----:B------:R-:W-:Y:S01]  /*18990*/  VIADD R90, R88, 0x206 ;  /* 0x00000206585a7836 */ /* 0x000fe20000000000 */
[----:B------:R-:W-:Y:S01]  /*189a0*/  MOV R16, UR6 ;  /* 0x0000000600107c02 */ /* 0x000fe20008000f00 */
[----:B------:R-:W-:Y:S01]  /*189b0*/  UMOV UR6, UR28 ;  /* 0x0000001c00067c82 */ /* 0x000fe20008000000 */
[C---:B------:R-:W-:Y:S02]  /*189c0*/  R2UR UR28, R8.reuse ;  /* 0x00000000081c72ca */ /* 0x040fe400000e0000 */
[----:B------:R-:W-:Y:S01]  /*189d0*/  MOV R95, UR6 ;  /* 0x00000006005f7c02 */ /* 0x000fe20008000f00 */
[----:B------:R-:W-:Y:S01]  /*189e0*/  UMOV UR6, UR8 ;  /* 0x0000000800067c82 */ /* 0x000fe20008000000 */
[----:B------:R-:W-:-:S02]  /*189f0*/  R2UR UR8, R8 ;  /* 0x00000000080872ca */ /* 0x000fc400000e0000 */
[----:B------:R-:W-:Y:S02]  /*18a00*/  R2UR UR42, R90 ;  /* 0x000000005a2a72ca */ /* 0x000fe400000e0000 */
[----:B------:R-:W-:Y:S01]  /*18a10*/  MOV R3, UR14 ;  /* 0x0000000e00037c02 */ /* 0x000fe20008000f00 */
[----:B------:R-:W-:Y:S01]  /*18a20*/  UMOV UR14, UR32 ;  /* 0x00000020000e7c82 */ /* 0x000fe20008000000 */
[----:B---3--:R-:W-:Y:S01]  /*18a30*/  MOV R0, UR10 ;  /* 0x0000000a00007c02 */ /* 0x008fe20008000f00 */
[----:B------:R-:W-:Y:S01]  /*18a40*/  UMOV UR10, UR24 ;  /* 0x00000018000a7c82 */ /* 0x000fe20008000000 */
[----:B------:R-:W-:Y:S02]  /*18a50*/  R2UR UR24, R8 ;  /* 0x00000000081872ca */ /* 0x000fe400000e0000 */
[----:B------:R-:W-:Y:S01]  /*18a60*/  MOV R18, UR10 ;  /* 0x0000000a00127c02 */ /* 0x000fe20008000f00 */
[----:B------:R-:W-:Y:S01]  /*18a70*/  UMOV UR10, UR18 ;  /* 0x00000012000a7c82 */ /* 0x000fe20008000000 */
[----:B------:R-:W-:Y:S01]  /*18a80*/  R2UR UR18, R14 ;  /* 0x000000000e1272ca */ /* 0x000fe200000e0000 */
[----:B------:R-:W-:Y:S01]  /*18a90*/  VIADD R14, R88, 0x504 ;  /* 0x00000504580e7836 */ /* 0x000fe20000000000 */
[----:B------:R-:W-:Y:S01]  /*18aa0*/  MOV R93, UR10 ;  /* 0x0000000a005d7c02 */ /* 0x000fe20008000f00 */
[----:B------:R-:W-:-:S02]  /*18ab0*/  WARPGROUP.DEPBAR.LE gsb0, 0x0 ;  /* 0x00008000000079c5 */ /* 0x000fc40000010000 */
[----:B------:R-:W-:Y:S01]  /*18ac0*/  WARPGROUP.ARRIVE ;  /* 0x00000000000079c5 */ /* 0x000fe20000000000 */
[----:B------:R-:W-:Y:S01]  /*18ad0*/  UMOV UR10, UR4 ;  /* 0x00000004000a7c82 */ /* 0x000fe20008000000 */
[----:B------:R-:W-:Y:S02]  /*18ae0*/  R2UR UR4, R10 ;  /* 0x000000000a0472ca */ /* 0x000fe400000e0000 */
[----:B------:R-:W-:Y:S01]  /*18af0*/  MOV R22, UR14 ;  /* 0x0000000e00167c02 */ /* 0x000fe20008000f00 */
[----:B------:R-:W-:Y:S01]  /*18b00*/  UMOV UR14, UR16 ;  /* 0x00000010000e7c82 */ /* 0x000fe20008000000 */
[----:B------:R-:W-:Y:S01]  /*18b10*/  QGMMA.64x32x32.F32.E4M3.E4M3 R168, gdesc[UR20], RZ, !UPT, gsb0 ;  /* 0x0060000014a879f3 */ /* 0x000fe2000c0008ff */
[----:B------:R-:W-:Y:S01]  /*18b20*/  R2UR UR22, R20 ;  /* 0x00000000141672ca */ /* 0x000fe200000e0000 */
[----:B------:R-:W-:Y:S01]  /*18b30*/  VIADD R20, R88, 0x604 ;  /* 0x0000060458147836 */ /* 0x000fe20000000000 */
[----:B------:R-:W-:Y:S01]  /*18b40*/  R2UR UR23, R21 ;  /* 0x00000000151772ca */ /* 0x000fe200000e0000 */
[----:B------:R-:W-:Y:S01]  /*18b50*/  IMAD.MOV.U32 R21, RZ, RZ, 0x40000040 ;  /* 0x40000040ff157424 */ /* 0x000fe200078e00ff */
[----:B------:R-:W-:-:S02]  /*18b60*/  WARPGROUP.DEPBAR.LE gsb0, 0x0 ;  /* 0x00008000000079c5 */ /* 0x000fc40000010000 */
[----:B------:R-:W-:-:S06]  /*18b70*/  WARPGROUP.ARRIVE ;  /* 0x00000000000079c5 */ /* 0x000fcc0000000000 */
[----:B------:R-:W-:Y:S01]  /*18b80*/  QGMMA.64x32x32.F32.E4M3.E4M3 R152, gdesc[UR24], RZ, !UPT, gsb0 ;  /* 0x00600000189879f3 */ /* 0x000fe2000c0008ff */
[----:B------:R-:W-:Y:S01]  /*18b90*/  R2UR UR26, R14 ;  /* 0x000000000e1a72ca */ /* 0x000fe200000e0000 */
[----:B------:R-:W-:Y:S01]  /*18ba0*/  VIADD R14, R88, 0x6 ;  /* 0x00000006580e7836 */ /* 0x000fe20000000000 */
[----:B------:R-:W-:Y:S01]  /*18bb0*/  R2UR UR27, R15 ;  /* 0x000000000f1b72ca */ /* 0x000fe200000e0000 */
[----:B------:R-:W-:-:S03]  /*18bc0*/  IMAD.MOV.U32 R15, RZ, RZ, 0x40000040 ;  /* 0x40000040ff0f7424 */ /* 0x000fc600078e00ff */
[----:B------:R-:W-:Y:S01]  /*18bd0*/  R2UR UR34, R14 ;  /* 0x000000000e2272ca */ /* 0x000fe200000e0000 */
[----:B------:R-:W-:Y:S01]  /*18be0*/  VIADD R14, R88, 0x306 ;  /* 0x00000306580e7836 */ /* 0x000fe20000000000 */
[----:B------:R-:W-:Y:S01]  /*18bf0*/  R2UR UR35, R15 ;  /* 0x000000000f2372ca */ /* 0x000fe200000e0000 */
[----:B------:R-:W-:Y:S01]  /*18c00*/  IMAD.MOV.U32 R15, RZ, RZ, 0x40000040 ;  /* 0x40000040ff0f7424 */ /* 0x000fe200078e00ff */
[----:B------:R-:W-:Y:S02]  /*18c10*/  WARPGROUP.DEPBAR.LE gsb0, 0x0 ;  /* 0x00008000000079c5 */ /* 0x000fe40000010000 */
[----:B------:R-:W-:-:S06]  /*18c20*/  WARPGROUP.ARRIVE ;  /* 0x00000000000079c5 */ /* 0x000fcc0000000000 */
        /* <DEDUP_REMOVED lines=11> */
[----:B------:R-:W-:-:S03]  /*18ce0*/  IMAD.MOV.U32 R21, RZ, RZ, 0x40000040 ;  /* 0x40000040ff157424 */ /* 0x000fc600078e00ff */
[----:B------:R-:W-:Y:S01]  /*18cf0*/  R2UR UR50, R20 ;  /* 0x00000000143272ca */ /* 0x000fe200000e0000 */
[----:B------:R-:W-:Y:S01]  /*18d00*/  IMAD.MOV.U32 R20, RZ, RZ, R96 ;  /* 0x000000ffff147224 */ /* 0x000fe200078e0060 */
[----:B------:R-:W-:Y:S01]  /*18d10*/  R2UR UR51, R21 ;  /* 0x00000000153372ca */ /* 0x000fe200000e0000 */
[----:B------:R-:W-:Y:S01]  /*18d20*/  IMAD.MOV.U32 R21, RZ, RZ, R95 ;  /* 0x000000ffff157224 */ /* 0x000fe200078e005f */
[----:B------:R-:W-:Y:S02]  /*18d30*/  WARPGROUP.DEPBAR.LE gsb0, 0x0 ;  /* 0x00008000000079c5 */ /* 0x000fe40000010000 */
[----:B------:R-:W-:-:S06]  /*18d40*/  WARPGROUP.ARRIVE ;  /* 0x00000000000079c5 */ /* 0x000fcc0000000000 */
[----:B------:R-:W-:Y:S01]  /*18d50*/  QGMMA.64x32x32.F32.E4M3.E4M3 R104, gdesc[UR44], RZ, !UPT, gsb0 ;  /* 0x006000002c6879f3 */ /* 0x000fe2000c0008ff */
[----:B------:R-:W-:Y:S01]  /*18d60*/  R2UR UR46, R14 ;  /* 0x000000000e2e72ca */ /* 0x000fe200000e0000 */
[C---:B------:R-:W-:Y:S01]  /*18d70*/  VIADD R14, R88.reuse, 0x506 ;  /* 0x00000506580e7836 */ /* 0x040fe20000000000 */
[----:B------:R-:W-:Y:S01]  /*18d80*/  R2UR UR47, R15 ;  /* 0x000000000f2f72ca */ /* 0x000fe200000e0000 */
[----:B------:R-:W-:Y:S02]  /*18d90*/  IMAD.MOV.U32 R15, RZ, RZ, 0x40000040 ;  /* 0x40000040ff0f7424 */ /* 0x000fe400078e00ff */
[----:B------:R-:W-:Y:S01]  /*18da0*/  VIADD R88, R88, 0x606 ;  /* 0x0000060658587836 */ /* 0x000fe20000000000 */
[----:B------:R-:W-:Y:S01]  /*18db0*/  R2UR UR54, R14 ;  /* 0x000000000e3672ca */ /* 0x000fe200000e0000 */
[----:B------:R-:W-:Y:S01]  /*18dc0*/  IMAD.MOV.U32 R14, RZ, RZ, R94 ;  /* 0x000000ffff0e7224 */ /* 0x000fe200078e005e */
[----:B------:R-:W-:Y:S01]  /*18dd0*/  R2UR UR55, R15 ;  /* 0x000000000f3772ca */ /* 0x000fe200000e0000 */
[----:B------:R-:W-:Y:S01]  /*18de0*/  IMAD.MOV.U32 R15, RZ, RZ, R93 ;  /* 0x000000ffff0f7224 */ /* 0x000fe200078e005d */
[----:B------:R-:W-:Y:S01]  /*18df0*/  R2UR UR58, R88 ;  /* 0x00000000583a72ca */ /* 0x000fe200000e0000 */
[----:B------:R-:W-:-:S02]  /*18e00*/  WARPGROUP.DEPBAR.LE gsb0, 0x0 ;  /* 0x00008000000079c5 */ /* 0x000fc40000010000 */
[----:B0-----:R-:W-:-:S06]  /*18e10*/  WARPGROUP.ARRIVE ;  /* 0x00000000000079c5 */ /* 0x001fcc0000000000 */
[----:B------:R-:W-:Y:S01]  /*18e20*/  QGMMA.64x32x32.F32.E4M3.E4M3 R88, gdesc[UR8], RZ, !UPT, gsb0 ;  /* 0x00600000085879f3 */ /* 0x000fe2000c0008ff */
        /* <DEDUP_REMOVED lines=126> */
[----:B------:R-:W-:Y:S03]  /*19610*/  QGMMA.64x32x32.F32.E4M3.E4M3 R88, gdesc[UR56], R88, gsb0 ;  /* 0x00600000385879f3 */ /* 0x000fe60008000858 */
[----:B------:R-:W-:Y:S02]  /*19620*/  WARPGROUP.DEPBAR.LE gsb0, 0x0 ;  /* 0x00008000000079c5 */ /* 0x000fe40000010000 */
[----:B0-----:R-:W-:Y:S05]  /*19630*/  @P2 BRA `(.L_x_1449) ;  /* 0x0000000000282947 */ /* 0x001fea0003800000 */
[----:B------:R-:W-:Y:S05]  /*19640*/  @!P0 BRA `(.L_x_1450) ;  /* 0x0000000000048947 */ /* 0x000fea0003800000 */
[----:B------:R-:W-:Y:S01]  /*19650*/  BPT.TRAP 0x1 ;  /* 0x000000040000795c */ /* 0x000fe20000300000 */
.L_x_1450:
[----:B------:R-:W-:Y:S01]  /*19660*/  SHF.L.U32 R14, R231, 0x1f, RZ ;  /* 0x0000001fe70e7819 */ /* 0x000fe200000006ff */
[----:B-----5:R-:W-:-:S04]  /*19670*/  IMAD R15, R232, 0x8, R17 ;  /* 0x00000008e80f7824 */ /* 0x020fc800078e0211 */
[----:B------:R0:W1:Y:S01]  /*19680*/  SYNCS.PHASECHK.TRANS64.TRYWAIT P2, [R15+URZ+0x2e850], R14 ;  /* 0x02e8500e0f0075a7 */ /* 0x000062000804017f */
[----:B------:R-:W-:Y:S05]  /*19690*/  @!P0 BRA `(.L_x_1451) ;  /* 0x0000000000048947 */ /* 0x000fea0003800000 */
[----:B------:R-:W-:Y:S01]  /*196a0*/  BPT.TRAP 0x1 ;  /* 0x000000040000795c */ /* 0x000fe20000300000 */
.L_x_1451:
[----:B-1----:R-:W-:Y:S05]  /*196b0*/  @P2 BRA `(.L_x_1449) ;  /* 0x0000000000082947 */ /* 0x002fea0003800000 */
[----:B------:R-:W1:Y:S02]  /*196c0*/  SYNCS.PHASECHK.TRANS64.TRYWAIT P2, [R15+URZ+0x2e850], R14 ;  /* 0x02e8500e0f0075a7 */ /* 0x000e64000804017f */
[----:B-1----:R-:W-:Y:S05]  /*196d0*/  @!P2 BRA `(.L_x_1452) ;  /* 0x000001b0003ca947 */ /* 0x002fea0003800000 */
.L_x_1449:
[----:B01---5:R-:W-:Y:S01]  /*196e0*/  VIADD R14, R17, 0x400 ;  /* 0x00000400110e7836 */ /* 0x023fe20000000000 */
[----:B------:R-:W2:Y:S04]  /*196f0*/  LDL R235, [R1+0x14] ;  /* 0x0000140001eb7983 */ /* 0x000ea80000100800 */
[----:B------:R-:W-:Y:S01]  /*19700*/  SHF.R.U32.HI R14, RZ, 0x4, R14 ;  /* 0x00000004ff0e7819 */ /* 0x000fe2000001160e */
[----:B------:R-:W2:Y:S01]  /*19710*/  LDL R231, [R1+0x10] ;  /* 0x0000100001e77983 */ /* 0x000ea20000100800 */
[----:B------:R-:W-:Y:S01]  /*19720*/  IMAD.MOV.U32 R15, RZ, RZ, -0x3ffffff0 ;  /* 0xc0000010ff0f7424 */ /* 0x000fe200078e00ff */
[----:B------:R-:W-:Y:S05]  /*19730*/  WARPSYNC.ALL ;  /* 0x0000000000007948 */ /* 0x000fea0003800000 */
[----:B------:R-:W-:Y:S01]  /*19740*/  LOP3.LUT R14, R14, 0x3fff, RZ, 0xc0, !PT ;  /* 0x00003fff0e0e7812 */ /* 0x000fe200078ec0ff */
[----:B------:R-:W-:Y:S01]  /*19750*/  WARPGROUP.ARRIVE ;  /* 0x00000000000079c5 */ /* 0x000fe20000000000 */
[----:B------:R-:W-:Y:S01]  /*19760*/  R2UR UR7, R15 ;  /* 0x000000000f0772ca */ /* 0x000fe200000e0000 */
[----:B------:R-:W-:Y:S01]  /*19770*/  IMAD.MOV.U32 R21, RZ, RZ, -0x3ffffff0 ;  /* 0xc0000010ff157424 */ /* 0x000fe200078e00ff */
[----:B------:R-:W-:Y:S01]  /*19780*/  LOP3.LUT R14, R14, 0x10000, RZ, 0xfc, !PT ;  /* 0x000100000e0e7812 */ /* 0x000fe200078efcff */
[----:B------:R-:W-:Y:S01]  /*19790*/  ULDC UR5, c[0x0][0x9dc] ;  /* 0x0002770000057ab9 */ /* 0x000fe20000000800 */
[----:B------:R-:W-:Y:S01]  /*197a0*/  LOP3.LUT P2, RZ, R16, 0x100000, RZ, 0xc0, !PT ;  /* 0x0010000010ff7812 */ /* 0x000fe2000784c0ff */
[----:B------:R-:W-:-:S02]  /*197b0*/  ULDC UR4, c[0x0][0x9e0] ;  /* 0x0002780000047ab9 */ /* 0x000fc40000000800 */
[----:B------:R-:W-:-:S05]  /*197c0*/  IMAD R14, R232, 0x700, R14 ;  /* 0x00000700e80e7824 */ /* 0x000fca00078e020e */
[----:B------:R-:W-:-:S13]  /*197d0*/  R2UR UR6, R14 ;  /* 0x000000000e0672ca */ /* 0x000fda00000e0000 */
[----:B------:R-:W-:Y:S01]  /*197e0*/  QGMMA.64x128x32.F32.E4M3.E4M3 R24, R224, gdesc[UR4], R24, gsb0 ;  /* 0x01e00004e0187df3 */ /* 0x000fe20008000818 */
[----:B------:R-:W-:Y:S01]  /*197f0*/  VIADD R20, R14, 0x100 ;  /* 0x000001000e147836 */ /* 0x000fe20000000000 */
[----:B------:R-:W-:-:S04]  /*19800*/  R2UR UR7, R21 ;  /* 0x00000000150772ca */ /* 0x000fc800000e0000 */
[----:B------:R-:W-:Y:S01]  /*19810*/  R2UR UR6, R20 ;  /* 0x00000000140672ca */ /* 0x000fe200000e0000 */
[----:B------:R-:W-:Y:S02]  /*19820*/  VIADD R20, R14, 0x200 ;  /* 0x000002000e147836 */ /* 0x000fe40000000000 */
[----:B------:R-:W-:Y:S01]  /*19830*/  IMAD.MOV.U32 R21, RZ, RZ, -0x3ffffff0 ;  /* 0xc0000010ff157424 */ /* 0x000fe200078e00ff */
[----:B------:R-:W-:Y:S02]  /*19840*/  WARPGROUP.DEPBAR.LE gsb0, 0x0 ;  /* 0x00008000000079c5 */ /* 0x000fe40000010000 */
[----:B------:R-:W-:Y:S01]  /*19850*/  WARPGROUP.ARRIVE ;  /* 0x00000000000079c5 */ /* 0x000fe20000000000 */
[----:B------:R-:W3:Y:S01]  /*19860*/  LDL R225, [R1+0x60] ;  /* 0x0000600001e17983 */ /* 0x000ee20000100800 */
[----:B------:R-:W-:Y:S01]  /*19870*/  IMAD.MOV.U32 R15, RZ, RZ, -0x3ffffff0 ;  /* 0xc0000010ff0f7424 */ /* 0x000fe200078e00ff */
[----:B------:R-:W0:Y:S02]  /*19880*/  LDC R224, c[0x0][0x448] ;  /* 0x00011200ffe07b82 */ /* 0x000e240000000800 */
[----:B------:R-:W3:Y:S02]  /*19890*/  LDL R226, [R1+0x80] ;  /* 0x0000800001e27983 */ /* 0x000ee40000100800 */
[----:B------:R-:W-:Y:S01]  /*198a0*/  QGMMA.64x128x32.F32.E4M3.E4M3 R24, R220, gdesc[UR4], R24, gsb0 ;  /* 0x01e00004dc187df3 */ /* 0x000fe20008000818 */
[----:B------:R-:W-:-:S02]  /*198b0*/  R2UR UR6, R20 ;  /* 0x00000000140672ca */ /* 0x000fc400000e0000 */
[----:B------:R-:W-:Y:S01]  /*198c0*/  R2UR UR7, R21 ;  /* 0x00000000150772ca */ /* 0x000fe200000e0000 */
[----:B------:R-:W-:Y:S01]  /*198d0*/  VIADD R20, R14, 0x300 ;  /* 0x000003000e147836 */ /* 0x000fe20000000000 */
[----:B------:R-:W4:Y:S01]  /*198e0*/  LDL R227, [R1+0x6c] ;  /* 0x00006c0001e37983 */ /* 0x000f220000100800 */
[----:B------:R-:W-:Y:S01]  /*198f0*/  IMAD.MOV.U32 R21, RZ, RZ, -0x3ffffff0 ;  /* 0xc0000010ff157424 */ /* 0x000fe200078e00ff */
[----:B0-----:R-:W-:Y:S01]  /*19900*/  ISETP.NE.AND P3, PT, R224, 0x1, PT ;  /* 0x00000001e000780c */ /* 0x001fe20003f65270 */
        /* <DEDUP_REMOVED lines=11> */
[C---:B------:R-:W-:Y:S01]  /*199c0*/  VIADD R20, R14.reuse, 0x500 ;  /* 0x000005000e147836 */ /* 0x040fe20000000000 */
[----:B------:R-:W-:Y:S01]  /*199d0*/  R2UR UR7, R21 ;  /* 0x00000000150772ca */ /* 0x000fe200000e0000 */
[----:B------:R-:W-:Y:S02]  /*199e0*/  IMAD.MOV.U32 R21, RZ, RZ, -0x3ffffff0 ;  /* 0xc0000010ff157424 */ /* 0x000fe400078e00ff */
[----:B------:R-:W-:Y:S01]  /*199f0*/  VIADD R14, R14, 0x600 ;  /* 0x000006000e0e7836 */ /* 0x000fe20000000000 */
[----:B------:R-:W-:Y:S02]  /*19a00*/  WARPGROUP.DEPBAR.LE gsb0, 0x0 ;  /* 0x00008000000079c5 */ /* 0x000fe40000010000 */
[----:B------:R-:W-:-:S07]  /*19a10*/  WARPGROUP.ARRIVE ;  /* 0x00000000000079c5 */ /* 0x000fce0000000000 */
[----:B------:R-:W-:Y:S01]  /*19a20*/  QGMMA.64x128x32.F32.E4M3.E4M3 R24, R208, gdesc[UR4], R24, gsb0 ;  /* 0x01e00004d0187df3 */ /* 0x000fe20008000818 */
[----:B------:R-:W-:Y:S02]  /*19a30*/  R2UR UR6, R20 ;  /* 0x00000000140672ca */ /* 0x000fe400000e0000 */
[----:B------:R-:W-:Y:S01]  /*19a40*/  R2UR UR7, R21 ;  /* 0x00000000150772ca */ /* 0x000fe200000e0000 */
[----:B------:R-:W0:Y:S01]  /*19a50*/  @P3 LDC R20, c[0x0][0x44c] ;  /* 0x00011300ff143b82 */ /* 0x000e220000000800 */
[----:B------:R-:W-:Y:S01]  /*19a60*/  @!P1 IMAD R21, R13, 0x8, R17 ;  /* 0x000000080d159824 */ /* 0x000fe200078e0211 */
[----:B------:R-:W-:Y:S02]  /*19a70*/  WARPGROUP.DEPBAR.LE gsb0, 0x0 ;  /* 0x00008000000079c5 */ /* 0x000fe40000010000 */
[----:B------:R-:W-:-:S08]  /*19a80*/  WARPGROUP.ARRIVE ;  /* 0x00000000000079c5 */ /* 0x000fd00000000000 */
[----:B------:R-:W-:Y:S01]  /*19a90*/  QGMMA.64x128x32.F32.E4M3.E4M3 R24, R204, gdesc[UR4], R24, gsb0 ;  /* 0x01e00004cc187df3 */ /* 0x000fe20008000818 */
[----:B------:R-:W-:Y:S02]  /*19aa0*/  R2UR UR6, R14 ;  /* 0x000000000e0672ca */ /* 0x000fe400000e0000 */
[----:B------:R-:W-:Y:S01]  /*19ab0*/  R2UR UR7, R15 ;  /* 0x000000000f0772ca */ /* 0x000fe200000e0000 */
[----:B---3--:R-:W-:Y:S01]  /*19ac0*/  IMAD.IADD R15, R226, 0x1, R225 ;  /* 0x00000001e20f7824 */ /* 0x008fe200078e02e1 */
[----:B------:R-:W1:Y:S01]  /*19ad0*/  @P3 LDC R14, c[0x0][0x450] ;  /* 0x00011400ff0e3b82 */ /* 0x000e620000000800 */
[----:B------:R-:W3:Y:S02]  /*19ae0*/  S2R R226, SR_TID.X ;  /* 0x0000000000e27919 */ /* 0x000ee40000002100 */
[----:B0-----:R-:W-:-:S05]  /*19af0*/  @P3 IMAD.HI.U32 R20, R15, R20, RZ ;  /* 0x000000140f143227 */ /* 0x001fca00078e00ff */
[----:B-1----:R-:W-:Y:S01]  /*19b00*/  @P3 SHF.R.U32.HI R15, RZ, R14, R20 ;  /* 0x0000000eff0f3219 */ /* 0x002fe20000011614 */
[----:B------:R-:W-:-:S05]  /*19b10*/  @!P1 VIADD R20, R21, 0x2e840 ;  /* 0x0002e84015149836 */ /* 0x000fca0000000000 */
[----:B------:R-:W-:Y:S02]  /*19b20*/  @!P1 PRMT R20, RZ, 0x654, R20 ;  /* 0x00000654ff149816 */ /* 0x000fe40000000014 */
[----:B---3--:R-:W-:-:S04]  /*19b30*/  SHF.R.U32.HI R226, RZ, 0x7, R226 ;  /* 0x00000007ffe27819 */ /* 0x008fc800000116e2 */
[----:B------:R-:W-:Y:S01]  /*19b40*/  IADD3 R14, -R226, 0xb, RZ ;  /* 0x0000000be20e7810 */ /* 0x000fe20007ffe1ff */
[----:B------:R-:W-:Y:S02]  /*19b50*/  WARPGROUP.DEPBAR.LE gsb0, 0x0 ;  /* 0x00008000000079c5 */ /* 0x000fe40000010000 */
[----:B------:R-:W-:Y:S01]  /*19b60*/  WARPGROUP.ARRIVE ;  /* 0x00000000000079c5 */ /* 0x000fe20000000000 */
[----:B------:R-:W0:Y:S05]  /*19b70*/  SHFL.IDX PT, R206, R15, RZ, 0x1c1f ;  /* 0x001c1fff0fce7589 */ /* 0x000e2a00000e0000 */
[----:B------:R-:W-:Y:S03]  /*19b80*/  QGMMA.64x128x32.F32.E4M3.E4M3 R24, R200, gdesc[UR4], R24, gsb0 ;  /* 0x01e00004c8187df3 */ /* 0x000fe60008000818 */
[----:B------:R-:W-:-:S02]  /*19b90*/  WARPGROUP.DEPBAR.LE gsb0, 0x0 ;  /* 0x00008000000079c5 */ /* 0x000fc40000010000 */
[----:B------:R-:W-:Y:S01]  /*19ba0*/  IMAD R200, R12, -0xe0, RZ ;  /* 0xffffff200cc87824 */ /* 0x000fe200078e02ff */
[----:B------:R1:W-:Y:S06]  /*19bb0*/  BAR.ARV R14, 0x100 ;  /* 0x0004000e0000751d */ /* 0x0003ec0000002000 */
[----:B------:R-:W-:Y:S01]  /*19bc0*/  VIADD R203, R200, 0x1 ;  /* 0x00000001c8cb7836 */ /* 0x000fe20000000000 */
[----:B------:R3:W-:Y:S01]  /*19bd0*/  @!P1 SYNCS.ARRIVE.TRANS64.RED.A1T0 RZ, [R20+URZ], RZ ;  /* 0x000000ff14ff99a7 */ /* 0x0007e2000810043f */
[----:B-1----:R-:W-:Y:S02]  /*19be0*/  IMAD.U32 R14, RZ, RZ, UR5 ;  /* 0x00000005ff0e7e24 */ /* 0x002fe4000f8e00ff */
[----:B----4-:R-:W-:-:S05]  /*19bf0*/  IMAD R203, R227, -0x2, R203 ;  /* 0xfffffffee3cb7824 */ /* 0x010fca00078e02cb */
[----:B--2---:R-:W-:Y:S01]  /*19c00*/  IADD3 R202, -R231, R203, R235 ;  /* 0x000000cbe7ca7210 */ /* 0x004fe20007ffe1eb */
[----:B------:R-:W-:Y:S01]  /*19c10*/  VIADD R203, R203, 0xffffffff ;  /* 0xffffffffcbcb7836 */ /* 0x000fe20000000000 */
[----:B---3--:R-:W-:-:S03]  /*19c20*/  LOP3.LUT R20, RZ, R14, RZ, 0x33, !PT ;  /* 0x0000000eff147212 */ /* 0x008fc600078e33ff */
[----:B------:R-:W-:Y:S02]  /*19c30*/  VIADD R201, R202, UR4 ;  /* 0x00000004cac97c36 */ /* 0x000fe40008000000 */
[----:B------:R-:W-:Y:S02]  /*19c40*/  IMAD.IADD R202, R20, 0x1, R202 ;  /* 0x0000000114ca7824 */ /* 0x000fe400078e02ca */
[--C-:B0-----:R-:W-:Y:S02]  /*19c50*/  IMAD.IADD R204, R201, 0x1, R206.reuse ;  /* 0x00000001c9cc7824 */ /* 0x101fe400078e02ce */
[----:B------:R-:W-:Y:S01]  /*19c60*/  IMAD.IADD R205, R202, 0x1, R206 ;  /* 0x00000001cacd7824 */ /* 0x000fe200078e02ce */
[----:B------:R-:W-:Y:S06]  /*19c70*/  @!P2 BRA `(.L_x_1453) ;  /* 0x00000000005ca947 */ /* 0x000fec0003800000 */
[----:B------:R-:W-:Y:S01]  /*19c80*/  IADD3 R206, -R231, R235, R206 ;  /* 0x000000ebe7ce7210 */ /* 0x000fe20007ffe1ce */
[----:B------:R-:W-:Y:S03]  /*19c90*/  BSSY B0, `(.L_x_1454) ;  /* 0x0000012000007945 */ /* 0x000fe60003800000 */
[----:B------:R-:W-:-:S13]  /*19ca0*/  ISETP.GT.AND P2, PT, R206, -0x1, PT ;  /* 0xffffffffce00780c */ /* 0x000fda0003f44270 */
[----:B------:R-:W-:Y:S05]  /*19cb0*/  @P2 BRA `(.L_x_1455) ;  /* 0x0000000000242947 */ /* 0x000fea0003800000 */
[----:B------:R-:W-:Y:S01]  /*19cc0*/  ULDC UR4, c[0x0][0x9e4] ;  /* 0x0002790000047ab9 */ /* 0x000fe20000000800 */
[----:B------:R-:W-:Y:S01]  /*19cd0*/  LOP3.LUT R206, RZ, R206, RZ, 0x33, !PT ;  /* 0x000000ceffce7212 */ /* 0x000fe200078e33ff */
[----:B------:R-:W-:-:S05]  /*19ce0*/  IMAD.U32 R207, RZ, RZ, UR4 ;  /* 0x00000004ffcf7e24 */ /* 0x000fca000f8e00ff */
[----:B------:R-:W-:-:S13]  /*19cf0*/  ISETP.NE.AND P2, PT, R207, 0x1, PT ;  /* 0x00000001cf00780c */ /* 0x000fda0003f45270 */
[----:B------:R-:W0:Y:S02]  /*19d00*/  @P2 LDC.64 R20, c[0x0][0x9e8] ;  /* 0x00027a00ff142b82 */ /* 0x000e240000000a00 */
[----:B0-----:R-:W-:-:S05]  /*19d10*/  @P2 IMAD.HI.U32 R20, R206, R20, RZ ;  /* 0x00000014ce142227 */ /* 0x001fca00078e00ff */
[----:B------:R-:W-:-:S04]  /*19d20*/  @P2 SHF.R.U32.HI R206, RZ, R21, R20 ;  /* 0x00000015ffce2219 */ /* 0x000fc80000011614 */
[----:B------:R-:W-:Y:S01]  /*19d30*/  LOP3.LUT R206, RZ, R206, RZ, 0x33, !PT ;  /* 0x000000ceffce7212 */ /* 0x000fe200078e33ff */
[----:B------:R-:W-:Y:S06]  /*19d40*/  BRA `(.L_x_1456) ;  /* 0x0000000000187947 */ /* 0x000fec0003800000 */
.L_x_1455:
[----:B------:R-:W-:Y:S02]  /*19d50*/  ULDC UR4, c[0x0][0x9e4] ;  /* 0x0002790000047ab9 */ /* 0x000fe40000000800 */
[----:B------:R-:W-:-:S05]  /*19d60*/  IMAD.U32 R207, RZ, RZ, UR4 ;  /* 0x00000004ffcf7e24 */ /* 0x000fca000f8e00ff */
[----:B------:R-:W-:-:S13]  /*19d70*/  ISETP.NE.AND P2, PT, R207, 0x1, PT ;  /* 0x00000001cf00780c */ /* 0x000fda0003f45270 */
[----:B------:R-:W0:Y:S02]  /*19d80*/  @P2 LDC.64 R20, c[0x0][0x9e8] ;  /* 0x00027a00ff142b82 */ /* 0x000e240000000a00 */
[----:B0-----:R-:W-:-:S05]  /*19d90*/  @P2 IMAD.HI.U32 R20, R206, R20, RZ ;  /* 0x00000014ce142227 */ /* 0x001fca00078e00ff */
[----:B------:R-:W-:-:S07]  /*19da0*/  @P2 SHF.R.U32.HI R206, RZ, R21, R20 ;  /* 0x00000015ffce2219 */ /* 0x000fce0000011614 */
.L_x_1456:
[----:B------:R-:W-:Y:S05]  /*19db0*/  BSYNC B0 ;  /* 0x0000000000007941 */ /* 0x000fea0003800000 */
.L_x_1454:
[----:B------:R-:W-:-:S05]  /*19dc0*/  IMAD R206, R206, R207, R203 ;  /* 0x000000cfcece7224 */ /* 0x000fca00078e02cb */
[----:B------:R-:W-:Y:S02]  /*19dd0*/  VIMNMX R205, R205, R206, !PT ;  /* 0x000000cecdcd7248 */ /* 0x000fe40007fe0100 */
[----:B------:R-:W-:-:S07]  /*19de0*/  VIADDMNMX R204, R206, R207, R204, PT ;  /* 0x000000cfcecc7246 */ /* 0x000fce00038001cc */
.L_x_1453:
[----:B------:R-:W2:Y:S01]  /*19df0*/  LDL.LU R206, [R1] ;  /* 0x0000000001ce7983 */ /* 0x000ea20000300800 */
[----:B------:R-:W-:Y:S02]  /*19e00*/  ISETP.GE.AND P2, PT, R200, 0x2, PT ;  /* 0x00000002c800780c */ /* 0x000fe40003f46270 */
[----:B------:R-:W-:Y:S01]  /*19e10*/  LOP3.LUT R16, R16, 0xffffdfff, RZ, 0xc0, !PT ;  /* 0xffffdfff10107812 */ /* 0x000fe200078ec0ff */
[----:B------:R-:W0:Y:S01]  /*19e20*/  SHFL.IDX PT, R15, R15, 0x1, 0x1c1f ;  /* 0x003c1f000f0f7f89 */ /* 0x000e2200000e0000 */
[C---:B------:R-:W-:Y:S02]  /*19e30*/  ISETP.GE.AND P3, PT, R200.reuse, 0x9, PT ;  /* 0x00000009c800780c */ /* 0x040fe40003f66270 */
[----:B------:R-:W-:-:S07]  /*19e40*/  ISETP.GE.AND P4, PT, R200, 0x22, PT ;  /* 0x00000022c800780c */ /* 0x000fce0003f86270 */
[----:B------:R-:W-:Y:S02]  /*19e50*/  @P2 LOP3.LUT R16, R16, 0x2000, RZ, 0xfc, !PT ;  /* 0x0000200010102812 */ /* 0x000fe400078efcff */
[----:B------:R-:W-:Y:S02]  /*19e60*/  ISETP.GT.AND P2, PT, R205, 0x1, !P2 ;  /* 0x00000001cd00780c */ /* 0x000fe40005744270 */
[----:B------:R-:W-:Y:S02]  /*19e70*/  LOP3.LUT R16, R16, 0xffffbfff, RZ, 0xc0, !PT ;  /* 0xffffbfff10107812 */ /* 0x000fe400078ec0ff */
[----:B------:R-:W-:Y:S02]  /*19e80*/  ISETP.LT.OR P2, PT, R204, 0x2, P2 ;  /* 0x00000002cc00780c */ /* 0x000fe40001741670 */
[----:B------:R-:W-:Y:S02]  /*19e90*/  @P3 LOP3.LUT R16, R16, 0x4000, RZ, 0xfc, !PT ;  /* 0x0000400010103812 */ /* 0x000fe400078efcff */
[----:B------:R-:W-:-:S02]  /*19ea0*/  FSEL R185, R185, -INF , !P2 ;  /* 0xff800000b9b97808 */ /* 0x000fc40005000000 */
[----:B------:R-:W-:Y:S02]  /*19eb0*/  ISETP.GT.AND P2, PT, R205, 0x8, !P3 ;  /* 0x00000008cd00780c */ /* 0x000fe40005f44270 */
[----:B------:R-:W-:Y:S01]  /*19ec0*/  ISETP.GE.AND P3, PT, R200, 0xa, PT ;  /* 0x0000000ac800780c */ /* 0x000fe20003f66270 */
[--C-:B0-----:R-:W-:Y:S01]  /*19ed0*/  IMAD.IADD R201, R201, 0x1, R15.reuse ;  /* 0x00000001c9c97824 */ /* 0x101fe200078e020f */
[----:B------:R-:W-:Y:S01]  /*19ee0*/  ISETP.LT.OR P2, PT, R204, 0x9, P2 ;  /* 0x00000009cc00780c */ /* 0x000fe20001741670 */
[----:B------:R-:W-:Y:S01]  /*19ef0*/  IMAD.IADD R202, R202, 0x1, R15 ;  /* 0x00000001caca7824 */ /* 0x000fe200078e020f */
[----:B------:R-:W-:Y:S02]  /*19f00*/  LOP3.LUT R16, R16, 0xffff7fff, RZ, 0xc0, !PT ;  /* 0xffff7fff10107812 */ /* 0x000fe400078ec0ff */
        /* <DEDUP_REMOVED lines=18> */
[----:B------:R-:W-:Y:S02]  /*1a030*/  LOP3.LUT R16, R16, 0xfffbffff, RZ, 0xc0, !PT ;  /* 0xfffbffff10107812 */ /* 0x000fe400078ec0ff */
        /* <DEDUP_REMOVED lines=15> */
[----:B------:R-:W-:-:S04]  /*1a130*/  ISETP.GT.AND P3, PT, R205, 0x21, !P4 ;  /* 0x00000021cd00780c */ /* 0x000fc80006764270 */
[----:B------:R-:W-:-:S04]  /*1a140*/  ISETP.LT.OR P3, PT, R204, 0x22, P3 ;  /* 0x00000022cc00780c */ /* 0x000fc80001f61670 */
[----:B------:R-:W-:Y:S02]  /*1a150*/  FSEL R169, R169, -INF , !P3 ;  /* 0xff800000a9a97808 */ /* 0x000fe40005800000 */
[----:B--2---:R-:W-:-:S04]  /*1a160*/  LOP3.LUT R206, R206, 0xfffffffd, RZ, 0xc0, !PT ;  /* 0xfffffffdcece7812 */ /* 0x004fc800078ec0ff */
        /* <DEDUP_REMOVED lines=268> */
[----:B------:R-:W-:-:S03]  /*1b230*/  ISETP.GT.AND P6, PT, R205, RZ, !P6 ;  /* 0x000000ffcd00720c */ /* 0x000fc600077c4270 */
[----:B------:R0:W-:Y:S01]  /*1b240*/  STL [R1], R206 ;  /* 0x000000ce01007387 */ /* 0x0001e20000100800 */
[----:B------:R-:W-:-:S04]  /*1b250*/  ISETP.LT.OR P6, PT, R204, 0x1, P6 ;  /* 0x00000001cc00780c */ /* 0x000fc800037c1670 */
[----:B------:R-:W-:Y:S02]  /*1b260*/  FSEL R184, R184, -INF , !P6 ;  /* 0xff800000b8b87808 */ /* 0x000fe40007000000 */
[----:B------:R-:W-:-:S13]  /*1b270*/  ISETP.GE.AND P6, PT, R200, 0xda, PT ;  /* 0x000000dac800780c */ /* 0x000fda0003fc6270 */
[----:B------:R-:W-:Y:S02]  /*1b280*/  @P6 LOP3.LUT R16, R16, 0x1000, RZ, 0xfc, !PT ;  /* 0x0000100010106812 */ /* 0x000fe400078efcff */
[----:B------:R-:W-:-:S04]  /*1b290*/  ISETP.GT.AND P6, PT, R205, 0xd9, !P6 ;  /* 0x000000d9cd00780c */ /* 0x000fc800077c4270 */
[----:B------:R-:W-:-:S04]  /*1b2a0*/  ISETP.LT.OR P6, PT, R204, 0xda, P6 ;  /* 0x000000dacc00780c */ /* 0x000fc800037c1670 */
[----:B------:R-:W-:Y:S02]  /*1b2b0*/  FSEL R101, R101, -INF , !P6 ;  /* 0xff80000065657808 */ /* 0x000fe40007000000 */
[----:B------:R-:W-:-:S13]  /*1b2c0*/  LOP3.LUT P6, RZ, R16, 0x100000, RZ, 0xc0, !PT ;  /* 0x0010000010ff7812 */ /* 0x000fda00078cc0ff */
[----:B0-----:R-:W-:Y:S05]  /*1b2d0*/  @!P6 BRA `(.L_x_1457) ;  /* 0x00000000005ce947 */ /* 0x001fea0003800000 */
        /* <DEDUP_REMOVED lines=13> */
.L_x_1459:
[----:B------:R-:W-:Y:S02]  /*1b3b0*/  ULDC UR4, c[0x0][0x9e4] ;  /* 0x0002790000047ab9 */ /* 0x000fe40000000800 */
[----:B------:R-:W-:-:S05]  /*1b3c0*/  IMAD.U32 R200, RZ, RZ, UR4 ;  /* 0x00000004ffc87e24 */ /* 0x000fca000f8e00ff */
[----:B------:R-:W-:-:S13]  /*1b3d0*/  ISETP.NE.AND P6, PT, R200, 0x1, PT ;  /* 0x00000001c800780c */ /* 0x000fda0003fc5270 */
[----:B------:R-:W0:Y:S02]  /*1b3e0*/  @P6 LDC.64 R20, c[0x0][0x9e8] ;  /* 0x00027a00ff146b82 */ /* 0x000e240000000a00 */
[----:B0-----:R-:W-:-:S05]  /*1b3f0*/  @P6 IMAD.HI.U32 R20, R15, R20, RZ ;  /* 0x000000140f146227 */ /* 0x001fca00078e00ff */
[----:B------:R-:W-:-:S07]  /*1b400*/  @P6 SHF.R.U32.HI R15, RZ, R21, R20 ;  /* 0x00000015ff0f6219 */ /* 0x000fce0000011614 */
.L_x_1460:
[----:B------:R-:W-:Y:S05]  /*1b410*/  BSYNC B0 ;  /* 0x0000000000007941 */ /* 0x000fea0003800000 */
.L_x_1458:
[----:B------:R-:W-:-:S05]  /*1b420*/  IMAD R15, R15, R200, R203 ;  /* 0x000000c80f0f7224 */ /* 0x000fca00078e02cb */
[----:B------:R-:W-:Y:S02]  /*1b430*/  VIADDMNMX R201, R15, R200, R201, PT ;  /* 0x000000c80fc97246 */ /* 0x000fe400038001c9 */
[----:B------:R-:W-:-:S07]  /*1b440*/  VIMNMX R202, R202, R15, !PT ;  /* 0x0000000fcaca7248 */ /* 0x000fce0007fe0100 */
.L_x_1457:
[----:B------:R-:W-:Y:S01]  /*1b450*/  ISETP.GT.AND P2, PT, R202, 0x20, !P2 ;  /* 0x00000020ca00780c */ /* 0x000fe20005744270 */
[----:B------:R-:W2:Y:S01]  /*1b460*/  LDL.LU R203, [R1+0x4] ;  /* 0x0000040001cb7983 */ /* 0x000ea20000300800 */
        /* <DEDUP_REMOVED lines=112> */
[----:B------:R-:W-:Y:S02]  /*1bb70*/  FMNMX.FTZ R15, R184, R3, !PT ;  /* 0x00000003b80f7209 */ /* 0x000fe40007810000 */
[----:B------:R-:W-:Y:S02]  /*1bb80*/  ISETP.LT.OR P2, PT, R201, 0x91, P2 ;  /* 0x00000091c900780c */ /* 0x000fe40001741670 */
[----:B------:R-:W-:Y:S02]  /*1bb90*/  LOP3.LUT P6, RZ, R206, 0x10, RZ, 0xc0, !PT ;  /* 0x00000010ceff7812 */ /* 0x000fe400078cc0ff */
[----:B------:R-:W-:-:S02]  /*1bba0*/  FSEL R130, R130, -INF , !P2 ;  /* 0xff80000082827808 */ /* 0x000fc40005000000 */
[----:B------:R-:W-:-:S04]  /*1bbb0*/  LOP3.LUT P2, RZ, R206, 0x4000, RZ, 0xc0, !PT ;  /* 0x00004000ceff7812 */ /* 0x000fc8000784c0ff */
        /* <DEDUP_REMOVED lines=26> */
[----:B------:R-:W-:Y:S02]  /*1bd60*/  FMNMX.FTZ R15, R176, R15, !PT ;  /* 0x0000000fb00f7209 */ /* 0x000fe40007810000 */
        /* <DEDUP_REMOVED lines=28> */
[----:B------:R-:W-:Y:S02]  /*1bf30*/  FMNMX.FTZ R15, R137, R15, !PT ;  /* 0x0000000f890f7209 */ /* 0x000fe40007810000 */
        /* <DEDUP_REMOVED lines=26> */
[----:B------:R-:W-:Y:S02]  /*1c0e0*/  FMNMX.FTZ R15, R129, R15, !PT ;  /* 0x0000000f810f7209 */ /* 0x000fe40007810000 */
        /* <DEDUP_REMOVED lines=28> */
[----:B------:R-:W-:Y:S02]  /*1c2b0*/  FMNMX.FTZ R15, R92, R15, !PT ;  /* 0x0000000f5c0f7209 */ /* 0x000fe40007810000 */
        /* <DEDUP_REMOVED lines=12> */
[----:B------:R-:W-:Y:S01]  /*1c380*/  LOP3.LUT P6, RZ, R16, 0x100, RZ, 0xc0, !PT ;  /* 0x0000010010ff7812 */ /* 0x000fe200078cc0ff */
[----:B------:R-:W0:Y:S01]  /*1c390*/  SHFL.BFLY PT, R20, R15, 0x2, 0x1f ;  /* 0x0c401f000f147f89 */ /* 0x000e2200000e0000 */
[----:B------:R-:W-:-:S02]  /*1c3a0*/  FSEL R199, R199, -INF , !P2 ;  /* 0xff800000c7c77808 */ /* 0x000fc40005000000 */
[----:B------:R-:W-:-:S04]  /*1c3b0*/  LOP3.LUT P2, RZ, R16, 0x800, RZ, 0xc0, !PT ;  /* 0x0000080010ff7812 */ /* 0x000fc8000784c0ff */
[----:B------:R-:W-:-:S04]  /*1c3c0*/  ISETP.GT.AND P2, PT, R202, 0xc0, !P2 ;  /* 0x000000c0ca00780c */ /* 0x000fc80005744270 */
[----:B------:R-:W-:-:S04]  /*1c3d0*/  ISETP.LT.OR P2, PT, R201, 0xc1, P2 ;  /* 0x000000c1c900780c */ /* 0x000fc80001741670 */
[----:B------:R-:W-:Y:S02]  /*1c3e0*/  FSEL R90, R90, -INF , !P2 ;  /* 0xff8000005a5a7808 */ /* 0x000fe40005000000 */
[----:B------:R-:W-:-:S04]  /*1c3f0*/  LOP3.LUT P2, RZ, R16, 0x400, RZ, 0xc0, !PT ;  /* 0x0000040010ff7812 */ /* 0x000fc8000784c0ff */
[----:B------:R-:W-:Y:S02]  /*1c400*/  ISETP.GT.AND P2, PT, R202, 0xc1, !P2 ;  /* 0x000000c1ca00780c */ /* 0x000fe40005744270 */
[----:B0-----:R-:W-:Y:S02]  /*1c410*/  FMNMX.FTZ R15, R15, R20, !PT ;  /* 0x000000140f0f7209 */ /* 0x001fe40007810000 */
[----:B------:R-:W-:-:S04]  /*1c420*/  ISETP.LT.OR P2, PT, R201, 0xc2, P2 ;  /* 0x000000c2c900780c */ /* 0x000fc80001741670 */
[----:B------:R-:W-:Y:S01]  /*1c430*/  FSEL R91, R91, -INF , !P2 ;  /* 0xff8000005b5b7808 */ /* 0x000fe20005000000 */
[----:B------:R-:W0:Y:S01]  /*1c440*/  SHFL.BFLY PT, R20, R15, 0x1, 0x1f ;  /* 0x0c201f000f147f89 */ /* 0x000e2200000e0000 */
        /* <DEDUP_REMOVED lines=9> */
[----:B0-----:R-:W-:Y:S02]  /*1c4e0*/  FMNMX.FTZ R15, R15, R20, !PT ;  /* 0x000000140f0f7209 */ /* 0x001fe40007810000 */
[----:B------:R-:W-:-:S03]  /*1c4f0*/  ISETP.LT.OR P2, PT, R201, 0x1, P2 ;  /* 0x00000001c900780c */ /* 0x000fc60001741670 */
[----:B------:R-:W-:Y:S01]  /*1c500*/  FFMA.FTZ R21, R2, R15, -8 ;  /* 0xc100000002157423 */ /* 0x000fe2000001000f */
[----:B------:R-:W-:Y:S02]  /*1c510*/  FSEL R186, R186, -INF , !P2 ;  /* 0xff800000baba7808 */ /* 0x000fe40005000000 */
[----:B------:R-:W-:-:S04]  /*1c520*/  FSETP.NEU.FTZ.AND P2, PT, R15, -INF , PT ;  /* 0xff8000000f00780b */ /* 0x000fc80003f5d000 */
[----:B------:R-:W-:-:S05]  /*1c530*/  FSEL R21, R21, RZ, P2 ;  /* 0x000000ff15157208 */ /* 0x000fca0001000000 */
        /* <DEDUP_REMOVED lines=8> */
[----:B------:R-:W-:-:S04]  /*1c5c0*/  FMNMX.FTZ R197, R186, R0, !PT ;  /* 0x00000000bac57209 */ /* 0x000fc80007810000 */
        /* <DEDUP_REMOVED lines=47> */
[----:B------:R-:W-:Y:S02]  /*1c8c0*/  FMNMX.FTZ R197, R90, R197, !PT ;  /* 0x000000c55ac57209 */ /* 0x000fe40007810000 */
[C---:B------:R-:W-:Y:S02]  /*1c8d0*/  ISETP.GT.AND P3, PT, R202.reuse, 0xd0, !P3 ;  /* 0x000000d0ca00780c */ /* 0x040fe40005f64270 */
[----:B------:R-:W-:Y:S02]  /*1c8e0*/  FMNMX.FTZ R197, R91, R197, !PT ;  /* 0x000000c55bc57209 */ /* 0x000fe40007810000 */
[----:B------:R-:W-:Y:S02]  /*1c8f0*/  ISETP.LT.OR P3, PT, R201, 0xd1, P3 ;  /* 0x000000d1c900780c */ /* 0x000fe40001f61670 */
[----:B------:R-:W-:Y:S02]  /*1c900*/  ISETP.GT.AND P4, PT, R202, 0xd1, !P4 ;  /* 0x000000d1ca00780c */ /* 0x000fe40006784270 */
[----:B------:R-:W-:-:S02]  /*1c910*/  FMNMX.FTZ R197, R94, R197, !PT ;  /* 0x000000c55ec57209 */ /* 0x000fc40007810000 */
[----:B------:R-:W-:Y:S02]  /*1c920*/  FSEL R98, R98, -INF , !P3 ;  /* 0xff80000062627808 */ /* 0x000fe40005800000 */
[----:B------:R-:W-:Y:S02]  /*1c930*/  ISETP.LT.OR P4, PT, R201, 0xd2, P4 ;  /* 0x000000d2c900780c */ /* 0x000fe40002781670 */
[----:B------:R-:W-:Y:S02]  /*1c940*/  ISETP.GT.AND P5, PT, R202, 0xd8, !P5 ;  /* 0x000000d8ca00780c */ /* 0x000fe40006fa4270 */
[----:B------:R-:W-:Y:S02]  /*1c950*/  LOP3.LUT P6, RZ, R16, 0x1000, RZ, 0xc0, !PT ;  /* 0x0000100010ff7812 */ /* 0x000fe400078cc0ff */
[----:B------:R-:W-:Y:S02]  /*1c960*/  FMNMX.FTZ R197, R95, R197, !PT ;  /* 0x000000c55fc57209 */ /* 0x000fe40007810000 */
[----:B------:R-:W-:-:S02]  /*1c970*/  FSEL R99, R99, -INF , !P4 ;  /* 0xff80000063637808 */ /* 0x000fc40006000000 */
[C---:B------:R-:W-:Y:S02]  /*1c980*/  ISETP.LT.OR P5, PT, R201.reuse, 0xd9, P5 ;  /* 0x000000d9c900780c */ /* 0x040fe40002fa1670 */
[----:B------:R-:W-:Y:S02]  /*1c990*/  ISETP.GT.AND P3, PT, R202, 0xd9, !P6 ;  /* 0x000000d9ca00780c */ /* 0x000fe40007764270 */
[----:B------:R-:W-:Y:S02]  /*1c9a0*/  FMNMX.FTZ R197, R98, R197, !PT ;  /* 0x000000c562c57209 */ /* 0x000fe40007810000 */
[----:B------:R-:W-:Y:S02]  /*1c9b0*/  FSEL R102, R102, -INF , !P5 ;  /* 0xff80000066667808 */ /* 0x000fe40006800000 */
[----:B------:R-:W-:Y:S02]  /*1c9c0*/  ISETP.LT.OR P3, PT, R201, 0xda, P3 ;  /* 0x000000dac900780c */ /* 0x000fe40001f61670 */
[----:B------:R-:W-:-:S02]  /*1c9d0*/  FMNMX.FTZ R197, R99, R197, !PT ;  /* 0x000000c563c57209 */ /* 0x000fc40007810000 */
[----:B------:R-:W-:Y:S02]  /*1c9e0*/  FSEL R103, R103, -INF , !P3 ;  /* 0xff80000067677808 */ /* 0x000fe40005800000 */
[----:B------:R-:W-:-:S04]  /*1c9f0*/  FMNMX.FTZ R197, R102, R197, !PT ;  /* 0x000000c566c57209 */ /* 0x000fc80007810000 */
[----:B------:R-:W-:-:S05]  /*1ca00*/  FMNMX.FTZ R197, R103, R197, !PT ;  /* 0x000000c567c57209 */ /* 0x000fca0007810000 */
[----:B------:R-:W0:Y:S02]  /*1ca10*/  SHFL.BFLY PT, R200, R197, 0x2, 0x1f ;  /* 0x0c401f00c5c87f89 */ /* 0x000e2400000e0000 */
[----:B0-----:R-:W-:-:S05]  /*1ca20*/  FMNMX.FTZ R200, R197, R200, !PT ;  /* 0x000000c8c5c87209 */ /* 0x001fca0007810000 */
[----:B------:R-:W0:Y:S01]  /*1ca30*/  SHFL.BFLY PT, R197, R200, 0x1, 0x1f ;  /* 0x0c201f00c8c57f89 */ /* 0x000e2200000e0000 */
        /* <DEDUP_REMOVED lines=47> */
[----:B------:R-:W-:Y:S01]  /*1cd30*/  FFMA.FTZ R101, R2, R101, -R21 ;  /* 0x0000006502657223 */ /* 0x000fe20000010815 */
[----:B0-----:R-:W-:-:S02]  /*1cd40*/  FMNMX.FTZ R21, R200, R197, !PT ;  /* 0x000000c5c8157209 */ /* 0x001fc40007810000 */
[----:B------:R-:W-:-:S05]  /*1cd50*/  FSEL R197, R15, RZ, P2 ;  /* 0x000000ff0fc57208 */ /* 0x000fca0001000000 */
[----:B------:R-:W-:-:S04]  /*1cd60*/  FADD.FTZ R3, -R197, R3 ;  /* 0x00000003c5037221 */ /* 0x000fc80000010100 */
[C---:B------:R-:W-:Y:S01]  /*1cd70*/  FMUL.FTZ R3, R2.reuse, R3 ;  /* 0x0000000302037220 */ /* 0x040fe20000410000 */
[----:B------:R-:W-:-:S01]  /*1cd80*/  FFMA.FTZ R197, R2, R21, -8 ;  /* 0xc100000002c57423 */ /* 0x000fc20000010015 */
[----:B------:R-:W-:Y:S01]  /*1cd90*/  MUFU.EX2 R20, R20 ;  /* 0x0000001400147308 */ /* 0x000fe20000000800 */
[----:B------:R-:W-:-:S07]  /*1cda0*/  FSETP.NEU.FTZ.AND P2, PT, R21, -INF , PT ;  /* 0xff8000001500780b */ /* 0x000fce0003f5d000 */
[----:B------:R-:W2:Y:S01]  /*1cdb0*/  MUFU.EX2 R3, R3 ;  /* 0x0000000300037308 */ /* 0x000ea20000000800 */
[----:B------:R-:W-:-:S07]  /*1cdc0*/  FSEL R197, R197, RZ, P2 ;  /* 0x000000ffc5c57208 */ /* 0x000fce0001000000 */
[----:B------:R-:W0:Y:S01]  /*1cdd0*/  MUFU.EX2 R184, R184 ;  /* 0x000000b800b87308 */ /* 0x000e220000000800 */
[----:B------:R-:W-:-:S01]  /*1cde0*/  FFMA.FTZ R200, R2, R142, -R197 ;  /* 0x0000008e02c87223 */ /* 0x000fc200000108c5 */
[----:B------:R-:W-:-:S06]  /*1cdf0*/  FSEL R142, R21, RZ, P2 ;  /* 0x000000ff158e7208 */ /* 0x000fcc0001000000 */
[----:B------:R-:W1:Y:S01]  /*1ce00*/  MUFU.EX2 R185, R185 ;  /* 0x000000b900b97308 */ /* 0x000e620000000800 */
[----:B------:R-:W-:-:S01]  /*1ce10*/  FADD.FTZ R142, -R142, R0 ;  /* 0x000000008e8e7221 */ /* 0x000fc20000010100 */
[----:B--2---:R-:W-:-:S06]  /*1ce20*/  FFMA.FTZ R0, R3, R203, R20 ;  /* 0x000000cb03007223 */ /* 0x004fcc0000010014 */
[----:B------:R-:W2:Y:S01]  /*1ce30*/  MUFU.EX2 R188, R188 ;  /* 0x000000bc00bc7308 */ /* 0x000ea20000000800 */
[----:B------:R-:W-:-:S01]  /*1ce40*/  FFMA.FTZ R186, R2, R186, -R197 ;  /* 0x000000ba02ba7223 */ /* 0x000fc200000108c5 */
[----:B------:R-:W-:Y:S01]  /*1ce50*/  FMUL.FTZ R142, R2, R142 ;  /* 0x0000008e028e7220 */ /* 0x000fe20000410000 */
[----:B0-----:R-:W-:-:S05]  /*1ce60*/  FADD.FTZ R0, R184, R0 ;  /* 0x00000000b8007221 */ /* 0x001fca0000010000 */
[----:B------:R-:W0:Y:S01]  /*1ce70*/  MUFU.EX2 R189, R189 ;  /* 0x000000bd00bd7308 */ /* 0x000e220000000800 */
[----:B------:R-:W-:-:S01]  /*1ce80*/  FFMA.FTZ R187, R2, R187, -R197 ;  /* 0x000000bb02bb7223 */ /* 0x000fc200000108c5 */
[----:B-1----:R-:W-:-:S06]  /*1ce90*/  FADD.FTZ R0, R185, R0 ;  /* 0x00000000b9007221 */ /* 0x002fcc0000010000 */
[----:B------:R-:W1:Y:S01]  /*1cea0*/  MUFU.EX2 R192, R192 ;  /* 0x000000c000c07308 */ /* 0x000e620000000800 */
[----:B------:R-:W-:-:S01]  /*1ceb0*/  FFMA.FTZ R190, R2, R190, -R197 ;  /* 0x000000be02be7223 */ /* 0x000fc200000108c5 */
[----:B--2---:R-:W-:-:S06]  /*1cec0*/  FADD.FTZ R0, R188, R0 ;  /* 0x00000000bc007221 */ /* 0x004fcc0000010000 */
[----:B------:R-:W2:Y:S01]  /*1ced0*/  MUFU.EX2 R193, R193 ;  /* 0x000000c100c17308 */ /* 0x000ea20000000800 */
[----:B------:R-:W-:-:S07]  /*1cee0*/  FFMA.FTZ R191, R2, R191, -R197 ;  /* 0x000000bf02bf7223 */ /* 0x000fce00000108c5 */
[----:B------:R-:W-:Y:S08]  /*1cef0*/  MUFU.EX2 R186, R186 ;  /* 0x000000ba00ba7308 */ /* 0x000ff00000000800 */
[----:B------:R-:W3:Y:S01]  /*1cf00*/  MUFU.EX2 R142, R142 ;  /* 0x0000008e008e7308 */ /* 0x000ee20000000800 */
[----:B0-----:R-:W-:-:S07]  /*1cf10*/  FADD.FTZ R0, R189, R0 ;  /* 0x00000000bd007221 */ /* 0x001fce0000010000 */
[----:B------:R-:W0:Y:S01]  /*1cf20*/  MUFU.EX2 R196, R196 ;  /* 0x000000c400c47308 */ /* 0x000e220000000800 */
[----:B------:R-:W-:-:S07]  /*1cf30*/  FFMA.FTZ R194, R2, R194, -R197 ;  /* 0x000000c202c27223 */ /* 0x000fce00000108c5 */
[----:B------:R-:W4:Y:S01]  /*1cf40*/  MUFU.EX2 R187, R187 ;  /* 0x000000bb00bb7308 */ /* 0x000f220000000800 */
[----:B-1----:R-:W-:-:S07]  /*1cf50*/  FADD.FTZ R0, R192, R0 ;  /* 0x00000000c0007221 */ /* 0x002fce0000010000 */
[----:B------:R-:W1:Y:S01]  /*1cf60*/  MUFU.EX2 R168, R168 ;  /* 0x000000a800a87308 */ /* 0x000e620000000800 */
[----:B------:R-:W-:-:S07]  /*1cf70*/  FFMA.FTZ R195, R2, R195, -R197 ;  /* 0x000000c302c37223 */ /* 0x000fce00000108c5 */
[----:B------:R-:W5:Y:S01]  /*1cf80*/  MUFU.EX2 R190, R190 ;  /* 0x000000be00be7308 */ /* 0x000f620000000800 */
[----:B--2---:R-:W-:-:S01]  /*1cf90*/  FADD.FTZ R0, R193, R0 ;  /* 0x00000000c1007221 */ /* 0x004fc20000010000 */
[----:B---3--:R-:W-:-:S06]  /*1cfa0*/  FFMA.FTZ R237, R142, R237, R186 ;  /* 0x000000ed8eed7223 */ /* 0x008fcc00000100ba */
[----:B------:R-:W2:Y:S01]  /*1cfb0*/  MUFU.EX2 R169, R169 ;  /* 0x000000a900a97308 */ /* 0x000ea20000000800 */
[----:B------:R-:W-:-:S07]  /*1cfc0*/  FFMA.FTZ R198, R2, R198, -R197 ;  /* 0x000000c602c67223 */ /* 0x000fce00000108c5 */
[----:B------:R-:W3:Y:S01]  /*1cfd0*/  MUFU.EX2 R191, R191 ;  /* 0x000000bf00bf7308 */ /* 0x000ee20000000800 */
[----:B------:R-:W-:-:S01]  /*1cfe0*/  FFMA.FTZ R199, R2, R199, -R197 ;  /* 0x000000c702c77223 */ /* 0x000fc200000108c5 */
[C-C-:B------:R-:W-:Y:S01]  /*1cff0*/  FFMA.FTZ R170, R2.reuse, R170, -R197.reuse ;  /* 0x000000aa02aa7223 */ /* 0x140fe200000108c5 */
[----:B------:R-:W-:-:S05]  /*1d000*/  FFMA.FTZ R171, R2, R171, -R197 ;  /* 0x000000ab02ab7223 */ /* 0x000fca00000108c5 */
[----:B------:R-:W3:Y:S01]  /*1d010*/  MUFU.EX2 R172, R172 ;  /* 0x000000ac00ac7308 */ /* 0x000ee20000000800 */
[----:B------:R-:W-:-:S01]  /*1d020*/  FFMA.FTZ R174, R2, R174, -R197 ;  /* 0x000000ae02ae7223 */ /* 0x000fc200000108c5 */
[C-C-:B------:R-:W-:Y:S01]  /*1d030*/  FFMA.FTZ R175, R2.reuse, R175, -R197.reuse ;  /* 0x000000af02af7223 */ /* 0x140fe200000108c5 */
[----:B------:R-:W-:-:S01]  /*1d040*/  FFMA.FTZ R178, R2, R178, -R197 ;  /* 0x000000b202b27223 */ /* 0x000fc200000108c5 */
[----:B------:R-:W-:-:S04]  /*1d050*/  FFMA.FTZ R179, R2, R179, -R197 ;  /* 0x000000b302b37223 */ /* 0x000fc800000108c5 */
[----:B------:R-:W3:Y:S01]  /*1d060*/  MUFU.EX2 R194, R194 ;  /* 0x000000c200c27308 */ /* 0x000ee20000000800 */
[----:B------:R-:W-:-:S01]  /*1d070*/  FFMA.FTZ R182, R2, R182, -R197 ;  /* 0x000000b602b67223 */ /* 0x000fc200000108c5 */
[C-C-:B------:R-:W-:Y:S01]  /*1d080*/  FFMA.FTZ R183, R2.reuse, R183, -R197.reuse ;  /* 0x000000b702b77223 */ /* 0x140fe200000108c5 */
[----:B------:R-:W-:-:S01]  /*1d090*/  FFMA.FTZ R154, R2, R154, -R197 ;  /* 0x0000009a029a7223 */ /* 0x000fc200000108c5 */
[C-C-:B------:R-:W-:Y:S01]  /*1d0a0*/  FFMA.FTZ R155, R2.reuse, R155, -R197.reuse ;  /* 0x0000009b029b7223 */ /* 0x140fe200000108c5 */
[----:B------:R-:W-:-:S01]  /*1d0b0*/  FFMA.FTZ R158, R2, R158, -R197 ;  /* 0x0000009e029e7223 */ /* 0x000fc200000108c5 */
[C-C-:B------:R-:W-:Y:S01]  /*1d0c0*/  FFMA.FTZ R159, R2.reuse, R159, -R197.reuse ;  /* 0x0000009f029f7223 */ /* 0x140fe200000108c5 */
[----:B------:R-:W-:-:S01]  /*1d0d0*/  FFMA.FTZ R162, R2, R162, -R197 ;  /* 0x000000a202a27223 */ /* 0x000fc200000108c5 */
        /* <DEDUP_REMOVED lines=36> */
[----:B0-----:R-:W-:Y:S01]  /*1d320*/  FADD.FTZ R0, R196, R0 ;  /* 0x00000000c4007221 */ /* 0x001fe20000010000 */
[----:B----4-:R-:W-:-:S01]  /*1d330*/  FADD.FTZ R197, R187, R237 ;  /* 0x000000edbbc57221 */ /* 0x010fc20000010000 */
[----:B------:R-:W0:Y:S02]  /*1d340*/  MUFU.EX2 R176, R176 ;  /* 0x000000b000b07308 */ /* 0x000e240000000800 */
[----:B-1----:R-:W-:-:S01]  /*1d350*/  FADD.FTZ R0, R168, R0 ;  /* 0x00000000a8007221 */ /* 0x002fc20000010000 */
[----:B-----5:R-:W-:-:S05]  /*1d360*/  FADD.FTZ R197, R190, R197 ;  /* 0x000000c5bec57221 */ /* 0x020fca0000010000 */
[----:B------:R-:W1:Y:S01]  /*1d370*/  MUFU.EX2 R198, R198 ;  /* 0x000000c600c67308 */ /* 0x000e620000000800 */
[----:B--2---:R-:W-:-:S01]  /*1d380*/  FADD.FTZ R0, R169, R0 ;  /* 0x00000000a9007221 */ /* 0x004fc20000010000 */
[----:B---3--:R-:W-:-:S06]  /*1d390*/  FADD.FTZ R197, R191, R197 ;  /* 0x000000c5bfc57221 */ /* 0x008fcc0000010000 */
[----:B------:R-:W2:Y:S01]  /*1d3a0*/  MUFU.EX2 R177, R177 ;  /* 0x000000b100b17308 */ /* 0x000ea20000000800 */
[----:B------:R-:W-:-:S01]  /*1d3b0*/  FADD.FTZ R0, R172, R0 ;  /* 0x00000000ac007221 */ /* 0x000fc20000010000 */
[----:B------:R-:W-:-:S06]  /*1d3c0*/  FADD.FTZ R197, R194, R197 ;  /* 0x000000c5c2c57221 */ /* 0x000fcc0000010000 */
[----:B------:R-:W3:Y:S01]  /*1d3d0*/  MUFU.EX2 R199, R199 ;  /* 0x000000c700c77308 */ /* 0x000ee20000000800 */
[----:B------:R-:W-:-:S01]  /*1d3e0*/  FADD.FTZ R0, R173, R0 ;  /* 0x00000000ad007221 */ /* 0x000fc20000010000 */
[----:B------:R-:W-:-:S06]  /*1d3f0*/  FADD.FTZ R197, R195, R197 ;  /* 0x000000c5c3c57221 */ /* 0x000fcc0000010000 */
[----:B------:R-:W4:Y:S08]  /*1d400*/  MUFU.EX2 R180, R180 ;  /* 0x000000b400b47308 */ /* 0x000f300000000800 */
[----:B------:R-:W5:Y:S01]  /*1d410*/  MUFU.EX2 R170, R170 ;  /* 0x000000aa00aa7308 */ /* 0x000f620000000800 */
[----:B0-----:R-:W-:-:S01]  /*1d420*/  FADD.FTZ R0, R176, R0 ;  /* 0x00000000b0007221 */ /* 0x001fc20000010000 */
[----:B-1----:R-:W-:-:S06]  /*1d430*/  FADD.FTZ R197, R198, R197 ;  /* 0x000000c5c6c57221 */ /* 0x002fcc0000010000 */
[----:B------:R-:W0:Y:S08]  /*1d440*/  MUFU.EX2 R181, R181 ;  /* 0x000000b500b57308 */ /* 0x000e300000000800 */
[----:B------:R-:W1:Y:S01]  /*1d450*/  MUFU.EX2 R171, R171 ;  /* 0x000000ab00ab7308 */ /* 0x000e620000000800 */
[----:B--2---:R-:W-:-:S01]  /*1d460*/  FADD.FTZ R0, R177, R0 ;  /* 0x00000000b1007221 */ /* 0x004fc20000010000 */
[----:B---3--:R-:W-:-:S06]  /*1d470*/  FADD.FTZ R197, R199, R197 ;  /* 0x000000c5c7c57221 */ /* 0x008fcc0000010000 */
[----:B------:R-:W2:Y:S08]  /*1d480*/  MUFU.EX2 R152, R152 ;  /* 0x0000009800987308 */ /* 0x000eb00000000800 */
[----:B------:R-:W3:Y:S01]  /*1d490*/  MUFU.EX2 R174, R174 ;  /* 0x000000ae00ae7308 */ /* 0x000ee20000000800 */
[----:B----4-:R-:W-:-:S01]  /*1d4a0*/  FADD.FTZ R0, R180, R0 ;  /* 0x00000000b4007221 */ /* 0x010fc20000010000 */
[----:B-----5:R-:W-:-:S06]  /*1d4b0*/  FADD.FTZ R197, R170, R197 ;  /* 0x000000c5aac57221 */ /* 0x020fcc0000010000 */
        /* <DEDUP_REMOVED lines=156> */
[----:B------:R-:W4:Y:S01]  /*1de80*/  MUFU.EX2 R94, R94 ;  /* 0x0000005e005e7308 */ /* 0x000f220000000800 */
[----:B0-----:R-:W-:-:S01]  /*1de90*/  FADD.FTZ R0, R100, R0 ;  /* 0x0000000064007221 */ /* 0x001fc20000010000 */
[----:B-1----:R-:W-:-:S06]  /*1dea0*/  FADD.FTZ R197, R90, R197 ;  /* 0x000000c55ac57221 */ /* 0x002fcc0000010000 */
[----:B------:R-:W0:Y:S01]  /*1deb0*/  MUFU.EX2 R95, R95 ;  /* 0x0000005f005f7308 */ /* 0x000e220000000800 */
[----:B--2---:R-:W-:-:S01]  /*1dec0*/  FADD.FTZ R0, R101, R0 ;  /* 0x0000000065007221 */ /* 0x004fc20000010000 */
[----:B---3--:R-:W-:-:S06]  /*1ded0*/  FADD.FTZ R197, R91, R197 ;  /* 0x000000c55bc57221 */ /* 0x008fcc0000010000 */
[----:B------:R-:W1:Y:S01]  /*1dee0*/  MUFU.EX2 R98, R98 ;  /* 0x0000006200627308 */ /* 0x000e620000000800 */
[----:B----4-:R-:W-:-:S01]  /*1def0*/  FADD.FTZ R197, R94, R197 ;  /* 0x000000c55ec57221 */ /* 0x010fc20000010000 */
[----:B------:R2:W-:Y:S06]  /*1df00*/  STL [R1+0x4], R0 ;  /* 0x0000040001007387 */ /* 0x0005ec0000100800 */
[----:B------:R-:W3:Y:S01]  /*1df10*/  MUFU.EX2 R99, R99 ;  /* 0x0000006300637308 */ /* 0x000ee20000000800 */
[----:B0-----:R-:W-:-:S07]  /*1df20*/  FADD.FTZ R197, R95, R197 ;  /* 0x000000c55fc57221 */ /* 0x001fce0000010000 */
[----:B------:R-:W0:Y:S01]  /*1df30*/  MUFU.EX2 R102, R102 ;  /* 0x0000006600667308 */ /* 0x000e220000000800 */
[----:B-1----:R-:W-:-:S07]  /*1df40*/  FADD.FTZ R197, R98, R197 ;  /* 0x000000c562c57221 */ /* 0x002fce0000010000 */
[----:B------:R-:W1:Y:S01]  /*1df50*/  MUFU.EX2 R103, R103 ;  /* 0x0000006700677308 */ /* 0x000e620000000800 */
[----:B---3--:R-:W-:-:S04]  /*1df60*/  FADD.FTZ R197, R99, R197 ;  /* 0x000000c563c57221 */ /* 0x008fc80000010000 */
[----:B0-----:R-:W-:-:S04]  /*1df70*/  FADD.FTZ R197, R102, R197 ;  /* 0x000000c566c57221 */ /* 0x001fc80000010000 */
[----:B-1----:R-:W-:Y:S01]  /*1df80*/  FADD.FTZ R237, R103, R197 ;  /* 0x000000c567ed7221 */ /* 0x002fe20000010000 */
[----:B--2---:R-:W-:Y:S06]  /*1df90*/  @!P0 BRA `(.L_x_1461) ;  /* 0x0000000000048947 */ /* 0x004fec0003800000 */
[----:B------:R-:W-:Y:S01]  /*1dfa0*/  BPT.TRAP 0x1 ;  /* 0x000000040000795c */ /* 0x000fe20000300000 */
.L_x_1461:
[----:B------:R-:W2:Y:S04]  /*1dfb0*/  LDL R0, [R1+0x64] ;  /* 0x0000640001007983 */ /* 0x000ea80000100800 */
[----:B------:R-:W3:Y:S01]  /*1dfc0*/  LDL R197, [R1+0x5c] ;  /* 0x00005c0001c57983 */ /* 0x000ee20000100800 */
[----:B------:R-:W-:Y:S02]  /*1dfd0*/  F2FP.SATFINITE.E4M3.F32.PACK_AB_MERGE_C R92, R93, R92, RZ ;  /* 0x0000005c5d5c723e */ /* 0x000fe400048070ff */
[----:B------:R-:W-:Y:S02]  /*1dfe0*/  F2FP.SATFINITE.E4M3.F32.PACK_AB_MERGE_C R185, R188, R185, RZ ;  /* 0x000000b9bcb9723e */ /* 0x000fe400048070ff */
[----:B------:R-:W-:Y:S02]  /*1dff0*/  F2FP.SATFINITE.E4M3.F32.PACK_AB_MERGE_C R190, R191, R190, RZ ;  /* 0x000000bebfbe723e */ /* 0x000fe400048070ff */
[----:B------:R-:W-:-:S02]  /*1e000*/  F2FP.SATFINITE.E4M3.F32.PACK_AB_MERGE_C R193, R196, R193, RZ ;  /* 0x000000c1c4c1723e */ /* 0x000fc400048070ff */
[----:B------:R-:W-:Y:S02]  /*1e010*/  F2FP.SATFINITE.E4M3.F32.PACK_AB_MERGE_C R198, R199, R198, RZ ;  /* 0x000000c6c7c6723e */ /* 0x000fe400048070ff */
[----:B------:R-:W-:Y:S02]  /*1e020*/  F2FP.SATFINITE.E4M3.F32.PACK_AB_MERGE_C R172, R173, R172, RZ ;  /* 0x000000acadac723e */ /* 0x000fe400048070ff */
        /* <DEDUP_REMOVED lines=113> */
[----:B------:R-:W-:Y:S01]  /*1e740*/  FMUL.FTZ R87, R87, R142 ;  /* 0x0000008e57577220 */ /* 0x000fe20000410000 */
[----:B------:R-:W-:-:S02]  /*1e750*/  IMAD.MOV.U32 R3, RZ, RZ, R15 ;  /* 0x000000ffff037224 */ /* 0x000fc400078e000f */
[----:B------:R-:W-:Y:S01]  /*1e760*/  IMAD.MOV.U32 R231, RZ, RZ, R234 ;  /* 0x000000ffffe77224 */ /* 0x000fe200078e00ea */
[----:B--2---:R-:W-:Y:S01]  /*1e770*/  R2UR UR4, R0 ;  /* 0x00000000000472ca */ /* 0x004fe200000e0000 */
[----:B------:R-:W-:Y:S01]  /*1e780*/  IMAD R0, R232, 0x8, R17 ;  /* 0x00000008e8007824 */ /* 0x000fe200078e0211 */
[----:B---3--:R-:W-:-:S03]  /*1e790*/  ISETP.GT.AND P2, PT, R12, R197, PT ;  /* 0x000000c50c00720c */ /* 0x008fc60003f44270 */
[----:B------:R-:W-:-:S08]  /*1e7a0*/  VIADD R0, R0, 0x2e860 ;  /* 0x0002e86000007836 */ /* 0x000fd00000000000 */
[----:B------:R-:W-:-:S05]  /*1e7b0*/  IMAD.U32 R93, RZ, RZ, UR4 ;  /* 0x00000004ff5d7e24 */ /* 0x000fca000f8e00ff */
[----:B------:R-:W-:Y:S01]  /*1e7c0*/  PRMT R0, R93, 0x654, R0 ;  /* 0x000006545d007816 */ /* 0x000fe20000000000 */
[----:B------:R-:W-:-:S03]  /*1e7d0*/  VIADD R12, R12, 0xffffffff ;  /* 0xffffffff0c0c7836 */ /* 0x000fc60000000000 */
[----:B------:R0:W-:Y:S01]  /*1e7e0*/  SYNCS.ARRIVE.TRANS64.RED.A1T0 RZ, [R0+URZ], RZ ;  /* 0x000000ff00ff79a7 */ /* 0x0001e2000810043f */
[----:B------:R-:W-:Y:S02]  /*1e7f0*/  IMAD.MOV.U32 R232, RZ, RZ, R13 ;  /* 0x000000ffffe87224 */ /* 0x000fe400078e000d */
[----:B0-----:R-:W-:Y:S01]  /*1e800*/  IMAD.MOV.U32 R0, RZ, RZ, R21 ;  /* 0x000000ffff007224 */ /* 0x001fe200078e0015 */
[----:B------:R-:W-:Y:S06]  /*1e810*/  @P2 BRA `(.L_x_1462) ;  /* 0xffffff98003c2947 */ /* 0x000fec000383ffff */
[----:B------:R-:W-:Y:S02]  /*1e820*/  IMAD.MOV.U32 R0, RZ, RZ, R21 ;  /* 0x000000ffff007224 */ /* 0x000fe400078e0015 */
[----:B------:R-:W-:Y:S02]  /*1e830*/  IMAD.MOV.U32 R3, RZ, RZ, R15 ;  /* 0x000000ffff037224 */ /* 0x000fe400078e000f */
[----:B------:R-:W-:Y:S02]  /*1e840*/  IMAD.MOV.U32 R232, RZ, RZ, R13 ;  /* 0x000000ffffe87224 */ /* 0x000fe400078e000d */
[----:B------:R-:W-:-:S07]  /*1e850*/  IMAD.MOV.U32 R231, RZ, RZ, R234 ;  /* 0x000000ffffe77224 */ /* 0x000fce00078e00ea */
.L_x_1443:
[----:B------:R-:W2:Y:S01]  /*1e860*/  LDL R13, [R1+0x60] ;  /* 0x00006000010d7983 */ /* 0x000ea20000100800 */
[----:B------:R-:W0:Y:S03]  /*1e870*/  LDC R15, c[0x0][0x448] ;  /* 0x00011200ff0f7b82 */ /* 0x000e260000000800 */
[----:B------:R-:W3:Y:S04]  /*1e880*/  LDL R88, [R1+0x10] ;  /* 0x0000100001587983 */ /* 0x000ee80000100800 */
[----:B------:R-:W3:Y:S01]  /*1e890*/  LDL R21, [R1+0x14] ;  /* 0x0000140001157983 */ /* 0x000ee20000100800 */
[----:B------:R-:W1:Y:S01]  /*1e8a0*/  LDC R89, c[0x0][0x9e4] ;  /* 0x00027900ff597b82 */ /* 0x000e620000000800 */
[----:B------:R-:W-:-:S02]  /*1e8b0*/  LOP3.LUT R16, R16, 0xffefffff, RZ, 0xc0, !PT ;  /* 0xffefffff10107812 */ /* 0x000fc400078ec0ff */
[----:B0-----:R-:W-:-:S13]  /*1e8c0*/  ISETP.NE.AND P2, PT, R15, 0x1, PT ;  /* 0x000000010f00780c */ /* 0x001fda0003f45270 */
[----:B------:R-:W0:Y:S01]  /*1e8d0*/  @P2 LDC R20, c[0x0][0x44c] ;  /* 0x00011300ff142b82 */ /* 0x000e220000000800 */
[----:B------:R-:W-:-:S04]  /*1e8e0*/  @P2 LOP3.LUT R16, R16, 0x100000, RZ, 0xfc, !PT ;  /* 0x0010000010102812 */ /* 0x000fc800078efcff */
[----:B------:R-:W-:-:S03]  /*1e8f0*/  LOP3.LUT R16, R16, 0xffdfffff, RZ, 0xc0, !PT ;  /* 0xffdfffff10107812 */ /* 0x000fc600078ec0ff */
[----:B------:R-:W4:Y:S01]  /*1e900*/  @P2 LDC R15, c[0x0][0x450] ;  /* 0x00011400ff0f2b82 */ /* 0x000f220000000800 */
[----:B--2---:R-:W-:-:S04]  /*1e910*/  VIADD R13, R13, 0x7f ;  /* 0x0000007f0d0d7836 */ /* 0x004fc80000000000 */
[----:B0-----:R-:W-:Y:S01]  /*1e920*/  @P2 IMAD.HI.U32 R20, R13, R20, RZ ;  /* 0x000000140d142227 */ /* 0x001fe200078e00ff */
[----:B---3--:R-:W-:-:S04]  /*1e930*/  IADD3 R88, R21, 0x1, -R88 ;  /* 0x0000000115587810 */ /* 0x008fc80007ffe858 */
[----:B----4-:R-:W-:Y:S02]  /*1e940*/  @P2 SHF.R.U32.HI R13, RZ, R15, R20 ;  /* 0x0000000fff0d2219 */ /* 0x010fe40000011614 */
[----:B-1----:R-:W-:-:S03]  /*1e950*/  ISETP.GE.AND P2, PT, R89, 0x1, PT ;  /* 0x000000015900780c */ /* 0x002fc60003f46270 */
[----:B------:R-:W-:-:S04]  /*1e960*/  IMAD.IADD R13, R13, 0x1, R88 ;  /* 0x000000010d0d7824 */ /* 0x000fc800078e0258 */
[----:B------:R-:W-:-:S06]  /*1e970*/  IMAD.IADD R14, R13, 0x1, -R14 ;  /* 0x000000010d0e7824 */ /* 0x000fcc00078e0a0e */
[----:B------:R-:W-:Y:S01]  /*1e980*/  @P2 LOP3.LUT R16, R16, 0x200000, RZ, 0xfc, !PT ;  /* 0x0020000010102812 */ /* 0x000fe200078efcff */
        /* <DEDUP_REMOVED lines=11> */
.L_x_1465:
[----:B------:R-:W-:-:S13]  /*1ea40*/  ISETP.NE.AND P2, PT, R89, 0x1, PT ;  /* 0x000000015900780c */ /* 0x000fda0003f45270 */
[----:B------:R-:W0:Y:S02]  /*1ea50*/  @P2 LDC.64 R20, c[0x0][0x9e8] ;  /* 0x00027a00ff142b82 */ /* 0x000e240000000a00 */
[----:B0-----:R-:W-:-:S05]  /*1ea60*/  @P2 IMAD.HI.U32 R20, R13, R20, RZ ;  /* 0x000000140d142227 */ /* 0x001fca00078e00ff */
[----:B------:R-:W-:-:S07]  /*1ea70*/  @P2 SHF.R.U32.HI R13, RZ, R21, R20 ;  /* 0x00000015ff0d2219 */ /* 0x000fce0000011614 */
.L_x_1466:
[----:B------:R-:W-:Y:S05]  /*1ea80*/  BSYNC B0 ;  /* 0x0000000000007941 */ /* 0x000fea0003800000 */
.L_x_1464:
[----:B------:R-:W-:-:S05]  /*1ea90*/  IMAD R13, R13, R89, RZ ;  /* 0x000000590d0d7224 */ /* 0x000fca00078e02ff */
[----:B------:R-:W-:-:S07]  /*1eaa0*/  VIMNMX R14, R14, R13, !PT ;  /* 0x0000000d0e0e7248 */ /* 0x000fce0007fe0100 */
.L_x_1463:
[----:B------:R-:W2:Y:S01]  /*1eab0*/  LDL R20, [R1+0x70] ;  /* 0x0000700001147983 */ /* 0x000ea20000100800 */
[----:B------:R-:W-:Y:S02]  /*1eac0*/  VIADD R15, R14, 0xdf ;  /* 0x000000df0e0f7836 */ /* 0x000fe40000000000 */
[----:B------:R-:W-:-:S04]  /*1ead0*/  IMAD.MOV.U32 R14, RZ, RZ, RZ ;  /* 0x000000ffff0e7224 */ /* 0x000fc800078e00ff */
[----:B------:R-:W-:-:S05]  /*1eae0*/  IMAD.HI R14, R15, -0x6db6db6d, R14 ;  /* 0x924924930f0e7827 */ /* 0x000fca00078e020e */
[----:B------:R-:W-:-:S04]  /*1eaf0*/  SHF.R.U32.HI R13, RZ, 0x1f, R14 ;  /* 0x0000001fff0d7819 */ /* 0x000fc8000001160e */
[----:B------:R-:W-:-:S04]  /*1eb00*/  LEA.HI.SX32 R13, R14, R13, 0x19 ;  /* 0x0000000d0e0d7211 */ /* 0x000fc800078fcaff */
[----:B--2---:R-:W-:-:S04]  /*1eb10*/  VIMNMX R20, R20, R13, !PT ;  /* 0x0000000d14147248 */ /* 0x004fc80007fe0100 */
[----:B------:R-:W-:Y:S01]  /*1eb20*/  ISETP.GE.AND P2, PT, R12, R20, PT ;  /* 0x000000140c00720c */ /* 0x000fe20003f46270 */
[----:B------:R0:W-:-:S12]  /*1eb30*/  STL [R1+0x48], R20 ;  /* 0x0000481401007387 */ /* 0x0001d80000100800 */
[----:B0-----:R-:W-:Y:S05]  /*1eb40*/  @!P2 BRA `(.L_x_1467) ;  /* 0x0000003c00fca947 */ /* 0x001fea0003800000 */
[----:B------:R-:W-:Y:S02]  /*1eb50*/  IMAD.MOV.U32 R235, RZ, RZ, R12 ;  /* 0x000000ffffeb7224 */ /* 0x000fe400078e000c */
[----:B------:R-:W-:Y:S02]  /*1eb60*/  IMAD.MOV.U32 R234, RZ, RZ, R0 ;  /* 0x000000ffffea7224 */ /* 0x000fe400078e0000 */
[----:B------:R-:W-:Y:S02]  /*1eb70*/  IMAD.MOV.U32 R21, RZ, RZ, R3 ;  /* 0x000000ffff157224 */ /* 0x000fe400078e0003 */
[----:B------:R-:W-:Y:S02]  /*1eb80*/  IMAD.MOV.U32 R12, RZ, RZ, R231 ;  /* 0x000000ffff0c7224 */ /* 0x000fe400078e00e7 */
[----:B------:R-:W-:-:S07]  /*1eb90*/  IMAD.MOV.U32 R20, RZ, RZ, R232 ;  /* 0x000000ffff147224 */ /* 0x000fce00078e00e8 */
.L_x_1478:
[----:B------:R-:W2:Y:S01]  /*1eba0*/  LDL R0, [R1+0x54] ;  /* 0x0000540001007983 */ /* 0x000ea20000100800 */
[----:B------:R-:W-:Y:S01]  /*1ebb0*/  ISETP.NE.AND P2, PT, R20, 0x1, PT ;  /* 0x000000011400780c */ /* 0x000fe20003f45270 */
[----:B------:R-:W-:Y:S05]  /*1ebc0*/  YIELD ;  /* 0x0000000000007946 */ /* 0x000fea0003800000 */
[----:B------:R-:W-:-:S04]  /*1ebd0*/  SEL R231, RZ, 0x1, P2 ;  /* 0x00000001ffe77807 */ /* 0x000fc80001000000 */
[----:B------:R-:W-:Y:S02]  /*1ebe0*/  LOP3.LUT R231, R12, R231, RZ, 0x3c, !PT ;  /* 0x000000e70ce77212 */ /* 0x000fe400078e3cff */
[----:B--2---:R-:W-:-:S13]  /*1ebf0*/  ISETP.NE.AND P2, PT, R0, RZ, PT ;  /* 0x000000ff0000720c */ /* 0x004fda0003f45270 */
[----:B------:R-:W-:Y:S05]  /*1ec00*/  @P2 BRA `(.L_x_1468) ;  /* 0x00000000003c2947 */ /* 0x000fea0003800000 */
[----:B------:R-:W-:Y:S05]  /*1ec10*/  @!P0 BRA `(.L_x_1469) ;  /* 0x0000000000048947 */ /* 0x000fea0003800000 */
[----:B------:R-:W-:Y:S01]  /*1ec20*/  BPT.TRAP 0x1 ;  /* 0x000000040000795c */ /* 0x000fe20000300000 */
.L_x_1469:
[----:B------:R-:W-:Y:S01]  /*1ec30*/  VIADD R0, R20, 0x1 ;  /* 0x0000000114007836 */ /* 0x000fe20000000000 */
[----:B------:R-:W-:-:S04]  /*1ec40*/  SHF.L.U32 R3, R231, 0x1f, RZ ;  /* 0x0000001fe7037819 */ /* 0x000fc800000006ff */
[----:B------:R-:W-:-:S04]  /*1ec50*/  ISETP.NE.AND P3, PT, R0, 0x2, PT ;  /* 0x000000020000780c */ /* 0x000fc80003f65270 */
[----:B------:R-:W-:-:S05]  /*1ec60*/  SEL R0, R0, RZ, P3 ;  /* 0x000000ff00007207 */ /* 0x000fca0001800000 */
[----:B------:R-:W-:-:S04]  /*1ec70*/  IMAD R0, R0, 0x8, R17 ;  /* 0x0000000800007824 */ /* 0x000fc800078e0211 */
[----:B------:R0:W1:Y:S01]  /*1ec80*/  SYNCS.PHASECHK.TRANS64.TRYWAIT P3, [R0+URZ+0x2e830], R3 ;  /* 0x02e83003000075a7 */ /* 0x000062000806017f */
[----:B------:R-:W-:Y:S05]  /*1ec90*/  @!P0 BRA `(.L_x_1470) ;  /* 0x0000000000048947 */ /* 0x000fea0003800000 */
[----:B------:R-:W-:Y:S01]  /*1eca0*/  BPT.TRAP 0x1 ;  /* 0x000000040000795c */ /* 0x000fe20000300000 */
.L_x_1470:
[----:B------:R-:W-:Y:S04]  /*1ecb0*/  BSSY B0, `(.L_x_1468) ;  /* 0x0000004000007945 */ /* 0x000fe80003800000 */
[----:B-1----:R-:W-:Y:S05]  /*1ecc0*/  @P3 BRA `(.L_x_1471) ;  /* 0x0000000000083947 */ /* 0x002fea0003800000 */
[----:B------:R-:W1:Y:S02]  /*1ecd0*/  SYNCS.PHASECHK.TRANS64.TRYWAIT P3, [R0+URZ+0x2e830], R3 ;  /* 0x02e83003000075a7 */ /* 0x000e64000806017f */
[----:B-1----:R-:W-:Y:S05]  /*1ece0*/  @!P3 BRA `(.L_x_1472) ;  /* 0x0000015800ccb947 */ /* 0x002fea0003800000 */
.L_x_1471:
[----:B------:R-:W-:Y:S05]  /*1ecf0*/  BSYNC B0 ;  /* 0x0000000000007941 */ /* 0x000fea0003800000 */
.L_x_1468:
[----:B01----:R-:W2:Y:S01]  /*1ed00*/  LDL R3, [R1+0x58] ;  /* 0x0000580001037983 */ /* 0x003ea20000100800 */
[----:B------:R-:W-:Y:S01]  /*1ed10*/  VIADD R232, R20, 0x1 ;  /* 0x0000000114e87836 */ /* 0x000fe20000000000 */
[----:B------:R-:W-:Y:S05]  /*1ed20*/  WARPSYNC.ALL ;  /* 0x0000000000007948 */ /* 0x000fea0003800000 */
[----:B------:R-:W0:Y:S01]  /*1ed30*/  S2R R0, SR_TID.X ;  /* 0x0000000000007919 */ /* 0x000e220000002100 */
[----:B------:R-:W-:Y:S01]  /*1ed40*/  ISETP.NE.AND P3, PT, R232, 0x2, PT ;  /* 0x00000002e800780c */ /* 0x000fe20003f65270 */
[----:B------:R-:W-:Y:S01]  /*1ed50*/  IMAD.MOV.U32 R91, RZ, RZ, 0x40000040 ;  /* 0x40000040ff5b7424 */ /* 0x000fe200078e00ff */
[----:B------:R-:W-:Y:S01]  /*1ed60*/  R2UR UR12, R8 ;  /* 0x00000000080c72ca */ /* 0x000fe200000e0000 */
[----:B------:R-:W-:Y:S01]  /*1ed70*/  IMAD.MOV.U32 R15, RZ, RZ, 0x40000040 ;  /* 0x40000040ff0f7424 */ /* 0x000fe200078e00ff */
[----:B------:R-:W-:Y:S01]  /*1ed80*/  SEL R232, R232, RZ, P3 ;  /* 0x000000ffe8e87207 */ /* 0x000fe20001800000 */
        /* <DEDUP_REMOVED lines=13> */
[----:B------:R-:W-:Y:S01]  /*1ee60*/  R2UR UR25, R15 ;  /* 0x000000000f1972ca */ /* 0x000fe200000e0000 */
[----:B------:R-:W-:Y:S01]  /*1ee70*/  STL [R1+0xc0], R21 ;  /* 0x0000c01501007387 */ /* 0x000fe20000100800 */
[C---:B------:R-:W-:Y:S02]  /*1ee80*/  R2UR UR27, R89.reuse ;  /* 0x00000000591b72ca */ /* 0x040fe400000e0000 */
[----:B------:R-:W-:Y:S01]  /*1ee90*/  R2UR UR29, R89 ;  /* 0x00000000591d72ca */ /* 0x000fe200000e0000 */
[----:B------:R-:W-:Y:S01]  /*1eea0*/  STL [R1+0xbc], R19 ;  /* 0x0000bc1301007387 */ /* 0x000fe20000100800 */
[----:B------:R-:W-:-:S02]  /*1eeb0*/  R2UR UR31, R93 ;  /* 0x000000005d1f72ca */ /* 0x000fc400000e0000 */
[----:B------:R-:W-:Y:S01]  /*1eec0*/  R2UR UR39, R15 ;  /* 0x000000000f2772ca */ /* 0x000fe200000e0000 */
[----:B------:R-:W-:Y:S01]  /*1eed0*/  STL [R1+0xb8], R18 ;  /* 0x0000b81201007387 */ /* 0x000fe20000100800 */
[----:B------:R-:W-:Y:S02]  /*1eee0*/  R2UR UR36, R8 ;  /* 0x00000000082472ca */ /* 0x000fe400000e0000 */
[----:B0-----:R-:W-:Y:S01]  /*1eef0*/  SHF.R.U32.HI R0, RZ, 0x7, R0 ;  /* 0x00000007ff007819 */ /* 0x001fe20000011600 */
[----:B------:R0:W-:Y:S01]  /*1ef00*/  STL [R1+0xb4], R17 ;  /* 0x0000b41101007387 */ /* 0x0001e20000100800 */
[----:B------:R-:W-:Y:S02]  /*1ef10*/  R2UR UR37, R9 ;  /* 0x00000000092572ca */ /* 0x000fe400000e0000 */
[----:B------:R-:W-:Y:S01]  /*1ef20*/  R2UR UR47, R89 ;  /* 0x00000000592f72ca */ /* 0x000fe200000e0000 */
[----:B------:R-:W-:Y:S01]  /*1ef30*/  VIADD R0, R0, 0x8 ;  /* 0x0000000800007836 */ /* 0x000fe20000000000 */
[----:B------:R1:W-:Y:S01]  /*1ef40*/  STL [R1+0xb0], R16 ;  /* 0x0000b01001007387 */ /* 0x0003e20000100800 */
[----:B------:R-:W-:-:S02]  /*1ef50*/  R2UR UR44, R8 ;  /* 0x00000000082c72ca */ /* 0x000fc400000e0000 */
[----:B------:R-:W-:Y:S01]  /*1ef60*/  R2UR UR45, R9 ;  /* 0x00000000092d72ca */ /* 0x000fe200000e0000 */
[----:B------:R3:W-:Y:S01]  /*1ef70*/  BAR.SYNC.DEFER_BLOCKING R0, 0x100 ;  /* 0x000400000000751d */ /* 0x0007e20000010000 */
[C---:B------:R-:W-:Y:S02]  /*1ef80*/  R2UR UR19, R15.reuse ;  /* 0x000000000f1372ca */ /* 0x040fe400000e0000 */
[----:B------:R-:W-:Y:S01]  /*1ef90*/  R2UR UR5, R15 ;  /* 0x000000000f0572ca */ /* 0x000fe200000e0000 */
[----:B------:R-:W-:Y:S01]  /*1efa0*/  IMAD.MOV.U32 R15, RZ, RZ, 0x40000040 ;  /* 0x40000040ff0f7424 */ /* 0x000fe200078e00ff */
[----:B------:R-:W-:Y:S02]  /*1efb0*/  R2UR UR17, R89 ;  /* 0x00000000591172ca */ /* 0x000fe400000e0000 */
[C---:B------:R-:W-:Y:S01]  /*1efc0*/  R2UR UR9, R93.reuse ;  /* 0x000000005d0972ca */ /* 0x040fe200000e0000 */
[----:B------:R4:W-:Y:S01]  /*1efd0*/  STL [R1+0xac], R12 ;  /* 0x0000ac0c01007387 */ /* 0x0009e20000100800 */
[----:B------:R-:W-:-:S02]  /*1efe0*/  R2UR UR33, R93 ;  /* 0x000000005d2172ca */ /* 0x000fc400000e0000 */
[----:B------:R-:W-:Y:S01]  /*1eff0*/  R2UR UR59, R91 ;  /* 0x000000005b3b72ca */ /* 0x000fe200000e0000 */
[----:B------:R4:W-:Y:S01]  /*1f000*/  STL [R1+0xa8], R2 ;  /* 0x0000a80201007387 */ /* 0x0009e20000100800 */
[----:B------:R-:W-:Y:S01]  /*1f010*/  WARPGROUP.ARRIVE ;  /* 0x00000000000079c5 */ /* 0x000fe20000000000 */
[----:B--2---:R-:W-:Y:S01]  /*1f020*/  IMAD R90, R232, 0x700, R3 ;  /* 0x00000700e85a7824 */ /* 0x004fe200078e0203 */
[----:B------:R-:W-:Y:S01]  /*1f030*/  MOV R3, UR7 ;  /* 0x0000000700037c02 */ /* 0x000fe20008000f00 */
[----:B------:R-:W-:Y:S01]  /*1f040*/  UMOV UR7, UR11 ;  /* 0x0000000b00077c82 */ /* 0x000fe20008000000 */
[----:B------:R-:W-:Y:S01]  /*1f050*/  R2UR UR11, R93 ;  /* 0x000000005d0b72ca */ /* 0x000fe200000e0000 */
[C---:B------:R-:W-:Y:S01]  /*1f060*/  VIADD R14, R90.reuse, 0x100 ;  /* 0x000001005a0e7836 */ /* 0x040fe20000000000 */
[C---:B------:R-:W-:Y:S01]  /*1f070*/  R2UR UR14, R90.reuse ;  /* 0x000000005a0e72ca */ /* 0x040fe200000e0000 */
[C---:B------:R-:W-:Y:S01]  /*1f080*/  VIADD R88, R90.reuse, 0x200 ;  /* 0x000002005a587836 */ /* 0x040fe20000000000 */
[----:B0-----:R-:W-:Y:S01]  /*1f090*/  MOV R17, UR7 ;  /* 0x0000000700117c02 */ /* 0x001fe20008000f00 */
        /* <DEDUP_REMOVED lines=24> */
[----:B------:R-:W-:Y:S01]  /*1f220*/  MOV R236, UR11 ;  /* 0x0000000b00ec7c02 */ /* 0x000fe20008000f00 */
[----:B------:R-:W-:Y:S01]  /*1f230*/  UMOV UR11, UR25 ;  /* 0x00000019000b7c82 */ /* 0x000fe20008000000 */
[----:B------:R-:W-:Y:S01]  /*1f240*/  R2UR UR24, R14 ;  /* 0x000000000e1872ca */ /* 0x000fe200000e0000 */
[----:B------:R-:W-:Y:S01]  /*1f250*/  VIADD R14, R90, 0x4 ;  /* 0x000000045a0e7836 */ /* 0x000fe20000000000 */
[----:B------:R-:W-:Y:S01]  /*1f260*/  R2UR UR10, R88 ;  /* 0x00000000580a72ca */ /* 0x000fe200000e0000 */
[----:B------:R-:W-:Y:S01]  /*1f270*/  UMOV UR7, UR29 ;  /* 0x0000001d00077c82 */ /* 0x000fe20008000000 */
[C---:B------:R-:W-:Y:S01]  /*1f280*/  R2UR UR25, R9.reuse ;  /* 0x00000000091972ca */ /* 0x040fe200000e0000 */
[----:B------:R-:W-:Y:S01]  /*1f290*/  VIADD R88, R90, 0x204 ;  /* 0x000002045a587836 */ /* 0x000fe20000000000 */
[----:B------:R-:W-:Y:S01]  /*1f2a0*/  R2UR UR6, R14 ;  /* 0x000000000e0672ca */ /* 0x000fe200000e0000 */
[----:B------:R-:W-:Y:S01]  /*1f2b0*/  VIADD R14, R90, 0x304 ;  /* 0x000003045a0e7836 */ /* 0x000fe20000000000 */
[----:B------:R-:W-:Y:S01]  /*1f2c0*/  R2UR UR29, R9 ;  /* 0x00000000091d72ca */ /* 0x000fe200000e0000 */
[----:B------:R-:W-:Y:S01]  /*1f2d0*/  IMAD.MOV.U32 R93, RZ, RZ, 0x40000040 ;  /* 0x40000040ff5d7424 */ /* 0x000fe200078e00ff */
[----:B------:R-:W-:Y:S01]  /*1f2e0*/  MOV R19, UR11 ;  /* 0x0000000b00137c02 */ /* 0x000fe20008000f00 */
[----:B------:R-:W-:Y:S01]  /*1f2f0*/  UMOV UR11, UR19 ;  /* 0x00000013000b7c82 */ /* 0x000fe20008000000 */
[----:B------:R-:W-:Y:S01]  /*1f300*/  R2UR UR14, R88 ;  /* 0x00000000580e72ca */ /* 0x000fe200000e0000 */
[----:B------:R-:W-:Y:S01]  /*1f310*/  VIADD R88, R90, 0x404 ;  /* 0x000004045a587836 */ /* 0x000fe20000000000 */
[----:B------:R-:W-:Y:S01]  /*1f320*/  R2UR UR19, R15 ;  /* 0x000000000f1372ca */ /* 0x000fe200000e0000 */
[----:B------:R-:W-:Y:S01]  /*1f330*/  IMAD.MOV.U32 R15, RZ, RZ, 0x40000040 ;  /* 0x40000040ff0f7424 */ /* 0x000fe200078e00ff */
[----:B------:R-:W-:Y:S01]  /*1f340*/  R2UR UR15, R89 ;  /* 0x00000000590f72ca */ /* 0x000fe200000e0000 */
[----:B------:R-:W-:Y:S01]  /*1f350*/  IMAD.MOV.U32 R89, RZ, RZ, 0x40000040 ;  /* 0x40000040ff597424 */ /* 0x000fe200078e00ff */
[----:B------:R-:W-:Y:S01]  /*1f360*/  MOV R24, UR7 ;  /* 0x0000000700187c02 */ /* 0x000fe20008000f00 */
[----:B------:R-:W-:Y:S01]  /*1f370*/  UMOV UR7, UR9 ;  /* 0x0000000900077c82 */ /* 0x000fe20008000000 */
[----:B---3--:R-:W-:Y:S01]  /*1f380*/  MOV R0, UR6 ;  /* 0x0000000600007c02 */ /* 0x008fe20008000f00 */
[----:B------:R-:W-:Y:S01]  /*1f390*/  UMOV UR6, UR10 ;  /* 0x0000000a00067c82 */ /* 0x000fe20008000000 */
[----:B------:R-:W-:Y:S01]  /*1f3a0*/  R2UR UR10, R92 ;  /* 0x000000005c0a72ca */ /* 0x000fe200000e0000 */
[----:B------:R-:W-:Y:S01]  /*1f3b0*/  VIADD R92, R90, 0x206 ;  /* 0x000002065a5c7836 */ /* 0x000fe20000000000 */
[----:B-1----:R-:W-:Y:S01]  /*1f3c0*/  MOV R16, UR6 ;  /* 0x0000000600107c02 */ /* 0x002fe20008000f00 */
[----:B------:R-:W-:Y:S01]  /*1f3d0*/  UMOV UR6, UR28 ;  /* 0x0000001c00067c82 */ /* 0x000fe20008000000 */
[----:B------:R-:W-:-:S02]  /*1f3e0*/  R2UR UR28, R8 ;  /* 0x00000000081c72ca */ /* 0x000fc400000e0000 */
[----:B------:R-:W-:Y:S01]  /*1f3f0*/  MOV R23, UR6 ;  /* 0x0000000600177c02 */ /* 0x000fe20008000f00 */
[----:B------:R-:W-:Y:S01]  /*1f400*/  UMOV UR6, UR8 ;  /* 0x0000000800067c82 */ /* 0x000fe20008000000 */
[C---:B------:R-:W-:Y:S02]  /*1f410*/  R2UR UR8, R8.reuse ;  /* 0x00000000080872ca */ /* 0x040fe400000e0000 */
[----:B------:R-:W-:Y:S02]  /*1f420*/  R2UR UR9, R9 ;  /* 0x00000000090972ca */ /* 0x000fe400000e0000 */
[----:B------:R-:W-:Y:S01]  /*1f430*/  MOV R95, UR11 ;  /* 0x0000000b005f7c02 */ /* 0x000fe20008000f00 */
[----:B------:R-:W-:Y:S01]  /*1f440*/  UMOV UR11, UR5 ;  /* 0x00000005000b7c82 */ /* 0x000fe20008000000 */
[----:B------:R-:W-:Y:S01]  /*1f450*/  MOV R13, UR10 ;  /* 0x0000000a000d7c02 */ /* 0x000fe20008000f00 */
[----:B------:R-:W-:Y:S01]  /*1f460*/  UMOV UR10, UR24 ;  /* 0x00000018000a7c82 */ /* 0x000fe20008000000 */
[----:B------:R-:W-:-:S02]  /*1f470*/  R2UR UR24, R8 ;  /* 0x00000000081872ca */ /* 0x000fc400000e0000 */
[----:B------:R-:W-:Y:S01]  /*1f480*/  MOV R18, UR10 ;  /* 0x0000000a00127c02 */ /* 0x000fe20008000f00 */
[----:B------:R-:W-:Y:S01]  /*1f490*/  UMOV UR10, UR18 ;  /* 0x00000012000a7c82 */ /* 0x000fe20008000000 */
[----:B------:R-:W-:Y:S01]  /*1f4a0*/  R2UR UR18, R14 ;  /* 0x000000000e1272ca */ /* 0x000fe200000e0000 */
[----:B------:R-:W-:Y:S01]  /*1f4b0*/  VIADD R14, R90, 0x504 ;  /* 0x000005045a0e7836 */ /* 0x000fe20000000000 */
[----:B------:R-:W-:Y:S02]  /*1f4c0*/  WARPGROUP.DEPBAR.LE gsb0, 0x0 ;  /* 0x00008000000079c5 */ /* 0x000fe40000010000 */
[----:B------:R-:W-:Y:S01]  /*1f4d0*/  WARPGROUP.ARRIVE ;  /* 0x00000000000079c5 */ /* 0x000fe20000000000 */
[----:B------:R-:W-:Y:S01]  /*1f4e0*/  MOV R94, UR10 ;  /* 0x0000000a005e7c02 */ /* 0x000fe20008000f00 */
[----:B------:R-:W-:Y:S01]  /*1f4f0*/  UMOV UR10, UR4 ;  /* 0x00000004000a7c82 */ /* 0x000fe20008000000 */
[----:B------:R-:W-:Y:S02]  /*1f500*/  R2UR UR42, R92 ;  /* 0x000000005c2a72ca */ /* 0x000fe400000e0000 */
[----:B------:R-:W-:Y:S01]  /*1f510*/  R2UR UR43, R93 ;  /* 0x000000005d2b72ca */ /* 0x000fe200000e0000 */
[----:B------:R-:W-:Y:S01]  /*1f520*/  QGMMA.64x32x32.F32.E4M3.E4M3 R168, gdesc[UR20], RZ, !UPT, gsb0 ;  /* 0x0060000014a879f3 */ /* 0x000fe2000c0008ff */
[----:B------:R-:W-:Y:S01]  /*1f530*/  R2UR UR22, R88 ;  /* 0x00000000581672ca */ /* 0x000fe200000e0000 */
[----:B------:R-:W-:Y:S01]  /*1f540*/  VIADD R88, R90, 0x604 ;  /* 0x000006045a587836 */ /* 0x000fe20000000000 */
[----:B------:R-:W-:Y:S01]  /*1f550*/  R2UR UR23, R89 ;  /* 0x00000000591772ca */ /* 0x000fe200000e0000 */
[----:B------:R-:W-:Y:S01]  /*1f560*/  IMAD.MOV.U32 R89, RZ, RZ, 0x40000040 ;  /* 0x40000040ff597424 */ /* 0x000fe200078e00ff */
[----:B------:R-:W-:-:S02]  /*1f570*/  R2UR UR4, R10 ;  /* 0x000000000a0472ca */ /* 0x000fc400000e0000 */
[C---:B------:R-:W-:Y:S02]  /*1f580*/  R2UR UR5, R11.reuse ;  /* 0x000000000b0572ca */ /* 0x040fe400000e0000 */
[----:B------:R-:W-:Y:S02]  /*1f590*/  R2UR UR12, R10 ;  /* 0x000000000a0c72ca */ /* 0x000fe400000e0000 */
[----:B------:R-:W-:Y:S02]  /*1f5a0*/  R2UR UR13, R11 ;  /* 0x000000000b0d72ca */ /* 0x000fe400000e0000 */
[----:B----4-:R-:W-:Y:S01]  /*1f5b0*/  MOV R12, UR15 ;  /* 0x0000000f000c7c02 */ /* 0x010fe20008000f00 */
[----:B------:R-:W-:Y:S01]  /*1f5c0*/  UMOV UR15, UR33 ;  /* 0x00000021000f7c82 */ /* 0x000fe20008000000 */
[----:B------:R-:W-:Y:S01]  /*1f5d0*/  MOV R2, UR14 ;  /* 0x0000000e00027c02 */ /* 0x000fe20008000f00 */
[----:B------:R-:W-:Y:S01]  /*1f5e0*/  UMOV UR14, UR32 ;  /* 0x00000020000e7c82 */ /* 0x000fe20008000000 */
[----:B------:R-:W-:Y:S01]  /*1f5f0*/  MOV R22, UR15 ;  /* 0x0000000f00167c02 */ /* 0x000fe20008000f00 */
[----:B------:R-:W-:Y:S01]  /*1f600*/  UMOV UR15, UR17 ;  /* 0x00000011000f7c82 */ /* 0x000fe20008000000 */
[----:B------:R-:W-:Y:S01]  /*1f610*/  MOV R21, UR14 ;  /* 0x0000000e00157c02 */ /* 0x000fe20008000f00 */
[----:B------:R-:W-:Y:S01]  /*1f620*/  UMOV UR14, UR16 ;  /* 0x00000010000e7c82 */ /* 0x000fe20008000000 */
        /* <DEDUP_REMOVED lines=25> */
[----:B------:R-:W-:Y:S02]  /*1f7c0*/  R2UR UR50, R88 ;  /* 0x00000000583272ca */ /* 0x000fe400000e0000 */
[----:B------:R-:W-:Y:S01]  /*1f7d0*/  R2UR UR51, R89 ;  /* 0x00000000593372ca */ /* 0x000fe200000e0000 */
        /* <DEDUP_REMOVED lines=14> */
[----:B------:R-:W-:-:S06]  /*1f8c0*/  WARPGROUP.ARRIVE ;  /* 0x00000000000079c5 */ /* 0x000fcc0000000000 */
        /* <DEDUP_REMOVED lines=132> */
.L_x_1474:
[----:B-----5:R-:W-:Y:S01]  /*20110*/  SHF.L.U32 R0, R12, 0x1f, RZ ;  /* 0x0000001f0c007819 */ /* 0x020fe200000006ff */
[----:B------:R-:W-:-:S04]  /*20120*/  IMAD R3, R20, 0x8, R17 ;  /* 0x0000000814037824 */ /* 0x000fc800078e0211 */
[----:B------:R0:W1:Y:S01]  /*20130*/  SYNCS.PHASECHK.TRANS64.TRYWAIT P2, [R3+URZ+0x2e850], R0 ;  /* 0x02e85000030075a7 */ /* 0x000062000804017f */
[----:B------:R-:W-:Y:S05]  /*20140*/  @!P0 BRA `(.L_x_1475) ;  /* 0x0000000000048947 */ /* 0x000fea0003800000 */
[----:B------:R-:W-:Y:S01]  /*20150*/  BPT.TRAP 0x1 ;  /* 0x000000040000795c */ /* 0x000fe20000300000 */
.L_x_1475:
[----:B-1----:R-:W-:Y:S05]  /*20160*/  @P2 BRA `(.L_x_1473) ;  /* 0x0000000000082947 */ /* 0x002fea0003800000 */
[----:B------:R-:W1:Y:S02]  /*20170*/  SYNCS.PHASECHK.TRANS64.TRYWAIT P2, [R3+URZ+0x2e850], R0 ;  /* 0x02e85000030075a7 */ /* 0x000e64000804017f */
[----:B-1----:R-:W-:Y:S05]  /*20180*/  @!P2 BRA `(.L_x_1476) ;  /* 0x0000014400b8a947 */ /* 0x002fea0003800000 */
.L_x_1473:
[----:B-----5:R-:W-:Y:S01]  /*20190*/  VIADD R12, R17, 0x400 ;  /* 0x00000400110c7836 */ /* 0x020fe20000000000 */
[----:B------:R-:W-:Y:S05]  /*201a0*/  WARPSYNC.ALL ;  /* 0x0000000000007948 */ /* 0x000fea0003800000 */
[----:B------:R-:W-:Y:S01]  /*201b0*/  SHF.R.U32.HI R12, RZ, 0x4, R12 ;  /* 0x00000004ff0c7819 */ /* 0x000fe2000001160c */
[----:B------:R-:W-:Y:S01]  /*201c0*/  IMAD.MOV.U32 R13, RZ, RZ, -0x3ffffff0 ;  /* 0xc0000010ff0d7424 */ /* 0x000fe200078e00ff */
[----:B------:R-:W-:Y:S02]  /*201d0*/  WARPGROUP.ARRIVE ;  /* 0x00000000000079c5 */ /* 0x000fe40000000000 */
[----:B------:R-:W-:-:S02]  /*201e0*/  LOP3.LUT R12, R12, 0x3fff, RZ, 0xc0, !PT ;  /* 0x00003fff0c0c7812 */ /* 0x000fc400078ec0ff */
[----:B------:R-:W-:Y:S02]  /*201f0*/  R2UR UR7, R13 ;  /* 0x000000000d0772ca */ /* 0x000fe400000e0000 */
[----:B------:R-:W-:-:S05]  /*20200*/  LOP3.LUT R12, R12, 0x10000, RZ, 0xfc, !PT ;  /* 0x000100000c0c7812 */ /* 0x000fca00078efcff */
[----:B------:R-:W-:-:S05]  /*20210*/  IMAD R12, R20, 0x700, R12 ;  /* 0x00000700140c7824 */ /* 0x000fca00078e020c */
[----:B------:R-:W-:-:S13]  /*20220*/  R2UR UR6, R12 ;  /* 0x000000000c0672ca */ /* 0x000fda00000e0000 */
[----:B------:R-:W-:Y:S01]  /*20230*/  QGMMA.64x128x32.F32.E4M3.E4M3 R24, R224, gdesc[UR4], R24, gsb0 ;  /* 0x01e00004e0187df3 */ /* 0x000fe20008000818 */
[----:B------:R-:W-:Y:S02]  /*20240*/  VIADD R14, R12, 0x100 ;  /* 0x000001000c0e7836 */ /* 0x000fe40000000000 */
[----:B------:R-:W-:-:S03]  /*20250*/  IMAD.MOV.U32 R15, RZ, RZ, -0x3ffffff0 ;  /* 0xc0000010ff0f7424 */ /* 0x000fc600078e00ff */
[----:B------:R-:W-:Y:S02]  /*20260*/  R2UR UR6, R14 ;  /* 0x000000000e0672ca */ /* 0x000fe400000e0000 */
[----:B------:R-:W-:Y:S02]  /*20270*/  R2UR UR7, R15 ;  /* 0x000000000f0772ca */ /* 0x000fe400000e0000 */
[----:B01----:R-:W-:-:S04]  /*20280*/  FMNMX.FTZ R0, R184, R21, !PT ;  /* 0x00000015b8007209 */ /* 0x003fc80007810000 */
        /* <DEDUP_REMOVED lines=8> */
[----:B------:R-:W-:Y:S01]  /*20310*/  FMNMX.FTZ R13, R169, R13, !PT ;  /* 0x0000000da90d7209 */ /* 0x000fe20007810000 */
[----:B------:R-:W-:Y:S01]  /*20320*/  VIADD R14, R12, 0x200 ;  /* 0x000002000c0e7836 */ /* 0x000fe20000000000 */
[----:B------:R-:W-:Y:S02]  /*20330*/  WARPGROUP.DEPBAR.LE gsb0, 0x0 ;  /* 0x00008000000079c5 */ /* 0x000fe40000010000 */
[----:B------:R-:W-:Y:S01]  /*20340*/  WARPGROUP.ARRIVE ;  /* 0x00000000000079c5 */ /* 0x000fe20000000000 */
[----:B------:R-:W-:Y:S01]  /*20350*/  IMAD.MOV.U32 R15, RZ, RZ, -0x3ffffff0 ;  /* 0xc0000010ff0f7424 */ /* 0x000fe200078e00ff */
[----:B------:R-:W-:Y:S01]  /*20360*/  FMNMX.FTZ R13, R172, R13, !PT ;  /* 0x0000000dac0d7209 */ /* 0x000fe20007810000 */
[----:B------:R-:W2:Y:S01]  /*20370*/  LDL.LU R227, [R1+0x4] ;  /* 0x0000040001e37983 */ /* 0x000ea20000300800 */
[----:B------:R-:W-:Y:S02]  /*20380*/  FMNMX.FTZ R0, R186, R234, !PT ;  /* 0x000000eaba007209 */ /* 0x000fe40007810000 */
[----:B------:R-:W-:Y:S01]  /*20390*/  QGMMA.64x128x32.F32.E4M3.E4M3 R24, R220, gdesc[UR4], R24, gsb0 ;  /* 0x01e00004dc187df3 */ /* 0x000fe20008000818 */
[----:B------:R-:W-:-:S02]  /*203a0*/  FMNMX.FTZ R13, R173, R13, !PT ;  /* 0x0000000dad0d7209 */ /* 0x000fc40007810000 */
[----:B------:R-:W-:Y:S01]  /*203b0*/  R2UR UR6, R14 ;  /* 0x000000000e0672ca */ /* 0x000fe200000e0000 */
[----:B------:R-:W-:Y:S01]  /*203c0*/  VIADD R14, R12, 0x300 ;  /* 0x000003000c0e7836 */ /* 0x000fe20000000000 */
[----:B------:R-:W-:Y:S01]  /*203d0*/  R2UR UR7, R15 ;  /* 0x000000000f0772ca */ /* 0x000fe200000e0000 */
[----:B------:R-:W-:Y:S01]  /*203e0*/  IMAD.MOV.U32 R15, RZ, RZ, -0x3ffffff0 ;  /* 0xc0000010ff0f7424 */ /* 0x000fe200078e00ff */
        /* <DEDUP_REMOVED lines=67> */
[----:B------:R-:W-:Y:S01]  /*20820*/  FMNMX.FTZ R0, R126, R0, !PT ;  /* 0x000000007e007209 */ /* 0x000fe20007810000 */
[----:B------:R-:W-:Y:S02]  /*20830*/  WARPGROUP.DEPBAR.LE gsb0, 0x0 ;  /* 0x00008000000079c5 */ /* 0x000fe40000010000 */
[----:B------:R-:W-:Y:S01]  /*20840*/  WARPGROUP.ARRIVE ;  /* 0x00000000000079c5 */ /* 0x000fe20000000000 */
[----:B------:R-:W-:-:S02]  /*20850*/  FMNMX.FTZ R13, R116, R13, !PT ;  /* 0x0000000d740d7209 */ /* 0x000fc40007810000 */
[----:B------:R-:W-:Y:S02]  /*20860*/  FMNMX.FTZ R0, R127, R0, !PT ;  /* 0x000000007f007209 */ /* 0x000fe40007810000 */
[----:B------:R-:W-:Y:S01]  /*20870*/  FMNMX.FTZ R13, R117, R13, !PT ;  /* 0x0000000d750d7209 */ /* 0x000fe20007810000 */
[----:B------:R-:W-:Y:S01]  /*20880*/  QGMMA.64x128x32.F32.E4M3.E4M3 R24, R216, gdesc[UR4], R24, gsb0 ;  /* 0x01e00004d8187df3 */ /* 0x000fe20008000818 */
[----:B------:R-:W-:Y:S02]  /*20890*/  R2UR UR6, R14 ;  /* 0x000000000e0672ca */ /* 0x000fe400000e0000 */
[----:B------:R-:W-:Y:S01]  /*208a0*/  R2UR UR7, R15 ;  /* 0x000000000f0772ca */ /* 0x000fe200000e0000 */
[----:B------:R-:W-:Y:S01]  /*208b0*/  IMAD.MOV.U32 R15, RZ, RZ, -0x3ffffff0 ;  /* 0xc0000010ff0f7424 */ /* 0x000fe200078e00ff */
        /* <DEDUP_REMOVED lines=15> */
[----:B------:R-:W-:-:S03]  /*209b0*/  FMNMX.FTZ R0, R111, R0, !PT ;  /* 0x000000006f007209 */ /* 0x000fc60007810000 */
[----:B------:R-:W0:Y:S01]  /*209c0*/  SHFL.BFLY PT, R14, R13, 0x2, 0x1f ;  /* 0x0c401f000d0e7f89 */ /* 0x000e2200000e0000 */
[----:B------:R-:W-:-:S04]  /*209d0*/  FMNMX.FTZ R0, R114, R0, !PT ;  /* 0x0000000072007209 */ /* 0x000fc80007810000 */
[----:B------:R-:W-:-:S04]  /*209e0*/  FMNMX.FTZ R0, R115, R0, !PT ;  /* 0x0000000073007209 */ /* 0x000fc80007810000 */
[----:B------:R-:W-:-:S04]  /*209f0*/  FMNMX.FTZ R0, R118, R0, !PT ;  /* 0x0000000076007209 */ /* 0x000fc80007810000 */
[----:B------:R-:W-:-:S04]  /*20a00*/  FMNMX.FTZ R0, R119, R0, !PT ;  /* 0x0000000077007209 */ /* 0x000fc80007810000 */
[----:B------:R-:W-:-:S04]  /*20a10*/  FMNMX.FTZ R0, R90, R0, !PT ;  /* 0x000000005a007209 */ /* 0x000fc80007810000 */
[----:B------:R-:W-:Y:S02]  /*20a20*/  FMNMX.FTZ R0, R91, R0, !PT ;  /* 0x000000005b007209 */ /* 0x000fe40007810000 */
[----:B0-----:R-:W-:Y:S01]  /*20a30*/  FMNMX.FTZ R13, R13, R14, !PT ;  /* 0x0000000e0d0d7209 */ /* 0x001fe20007810000 */
[----:B------:R-:W-:Y:S01]  /*20a40*/  VIADD R14, R12, 0x400 ;  /* 0x000004000c0e7836 */ /* 0x000fe20000000000 */
[----:B------:R-:W-:-:S04]  /*20a50*/  FMNMX.FTZ R0, R94, R0, !PT ;  /* 0x000000005e007209 */ /* 0x000fc80007810000 */
[----:B------:R-:W-:-:S04]  /*20a60*/  FMNMX.FTZ R0, R95, R0, !PT ;  /* 0x000000005f007209 */ /* 0x000fc80007810000 */
[----:B------:R-:W-:-:S04]  /*20a70*/  FMNMX.FTZ R0, R98, R0, !PT ;  /* 0x0000000062007209 */ /* 0x000fc80007810000 */
[----:B------:R-:W-:-:S04]  /*20a80*/  FMNMX.FTZ R0, R99, R0, !PT ;  /* 0x0000000063007209 */ /* 0x000fc80007810000 */
[----:B------:R-:W-:-:S04]  /*20a90*/  FMNMX.FTZ R0, R102, R0, !PT ;  /* 0x0000000066007209 */ /* 0x000fc80007810000 */
[----:B------:R-:W-:-:S05]  /*20aa0*/  FMNMX.FTZ R0, R103, R0, !PT ;  /* 0x0000000067007209 */ /* 0x000fca0007810000 */
[----:B------:R-:W0:Y:S02]  /*20ab0*/  SHFL.BFLY PT, R3, R0, 0x2, 0x1f ;  /* 0x0c401f0000037f89 */ /* 0x000e2400000e0000 */
[----:B0-----:R-:W-:Y:S02]  /*20ac0*/  FMNMX.FTZ R0, R0, R3, !PT ;  /* 0x0000000300007209 */ /* 0x001fe40007810000 */
[----:B------:R-:W0:Y:S02]  /*20ad0*/  SHFL.BFLY PT, R3, R13, 0x1, 0x1f ;  /* 0x0c201f000d037f89 */ /* 0x000e2400000e0000 */
[----:B0-----:R-:W-:Y:S01]  /*20ae0*/  FMNMX.FTZ R3, R13, R3, !PT ;  /* 0x000000030d037209 */ /* 0x001fe20007810000 */
[----:B------:R-:W-:Y:S02]  /*20af0*/  WARPGROUP.DEPBAR.LE gsb0, 0x0 ;  /* 0x00008000000079c5 */ /* 0x000fe40000010000 */
[----:B------:R-:W-:-:S06]  /*20b00*/  WARPGROUP.ARRIVE ;  /* 0x00000000000079c5 */ /* 0x000fcc0000000000 */
[----:B------:R-:W-:Y:S01]  /*20b10*/  QGMMA.64x128x32.F32.E4M3.E4M3 R24, R212, gdesc[UR4], R24, gsb0 ;  /* 0x01e00004d4187df3 */ /* 0x000fe20008000818 */
[----:B------:R-:W-:Y:S02]  /*20b20*/  R2UR UR6, R14 ;  /* 0x000000000e0672ca */ /* 0x000fe400000e0000 */
[----:B------:R-:W-:Y:S01]  /*20b30*/  R2UR UR7, R15 ;  /* 0x000000000f0772ca */ /* 0x000fe200000e0000 */
[----:B------:R-:W0:Y:S01]  /*20b40*/  SHFL.BFLY PT, R14, R0, 0x1, 0x1f ;  /* 0x0c201f00000e7f89 */ /* 0x000e2200000e0000 */
[----:B------:R-:W-:-:S04]  /*20b50*/  FFMA.FTZ R15, R2, R3, -8 ;  /* 0xc1000000020f7423 */ /* 0x000fc80000010003 */
        /* <DEDUP_REMOVED lines=19> */
[----:B0-----:R-:W-:Y:S01]  /*20c90*/  FMNMX.FTZ R0, R0, R14, !PT ;  /* 0x0000000e00007209 */ /* 0x001fe20007810000 */
[----:B------:R-:W-:Y:S01]  /*20ca0*/  FADD.FTZ R14, -R3, R21 ;  /* 0x00000015030e7221 */ /* 0x000fe20000010100 */
[----:B------:R-:W-:-:S01]  /*20cb0*/  FFMA.FTZ R21, R2, R184, -R15 ;  /* 0x000000b802157223 */ /* 0x000fc2000001080f */
[C-C-:B------:R-:W-:Y:S01]  /*20cc0*/  FFMA.FTZ R184, R2.reuse, R185, -R15.reuse ;  /* 0x000000b902b87223 */ /* 0x140fe2000001080f */
[----:B------:R-:W-:-:S01]  /*20cd0*/  FFMA.FTZ R185, R2, R188, -R15 ;  /* 0x000000bc02b97223 */ /* 0x000fc2000001080f */
[C---:B------:R-:W-:Y:S01]  /*20ce0*/  FMUL.FTZ R14, R2.reuse, R14 ;  /* 0x0000000e020e7220 */ /* 0x040fe20000410000 */
[----:B------:R-:W-:-:S01]  /*20cf0*/  FFMA.FTZ R188, R2, R189, -R15 ;  /* 0x000000bd02bc7223 */ /* 0x000fc2000001080f */
[C-C-:B------:R-:W-:Y:S01]  /*20d00*/  FFMA.FTZ R189, R2.reuse, R192, -R15.reuse ;  /* 0x000000c002bd7223 */ /* 0x140fe2000001080f */
        /* <DEDUP_REMOVED lines=35> */
[----:B------:R-:W-:Y:S01]  /*20f40*/  MUFU.EX2 R188, R188 ;  /* 0x000000bc00bc7308 */ /* 0x000fe20000000800 */
[----:B------:R-:W-:-:S01]  /*20f50*/  FADD.FTZ R13, -R0, R234 ;  /* 0x000000ea000d7221 */ /* 0x000fc20000010100 */
[----:B------:R-:W-:-:S03]  /*20f60*/  FFMA.FTZ R101, R2, R0, -8 ;  /* 0xc100000002657423 */ /* 0x000fc60000010000 */
        /* <DEDUP_REMOVED lines=53> */
[----:B------:R-:W-:-:S06]  /*212c0*/  FFMA.FTZ R119, R2, R119, -R101 ;  /* 0x0000007702777223 */ /* 0x000fcc0000010865 */
[----:B------:R-:W-:Y:S01]  /*212d0*/  MUFU.EX2 R172, R172 ;  /* 0x000000ac00ac7308 */ /* 0x000fe20000000800 */
[----:B------:R-:W-:Y:S02]  /*212e0*/  WARPGROUP.DEPBAR.LE gsb0, 0x0 ;  /* 0x00008000000079c5 */ /* 0x000fe40000010000 */
[----:B------:R-:W-:-:S05]  /*212f0*/  WARPGROUP.ARRIVE ;  /* 0x00000000000079c5 */ /* 0x000fca0000000000 */
[----:B------:R-:W0:Y:S01]  /*21300*/  MUFU.EX2 R186, R186 ;  /* 0x000000ba00ba7308 */ /* 0x000e220000000800 */
[----:B------:R-:W-:Y:S07]  /*21310*/  QGMMA.64x128x32.F32.E4M3.E4M3 R24, R208, gdesc[UR4], R24, gsb0 ;  /* 0x01e00004d0187df3 */ /* 0x000fee0008000818 */
[----:B------:R-:W-:Y:S08]  /*21320*/  MUFU.EX2 R173, R173 ;  /* 0x000000ad00ad7308 */ /* 0x000ff00000000800 */
[----:B------:R-:W1:Y:S01]  /*21330*/  MUFU.EX2 R187, R187 ;  /* 0x000000bb00bb7308 */ /* 0x000e620000000800 */
[----:B0-----:R-:W-:-:S07]  /*21340*/  FFMA.FTZ R237, R13, R237, R186 ;  /* 0x000000ed0ded7223 */ /* 0x001fce00000100ba */
[----:B------:R-:W-:Y:S08]  /*21350*/  MUFU.EX2 R176, R176 ;  /* 0x000000b000b07308 */ /* 0x000ff00000000800 */
[----:B------:R-:W0:Y:S01]  /*21360*/  MUFU.EX2 R190, R190 ;  /* 0x000000be00be7308 */ /* 0x000e220000000800 */
[----:B-1----:R-:W-:-:S07]  /*21370*/  FADD.FTZ R237, R187, R237 ;  /* 0x000000edbbed7221 */ /* 0x002fce0000010000 */
[----:B------:R-:W-:Y:S08]  /*21380*/  MUFU.EX2 R177, R177 ;  /* 0x000000b100b17308 */ /* 0x000ff00000000800 */
[----:B------:R-:W1:Y:S01]  /*21390*/  MUFU.EX2 R191, R191 ;  /* 0x000000bf00bf7308 */ /* 0x000e620000000800 */
[----:B0-----:R-:W-:-:S07]  /*213a0*/  FADD.FTZ R237, R190, R237 ;  /* 0x000000edbeed7221 */ /* 0x001fce0000010000 */
        /* <DEDUP_REMOVED lines=17> */
[----:B0-----:R-:W-:-:S01]  /*214c0*/  FADD.FTZ R237, R170, R237 ;  /* 0x000000edaaed7221 */ /* 0x001fc20000010000 */
[----:B------:R-:W-:-:S02]  /*214d0*/  WARPGROUP.DEPBAR.LE gsb0, 0x0 ;  /* 0x00008000000079c5 */ /* 0x000fc40000010000 */
[----:B------:R-:W-:-:S01]  /*214e0*/  FFMA.FTZ R208, R2, R89, -R15 ;  /* 0x0000005902d07223 */ /* 0x000fc2000001080f */
[----:B------:R-:W-:Y:S01]  /*214f0*/  IMAD.MOV.U32 R89, RZ, RZ, -0x3ffffff0 ;  /* 0xc0000010ff597424 */ /* 0x000fe200078e00ff */
[----:B------:R-:W-:Y:S02]  /*21500*/  WARPGROUP.ARRIVE ;  /* 0x00000000000079c5 */ /* 0x000fe40000000000 */
[----:B------:R0:W-:Y:S02]  /*21510*/  MUFU.EX2 R15, R88 ;  /* 0x00000058000f7308 */ /* 0x0001e40000000800 */
[----:B------:R-:W-:-:S06]  /*21520*/  R2UR UR7, R89 ;  /* 0x00000000590772ca */ /* 0x000fcc00000e0000 */
[----:B------:R-:W-:Y:S01]  /*21530*/  MUFU.EX2 R160, R160 ;  /* 0x000000a000a07308 */ /* 0x000fe20000000800 */
[----:B0-----:R-:W-:Y:S02]  /*21540*/  VIADD R88, R12, 0x500 ;  /* 0x000005000c587836 */ /* 0x001fe40000000000 */
[----:B-1----:R-:W-:-:S03]  /*21550*/  FADD.FTZ R237, R171, R237 ;  /* 0x000000edabed7221 */ /* 0x002fc60000010000 */
[----:B------:R-:W-:Y:S01]  /*21560*/  R2UR UR6, R88 ;  /* 0x00000000580672ca */ /* 0x000fe200000e0000 */
[----:B--2---:R-:W-:-:S01]  /*21570*/  FFMA.FTZ R88, R14, R227, R21 ;  /* 0x000000e30e587223 */ /* 0x004fc20000010015 */
[----:B------:R-:W0:Y:S01]  /*21580*/  MUFU.EX2 R174, R174 ;  /* 0x000000ae00ae7308 */ /* 0x000e220000000800 */
[----:B------:R-:W1:Y:S02]  /*21590*/  S2R R227, SR_TID.X ;  /* 0x0000000000e37919 */ /* 0x000e640000002100 */
[----:B------:R-:W-:-:S04]  /*215a0*/  FADD.FTZ R88, R184, R88 ;  /* 0x00000058b8587221 */ /* 0x000fc80000010000 */
[----:B------:R-:W-:Y:S01]  /*215b0*/  FADD.FTZ R88, R185, R88 ;  /* 0x00000058b9587221 */ /* 0x000fe20000010000 */
[----:B------:R-:W-:Y:S03]  /*215c0*/  MUFU.EX2 R161, R161 ;  /* 0x000000a100a17308 */ /* 0x000fe60000000800 */
[----:B------:R-:W-:-:S01]  /*215d0*/  FADD.FTZ R88, R188, R88 ;  /* 0x00000058bc587221 */ /* 0x000fc20000010000 */
[----:B------:R-:W-:Y:S03]  /*215e0*/  QGMMA.64x128x32.F32.E4M3.E4M3 R24, R204, gdesc[UR4], R24, gsb0 ;  /* 0x01e00004cc187df3 */ /* 0x000fe60008000818 */
[----:B------:R-:W-:-:S01]  /*215f0*/  FADD.FTZ R88, R189, R88 ;  /* 0x00000058bd587221 */ /* 0x000fc20000010000 */
[----:B------:R-:W2:Y:S01]  /*21600*/  MUFU.EX2 R175, R175 ;  /* 0x000000af00af7308 */ /* 0x000ea20000000800 */
[----:B0-----:R-:W-:-:S02]  /*21610*/  FADD.FTZ R237, R174, R237 ;  /* 0x000000edaeed7221 */ /* 0x001fc40000010000 */
[----:B------:R-:W-:-:S04]  /*21620*/  FADD.FTZ R88, R192, R88 ;  /* 0x00000058c0587221 */ /* 0x000fc80000010000 */
[----:B------:R-:W-:Y:S01]  /*21630*/  FADD.FTZ R88, R193, R88 ;  /* 0x00000058c1587221 */ /* 0x000fe20000010000 */
[----:B------:R-:W-:Y:S03]  /*21640*/  MUFU.EX2 R164, R164 ;  /* 0x000000a400a47308 */ /* 0x000fe60000000800 */
[----:B------:R-:W-:-:S04]  /*21650*/  FADD.FTZ R88, R196, R88 ;  /* 0x00000058c4587221 */ /* 0x000fc80000010000 */
[----:B------:R-:W-:Y:S01]  /*21660*/  FADD.FTZ R88, R168, R88 ;  /* 0x00000058a8587221 */ /* 0x000fe20000010000 */
[----:B------:R-:W0:Y:S01]  /*21670*/  MUFU.EX2 R178, R178 ;  /* 0x000000b200b27308 */ /* 0x000e220000000800 */
[----:B--2---:R-:W-:-:S02]  /*21680*/  FADD.FTZ R237, R175, R237 ;  /* 0x000000edafed7221 */ /* 0x004fc40000010000 */
[----:B------:R-:W-:-:S04]  /*21690*/  FADD.FTZ R88, R169, R88 ;  /* 0x00000058a9587221 */ /* 0x000fc80000010000 */
[----:B------:R-:W-:Y:S01]  /*216a0*/  FADD.FTZ R88, R172, R88 ;  /* 0x00000058ac587221 */ /* 0x000fe20000010000 */
[----:B------:R-:W-:Y:S03]  /*216b0*/  MUFU.EX2 R165, R165 ;  /* 0x000000a500a57308 */ /* 0x000fe60000000800 */
[----:B------:R-:W-:-:S04]  /*216c0*/  FADD.FTZ R88, R173, R88 ;  /* 0x00000058ad587221 */ /* 0x000fc80000010000 */
[----:B------:R-:W-:Y:S01]  /*216d0*/  FADD.FTZ R88, R176, R88 ;  /* 0x00000058b0587221 */ /* 0x000fe20000010000 */
        /* <DEDUP_REMOVED lines=18> */
[----:B------:R-:W0:Y:S03]  /*21800*/  MUFU.EX2 R140, R140 ;  /* 0x0000008c008c7308 */ /* 0x000e260000000800 */
[----:B------:R-:W-:-:S04]  /*21810*/  FADD.FTZ R88, R165, R88 ;  /* 0x00000058a5587221 */ /* 0x000fc80000010000 */
[----:B------:R-:W-:Y:S01]  /*21820*/  FADD.FTZ R88, R136, R88 ;  /* 0x0000005888587221 */ /* 0x000fe20000010000 */
[----:B------:R-:W3:Y:S01]  /*21830*/  MUFU.EX2 R154, R154 ;  /* 0x0000009a009a7308 */ /* 0x000ee20000000800 */
[----:B--2---:R-:W-:-:S02]  /*21840*/  FADD.FTZ R237, R183, R237 ;  /* 0x000000edb7ed7221 */ /* 0x004fc40000010000 */
[----:B------:R-:W-:-:S05]  /*21850*/  FADD.FTZ R88, R137, R88 ;  /* 0x0000005889587221 */ /* 0x000fca0000010000 */
[----:B------:R-:W2:Y:S01]  /*21860*/  MUFU.EX2 R141, R141 ;  /* 0x0000008d008d7308 */ /* 0x000ea20000000800 */
[----:B0-----:R-:W-:-:S07]  /*21870*/  FADD.FTZ R88, R140, R88 ;  /* 0x000000588c587221 */ /* 0x001fce0000010000 */
[----:B------:R-:W0:Y:S01]  /*21880*/  MUFU.EX2 R155, R155 ;  /* 0x0000009b009b7308 */ /* 0x000e220000000800 */
[----:B---3--:R-:W-:-:S07]  /*21890*/  FADD.FTZ R237, R154, R237 ;  /* 0x000000ed9aed7221 */ /* 0x008fce0000010000 */
[----:B------:R-:W3:Y:S01]  /*218a0*/  MUFU.EX2 R144, R144 ;  /* 0x0000009000907308 */ /* 0x000ee20000000800 */
[----:B--2---:R-:W-:-:S01]  /*218b0*/  FADD.FTZ R89, R141, R88 ;  /* 0x000000588d597221 */ /* 0x004fc20000010000 */
[----:B------:R-:W-:Y:S02]  /*218c0*/  VIADD R88, R12, 0x600 ;  /* 0x000006000c587836 */ /* 0x000fe40000000000 */
[----:B------:R-:W-:-:S03]  /*218d0*/  FFMA.FTZ R12, R2, R114, -R101 ;  /* 0x00000072020c7223 */ /* 0x000fc60000010865 */
[----:B------:R-:W-:Y:S01]  /*218e0*/  R2UR UR6, R88 ;  /* 0x00000000580672ca */ /* 0x000fe200000e0000 */
[----:B------:R-:W2:Y:S01]  /*218f0*/  MUFU.EX2 R158, R158 ;  /* 0x0000009e009e7308 */ /* 0x000ea20000000800 */
[----:B0-----:R-:W-:-:S01]  /*21900*/  FADD.FTZ R237, R155, R237 ;  /* 0x000000ed9bed7221 */ /* 0x001fc20000010000 */
[----:B------:R-:W-:Y:S01]  /*21910*/  FFMA.FTZ R88, R2, R118, -R101 ;  /* 0x0000007602587223 */ /* 0x000fe20000010865 */
[----:B------:R-:W-:-:S04]  /*21920*/  @!P1 IMAD R118, R232, 0x8, R17 ;  /* 0x00000008e8769824 */ /* 0x000fc800078e0211 */
[----:B------:R-:W-:Y:S01]  /*21930*/  @!P1 VIADD R118, R118, 0x2e840 ;  /* 0x0002e84076769836 */ /* 0x000fe20000000000 */
[----:B------:R-:W0:Y:S01]  /*21940*/  MUFU.EX2 R145, R145 ;  /* 0x0000009100917308 */ /* 0x000e220000000800 */
[----:B---3--:R-:W-:-:S03]  /*21950*/  FADD.FTZ R89, R144, R89 ;  /* 0x0000005990597221 */ /* 0x008fc60000010000 */
[----:B------:R-:W-:-:S04]  /*21960*/  @!P1 PRMT R118, RZ, 0x654, R118 ;  /* 0x00000654ff769816 */ /* 0x000fc80000000076 */
[----:B------:R-:W3:Y:S01]  /*21970*/  MUFU.EX2 R159, R159 ;  /* 0x0000009f009f7308 */ /* 0x000ee20000000800 */
[----:B--2---:R-:W-:-:S07]  /*21980*/  FADD.FTZ R237, R158, R237 ;  /* 0x000000ed9eed7221 */ /* 0x004fce0000010000 */
[----:B------:R-:W2:Y:S01]  /*21990*/  MUFU.EX2 R162, R162 ;  /* 0x000000a200a27308 */ /* 0x000ea20000000800 */
[----:B0-----:R-:W-:-:S01]  /*219a0*/  FADD.FTZ R114, R145, R89 ;  /* 0x0000005991727221 */ /* 0x001fc20000010000 */
[----:B------:R-:W-:Y:S01]  /*219b0*/  IMAD.MOV.U32 R89, RZ, RZ, -0x3ffffff0 ;  /* 0xc0000010ff597424 */ /* 0x000fe200078e00ff */
[----:B------:R-:W-:Y:S02]  /*219c0*/  WARPGROUP.DEPBAR.LE gsb0, 0x0 ;  /* 0x00008000000079c5 */ /* 0x000fe40000010000 */
[----:B------:R-:W-:Y:S01]  /*219d0*/  WARPGROUP.ARRIVE ;  /* 0x00000000000079c5 */ /* 0x000fe20000000000 */
[----:B-1----:R-:W-:Y:S02]  /*219e0*/  SHF.R.U32.HI R204, RZ, 0x7, R227 ;  /* 0x00000007ffcc7819 */ /* 0x002fe400000116e3 */
[----:B------:R-:W0:Y:S01]  /*219f0*/  MUFU.EX2 R163, R163 ;  /* 0x000000a300a37308 */ /* 0x000e220000000800 */
[----:B---3--:R-:W-:-:S01]  /*21a00*/  FADD.FTZ R237, R159, R237 ;  /* 0x000000ed9fed7221 */ /* 0x008fc20000010000 */
[----:B------:R-:W-:Y:S01]  /*21a10*/  R2UR UR7, R89 ;  /* 0x00000000590772ca */ /* 0x000fe200000e0000 */
        /* <DEDUP_REMOVED lines=9> */
[----:B------:R-:W-:Y:S01]  /*21ab0*/  FFMA.FTZ R101, R2, R103, -R101 ;  /* 0x0000006702657223 */ /* 0x000fe20000010865 */
[----:B------:R-:W-:-:S02]  /*21ac0*/  IADD3 R102, -R204, 0xb, RZ ;  /* 0x0000000bcc667810 */ /* 0x000fc40007ffe1ff */
[----:B------:R-:W-:Y:S01]  /*21ad0*/  QGMMA.64x128x32.F32.E4M3.E4M3 R24, R200, gdesc[UR4], R24, gsb0 ;  /* 0x01e00004c8187df3 */ /* 0x000fe20008000818 */
        /* <DEDUP_REMOVED lines=37> */
[----:B------:R2:W-:Y:S06]  /*21d30*/  BAR.ARV R102, 0x100 ;  /* 0x000400660000751d */ /* 0x0005ec0000002000 */
[----:B------:R-:W3:Y:S01]  /*21d40*/  MUFU.EX2 R122, R122 ;  /* 0x0000007a007a7308 */ /* 0x000ee20000000800 */
[----:B0-----:R-:W-:-:S01]  /*21d50*/  FADD.FTZ R237, R151, R237 ;  /* 0x000000ed97ed7221 */ /* 0x001fc20000010000 */
[----:B------:R0:W-:Y:S01]  /*21d60*/  @!P1 SYNCS.ARRIVE.TRANS64.RED.A1T0 RZ, [R118+URZ], RZ ;  /* 0x000000ff76ff99a7 */ /* 0x0001e2000810043f */
[----:B-1----:R-:W-:-:S05]  /*21d70*/  FADD.FTZ R114, R132, R114 ;  /* 0x0000007284727221 */ /* 0x002fca0000010000 */
[----:B------:R-:W1:Y:S08]  /*21d80*/  MUFU.EX2 R133, R133 ;  /* 0x0000008500857308 */ /* 0x000e700000000800 */
[----:B------:R-:W4:Y:S01]  /*21d90*/  MUFU.EX2 R123, R123 ;  /* 0x0000007b007b7308 */ /* 0x000f220000000800 */
[----:B---3--:R-:W-:-:S07]  /*21da0*/  FADD.FTZ R237, R122, R237 ;  /* 0x000000ed7aed7221 */ /* 0x008fce0000010000 */
[----:B------:R-:W3:Y:S01]  /*21db0*/  MUFU.EX2 R104, R104 ;  /* 0x0000006800687308 */ /* 0x000ee20000000800 */
[----:B-1----:R-:W-:-:S07]  /*21dc0*/  FADD.FTZ R114, R133, R114 ;  /* 0x0000007285727221 */ /* 0x002fce0000010000 */
[----:B------:R-:W1:Y:S01]  /*21dd0*/  MUFU.EX2 R126, R126 ;  /* 0x0000007e007e7308 */ /* 0x000e620000000800 */
[----:B----4-:R-:W-:-:S07]  /*21de0*/  FADD.FTZ R237, R123, R237 ;  /* 0x000000ed7bed7221 */ /* 0x010fce0000010000 */
        /* <DEDUP_REMOVED lines=53> */
[----:B----4-:R-:W-:-:S04]  /*22140*/  FADD.FTZ R103, R97, R103 ;  /* 0x0000006761677221 */ /* 0x010fc80000010000 */
[----:B------:R-:W-:-:S03]  /*22150*/  FADD.FTZ R103, R15, R103 ;  /* 0x000000670f677221 */ /* 0x000fc60000010000 */
[----:B------:R-:W2:Y:S01]  /*22160*/  MUFU.EX2 R100, R100 ;  /* 0x0000006400647308 */ /* 0x000ea20000000800 */
[----:B---3--:R-:W-:-:S07]  /*22170*/  FADD.FTZ R237, R119, R237 ;  /* 0x000000ed77ed7221 */ /* 0x008fce0000010000 */
[----:B------:R-:W3:Y:S01]  /*22180*/  MUFU.EX2 R90, R90 ;  /* 0x0000005a005a7308 */ /* 0x000ee20000000800 */
[----:B-1----:R-:W-:-:S07]  /*22190*/  FADD.FTZ R114, R89, R237 ;  /* 0x000000ed59727221 */ /* 0x002fce0000010000 */
[----:B------:R-:W1:Y:S01]  /*221a0*/  MUFU.EX2 R91, R91 ;  /* 0x0000005b005b7308 */ /* 0x000e620000000800 */
[----:B--2---:R-:W-:-:S05]  /*221b0*/  FADD.FTZ R102, R100, R103 ;  /* 0x0000006764667221 */ /* 0x004fca0000010000 */
[----:B------:R0:W-:Y:S02]  /*221c0*/  STL [R1+0x4], R102 ;  /* 0x0000046601007387 */ /* 0x0001e40000100800 */
[----:B------:R-:W2:Y:S01]  /*221d0*/  MUFU.EX2 R94, R94 ;  /* 0x0000005e005e7308 */ /* 0x000ea20000000800 */
[----:B---3--:R-:W-:-:S07]  /*221e0*/  FADD.FTZ R114, R90, R114 ;  /* 0x000000725a727221 */ /* 0x008fce0000010000 */
[----:B------:R-:W3:Y:S01]  /*221f0*/  MUFU.EX2 R95, R95 ;  /* 0x0000005f005f7308 */ /* 0x000ee20000000800 */
[----:B-1----:R-:W-:-:S07]  /*22200*/  FADD.FTZ R114, R91, R114 ;  /* 0x000000725b727221 */ /* 0x002fce0000010000 */
[----:B------:R-:W1:Y:S01]  /*22210*/  MUFU.EX2 R98, R98 ;  /* 0x0000006200627308 */ /* 0x000e620000000800 */
[----:B--2---:R-:W-:-:S07]  /*22220*/  FADD.FTZ R114, R94, R114 ;  /* 0x000000725e727221 */ /* 0x004fce0000010000 */
[----:B------:R-:W2:Y:S01]  /*22230*/  MUFU.EX2 R99, R99 ;  /* 0x0000006300637308 */ /* 0x000ea20000000800 */
[----:B---3--:R-:W-:-:S07]  /*22240*/  FADD.FTZ R114, R95, R114 ;  /* 0x000000725f727221 */ /* 0x008fce0000010000 */
[----:B------:R-:W3:Y:S01]  /*22250*/  MUFU.EX2 R101, R101 ;  /* 0x0000006500657308 */ /* 0x000ee20000000800 */
[----:B-1----:R-:W-:-:S04]  /*22260*/  FADD.FTZ R114, R98, R114 ;  /* 0x0000007262727221 */ /* 0x002fc80000010000 */
[----:B--2---:R-:W-:-:S04]  /*22270*/  FADD.FTZ R114, R99, R114 ;  /* 0x0000007263727221 */ /* 0x004fc80000010000 */
[----:B---3--:R-:W-:Y:S01]  /*22280*/  FADD.FTZ R237, R101, R114 ;  /* 0x0000007265ed7221 */ /* 0x008fe20000010000 */
[----:B0-----:R-:W-:Y:S06]  /*22290*/  @!P0 BRA `(.L_x_1477) ;  /* 0x0000000000048947 */ /* 0x001fec0003800000 */
[----:B------:R-:W-:Y:S01]  /*222a0*/  BPT.TRAP 0x1 ;  /* 0x000000040000795c */ /* 0x000fe20000300000 */
.L_x_1477:
[----:B------:R-:W2:Y:S01]  /*222b0*/  LDL R102, [R1+0x64] ;  /* 0x0000640001667983 */ /* 0x000ea20000100800 */
[----:B------:R-:W-:Y:S02]  /*222c0*/  F2FP.SATFINITE.E4M3.F32.PACK_AB_MERGE_C R185, R188, R185, RZ ;  /* 0x000000b9bcb9723e */ /* 0x000fe400048070ff */
[----:B--2---:R-:W-:Y:S02]  /*222d0*/  R2UR UR4, R102 ;  /* 0x00000000660472ca */ /* 0x004fe400000e0000 */
[----:B------:R-:W2:Y:S01]  /*222e0*/  LDL R102, [R1+0x48] ;  /* 0x0000480001667983 */ /* 0x000ea20000100800 */
[----:B------:R-:W-:Y:S01]  /*222f0*/  IMAD R20, R20, 0x8, R17 ;  /* 0x0000000814147824 */ /* 0x000fe200078e0211 */
[----:B------:R-:W-:Y:S01]  /*22300*/  F2FP.SATFINITE.E4M3.F32.PACK_AB_MERGE_C R224, R184, R21, R185 ;  /* 0x00000015b8e0723e */ /* 0x000fe200048070b9 */
[----:B------:R-:W-:Y:S01]  /*22310*/  FMUL.FTZ R24, R24, R14 ;  /* 0x0000000e18187220 */ /* 0x000fe20000410000 */
[----:B------:R-:W-:Y:S01]  /*22320*/  F2FP.SATFINITE.E4M3.F32.PACK_AB_MERGE_C R124, R125, R124, RZ ;  /* 0x0000007c7d7c723e */ /* 0x000fe200048070ff */
[----:B------:R-:W-:Y:S01]  /*22330*/  VIADD R20, R20, 0x2e860 ;  /* 0x0002e86014147836 */ /* 0x000fe20000000000 */
[----:B------:R-:W-:Y:S01]  /*22340*/  F2FP.SATFINITE.E4M3.F32.PACK_AB_MERGE_C R88, R119, R88, RZ ;  /* 0x000000587758723e */ /* 0x000fe200048070ff */
[----:B------:R-:W-:Y:S01]  /*22350*/  FMUL.FTZ R25, R25, R14 ;  /* 0x0000000e19197220 */ /* 0x000fe20000410000 */
[----:B------:R-:W-:Y:S01]  /*22360*/  F2FP.SATFINITE.E4M3.F32.PACK_AB_MERGE_C R92, R93, R92, RZ ;  /* 0x0000005c5d5c723e */ /* 0x000fe200048070ff */
[----:B------:R-:W-:Y:S01]  /*22370*/  FMUL.FTZ R28, R28, R14 ;  /* 0x0000000e1c1c7220 */ /* 0x000fe20000410000 */
[----:B------:R-:W-:Y:S01]  /*22380*/  F2FP.SATFINITE.E4M3.F32.PACK_AB_MERGE_C R124, R121, R120, R124 ;  /* 0x00000078797c723e */ /* 0x000fe2000480707c */
[----:B------:R-:W-:Y:S01]  /*22390*/  IMAD.U32 R21, RZ, RZ, UR4 ;  /* 0x00000004ff157e24 */ /* 0x000fe2000f8e00ff */
[----:B------:R-:W-:Y:S01]  /*223a0*/  F2FP.SATFINITE.E4M3.F32.PACK_AB_MERGE_C R190, R191, R190, RZ ;  /* 0x000000bebfbe723e */ /* 0x000fe200048070ff */
[-C--:B------:R-:W-:Y:S01]  /*223b0*/  FMUL.FTZ R29, R29, R14.reuse ;  /* 0x0000000e1d1d7220 */ /* 0x080fe20000410000 */
[----:B------:R-:W-:Y:S01]  /*223c0*/  F2FP.SATFINITE.E4M3.F32.PACK_AB_MERGE_C R193, R196, R193, RZ ;  /* 0x000000c1c4c1723e */ /* 0x000fe200048070ff */
[-C--:B------:R-:W-:Y:S01]  /*223d0*/  FMUL.FTZ R32, R32, R14.reuse ;  /* 0x0000000e20207220 */ /* 0x080fe20000410000 */
[----:B------:R-:W-:Y:S01]  /*223e0*/  PRMT R20, R21, 0x654, R20 ;  /* 0x0000065415147816 */ /* 0x000fe20000000014 */
[----:B------:R-:W-:Y:S01]  /*223f0*/  FMUL.FTZ R33, R33, R14 ;  /* 0x0000000e21217220 */ /* 0x000fe20000410000 */
[----:B------:R-:W-:Y:S01]  /*22400*/  F2FP.SATFINITE.E4M3.F32.PACK_AB_MERGE_C R198, R199, R198, RZ ;  /* 0x000000c6c7c6723e */ /* 0x000fe200048070ff */
[----:B------:R-:W-:Y:S01]  /*22410*/  FMUL.FTZ R36, R36, R14 ;  /* 0x0000000e24247220 */ /* 0x000fe20000410000 */
[----:B------:R-:W-:Y:S01]  /*22420*/  F2FP.SATFINITE.E4M3.F32.PACK_AB_MERGE_C R172, R173, R172, RZ ;  /* 0x000000acadac723e */ /* 0x000fe200048070ff */
[----:B------:R0:W-:Y:S01]  /*22430*/  SYNCS.ARRIVE.TRANS64.RED.A1T0 RZ, [R20+URZ], RZ ;  /* 0x000000ff14ff79a7 */ /* 0x0001e2000810043f */
        /* <DEDUP_REMOVED lines=103> */
[----:B------:R-:W-:-:S02]  /*22ab0*/  IMAD.MOV.U32 R234, RZ, RZ, R0 ;  /* 0x000000ffffea7224 */ /* 0x000fc400078e0000 */
[----:B------:R-:W-:Y:S02]  /*22ac0*/  IMAD.MOV.U32 R21, RZ, RZ, R3 ;  /* 0x000000ffff157224 */ /* 0x000fe400078e0003 */
[----:B------:R-:W-:Y:S02]  /*22ad0*/  IMAD.MOV.U32 R12, RZ, RZ, R231 ;  /* 0x000000ffff0c7224 */ /* 0x000fe400078e00e7 */
[----:B0-----:R-:W-:Y:S02]  /*22ae0*/  IMAD.MOV.U32 R20, RZ, RZ, R232 ;  /* 0x000000ffff147224 */ /* 0x001fe400078e00e8 */
[----:B------:R-:W-:Y:S01]  /*22af0*/  IMAD.MOV.U32 R208, RZ, RZ, R124 ;  /* 0x000000ffffd07224 */ /* 0x000fe200078e007c */
[C---:B--2---:R-:W-:Y:S01]  /*22b00*/  ISETP.GT.AND P2, PT, R235.reuse, R102, PT ;  /* 0x00000066eb00720c */ /* 0x044fe20003f44270 */
[----:B------:R-:W-:-:S12]  /*22b10*/  VIADD R235, R235, 0xffffffff ;  /* 0xffffffffebeb7836 */ /* 0x000fd80000000000 */
[----:B------:R-:W-:Y:S05]  /*22b20*/  @P2 BRA `(.L_x_1478) ;  /* 0xffffffc0001c2947 */ /* 0x000fea000383ffff */
[----:B------:R-:W-:-:S07]  /*22b30*/  IMAD.MOV.U32 R12, RZ, RZ, R235 ;  /* 0x000000ffff0c7224 */ /* 0x000fce00078e00eb */
.L_x_1467:
[----:B------:R-:W2:Y:S02]  /*22b40*/  LDL R13, [R1+0x70] ;  /* 0x00007000010d7983 */ /* 0x000ea40000100800 */
[----:B--2---:R-:W-:-:S13]  /*22b50*/  ISETP.GE.AND P2, PT, R12, R13, PT ;  /* 0x0000000d0c00720c */ /* 0x004fda0003f46270 */
[----:B------:R-:W-:Y:S05]  /*22b60*/  @!P2 BRA `(.L_x_1479) ;  /* 0x0000006400e4a947 */ /* 0x000fea0003800000 */
[----:B------:R-:W-:Y:S02]  /*22b70*/  IMAD.MOV.U32 R236, RZ, RZ, R0 ;  /* 0x000000ffffec7224 */ /* 0x000fe400078e0000 */
[----:B------:R-:W-:Y:S02]  /*22b80*/  IMAD.MOV.U32 R235, RZ, RZ, R3 ;  /* 0x000000ffffeb7224 */ /* 0x000fe400078e0003 */
[----:B------:R-:W-:Y:S02]  /*22b90*/  IMAD.MOV.U32 R234, RZ, RZ, R231 ;  /* 0x000000ffffea7224 */ /* 0x000fe400078e00e7 */
[----:B------:R-:W-:-:S07]  /*22ba0*/  IMAD.MOV.U32 R13, RZ, RZ, R232 ;  /* 0x000000ffff0d7224 */ /* 0x000fce00078e00e8 */
.L_x_1498:
        /* <DEDUP_REMOVED lines=9> */
.L_x_1481:
        /* <DEDUP_REMOVED lines=8> */
.L_x_1482:
[----:B------:R-:W-:Y:S04]  /*22cc0*/  BSSY B0, `(.L_x_1480) ;  /* 0x0000004000007945 */ /* 0x000fe80003800000 */
[----:B-1----:R-:W-:Y:S05]  /*22cd0*/  @P3 BRA `(.L_x_1483) ;  /* 0x0000000000083947 */ /* 0x002fea0003800000 */
[----:B------:R-:W1:Y:S02]  /*22ce0*/  SYNCS.PHASECHK.TRANS64.TRYWAIT P3, [R0+URZ+0x2e830], R3 ;  /* 0x02e83003000075a7 */ /* 0x000e64000806017f */
[----:B-1----:R-:W-:Y:S05]  /*22cf0*/  @!P3 BRA `(.L_x_1484) ;  /* 0x0000011800f0b947 */ /* 0x002fea0003800000 */
.L_x_1483:
[----:B------:R-:W-:Y:S05]  /*22d00*/  BSYNC B0 ;  /* 0x0000000000007941 */ /* 0x000fea0003800000 */
.L_x_1480:
        /* <DEDUP_REMOVED lines=26> */
[----:B------:R1:W-:Y:S01]  /*22eb0*/  STL [R1+0xbc], R19 ;  /* 0x0000bc1301007387 */ /* 0x0003e20000100800 */
[----:B------:R-:W-:-:S02]  /*22ec0*/  R2UR UR31, R91 ;  /* 0x000000005b1f72ca */ /* 0x000fc400000e0000 */
[----:B------:R-:W-:Y:S01]  /*22ed0*/  R2UR UR39, R15 ;  /* 0x000000000f2772ca */ /* 0x000fe200000e0000 */
[----:B------:R-:W-:Y:S01]  /*22ee0*/  STL [R1+0xb8], R18 ;  /* 0x0000b81201007387 */ /* 0x000fe20000100800 */
[----:B------:R-:W-:Y:S02]  /*22ef0*/  R2UR UR36, R8 ;  /* 0x00000000082472ca */ /* 0x000fe400000e0000 */
[----:B0-----:R-:W-:Y:S01]  /*22f00*/  SHF.R.U32.HI R0, RZ, 0x7, R0 ;  /* 0x00000007ff007819 */ /* 0x001fe20000011600 */
[----:B------:R-:W-:Y:S01]  /*22f10*/  STL [R1+0xb4], R17 ;  /* 0x0000b41101007387 */ /* 0x000fe20000100800 */
[----:B------:R-:W-:Y:S02]  /*22f20*/  R2UR UR37, R9 ;  /* 0x00000000092572ca */ /* 0x000fe400000e0000 */
[----:B------:R-:W-:Y:S01]  /*22f30*/  R2UR UR47, R21 ;  /* 0x00000000152f72ca */ /* 0x000fe200000e0000 */
[----:B------:R-:W-:Y:S01]  /*22f40*/  VIADD R0, R0, 0x8 ;  /* 0x0000000800007836 */ /* 0x000fe20000000000 */
[----:B------:R-:W-:Y:S01]  /*22f50*/  STL [R1+0xb0], R16 ;  /* 0x0000b01001007387 */ /* 0x000fe20000100800 */
        /* <DEDUP_REMOVED lines=20> */
[----:B-1----:R-:W-:Y:S01]  /*230a0*/  MOV R19, UR7 ;  /* 0x0000000700137c02 */ /* 0x002fe20008000f00 */
        /* <DEDUP_REMOVED lines=24> */
[----:B---3--:R-:W-:Y:S01]  /*23230*/  MOV R12, UR11 ;  /* 0x0000000b000c7c02 */ /* 0x008fe20008000f00 */
        /* <DEDUP_REMOVED lines=21> */
[----:B0-----:R-:W-:Y:S01]  /*23390*/  MOV R0, UR6 ;  /* 0x0000000600007c02 */ /* 0x001fe20008000f00 */
[----:B------:R-:W-:Y:S01]  /*233a0*/  UMOV UR6, UR10 ;  /* 0x0000000a00067c82 */ /* 0x000fe20008000000 */
[----:B------:R-:W-:Y:S01]  /*233b0*/  R2UR UR10, R90 ;  /* 0x000000005a0a72ca */ /* 0x000fe200000e0000 */
[----:B------:R-:W-:Y:S01]  /*233c0*/  VIADD R90, R88, 0x206 ;  /* 0x00000206585a7836 */ /* 0x000fe20000000000 */
[----:B------:R-:W-:Y:S01]  /*233d0*/  MOV R18, UR6 ;  /* 0x0000000600127c02 */ /* 0x000fe20008000f00 */
        /* <DEDUP_REMOVED lines=8> */
[----:B----4-:R-:W-:Y:S01]  /*23460*/  MOV R2, UR10 ;  /* 0x0000000a00027c02 */ /* 0x010fe20008000f00 */
        /* <DEDUP_REMOVED lines=21> */
[----:B------:R-:W-:Y:S01]  /*235c0*/  MOV R17, UR15 ;  /* 0x0000000f00117c02 */ /* 0x000fe20008000f00 */
        /* <DEDUP_REMOVED lines=183> */
.L_x_1486:
[----:B------:R-:W-:Y:S01]  /*24140*/  SHF.L.U32 R0, R234, 0x1f, RZ ;  /* 0x0000001fea007819 */ /* 0x000fe200000006ff */
[----:B-----5:R-:W-:-:S04]  /*24150*/  IMAD R3, R13, 0x8, R17 ;  /* 0x000000080d037824 */ /* 0x020fc800078e0211 */
[----:B------:R0:W1:Y:S01]  /*24160*/  SYNCS.PHASECHK.TRANS64.TRYWAIT P2, [R3+URZ+0x2e850], R0 ;  /* 0x02e85000030075a7 */ /* 0x000062000804017f */
[----:B------:R-:W-:Y:S05]  /*24170*/  @!P0 BRA `(.L_x_1487) ;  /* 0x0000000000048947 */ /* 0x000fea0003800000 */
[----:B------:R-:W-:Y:S01]  /*24180*/  BPT.TRAP 0x1 ;  /* 0x000000040000795c */ /* 0x000fe20000300000 */
.L_x_1487:
[----:B-1----:R-:W-:Y:S05]  /*24190*/  @P2 BRA `(.L_x_1485) ;  /* 0x0000000000082947 */ /* 0x002fea0003800000 */
[----:B------:R-:W1:Y:S02]  /*241a0*/  SYNCS.PHASECHK.TRANS64.TRYWAIT P2, [R3+URZ+0x2e850], R0 ;  /* 0x02e85000030075a7 */ /* 0x000e64000804017f */
[----:B-1----:R-:W-:Y:S05]  /*241b0*/  @!P2 BRA `(.L_x_1488) ;  /* 0x0000010400d4a947 */ /* 0x002fea0003800000 */
.L_x_1485:
[----:B-----5:R-:W-:Y:S01]  /*241c0*/  VIADD R14, R17, 0x400 ;  /* 0x00000400110e7836 */ /* 0x020fe20000000000 */
[----:B------:R-:W-:Y:S05]  /*241d0*/  WARPSYNC.ALL ;  /* 0x0000000000007948 */ /* 0x000fea0003800000 */
[----:B------:R-:W-:Y:S01]  /*241e0*/  SHF.R.U32.HI R14, RZ, 0x4, R14 ;  /* 0x00000004ff0e7819 */ /* 0x000fe2000001160e */
[----:B------:R-:W-:Y:S01]  /*241f0*/  IMAD.MOV.U32 R15, RZ, RZ, -0x3ffffff0 ;  /* 0xc0000010ff0f7424 */ /* 0x000fe200078e00ff */
[----:B01----:R-:W2:Y:S01]  /*24200*/  LDL R0, [R1+0x80] ;  /* 0x0000800001007983 */ /* 0x003ea20000100800 */
[----:B------:R-:W-:Y:S01]  /*24210*/  IMAD.MOV.U32 R21, RZ, RZ, -0x3ffffff0 ;  /* 0xc0000010ff157424 */ /* 0x000fe200078e00ff */
[----:B------:R-:W-:Y:S01]  /*24220*/  LOP3.LUT R14, R14, 0x3fff, RZ, 0xc0, !PT ;  /* 0x00003fff0e0e7812 */ /* 0x000fe200078ec0ff */
[----:B------:R-:W0:Y:S01]  /*24230*/  LDC R3, c[0x0][0x448] ;  /* 0x00011200ff037b82 */ /* 0x000e220000000800 */
[----:B------:R-:W3:Y:S01]  /*24240*/  LDL R234, [R1+0x10] ;  /* 0x0000100001ea7983 */ /* 0x000ee20000100800 */
[----:B------:R-:W-:Y:S01]  /*24250*/  R2UR UR7, R15 ;  /* 0x000000000f0772ca */ /* 0x000fe200000e0000 */
[----:B------:R-:W-:Y:S01]  /*24260*/  WARPGROUP.ARRIVE ;  /* 0x00000000000079c5 */ /* 0x000fe20000000000 */
[----:B------:R-:W-:Y:S01]  /*24270*/  LOP3.LUT R14, R14, 0x10000, RZ, 0xfc, !PT ;  /* 0x000100000e0e7812 */ /* 0x000fe200078efcff */
[----:B------:R-:W-:Y:S01]  /*24280*/  ULDC UR4, c[0x0][0x9dc] ;  /* 0x0002770000047ab9 */ /* 0x000fe20000000800 */
[----:B------:R-:W-:-:S03]  /*24290*/  ULDC UR5, c[0x0][0x9e0] ;  /* 0x0002780000057ab9 */ /* 0x000fc60000000800 */
        /* <DEDUP_REMOVED lines=10> */
[----:B------:R-:W2:Y:S04]  /*24340*/  LDL R225, [R1+0x60] ;  /* 0x0000600001e17983 */ /* 0x000ea80000100800 */
[----:B------:R-:W4:Y:S02]  /*24350*/  LDL R226, [R1+0x6c] ;  /* 0x00006c0001e27983 */ /* 0x000f240000100800 */
[----:B------:R-:W-:Y:S01]  /*24360*/  QGMMA.64x128x32.F32.E4M3.E4M3 R24, R220, gdesc[UR4], R24, gsb0 ;  /* 0x01e00004dc187df3 */ /* 0x000fe20008000818 */
[----:B------:R-:W-:-:S02]  /*24370*/  R2UR UR6, R20 ;  /* 0x00000000140672ca */ /* 0x000fc400000e0000 */
[----:B------:R-:W-:Y:S01]  /*24380*/  R2UR UR7, R21 ;  /* 0x00000000150772ca */ /* 0x000fe200000e0000 */
[----:B------:R-:W-:Y:S01]  /*24390*/  VIADD R20, R14, 0x300 ;  /* 0x000003000e147836 */ /* 0x000fe20000000000 */
[----:B------:R-:W3:Y:S01]  /*243a0*/  LDL R227, [R1+0x14] ;  /* 0x0000140001e37983 */ /* 0x000ee20000100800 */
[----:B------:R-:W-:Y:S01]  /*243b0*/  IMAD.MOV.U32 R21, RZ, RZ, -0x3ffffff0 ;  /* 0xc0000010ff157424 */ /* 0x000fe200078e00ff */
[----:B0-----:R-:W-:Y:S01]  /*243c0*/  ISETP.NE.AND P2, PT, R3, 0x1, PT ;  /* 0x000000010300780c */ /* 0x001fe20003f45270 */
[----:B------:R-:W-:Y:S01]  /*243d0*/  IMAD.MOV.U32 R15, RZ, RZ, -0x3ffffff0 ;  /* 0xc0000010ff0f7424 */ /* 0x000fe200078e00ff */
[----:B------:R-:W-:-:S11]  /*243e0*/  ULOP3.LUT UR4, URZ, UR4, URZ, 0x33, !UPT ;  /* 0x000000043f047292 */ /* 0x000fd6000f8e333f */
[----:B------:R-:W0:Y:S01]  /*243f0*/  @P2 LDC R3, c[0x0][0x450] ;  /* 0x00011400ff032b82 */ /* 0x000e220000000800 */
        /* <DEDUP_REMOVED lines=9> */
[----:B--2---:R-:W-:-:S05]  /*24490*/  IMAD.IADD R0, R0, 0x1, R225 ;  /* 0x0000000100007824 */ /* 0x004fca00078e02e1 */
[----:B------:R-:W1:Y:S03]  /*244a0*/  S2R R225, SR_TID.X ;  /* 0x0000000000e17919 */ /* 0x000e660000002100 */
[----:B------:R-:W-:Y:S01]  /*244b0*/  QGMMA.64x128x32.F32.E4M3.E4M3 R24, R212, gdesc[UR4], R24, gsb0 ;  /* 0x01e00004d4187df3 */ /* 0x000fe20008000818 */
[----:B------:R-:W-:Y:S01]  /*244c0*/  R2UR UR6, R20 ;  /* 0x00000000140672ca */ /* 0x000fe200000e0000 */
[C---:B------:R-:W-:Y:S01]  /*244d0*/  VIADD R20, R14.reuse, 0x500 ;  /* 0x000005000e147836 */ /* 0x040fe20000000000 */
[----:B------:R-:W-:Y:S01]  /*244e0*/  R2UR UR7, R21 ;  /* 0x00000000150772ca */ /* 0x000fe200000e0000 */
[----:B------:R-:W-:Y:S02]  /*244f0*/  IMAD.MOV.U32 R21, RZ, RZ, -0x3ffffff0 ;  /* 0xc0000010ff157424 */ /* 0x000fe400078e00ff */
[----:B------:R-:W-:Y:S01]  /*24500*/  VIADD R14, R14, 0x600 ;  /* 0x000006000e0e7836 */ /* 0x000fe20000000000 */
[----:B-1----:R-:W-:Y:S01]  /*24510*/  SHF.R.U32.HI R225, RZ, 0x7, R225 ;  /* 0x00000007ffe17819 */ /* 0x002fe200000116e1 */
[----:B------:R-:W-:-:S02]  /*24520*/  WARPGROUP.DEPBAR.LE gsb0, 0x0 ;  /* 0x00008000000079c5 */ /* 0x000fc40000010000 */
[----:B------:R-:W-:-:S06]  /*24530*/  WARPGROUP.ARRIVE ;  /* 0x00000000000079c5 */ /* 0x000fcc0000000000 */
[----:B------:R-:W-:Y:S01]  /*24540*/  QGMMA.64x128x32.F32.E4M3.E4M3 R24, R208, gdesc[UR4], R24, gsb0 ;  /* 0x01e00004d0187df3 */ /* 0x000fe20008000818 */
[----:B------:R-:W-:Y:S02]  /*24550*/  R2UR UR6, R20 ;  /* 0x00000000140672ca */ /* 0x000fe400000e0000 */
[----:B------:R-:W-:Y:S01]  /*24560*/  R2UR UR7, R21 ;  /* 0x00000000150772ca */ /* 0x000fe200000e0000 */
[----:B------:R-:W-:Y:S02]  /*24570*/  WARPGROUP.DEPBAR.LE gsb0, 0x0 ;  /* 0x00008000000079c5 */ /* 0x000fe40000010000 */
[----:B------:R-:W-:-:S10]  /*24580*/  WARPGROUP.ARRIVE ;  /* 0x00000000000079c5 */ /* 0x000fd40000000000 */
[----:B------:R-:W-:Y:S01]  /*24590*/  QGMMA.64x128x32.F32.E4M3.E4M3 R24, R204, gdesc[UR4], R24, gsb0 ;  /* 0x01e00004cc187df3 */ /* 0x000fe20008000818 */
[----:B------:R-:W-:Y:S01]  /*245a0*/  R2UR UR6, R14 ;  /* 0x000000000e0672ca */ /* 0x000fe200000e0000 */
[----:B------:R-:W-:Y:S01]  /*245b0*/  @!P1 IMAD R14, R232, 0x8, R17 ;  /* 0x00000008e80e9824 */ /* 0x000fe200078e0211 */
[----:B------:R-:W-:Y:S02]  /*245c0*/  R2UR UR7, R15 ;  /* 0x000000000f0772ca */ /* 0x000fe400000e0000 */
[----:B------:R-:W1:Y:S01]  /*245d0*/  @P2 LDC R15, c[0x0][0x44c] ;  /* 0x00011300ff0f2b82 */ /* 0x000e620000000800 */
[----:B------:R-:W-:-:S05]  /*245e0*/  @!P1 VIADD R14, R14, 0x2e840 ;  /* 0x0002e8400e0e9836 */ /* 0x000fca0000000000 */
[----:B------:R-:W-:Y:S01]  /*245f0*/  @!P1 PRMT R14, RZ, 0x654, R14 ;  /* 0x00000654ff0e9816 */ /* 0x000fe2000000000e */
[----:B-1----:R-:W-:-:S05]  /*24600*/  @P2 IMAD.HI.U32 R15, R0, R15, RZ ;  /* 0x0000000f000f2227 */ /* 0x002fca00078e00ff */
[----:B0-----:R-:W-:Y:S01]  /*24610*/  @P2 SHF.R.U32.HI R0, RZ, R3, R15 ;  /* 0x00000003ff002219 */ /* 0x001fe2000001160f */
[----:B------:R-:W-:Y:S01]  /*24620*/  IMAD R3, R12, -0xe0, RZ ;  /* 0xffffff200c037824 */ /* 0x000fe200078e02ff */
[----:B------:R-:W-:Y:S01]  /*24630*/  IADD3 R15, -R225, 0xb, RZ ;  /* 0x0000000be10f7810 */ /* 0x000fe20007ffe1ff */
[----:B------:R-:W-:Y:S02]  /*24640*/  WARPGROUP.DEPBAR.LE gsb0, 0x0 ;  /* 0x00008000000079c5 */ /* 0x000fe40000010000 */
[----:B------:R-:W-:Y:S01]  /*24650*/  WARPGROUP.ARRIVE ;  /* 0x00000000000079c5 */ /* 0x000fe20000000000 */
[----:B------:R-:W0:Y:S05]  /*24660*/  LDC R205, c[0x0][0x9e4] ;  /* 0x00027900ffcd7b82 */ /* 0x000e2a0000000800 */
[----:B------:R-:W-:Y:S01]  /*24670*/  QGMMA.64x128x32.F32.E4M3.E4M3 R24, R200, gdesc[UR4], R24, gsb0 ;  /* 0x01e00004c8187df3 */ /* 0x000fe20008000818 */
[----:B0-----:R-:W-:-:S02]  /*24680*/  ISETP.GE.AND P2, PT, R205, 0x1, PT ;  /* 0x00000001cd00780c */ /* 0x001fc40003f46270 */
[----:B------:R-:W-:Y:S02]  /*24690*/  WARPGROUP.DEPBAR.LE gsb0, 0x0 ;  /* 0x00008000000079c5 */ /* 0x000fe40000010000 */
[----:B------:R-:W0:Y:S01]  /*246a0*/  SHFL.IDX PT, R203, R0, RZ, 0x1c1f ;  /* 0x001c1fff00cb7589 */ /* 0x000e2200000e0000 */
[----:B------:R-:W-:Y:S01]  /*246b0*/  VIADD R200, R3, 0x1 ;  /* 0x0000000103c87836 */ /* 0x000fe20000000000 */
[----:B------:R1:W-:Y:S06]  /*246c0*/  BAR.ARV R15, 0x100 ;  /* 0x0004000f0000751d */ /* 0x0003ec0000002000 */
[----:B----4-:R-:W-:Y:S01]  /*246d0*/  IMAD R200, R226, -0x2, R200 ;  /* 0xfffffffee2c87824 */ /* 0x010fe200078e02c8 */
[----:B------:R1:W-:Y:S04]  /*246e0*/  @!P1 SYNCS.ARRIVE.TRANS64.RED.A1T0 RZ, [R14+URZ], RZ ;  /* 0x000000ff0eff99a7 */ /* 0x0003e8000810043f */
[----:B---3--:R-:W-:Y:S01]  /*246f0*/  IADD3 R21, -R234, R200, R227 ;  /* 0x000000c8ea157210 */ /* 0x008fe20007ffe1e3 */
[----:B------:R-:W-:-:S04]  /*24700*/  VIADD R200, R200, 0xffffffff ;  /* 0xffffffffc8c87836 */ /* 0x000fc80000000000 */
[C---:B------:R-:W-:Y:S02]  /*24710*/  VIADD R20, R21.reuse, UR5 ;  /* 0x0000000515147c36 */ /* 0x040fe40008000000 */
[----:B------:R-:W-:Y:S02]  /*24720*/  VIADD R21, R21, UR4 ;  /* 0x0000000415157c36 */ /* 0x000fe40008000000 */
[--C-:B0-----:R-:W-:Y:S02]  /*24730*/  IMAD.IADD R201, R20, 0x1, R203.reuse ;  /* 0x0000000114c97824 */ /* 0x101fe400078e02cb */
[----:B------:R-:W-:Y:S01]  /*24740*/  IMAD.IADD R202, R21, 0x1, R203 ;  /* 0x0000000115ca7824 */ /* 0x000fe200078e02cb */
[----:B-1----:R-:W-:Y:S06]  /*24750*/  @!P2 BRA `(.L_x_1489) ;  /* 0x00000000005ca947 */ /* 0x002fec0003800000 */
        /* <DEDUP_REMOVED lines=13> */
.L_x_1491:
[----:B------:R-:W-:Y:S02]  /*24830*/  ULDC UR4, c[0x0][0x9e4] ;  /* 0x0002790000047ab9 */ /* 0x000fe40000000800 */
[----:B------:R-:W-:-:S05]  /*24840*/  IMAD.U32 R204, RZ, RZ, UR4 ;  /* 0x00000004ffcc7e24 */ /* 0x000fca000f8e00ff */
[----:B------:R-:W-:-:S13]  /*24850*/  ISETP.NE.AND P2, PT, R204, 0x1, PT ;  /* 0x00000001cc00780c */ /* 0x000fda0003f45270 */
[----:B------:R-:W0:Y:S02]  /*24860*/  @P2 LDC.64 R14, c[0x0][0x9e8] ;  /* 0x00027a00ff0e2b82 */ /* 0x000e240000000a00 */
[----:B0-----:R-:W-:-:S05]  /*24870*/  @P2 IMAD.HI.U32 R14, R203, R14, RZ ;  /* 0x0000000ecb0e2227 */ /* 0x001fca00078e00ff */
[----:B------:R-:W-:-:S07]  /*24880*/  @P2 SHF.R.U32.HI R203, RZ, R15, R14 ;  /* 0x0000000fffcb2219 */ /* 0x000fce000001160e */
.L_x_1492:
[----:B------:R-:W-:Y:S05]  /*24890*/  BSYNC B0 ;  /* 0x0000000000007941 */ /* 0x000fea0003800000 */
.L_x_1490:
[----:B------:R-:W-:-:S05]  /*248a0*/  IMAD R203, R203, R204, R200 ;  /* 0x000000cccbcb7224 */ /* 0x000fca00078e02c8 */
[----:B------:R-:W-:Y:S02]  /*248b0*/  VIMNMX R202, R202, R203, !PT ;  /* 0x000000cbcaca7248 */ /* 0x000fe40007fe0100 */
[----:B------:R-:W-:-:S07]  /*248c0*/  VIADDMNMX R201, R203, R204, R201, PT ;  /* 0x000000cccbc97246 */ /* 0x000fce00038001c9 */
.L_x_1489:
[----:B------:R-:W2:Y:S01]  /*248d0*/  LDL.LU R203, [R1] ;  /* 0x0000000001cb7983 */ /* 0x000ea20000300800 */
[C---:B------:R-:W-:Y:S02]  /*248e0*/  ISETP.GE.AND P2, PT, R3.reuse, 0x2, PT ;  /* 0x000000020300780c */ /* 0x040fe40003f46270 */
        /* <DEDUP_REMOVED lines=331> */
[----:B------:R-:W-:-:S13]  /*25da0*/  ISETP.GE.AND P6, PT, R205, 0x1, PT ;  /* 0x00000001cd00780c */ /* 0x000fda0003fc6270 */
        /* <DEDUP_REMOVED lines=14> */
.L_x_1495:
[----:B------:R-:W-:Y:S02]  /*25e90*/  ULDC UR4, c[0x0][0x9e4] ;  /* 0x0002790000047ab9 */ /* 0x000fe40000000800 */
[----:B------:R-:W-:-:S05]  /*25ea0*/  IMAD.U32 R3, RZ, RZ, UR4 ;  /* 0x00000004ff037e24 */ /* 0x000fca000f8e00ff */
[----:B------:R-:W-:-:S13]  /*25eb0*/  ISETP.NE.AND P6, PT, R3, 0x1, PT ;  /* 0x000000010300780c */ /* 0x000fda0003fc5270 */
[----:B------:R-:W0:Y:S02]  /*25ec0*/  @P6 LDC.64 R14, c[0x0][0x9e8] ;  /* 0x00027a00ff0e6b82 */ /* 0x000e240000000a00 */
[----:B0-----:R-:W-:-:S05]  /*25ed0*/  @P6 IMAD.HI.U32 R14, R0, R14, RZ ;  /* 0x0000000e000e6227 */ /* 0x001fca00078e00ff */
[----:B------:R-:W-:-:S07]  /*25ee0*/  @P6 SHF.R.U32.HI R0, RZ, R15, R14 ;  /* 0x0000000fff006219 */ /* 0x000fce000001160e */
.L_x_1496:
[----:B------:R-:W-:Y:S05]  /*25ef0*/  BSYNC B0 ;  /* 0x0000000000007941 */ /* 0x000fea0003800000 */
.L_x_1494:
[----:B------:R-:W-:-:S05]  /*25f00*/  IMAD R0, R0, R3, R200 ;  /* 0x0000000300007224 */ /* 0x000fca00078e02c8 */
[----:B------:R-:W-:Y:S02]  /*25f10*/  VIADDMNMX R20, R0, R3, R20, PT ;  /* 0x0000000300147246 */ /* 0x000fe40003800114 */
[----:B------:R-:W-:-:S07]  /*25f20*/  VIMNMX R21, R21, R0, !PT ;  /* 0x0000000015157248 */ /* 0x000fce0007fe0100 */
.L_x_1493:
        /* <DEDUP_REMOVED lines=119> */
[----:B------:R-:W-:-:S04]  /*266a0*/  ISETP.GT.AND P2, PT, R21, 0x91, !P2 ;  /* 0x000000911500780c */ /* 0x000fc80005744270 */
[----:B------:R-:W-:-:S04]  /*266b0*/  ISETP.LT.OR P2, PT, R20, 0x92, P2 ;  /* 0x000000921400780c */ /* 0x000fc80001741670 */
        /* <DEDUP_REMOVED lines=78> */
[----:B------:R-:W-:Y:S02]  /*26ba0*/  FMNMX.FTZ R0, R125, R0, !PT ;  /* 0x000000007d007209 */ /* 0x000fe40007810000 */
        /* <DEDUP_REMOVED lines=28> */
[----:B------:R-:W-:-:S02]  /*26d70*/  FMNMX.FTZ R0, R88, R0, !PT ;  /* 0x0000000058007209 */ /* 0x000fc40007810000 */
        /* <DEDUP_REMOVED lines=14> */
[C---:B------:R-:W-:Y:S02]  /*26e60*/  LOP3.LUT P2, RZ, R16.reuse, 0x800, RZ, 0xc0, !PT ;  /* 0x0000080010ff7812 */ /* 0x040fe4000784c0ff */
[----:B------:R-:W-:Y:S02]  /*26e70*/  FMNMX.FTZ R0, R101, R0, !PT ;  /* 0x0000000065007209 */ /* 0x000fe40007810000 */
[----:B------:R-:W-:Y:S02]  /*26e80*/  ISETP.GT.AND P2, PT, R21, 0xc0, !P2 ;  /* 0x000000c01500780c */ /* 0x000fe40005744270 */
[----:B------:R-:W-:Y:S01]  /*26e90*/  LOP3.LUT P6, RZ, R16, 0x100, RZ, 0xc0, !PT ;  /* 0x0000010010ff7812 */ /* 0x000fe200078cc0ff */
[----:B------:R-:W0:Y:S01]  /*26ea0*/  SHFL.BFLY PT, R3, R0, 0x2, 0x1f ;  /* 0x0c401f0000037f89 */ /* 0x000e2200000e0000 */
[----:B------:R-:W-:-:S04]  /*26eb0*/  ISETP.LT.OR P2, PT, R20, 0xc1, P2 ;  /* 0x000000c11400780c */ /* 0x000fc80001741670 */
[----:B------:R-:W-:Y:S02]  /*26ec0*/  FSEL R90, R90, -INF , !P2 ;  /* 0xff8000005a5a7808 */ /* 0x000fe40005000000 */
[----:B------:R-:W-:-:S04]  /*26ed0*/  LOP3.LUT P2, RZ, R16, 0x400, RZ, 0xc0, !PT ;  /* 0x0000040010ff7812 */ /* 0x000fc8000784c0ff */
[----:B------:R-:W-:-:S04]  /*26ee0*/  ISETP.GT.AND P2, PT, R21, 0xc1, !P2 ;  /* 0x000000c11500780c */ /* 0x000fc80005744270 */
[----:B------:R-:W-:-:S04]  /*26ef0*/  ISETP.LT.OR P2, PT, R20, 0xc2, P2 ;  /* 0x000000c21400780c */ /* 0x000fc80001741670 */
[----:B------:R-:W-:Y:S02]  /*26f00*/  FSEL R91, R91, -INF , !P2 ;  /* 0xff8000005b5b7808 */ /* 0x000fe40005000000 */
[----:B------:R-:W-:Y:S02]  /*26f10*/  LOP3.LUT P2, RZ, R16, 0x200, RZ, 0xc0, !PT ;  /* 0x0000020010ff7812 */ /* 0x000fe4000784c0ff */
[----:B0-----:R-:W-:Y:S02]  /*26f20*/  FMNMX.FTZ R3, R0, R3, !PT ;  /* 0x0000000300037209 */ /* 0x001fe40007810000 */
[----:B------:R-:W-:-:S03]  /*26f30*/  ISETP.GT.AND P2, PT, R21, 0xc8, !P2 ;  /* 0x000000c81500780c */ /* 0x000fc60005744270 */
[----:B------:R-:W0:Y:S01]  /*26f40*/  SHFL.BFLY PT, R0, R3, 0x1, 0x1f ;  /* 0x0c201f0003007f89 */ /* 0x000e2200000e0000 */
[----:B------:R-:W-:-:S04]  /*26f50*/  ISETP.LT.OR P2, PT, R20, 0xc9, P2 ;  /* 0x000000c91400780c */ /* 0x000fc80001741670 */
[----:B------:R-:W-:Y:S02]  /*26f60*/  FSEL R94, R94, -INF , !P2 ;  /* 0xff8000005e5e7808 */ /* 0x000fe40005000000 */
[----:B------:R-:W-:Y:S02]  /*26f70*/  ISETP.GT.AND P2, PT, R21, 0xc9, !P6 ;  /* 0x000000c91500780c */ /* 0x000fe40007744270 */
[----:B------:R-:W-:Y:S02]  /*26f80*/  LOP3.LUT P6, RZ, R203, 0x1, RZ, 0xc0, !PT ;  /* 0x00000001cbff7812 */ /* 0x000fe400078cc0ff */
[----:B------:R-:W-:-:S04]  /*26f90*/  ISETP.LT.OR P2, PT, R20, 0xca, P2 ;  /* 0x000000ca1400780c */ /* 0x000fc80001741670 */
[----:B------:R-:W-:Y:S02]  /*26fa0*/  FSEL R95, R95, -INF , !P2 ;  /* 0xff8000005f5f7808 */ /* 0x000fe40005000000 */
[----:B------:R-:W-:-:S04]  /*26fb0*/  ISETP.GT.AND P2, PT, R21, RZ, !P6 ;  /* 0x000000ff1500720c */ /* 0x000fc80007744270 */
[----:B------:R-:W-:-:S04]  /*26fc0*/  ISETP.LT.OR P2, PT, R20, 0x1, P2 ;  /* 0x000000011400780c */ /* 0x000fc80001741670 */
[----:B------:R-:W-:Y:S02]  /*26fd0*/  FSEL R186, R186, -INF , !P2 ;  /* 0xff800000baba7808 */ /* 0x000fe40005000000 */
[----:B0-----:R-:W-:Y:S02]  /*26fe0*/  FMNMX.FTZ R3, R3, R0, !PT ;  /* 0x0000000003037209 */ /* 0x001fe40007810000 */
        /* <DEDUP_REMOVED lines=49> */
[----:B------:R-:W-:Y:S02]  /*27300*/  ISETP.GT.AND P3, PT, R21, 0xd0, !P3 ;  /* 0x000000d01500780c */ /* 0x000fe40005f64270 */
        /* <DEDUP_REMOVED lines=8> */
[----:B------:R-:W-:Y:S01]  /*27390*/  FMNMX.FTZ R0, R95, R0, !PT ;  /* 0x000000005f007209 */ /* 0x000fe20007810000 */
[----:B------:R-:W-:-:S01]  /*273a0*/  FFMA.FTZ R15, R2, R3, -8 ;  /* 0xc1000000020f7423 */ /* 0x000fc20000010003 */
[----:B------:R-:W-:-:S02]  /*273b0*/  FSEL R99, R99, -INF , !P4 ;  /* 0xff80000063637808 */ /* 0x000fc40006000000 */
[----:B------:R-:W-:Y:S02]  /*273c0*/  ISETP.LT.OR P5, PT, R20, 0xd9, P5 ;  /* 0x000000d91400780c */ /* 0x000fe40002fa1670 */
[----:B------:R-:W-:Y:S02]  /*273d0*/  FSETP.NEU.FTZ.AND P2, PT, R3, -INF , PT ;  /* 0xff8000000300780b */ /* 0x000fe40003f5d000 */
[----:B------:R-:W-:Y:S02]  /*273e0*/  ISETP.GT.AND P3, PT, R21, 0xd9, !P6 ;  /* 0x000000d91500780c */ /* 0x000fe40007764270 */
[----:B------:R-:W-:Y:S02]  /*273f0*/  FMNMX.FTZ R0, R98, R0, !PT ;  /* 0x0000000062007209 */ /* 0x000fe40007810000 */
[----:B------:R-:W-:Y:S02]  /*27400*/  FSEL R102, R102, -INF , !P5 ;  /* 0xff80000066667808 */ /* 0x000fe40006800000 */
[----:B------:R-:W-:-:S02]  /*27410*/  FSEL R15, R15, RZ, P2 ;  /* 0x000000ff0f0f7208 */ /* 0x000fc40001000000 */
[----:B------:R-:W-:Y:S02]  /*27420*/  ISETP.LT.OR P3, PT, R20, 0xda, P3 ;  /* 0x000000da1400780c */ /* 0x000fe40001f61670 */
[----:B------:R-:W-:Y:S01]  /*27430*/  FMNMX.FTZ R0, R99, R0, !PT ;  /* 0x0000000063007209 */ /* 0x000fe20007810000 */
[----:B------:R-:W-:-:S01]  /*27440*/  FFMA.FTZ R20, R2, R152, -R15 ;  /* 0x0000009802147223 */ /* 0x000fc2000001080f */
[----:B------:R-:W-:Y:S02]  /*27450*/  FSEL R103, R103, -INF , !P3 ;  /* 0xff80000067677808 */ /* 0x000fe40005800000 */
        /* <DEDUP_REMOVED lines=8> */
[----:B------:R-:W-:-:S02]  /*274e0*/  FFMA.FTZ R164, R2, R165, -R15 ;  /* 0x000000a502a47223 */ /* 0x000fc4000001080f */
[----:B------:R-:W0:Y:S01]  /*274f0*/  SHFL.BFLY PT, R165, R0, 0x2, 0x1f ;  /* 0x0c401f0000a57f89 */ /* 0x000e2200000e0000 */
[----:B------:R-:W-:-:S01]  /*27500*/  FFMA.FTZ R14, R2, R184, -R15 ;  /* 0x000000b8020e7223 */ /* 0x000fc2000001080f */
        /* <DEDUP_REMOVED lines=47> */
[--C-:B------:R-:W-:Y:S01]  /*27800*/  FFMA.FTZ R100, R2, R100, -R15.reuse ;  /* 0x0000006402647223 */ /* 0x100fe2000001080f */
[----:B0-----:R-:W-:Y:S01]  /*27810*/  FMNMX.FTZ R0, R0, R165, !PT ;  /* 0x000000a500007209 */ /* 0x001fe20007810000 */
[----:B------:R-:W-:Y:S01]  /*27820*/  FFMA.FTZ R15, R2, R101, -R15 ;  /* 0x00000065020f7223 */ /* 0x000fe2000001080f */
[----:B------:R-:W-:-:S03]  /*27830*/  FSEL R165, R3, RZ, P2 ;  /* 0x000000ff03a57208 */ /* 0x000fc60001000000 */
[----:B------:R0:W-:Y:S01]  /*27840*/  MUFU.EX2 R101, R15 ;  /* 0x0000000f00657308 */ /* 0x0001e20000000800 */
[----:B------:R-:W-:Y:S01]  /*27850*/  FSETP.NEU.FTZ.AND P2, PT, R0, -INF , PT ;  /* 0xff8000000000780b */ /* 0x000fe20003f5d000 */
[----:B------:R-:W-:Y:S01]  /*27860*/  FADD.FTZ R165, -R165, R235 ;  /* 0x000000eba5a57221 */ /* 0x000fe20000010100 */
[----:B0-----:R-:W-:-:S03]  /*27870*/  FFMA.FTZ R15, R2, R0, -8 ;  /* 0xc1000000020f7423 */ /* 0x001fc60000010000 */
[----:B------:R-:W-:Y:S02]  /*27880*/  FMUL.FTZ R181, R2, R165 ;  /* 0x000000a502b57220 */ /* 0x000fe40000410000 */
[----:B------:R-:W-:Y:S01]  /*27890*/  MUFU.EX2 R14, R14 ;  /* 0x0000000e000e7308 */ /* 0x000fe20000000800 */
[----:B------:R-:W-:-:S07]  /*278a0*/  FSEL R165, R15, RZ, P2 ;  /* 0x000000ff0fa57208 */ /* 0x000fce0001000000 */
[----:B------:R0:W2:Y:S02]  /*278b0*/  MUFU.EX2 R15, R181 ;  /* 0x000000b5000f7308 */ /* 0x0000a40000000800 */
[----:B0-----:R-:W-:-:S01]  /*278c0*/  FFMA.FTZ R181, R2, R186, -R165 ;  /* 0x000000ba02b57223 */ /* 0x001fc200000108a5 */
[----:B------:R-:W-:-:S05]  /*278d0*/  FFMA.FTZ R186, R2, R187, -R165 ;  /* 0x000000bb02ba7223 */ /* 0x000fca00000108a5 */
[----:B------:R-:W0:Y:S01]  /*278e0*/  MUFU.EX2 R184, R184 ;  /* 0x000000b800b87308 */ /* 0x000e220000000800 */
[----:B------:R-:W-:-:S01]  /*278f0*/  FFMA.FTZ R187, R2, R190, -R165 ;  /* 0x000000be02bb7223 */ /* 0x000fc200000108a5 */
[C-C-:B------:R-:W-:Y:S01]  /*27900*/  FFMA.FTZ R190, R2.reuse, R191, -R165.reuse ;  /* 0x000000bf02be7223 */ /* 0x140fe200000108a5 */
[----:B------:R-:W-:-:S01]  /*27910*/  FFMA.FTZ R191, R2, R194, -R165 ;  /* 0x000000c202bf7223 */ /* 0x000fc200000108a5 */
[C-C-:B------:R-:W-:Y:S01]  /*27920*/  FFMA.FTZ R194, R2.reuse, R195, -R165.reuse ;  /* 0x000000c302c27223 */ /* 0x140fe200000108a5 */
[----:B------:R-:W-:-:S01]  /*27930*/  FFMA.FTZ R195, R2, R198, -R165 ;  /* 0x000000c602c37223 */ /* 0x000fc200000108a5 */
[--C-:B------:R-:W-:Y:S02]  /*27940*/  FFMA.FTZ R198, R2, R142, -R165.reuse ;  /* 0x0000008e02c67223 */ /* 0x100fe400000108a5 */
[----:B------:R-:W1:Y:S01]  /*27950*/  MUFU.EX2 R185, R185 ;  /* 0x000000b900b97308 */ /* 0x000e620000000800 */
[----:B------:R-:W-:Y:S01]  /*27960*/  FSEL R142, R0, RZ, P2 ;  /* 0x000000ff008e7208 */ /* 0x000fe20001000000 */
[C-C-:B------:R-:W-:Y:S01]  /*27970*/  FFMA.FTZ R197, R2.reuse, R199, -R165.reuse ;  /* 0x000000c702c57223 */ /* 0x140fe200000108a5 */
[----:B------:R-:W-:-:S01]  /*27980*/  FFMA.FTZ R170, R2, R170, -R165 ;  /* 0x000000aa02aa7223 */ /* 0x000fc200000108a5 */
[----:B------:R-:W-:-:S04]  /*27990*/  FFMA.FTZ R171, R2, R171, -R165 ;  /* 0x000000ab02ab7223 */ /* 0x000fc800000108a5 */
[----:B------:R-:W3:Y:S01]  /*279a0*/  MUFU.EX2 R188, R188 ;  /* 0x000000bc00bc7308 */ /* 0x000ee20000000800 */
[----:B------:R-:W-:-:S01]  /*279b0*/  FADD.FTZ R142, -R142, R236 ;  /* 0x000000ec8e8e7221 */ /* 0x000fc20000010100 */
[C-C-:B------:R-:W-:Y:S01]  /*279c0*/  FFMA.FTZ R174, R2.reuse, R174, -R165.reuse ;  /* 0x000000ae02ae7223 */ /* 0x140fe200000108a5 */
[----:B------:R-:W-:-:S01]  /*279d0*/  FFMA.FTZ R175, R2, R175, -R165 ;  /* 0x000000af02af7223 */ /* 0x000fc200000108a5 */
[C-C-:B------:R-:W-:Y:S01]  /*279e0*/  FFMA.FTZ R178, R2.reuse, R178, -R165.reuse ;  /* 0x000000b202b27223 */ /* 0x140fe200000108a5 */
[----:B------:R-:W-:-:S01]  /*279f0*/  FFMA.FTZ R179, R2, R179, -R165 ;  /* 0x000000b302b37223 */ /* 0x000fc200000108a5 */
[C-C-:B------:R-:W-:Y:S01]  /*27a00*/  FFMA.FTZ R182, R2.reuse, R182, -R165.reuse ;  /* 0x000000b602b67223 */ /* 0x140fe200000108a5 */
[----:B------:R-:W-:-:S01]  /*27a10*/  FFMA.FTZ R183, R2, R183, -R165 ;  /* 0x000000b702b77223 */ /* 0x000fc200000108a5 */
[----:B------:R-:W4:Y:S01]  /*27a20*/  MUFU.EX2 R189, R189 ;  /* 0x000000bd00bd7308 */ /* 0x000f220000000800 */
        /* <DEDUP_REMOVED lines=39> */
[----:B--2---:R-:W-:Y:S01]  /*27ca0*/  FFMA.FTZ R165, R15, R200, R14 ;  /* 0x000000c80fa57223 */ /* 0x004fe2000001000e */
[----:B------:R-:W-:Y:S01]  /*27cb0*/  FMUL.FTZ R142, R2, R142 ;  /* 0x0000008e028e7220 */ /* 0x000fe20000410000 */
[----:B------:R-:W2:Y:S02]  /*27cc0*/  MUFU.EX2 R192, R192 ;  /* 0x000000c000c07308 */ /* 0x000ea40000000800 */
[----:B0-----:R-:W-:-:S04]  /*27cd0*/  FADD.FTZ R165, R184, R165 ;  /* 0x000000a5b8a57221 */ /* 0x001fc80000010000 */
[----:B-1----:R-:W-:Y:S02]  /*27ce0*/  FADD.FTZ R165, R185, R165 ;  /* 0x000000a5b9a57221 */ /* 0x002fe40000010000 */
[----:B------:R-:W0:Y:S02]  /*27cf0*/  MUFU.EX2 R193, R193 ;  /* 0x000000c100c17308 */ /* 0x000e240000000800 */
[----:B---3--:R-:W-:-:S06]  /*27d00*/  FADD.FTZ R165, R188, R165 ;  /* 0x000000a5bca57221 */ /* 0x008fcc0000010000 */
[----:B------:R-:W-:Y:S08]  /*27d10*/  MUFU.EX2 R181, R181 ;  /* 0x000000b500b57308 */ /* 0x000ff00000000800 */
[----:B------:R-:W1:Y:S01]  /*27d20*/  MUFU.EX2 R142, R142 ;  /* 0x0000008e008e7308 */ /* 0x000e620000000800 */
[----:B----4-:R-:W-:-:S07]  /*27d30*/  FADD.FTZ R165, R189, R165 ;  /* 0x000000a5bda57221 */ /* 0x010fce0000010000 */
[----:B------:R-:W3:Y:S08]  /*27d40*/  MUFU.EX2 R196, R196 ;  /* 0x000000c400c47308 */ /* 0x000ef00000000800 */
[----:B------:R-:W4:Y:S01]  /*27d50*/  MUFU.EX2 R186, R186 ;  /* 0x000000ba00ba7308 */ /* 0x000f220000000800 */
[----:B--2---:R-:W-:-:S07]  /*27d60*/  FADD.FTZ R165, R192, R165 ;  /* 0x000000a5c0a57221 */ /* 0x004fce0000010000 */
[----:B------:R-:W2:Y:S08]  /*27d70*/  MUFU.EX2 R168, R168 ;  /* 0x000000a800a87308 */ /* 0x000eb00000000800 */
[----:B------:R-:W5:Y:S01]  /*27d80*/  MUFU.EX2 R187, R187 ;  /* 0x000000bb00bb7308 */ /* 0x000f620000000800 */
[----:B0-----:R-:W-:-:S01]  /*27d90*/  FADD.FTZ R165, R193, R165 ;  /* 0x000000a5c1a57221 */ /* 0x001fc20000010000 */
[----:B-1----:R-:W-:-:S06]  /*27da0*/  FFMA.FTZ R237, R142, R237, R181 ;  /* 0x000000ed8eed7223 */ /* 0x002fcc00000100b5 */
[----:B------:R-:W0:Y:S08]  /*27db0*/  MUFU.EX2 R169, R169 ;  /* 0x000000a900a97308 */ /* 0x000e300000000800 */
[----:B------:R-:W1:Y:S01]  /*27dc0*/  MUFU.EX2 R190, R190 ;  /* 0x000000be00be7308 */ /* 0x000e620000000800 */
[----:B---3--:R-:W-:-:S01]  /*27dd0*/  FADD.FTZ R165, R196, R165 ;  /* 0x000000a5c4a57221 */ /* 0x008fc20000010000 */
[----:B----4-:R-:W-:-:S06]  /*27de0*/  FADD.FTZ R199, R186, R237 ;  /* 0x000000edbac77221 */ /* 0x010fcc0000010000 */
[----:B------:R-:W3:Y:S08]  /*27df0*/  MUFU.EX2 R172, R172 ;  /* 0x000000ac00ac7308 */ /* 0x000ef00000000800 */
[----:B------:R-:W4:Y:S01]  /*27e00*/  MUFU.EX2 R191, R191 ;  /* 0x000000bf00bf7308 */ /* 0x000f220000000800 */
[----:B--2---:R-:W-:-:S01]  /*27e10*/  FADD.FTZ R165, R168, R165 ;  /* 0x000000a5a8a57221 */ /* 0x004fc20000010000 */
[----:B-----5:R-:W-:-:S06]  /*27e20*/  FADD.FTZ R199, R187, R199 ;  /* 0x000000c7bbc77221 */ /* 0x020fcc0000010000 */
[----:B------:R-:W2:Y:S08]  /*27e30*/  MUFU.EX2 R173, R173 ;  /* 0x000000ad00ad7308 */ /* 0x000eb00000000800 */
[----:B------:R-:W5:Y:S01]  /*27e40*/  MUFU.EX2 R194, R194 ;  /* 0x000000c200c27308 */ /* 0x000f620000000800 */
[----:B0-----:R-:W-:-:S01]  /*27e50*/  FADD.FTZ R165, R169, R165 ;  /* 0x000000a5a9a57221 */ /* 0x001fc20000010000 */
[----:B-1----:R-:W-:-:S06]  /*27e60*/  FADD.FTZ R199, R190, R199 ;  /* 0x000000c7bec77221 */ /* 0x002fcc0000010000 */
        /* <DEDUP_REMOVED lines=172> */
[----:B------:R-:W3:Y:S01]  /*28930*/  MUFU.EX2 R91, R91 ;  /* 0x0000005b005b7308 */ /* 0x000ee20000000800 */
[----:B--2---:R-:W-:-:S01]  /*28940*/  FADD.FTZ R165, R97, R165 ;  /* 0x000000a561a57221 */ /* 0x004fc20000010000 */
[----:B-----5:R-:W-:-:S06]  /*28950*/  FADD.FTZ R199, R119, R199 ;  /* 0x000000c777c77221 */ /* 0x020fcc0000010000 */
[----:B------:R-:W2:Y:S01]  /*28960*/  MUFU.EX2 R94, R94 ;  /* 0x0000005e005e7308 */ /* 0x000ea20000000800 */
[----:B0-----:R-:W-:-:S01]  /*28970*/  FADD.FTZ R165, R100, R165 ;  /* 0x000000a564a57221 */ /* 0x001fc20000010000 */
[----:B-1----:R-:W-:-:S06]  /*28980*/  FADD.FTZ R199, R90, R199 ;  /* 0x000000c75ac77221 */ /* 0x002fcc0000010000 */
[----:B------:R-:W0:Y:S01]  /*28990*/  MUFU.EX2 R95, R95 ;  /* 0x0000005f005f7308 */ /* 0x000e220000000800 */
[----:B------:R-:W-:-:S01]  /*289a0*/  FADD.FTZ R165, R101, R165 ;  /* 0x000000a565a57221 */ /* 0x000fc20000010000 */
[----:B---3--:R-:W-:-:S06]  /*289b0*/  FADD.FTZ R199, R91, R199 ;  /* 0x000000c75bc77221 */ /* 0x008fcc0000010000 */
[----:B------:R-:W1:Y:S01]  /*289c0*/  MUFU.EX2 R98, R98 ;  /* 0x0000006200627308 */ /* 0x000e620000000800 */
[----:B--2---:R-:W-:-:S01]  /*289d0*/  FADD.FTZ R199, R94, R199 ;  /* 0x000000c75ec77221 */ /* 0x004fc20000010000 */
        /* <DEDUP_REMOVED lines=11> */
.L_x_1497:
        /* <DEDUP_REMOVED lines=12> */
[-C--:B------:R-:W-:Y:S01]  /*28b50*/  FMUL.FTZ R28, R28, R15.reuse ;  /* 0x0000000f1c1c7220 */ /* 0x080fe20000410000 */
[----:B------:R-:W-:Y:S01]  /*28b60*/  F2FP.SATFINITE.E4M3.F32.PACK_AB_MERGE_C R172, R173, R172, RZ ;  /* 0x000000acadac723e */ /* 0x000fe200048070ff */
[----:B------:R-:W-:Y:S01]  /*28b70*/  IMAD.U32 R14, RZ, RZ, UR4 ;  /* 0x00000004ff0e7e24 */ /* 0x000fe2000f8e00ff */
[----:B------:R-:W-:Y:S01]  /*28b80*/  F2FP.SATFINITE.E4M3.F32.PACK_AB_MERGE_C R174, R175, R174, RZ ;  /* 0x000000aeafae723e */ /* 0x000fe200048070ff */
[-C--:B------:R-:W-:Y:S01]  /*28b90*/  FMUL.FTZ R29, R29, R15.reuse ;  /* 0x0000000f1d1d7220 */ /* 0x080fe20000410000 */
[----:B------:R-:W-:Y:S01]  /*28ba0*/  F2FP.SATFINITE.E4M3.F32.PACK_AB_MERGE_C R21, R21, R180, RZ ;  /* 0x000000b41515723e */ /* 0x000fe200048070ff */
[-C--:B------:R-:W-:Y:S01]  /*28bb0*/  FMUL.FTZ R32, R32, R15.reuse ;  /* 0x0000000f20207220 */ /* 0x080fe20000410000 */
[----:B------:R-:W-:Y:S01]  /*28bc0*/  PRMT R13, R14, 0x654, R13 ;  /* 0x000006540e0d7816 */ /* 0x000fe2000000000d */
[-C--:B------:R-:W-:Y:S01]  /*28bd0*/  FMUL.FTZ R33, R33, R15.reuse ;  /* 0x0000000f21217220 */ /* 0x080fe20000410000 */
[----:B------:R-:W-:Y:S01]  /*28be0*/  F2FP.SATFINITE.E4M3.F32.PACK_AB_MERGE_C R182, R183, R182, RZ ;  /* 0x000000b6b7b6723e */ /* 0x000fe200048070ff */
[----:B------:R-:W-:Y:S01]  /*28bf0*/  FMUL.FTZ R36, R36, R15 ;  /* 0x0000000f24247220 */ /* 0x000fe20000410000 */
[----:B------:R-:W-:Y:S01]  /*28c00*/  F2FP.SATFINITE.E4M3.F32.PACK_AB_MERGE_C R153, R156, R153, RZ ;  /* 0x000000999c99723e */ /* 0x000fe200048070ff */
[----:B------:R0:W-:Y:S01]  /*28c10*/  SYNCS.ARRIVE.TRANS64.RED.A1T0 RZ, [R13+URZ], RZ ;  /* 0x000000ff0dff79a7 */ /* 0x0001e2000810043f */
        /* <DEDUP_REMOVED lines=106> */
[----:B0-----:R-:W-:Y:S01]  /*292c0*/  IMAD.MOV.U32 R13, RZ, RZ, R232 ;  /* 0x000000ffff0d7224 */ /* 0x001fe200078e00e8 */
[C---:B--2---:R-:W-:Y:S01]  /*292d0*/  ISETP.GT.AND P2, PT, R12.reuse, R165, PT ;  /* 0x000000a50c00720c */ /* 0x044fe20003f44270 */
[----:B------:R-:W-:-:S12]  /*292e0*/  VIADD R12, R12, 0xffffffff ;  /* 0xffffffff0c0c7836 */ /* 0x000fd80000000000 */
[----:B------:R-:W-:Y:S05]  /*292f0*/  @P2 BRA `(.L_x_1498) ;  /* 0xffffff98002c2947 */ /* 0x000fea000383ffff */
.L_x_1479:
[----:B------:R-:W-:Y:S05]  /*29300*/  WARPSYNC.ALL ;  /* 0x0000000000007948 */ /* 0x000fea0003800000 */
[----:B------:R-:W-:Y:S06]  /*29310*/  BAR.ARV 0x8, 0x180 ;  /* 0x0206000000007b1d */ /* 0x000fec0000002000 */
[----:B------:R-:W-:Y:S05]  /*29320*/  @!P0 BRA `(.L_x_1499) ;  /* 0x0000000000048947 */ /* 0x000fea0003800000 */
[----:B------:R-:W-:Y:S01]  /*29330*/  BPT.TRAP 0x1 ;  /* 0x000000040000795c */ /* 0x000fe20000300000 */
.L_x_1499:
[----:B------:R-:W-:Y:S01]  /*29340*/  IMAD R13, R232, 0x8, R17 ;  /* 0x00000008e80d7824 */ /* 0x000fe200078e0211 */
[----:B------:R-:W-:-:S04]  /*29350*/  SHF.L.U32 R4, R231, 0x1f, RZ ;  /* 0x0000001fe7047819 */ /* 0x000fc800000006ff */
[----:B------:R0:W1:Y:S01]  /*29360*/  SYNCS.PHASECHK.TRANS64.TRYWAIT P1, [R13+URZ+0x2e850], R4 ;  /* 0x02e850040d0075a7 */ /* 0x000062000802017f */
[----:B------:R-:W-:Y:S05]  /*29370*/  @!P0 BRA `(.L_x_1500) ;  /* 0x0000000000048947 */ /* 0x000fea0003800000 */
[----:B------:R-:W-:Y:S01]  /*29380*/  BPT.TRAP 0x1 ;  /* 0x000000040000795c */ /* 0x000fe20000300000 */
.L_x_1500:
[----:B------:R-:W-:-:S05]  /*29390*/  VIADD R17, R17, 0x400 ;  /* 0x0000040011117836 */ /* 0x000fca0000000000 */
[----:B------:R-:W-:-:S04]  /*293a0*/  SHF.R.U32.HI R17, RZ, 0x4, R17 ;  /* 0x00000004ff117819 */ /* 0x000fc80000011611 */
[----:B------:R-:W-:-:S04]  /*293b0*/  LOP3.LUT R17, R17, 0x3fff, RZ, 0xc0, !PT ;  /* 0x00003fff11117812 */ /* 0x000fc800078ec0ff */
[----:B------:R-:W-:Y:S01]  /*293c0*/  LOP3.LUT R17, R17, 0x10000, RZ, 0xfc, !PT ;  /* 0x0001000011117812 */ /* 0x000fe200078efcff */
[----:B-1----:R-:W-:Y:S06]  /*293d0*/  @P1 BRA `(.L_x_1501) ;  /* 0x0000000000081947 */ /* 0x002fec0003800000 */
[----:B------:R-:W1:Y:S02]  /*293e0*/  SYNCS.PHASECHK.TRANS64.TRYWAIT P1, [R13+URZ+0x2e850], R4 ;  /* 0x02e850040d0075a7 */ /* 0x000e64000802017f */
[----:B-1----:R-:W-:Y:S05]  /*293f0*/  @!P1 BRA `(.L_x_1502) ;  /* 0x000000b400589947 */ /* 0x002fea0003800000 */
.L_x_1501:
[----:B01----:R-:W-:Y:S01]  /*29400*/  IMAD R4, R232, 0x700, R17 ;  /* 0x00000700e8047824 */ /* 0x003fe200078e0211 */
[----:B------:R-:W2:Y:S01]  /*29410*/  LDL.LU R20, [R1+0x7c] ;  /* 0x00007c0001147983 */ /* 0x000ea20000300800 */
[----:B------:R-:W-:Y:S01]  /*29420*/  IMAD.MOV.U32 R5, RZ, RZ, -0x3ffffff0 ;  /* 0xc0000010ff057424 */ /* 0x000fe200078e00ff */
[----:B------:R-:W-:Y:S05]  /*29430*/  WARPSYNC.ALL ;  /* 0x0000000000007948 */ /* 0x000fea0003800000 */
[C---:B------:R-:W-:Y:S01]  /*29440*/  R2UR UR6, R4.reuse ;  /* 0x00000000040672ca */ /* 0x040fe200000e0000 */
[----:B------:R-:W-:Y:S01]  /*29450*/  VIADD R6, R4, 0x100 ;  /* 0x0000010004067836 */ /* 0x000fe20000000000 */
[----:B------:R-:W-:Y:S01]  /*29460*/  R2UR UR7, R5 ;  /* 0x00000000050772ca */ /* 0x000fe200000e0000 */
[----:B------:R-:W-:Y:S01]  /*29470*/  WARPGROUP.ARRIVE ;  /* 0x00000000000079c5 */ /* 0x000fe20000000000 */
[----:B------:R-:W-:Y:S01]  /*29480*/  IMAD.MOV.U32 R7, RZ, RZ, -0x3ffffff0 ;  /* 0xc0000010ff077424 */ /* 0x000fe200078e00ff */
[----:B------:R-:W3:Y:S01]  /*29490*/  LDL.LU R14, [R1+0x78] ;  /* 0x00007800010e7983 */ /* 0x000ee20000300800 */
[----:B------:R-:W-:-:S03]  /*294a0*/  ULDC.64 UR4, c[0x0][0x9a0] ;  /* 0x0002680000047ab9 */ /* 0x000fc60000000a00 */
[----:B------:R-:W4:Y:S01]  /*294b0*/  LDL.LU R12, [R1+0x4] ;  /* 0x00000400010c7983 */ /* 0x000f220000300800 */
[----:B------:R-:W-:Y:S01]  /*294c0*/  ISETP.NE.U32.AND P1, PT, RZ, UR4, PT ;  /* 0x00000004ff007c0c */ /* 0x000fe2000bf25070 */
[----:B------:R-:W-:Y:S01]  /*294d0*/  IMAD.MOV.U32 R15, RZ, RZ, -0x3ffffff0 ;  /* 0xc0000010ff0f7424 */ /* 0x000fe200078e00ff */
[----:B------:R-:W-:Y:S02]  /*294e0*/  ULDC.64 UR8, c[0x0][0x208] ;  /* 0x0000820000087ab9 */ /* 0x000fe40000000a00 */
[----:B------:R-:W-:Y:S01]  /*294f0*/  ISETP.NE.AND.EX P1, PT, RZ, UR5, PT, P1 ;  /* 0x00000005ff007c0c */ /* 0x000fe2000bf25310 */
[----:B------:R-:W-:Y:S01]  /*29500*/  QGMMA.64x128x32.F32.E4M3.E4M3 R24, R224, gdesc[UR4], R24, gsb0 ;  /* 0x01e00004e0187df3 */ /* 0x000fe20008000818 */
[----:B------:R-:W-:Y:S01]  /*29510*/  R2UR UR6, R6 ;  /* 0x00000000060672ca */ /* 0x000fe200000e0000 */
[----:B------:R-:W-:Y:S01]  /*29520*/  VIADD R6, R4, 0x200 ;  /* 0x0000020004067836 */ /* 0x000fe20000000000 */
[----:B------:R-:W-:Y:S01]  /*29530*/  R2UR UR7, R7 ;  /* 0x00000000070772ca */ /* 0x000fe200000e0000 */
[----:B------:R-:W-:-:S08]  /*29540*/  IMAD.MOV.U32 R7, RZ, RZ, -0x3ffffff0 ;  /* 0xc0000010ff077424 */ /* 0x000fd000078e00ff */
[----:B------:R-:W0:Y:S08]  /*29550*/  @P1 LDC.64 R8, c[0x0][0x9c8] ;  /* 0x00027200ff081b82 */ /* 0x000e300000000a00 */
[----:B------:R-:W1:Y:S01]  /*29560*/  @P1 LDC.64 R10, c[0x0][0x9d0] ;  /* 0x00027400ff0a1b82 */ /* 0x000e620000000a00 */
[----:B------:R-:W-:Y:S02]  /*29570*/  WARPGROUP.DEPBAR.LE gsb0, 0x0 ;  /* 0x00008000000079c5 */ /* 0x000fe40000010000 */
[----:B------:R-:W-:-:S06]  /*29580*/  WARPGROUP.ARRIVE ;  /* 0x00000000000079c5 */ /* 0x000fcc0000000000 */
[----:B------:R-:W-:Y:S01]  /*29590*/  QGMMA.64x128x32.F32.E4M3.E4M3 R24, R220, gdesc[UR4], R24, gsb0 ;  /* 0x01e00004dc187df3 */ /* 0x000fe20008000818 */
[----:B------:R-:W-:Y:S01]  /*295a0*/  R2UR UR6, R6 ;  /* 0x00000000060672ca */ /* 0x000fe200000e0000 */
[----:B------:R-:W-:Y:S01]  /*295b0*/  VIADD R6, R4, 0x300 ;  /* 0x0000030004067836 */ /* 0x000fe20000000000 */
[----:B------:R-:W-:Y:S01]  /*295c0*/  R2UR UR7, R7 ;  /* 0x00000000070772ca */ /* 0x000fe200000e0000 */
[----:B------:R-:W-:Y:S01]  /*295d0*/  IMAD.MOV.U32 R7, RZ, RZ, -0x3ffffff0 ;  /* 0xc0000010ff077424 */ /* 0x000fe200078e00ff */
[----:B--2---:R-:W-:Y:S01]  /*295e0*/  @P1 SHF.R.S32.HI R5, RZ, 0x1f, R20 ;  /* 0x0000001fff051819 */ /* 0x004fe20000011414 */
[----:B------:R-:W-:Y:S02]  /*295f0*/  WARPGROUP.DEPBAR.LE gsb0, 0x0 ;  /* 0x00008000000079c5 */ /* 0x000fe40000010000 */
[----:B------:R-:W-:-:S08]  /*29600*/  WARPGROUP.ARRIVE ;  /* 0x00000000000079c5 */ /* 0x000fd00000000000 */
[----:B------:R-:W-:Y:S01]  /*29610*/  QGMMA.64x128x32.F32.E4M3.E4M3 R24, R216, gdesc[UR4], R24, gsb0 ;  /* 0x01e00004d8187df3 */ /* 0x000fe20008000818 */
[----:B------:R-:W-:Y:S01]  /*29620*/  R2UR UR6, R6 ;  /* 0x00000000060672ca */ /* 0x000fe200000e0000 */
[----:B0-----:R-:W-:Y:S01]  /*29630*/  @P1 IMAD R6, R5, R8, RZ ;  /* 0x0000000805061224 */ /* 0x001fe200078e02ff */
[----:B------:R-:W-:-:S03]  /*29640*/  R2UR UR7, R7 ;  /* 0x00000000070772ca */ /* 0x000fc600000e0000 */
[C---:B------:R-:W-:Y:S01]  /*29650*/  @P1 IMAD R5, R20.reuse, R9, R6 ;  /* 0x0000000914051224 */ /* 0x040fe200078e0206 */
[----:B---3--:R-:W-:Y:S01]  /*29660*/  @P1 SHF.R.S32.HI R9, RZ, 0x1f, R14 ;  /* 0x0000001fff091819 */ /* 0x008fe2000001140e */
[----:B------:R-:W-:-:S04]  /*29670*/  @P1 IMAD.WIDE.U32 R6, R20, R8, RZ ;  /* 0x0000000814061225 */ /* 0x000fc800078e00ff */
[-C--:B-1----:R-:W-:Y:S02]  /*29680*/  @P1 IMAD R8, R9, R10.reuse, RZ ;  /* 0x0000000a09081224 */ /* 0x082fe400078e02ff */
[----:B------:R-:W-:Y:S02]  /*29690*/  @P1 IMAD.IADD R7, R7, 0x1, R5 ;  /* 0x0000000107071824 */ /* 0x000fe400078e0205 */
[C---:B------:R-:W-:Y:S02]  /*296a0*/  @P1 IMAD R5, R14.reuse, R11, R8 ;  /* 0x0000000b0e051224 */ /* 0x040fe400078e0208 */
[----:B------:R-:W-:-:S04]  /*296b0*/  @P1 IMAD.WIDE.U32 R6, R14, R10, R6 ;  /* 0x0000000a0e061225 */ /* 0x000fc800078e0006 */
[----:B------:R-:W-:Y:S01]  /*296c0*/  VIADD R14, R4, 0x400 ;  /* 0x00000400040e7836 */ /* 0x000fe20000000000 */
[----:B------:R-:W-:Y:S01]  /*296d0*/  @P1 LEA R8, P2, R6, UR4, 0x2 ;  /* 0x0000000406081c11 */ /* 0x000fe2000f8410ff */
[----:B------:R-:W-:Y:S02]  /*296e0*/  @P1 IMAD.IADD R5, R7, 0x1, R5 ;  /* 0x0000000107051824 */ /* 0x000fe400078e0205 */
[----:B------:R-:W-:-:S03]  /*296f0*/  IMAD.MOV.U32 R10, RZ, RZ, 0x3f800000 ;  /* 0x3f800000ff0a7424 */ /* 0x000fc600078e00ff */
[----:B------:R-:W-:-:S05]  /*29700*/  @P1 LEA.HI.X R9, R6, UR5, R5, 0x2, P2 ;  /* 0x0000000506091c11 */ /* 0x000fca00090f1405 */
        /* <DEDUP_REMOVED lines=13> */
[----:B------:R-:W-:Y:S02]  /*297e0*/  VIADD R4, R4, 0x600 ;  /* 0x0000060004047836 */ /* 0x000fe40000000000 */
[----:B------:R-:W-:Y:S01]  /*297f0*/  IMAD.MOV.U32 R5, RZ, RZ, -0x3ffffff0 ;  /* 0xc0000010ff057424 */ /* 0x000fe200078e00ff */
[----:B----4-:R-:W1:Y:S01]  /*29800*/  SHFL.BFLY PT, R6, R12, 0x2, 0x1f ;  /* 0x0c401f000c067f89 */ /* 0x010e6200000e0000 */
[----:B------:R-:W-:Y:S02]  /*29810*/  WARPGROUP.DEPBAR.LE gsb0, 0x0 ;  /* 0x00008000000079c5 */ /* 0x000fe40000010000 */
[----:B------:R-:W-:-:S06]  /*29820*/  WARPGROUP.ARRIVE ;  /* 0x00000000000079c5 */ /* 0x000fcc0000000000 */
[----:B------:R-:W-:Y:S01]  /*29830*/  QGMMA.64x128x32.F32.E4M3.E4M3 R24, R204, gdesc[UR4], R24, gsb0 ;  /* 0x01e00004cc187df3 */ /* 0x000fe20008000818 */
[----:B------:R-:W-:Y:S02]  /*29840*/  R2UR UR6, R4 ;  /* 0x00000000040672ca */ /* 0x000fe400000e0000 */
[----:B------:R-:W-:Y:S01]  /*29850*/  R2UR UR7, R5 ;  /* 0x00000000050772ca */ /* 0x000fe200000e0000 */
[----:B------:R-:W3:Y:S01]  /*29860*/  SHFL.BFLY PT, R4, R237, 0x2, 0x1f ;  /* 0x0c401f00ed047f89 */ /* 0x000ee200000e0000 */
[----:B-1----:R-:W-:-:S05]  /*29870*/  FADD.FTZ R6, R6, R12 ;  /* 0x0000000c06067221 */ /* 0x002fca0000010000 */
[----:B------:R-:W1:Y:S01]  /*29880*/  SHFL.BFLY PT, R5, R6, 0x1, 0x1f ;  /* 0x0c201f0006057f89 */ /* 0x000e6200000e0000 */
[----:B---3--:R-:W-:-:S05]  /*29890*/  FADD.FTZ R4, R4, R237 ;  /* 0x000000ed04047221 */ /* 0x008fca0000010000 */
[----:B------:R-:W3:Y:S01]  /*298a0*/  SHFL.BFLY PT, R7, R4, 0x1, 0x1f ;  /* 0x0c201f0004077f89 */ /* 0x000ee200000e0000 */
[----:B-1----:R-:W-:-:S05]  /*298b0*/  FADD.FTZ R11, R6, R5 ;  /* 0x00000005060b7221 */ /* 0x002fca0000010000 */
[C---:B------:R-:W-:Y:S01]  /*298c0*/  FSETP.NE.FTZ.AND P1, PT, R11.reuse, RZ, PT ;  /* 0x000000ff0b00720b */ /* 0x040fe20003f35000 */
[----:B------:R-:W-:Y:S01]  /*298d0*/  FMUL.FTZ R14, R11, 0.00390625 ;  /* 0x3b8000000b0e7820 */ /* 0x000fe20000410000 */
[----:B------:R-:W-:-:S04]  /*298e0*/  IMAD.MOV.U32 R5, RZ, RZ, RZ ;  /* 0x000000ffff057224 */ /* 0x000fc800078e00ff */
[----:B------:R-:W-:Y:S01]  /*298f0*/  FSETP.NE.FTZ.AND P2, PT, R14, RZ, PT ;  /* 0x000000ff0e00720b */ /* 0x000fe20003f55000 */
[----:B---3--:R-:W-:-:S04]  /*29900*/  FADD.FTZ R12, R4, R7 ;  /* 0x00000007040c7221 */ /* 0x008fc80000010000 */
[----:B0-----:R-:W-:Y:S02]  /*29910*/  FMUL.FTZ R8, R12, 0.00390625 ;  /* 0x3b8000000c087820 */ /* 0x001fe40000410000 */
        /* <DEDUP_REMOVED lines=9> */
[----:B------:R-:W3:Y:S01]  /*299b0*/  @P1 MUFU.RCP R9, R12 ;  /* 0x0000000c00091308 */ /* 0x000ee20000001000 */
[C---:B------:R-:W-:Y:S01]  /*299c0*/  @P2 FMUL.FTZ R4, R2.reuse, 0.69314718246459960938 ;  /* 0x3f31721802042820 */ /* 0x040fe20000410000 */
[----:B------:R-:W-:Y:S01]  /*299d0*/  @P3 FMUL.FTZ R2, R2, 0.69314718246459960938 ;  /* 0x3f31721802023820 */ /* 0x000fe20000410000 */
[----:B0-----:R-:W-:Y:S01]  /*299e0*/  @P2 FMUL.FTZ R7, R6, 0.69314718246459960938 ;  /* 0x3f31721806072820 */ /* 0x001fe20000410000 */
[----:B------:R-:W-:-:S02]  /*299f0*/  IMAD.MOV.U32 R88, RZ, RZ, -0x800000 ;  /* 0xff800000ff587424 */ /* 0x000fc400078e00ff */
[----:B------:R-:W-:Y:S02]  /*29a00*/  IMAD.MOV.U32 R89, RZ, RZ, -0x800000 ;  /* 0xff800000ff597424 */ /* 0x000fe400078e00ff */
[----:B-1----:R-:W-:Y:S01]  /*29a10*/  @P3 FMUL.FTZ R11, R8, 0.69314718246459960938 ;  /* 0x3f317218080b3820 */ /* 0x002fe20000410000 */
[----:B------:R-:W-:-:S01]  /*29a20*/  @P2 FFMA.FTZ R88, R4, R3, R7 ;  /* 0x0000000304582223 */ /* 0x000fc20000010007 */
[----:B--2---:R-:W-:Y:S02]  /*29a30*/  FMUL.FTZ R7, R5, R10 ;  /* 0x0000000a05077220 */ /* 0x004fe40000410000 */
[----:B------:R-:W-:-:S01]  /*29a40*/  @P3 FFMA.FTZ R89, R2, R0, R11 ;  /* 0x0000000002593223 */ /* 0x000fc2000001000b */
[----:B---3--:R-:W-:Y:S01]  /*29a50*/  FMUL.FTZ R2, R9, R10 ;  /* 0x0000000a09027220 */ /* 0x008fe20000410000 */
[----:B------:R-:W-:Y:S02]  /*29a60*/  WARPGROUP.DEPBAR.LE gsb0, 0x0 ;  /* 0x00008000000079c5 */ /* 0x000fe40000010000 */
[----:B------:R-:W-:Y:S05]  /*29a70*/  @!P0 BRA `(.L_x_1503) ;  /* 0x0000000000048947 */ /* 0x000fea0003800000 */
[----:B------:R-:W-:Y:S01]  /*29a80*/  BPT.TRAP 0x1 ;  /* 0x000000040000795c */ /* 0x000fe20000300000 */
.L_x_1503:
        /* <DEDUP_REMOVED lines=67> */
[----:B--2---:R-:W-:Y:S01]  /*29ec0*/  R2UR UR4, R0 ;  /* 0x00000000000472ca */ /* 0x004fe200000e0000 */
[----:B------:R-:W-:Y:S02]  /*29ed0*/  VIADD R0, R13, 0x2e860 ;  /* 0x0002e8600d007836 */ /* 0x000fe40000000000 */
[-C--:B------:R-:W-:Y:S01]  /*29ee0*/  FMUL.FTZ R13, R72, R7.reuse ;  /* 0x00000007480d7220 */ /* 0x080fe20000410000 */
[----:B------:R-:W-:-:S09]  /*29ef0*/  FMUL.FTZ R7, R85, R7 ;  /* 0x0000000755077220 */ /* 0x000fd20000410000 */
[----:B------:R-:W-:Y:S01]  /*29f00*/  IMAD.U32 R3, RZ, RZ, UR4 ;  /* 0x00000004ff037e24 */ /* 0x000fe2000f8e00ff */
[----:B---3--:R-:W-:Y:S01]  /*29f10*/  R2UR UR4, R4 ;  /* 0x00000000040472ca */ /* 0x008fe200000e0000 */
[----:B------:R-:W-:-:S03]  /*29f20*/  FMUL.FTZ R4, R79, R2 ;  /* 0x000000024f047220 */ /* 0x000fc60000410000 */
[----:B------:R-:W-:-:S04]  /*29f30*/  PRMT R0, R3, 0x654, R0 ;  /* 0x0000065403007816 */ /* 0x000fc80000000000 */
[----:B------:R0:W-:Y:S05]  /*29f40*/  SYNCS.ARRIVE.TRANS64.RED.A1T0 RZ, [R0+URZ], RZ ;  /* 0x000000ff00ff79a7 */ /* 0x0001ea000810043f */
[----:B------:R-:W-:Y:S01]  /*29f50*/  UIADD3 UR4, UR4, 0x1, URZ ;  /* 0x0000000104047890 */ /* 0x000fe2000fffe03f */
[----:B0-----:R-:W-:-:S05]  /*29f60*/  SEL R0, RZ, 0x1, P1 ;  /* 0x00000001ff007807 */ /* 0x001fca0000800000 */
[----:B------:R-:W-:Y:S01]  /*29f70*/  IMAD.U32 R3, RZ, RZ, UR4 ;  /* 0x00000004ff037e24 */ /* 0x000fe2000f8e00ff */
[----:B------:R-:W-:-:S04]  /*29f80*/  LOP3.LUT R231, R231, R0, RZ, 0x3c, !PT ;  /* 0x00000000e7e77212 */ /* 0x000fc800078e3cff */
[----:B------:R0:W-:Y:S03]  /*29f90*/  STL [R1+0x9c], R3 ;  /* 0x00009c0301007387 */ /* 0x0001e60000100800 */
.L_x_1392:
[----:B------:R-:W1:Y:S01]  /*29fa0*/  S2R R98, SR_TID.X ;  /* 0x0000000000627919 */ /* 0x000e620000002100 */
[----:B------:R-:W-:Y:S05]  /*29fb0*/  WARPSYNC.ALL ;  /* 0x0000000000007948 */ /* 0x000fea0003800000 */
[----:B-1----:R-:W-:-:S05]  /*29fc0*/  VIADD R70, R98, 0xffffff80 ;  /* 0xffffff8062467836 */ /* 0x002fca0000000000 */
[----:B------:R-:W-:-:S04]  /*29fd0*/  SHF.R.S32.HI R85, RZ, 0x1f, R70 ;  /* 0x0000001fff557819 */ /* 0x000fc80000011446 */
[----:B------:R-:W-:-:S04]  /*29fe0*/  LEA.HI R66, R85, R70, RZ, 0x3 ;  /* 0x0000004655427211 */ /* 0x000fc800078f18ff */
[----:B------:R-:W-:Y:S02]  /*29ff0*/  LOP3.LUT R83, R66, 0xfffffff8, RZ, 0xc0, !PT ;  /* 0xfffffff842537812 */ /* 0x000fe400078ec0ff */
[----:B------:R-:W-:-:S03]  /*2a000*/  SHF.R.S32.HI R66, RZ, 0x3, R66 ;  /* 0x00000003ff427819 */ /* 0x000fc60000011442 */
[----:B------:R-:W-:-:S04]  /*2a010*/  IMAD.IADD R83, R70, 0x1, -R83 ;  /* 0x0000000146537824 */ /* 0x000fc800078e0a53 */
[----:B------:R-:W-:-:S04]  /*2a020*/  IMAD.SHL.U32 R79, R83, 0x8, RZ ;  /* 0x00000008534f7824 */ /* 0x000fc800078e00ff */
[----:B------:R-:W-:Y:S01]  /*2a030*/  VIADD R81, R79, 0x40 ;  /* 0x000000404f517836 */ /* 0x000fe20000000000 */
[----:B------:R-:W-:-:S04]  /*2a040*/  SHF.R.S32.HI R62, RZ, 0x1f, R79 ;  /* 0x0000001fff3e7819 */ /* 0x000fc8000001144f */
[----:B------:R-:W-:Y:S01]  /*2a050*/  SHF.R.S32.HI R64, RZ, 0x1f, R81 ;  /* 0x0000001fff407819 */ /* 0x000fe20000011451 */
[----:B------:R-:W1:Y:S08]  /*2a060*/  S2UR UR5, SR_CgaCtaId ;  /* 0x00000000000579c3 */ /* 0x000e700000008800 */
[----:B------:R-:W-:Y:S06]  /*2a070*/  BAR.SYNC.DEFER_BLOCKING 0x5, 0x180 ;  /* 0x0146000000007b1d */ /* 0x000fec0000010000 */
[----:B------:R-:W-:Y:S01]  /*2a080*/  UMOV UR4, 0x400 ;  /* 0x0000040000047882 */ /* 0x000fe20000000000 */
[----:B------:R-:W-:Y:S01]  /*2a090*/  BSSY B0, `(.L_x_1504) ;  /* 0x000029c000007945 */ /* 0x000fe20003800000 */
[----:B-1----:R-:W-:-:S02]  /*2a0a0*/  ULEA UR4, UR5, UR4, 0x18 ;  /* 0x0000000405047291 */ /* 0x002fc4000f8ec03f */
[----:B------:R-:W-:-:S04]  /*2a0b0*/  IMAD.U32 R0, RZ, RZ, UR5 ;  /* 0x00000005ff007e24 */ /* 0x000fc8000f8e00ff */
[----:B------:R-:W-:Y:S01]  /*2a0c0*/  IMAD.U32 R17, RZ, RZ, UR4 ;  /* 0x00000004ff117e24 */ /* 0x000fe2000f8e00ff */
[----:B------:R-:W-:Y:S04]  /*2a0d0*/  STL [R1+0x64], R0 ;  /* 0x0000640001007387 */ /* 0x000fe80000100800 */
[----:B------:R-:W1:Y:S04]  /*2a0e0*/  LDS.128 R100, [R17+0x2e8d0] ;  /* 0x02e8d00011647984 */ /* 0x000e680000000c00 */
[----:B-1----:R1:W-:Y:S04]  /*2a0f0*/  STL.64 [R1+0x70], R100 ;  /* 0x0000706401007387 */ /* 0x0023e80000100a00 */
[----:B------:R1:W-:Y:S01]  /*2a100*/  STL.64 [R1+0x78], R102 ;  /* 0x0000786601007387 */ /* 0x0003e20000100a00 */
[----:B------:R-:W-:Y:S06]  /*2a110*/  BAR.ARV 0x4, 0x180 ;  /* 0x0106000000007b1d */ /* 0x000fec0000002000 */
[----:B------:R-:W-:Y:S05]  /*2a120*/  @P0 BRA `(.L_x_1505) ;  /* 0x0000001c00540947 */ /* 0x000fea0003800000 */
[----:B------:R-:W2:Y:S01]  /*2a130*/  LDL R42, [R1+0x84] ;  /* 0x00008400012a7983 */ /* 0x000ea20000100800 */
[----:B------:R-:W-:Y:S01]  /*2a140*/  IMAD.SHL.U32 R0, R98, 0x4, RZ ;  /* 0x0000000462007824 */ /* 0x000fe200078e00ff */
[----:B------:R-:W-:Y:S01]  /*2a150*/  ULDC.64 UR4, c[0x4][0x38] ;  /* 0x01000e0000047ab9 */ /* 0x000fe20000000a00 */
[----:B------:R-:W-:-:S03]  /*2a160*/  ULDC.64 UR6, c[0x0][0x208] ;  /* 0x0000820000067ab9 */ /* 0x000fc60000000a00 */
[----:B------:R-:W-:-:S04]  /*2a170*/  LOP3.LUT R0, R0, 0xc, RZ, 0xc0, !PT ;  /* 0x0000000c00007812 */ /* 0x000fc800078ec0ff */
[----:B------:R-:W-:-:S05]  /*2a180*/  IADD3 R2, P0, R0, UR4, RZ ;  /* 0x0000000400027c10 */ /* 0x000fca000ff1e0ff */
[----:B0-----:R-:W-:-:S05]  /*2a190*/  IMAD.X R3, RZ, RZ, UR5, P0 ;  /* 0x00000005ff037e24 */ /* 0x001fca00080e06ff */
[----:B------:R0:W3:Y:S01]  /*2a1a0*/  LDG.E.CONSTANT R0, desc[UR6][R2.64] ;  /* 0x0000000602007981 */ /* 0x0000e2000c1e9900 */
[----:B------:R-:W-:Y:S01]  /*2a1b0*/  F2FP.BF16.F32.PACK_AB R49, R40, R49 ;  /* 0x000000312831723e */ /* 0x000fe200000010ff */
[----:B------:R-:W-:Y:S01]  /*2a1c0*/  UMOV UR4, 0xffffffff ;  /* 0xffffffff00047882 */ /* 0x000fe20000000000 */
[----:B------:R-:W-:Y:S01]  /*2a1d0*/  F2FP.BF16.F32.PACK_AB R54, R54, R27 ;  /* 0x0000001b3636723e */ /* 0x000fe200000010ff */
[----:B------:R-:W4:Y:S01]  /*2a1e0*/  S2R R40, SR_SWINHI ;  /* 0x0000000000287919 */ /* 0x000f220000002f00 */
[----:B------:R-:W-:Y:S02]  /*2a1f0*/  F2FP.BF16.F32.PACK_AB R58, R25, R58 ;  /* 0x0000003a193a723e */ /* 0x000fe400000010ff */
[----:B------:R-:W-:Y:S02]  /*2a200*/  F2FP.BF16.F32.PACK_AB R48, R48, R57 ;  /* 0x000000393030723e */ /* 0x000fe400000010ff */
[----:B------:R-:W-:Y:S02]  /*2a210*/  F2FP.BF16.F32.PACK_AB R57, R47, R30 ;  /* 0x0000001e2f39723e */ /* 0x000fe400000010ff */
[----:B0-----:R-:W-:-:S02]  /*2a220*/  LEA.HI R2, R85, R70, RZ, 0x4 ;  /* 0x0000004655027211 */ /* 0x001fc400078f20ff */
[----:B------:R-:W-:Y:S02]  /*2a230*/  F2FP.BF16.F32.PACK_AB R35, R68, R21 ;  /* 0x000000154423723e */ /* 0x000fe400000010ff */
[----:B------:R-:W-:Y:S02]  /*2a240*/  SHF.R.S32.HI R27, RZ, 0x4, R2 ;  /* 0x00000004ff1b7819 */ /* 0x000fe40000011402 */
[C---:B------:R-:W-:Y:S02]  /*2a250*/  LOP3.LUT R3, R2.reuse, 0x3fffff0, RZ, 0xc0, !PT ;  /* 0x03fffff002037812 */ /* 0x040fe400078ec0ff */
[----:B------:R-:W-:Y:S02]  /*2a260*/  LEA.HI R25, R2, R27, RZ, 0x1 ;  /* 0x0000001b02197211 */ /* 0x000fe400078f08ff */
[----:B------:R-:W-:Y:S01]  /*2a270*/  F2FP.BF16.F32.PACK_AB R30, R69, R14 ;  /* 0x0000000e451e723e */ /* 0x000fe200000010ff */
[----:B------:R-:W-:Y:S01]  /*2a280*/  IMAD.IADD R3, R70, 0x1, -R3 ;  /* 0x0000000146037824 */ /* 0x000fe200078e0a03 */
[----:B------:R-:W-:-:S02]  /*2a290*/  LOP3.LUT R2, R25, 0x1ffffffe, RZ, 0xc0, !PT ;  /* 0x1ffffffe19027812 */ /* 0x000fc400078ec0ff */
[----:B------:R-:W-:Y:S02]  /*2a2a0*/  F2FP.BF16.F32.PACK_AB R43, R84, R5 ;  /* 0x00000005542b723e */ /* 0x000fe400000010ff */
[----:B------:R-:W-:Y:S01]  /*2a2b0*/  F2FP.BF16.F32.PACK_AB R37, R44, R37 ;  /* 0x000000252c25723e */ /* 0x000fe200000010ff */
[----:B------:R-:W-:Y:S01]  /*2a2c0*/  IMAD.IADD R2, R27, 0x1, -R2 ;  /* 0x000000011b027824 */ /* 0x000fe200078e0a02 */
[----:B------:R-:W-:Y:S02]  /*2a2d0*/  F2FP.BF16.F32.PACK_AB R44, R7, R8 ;  /* 0x00000008072c723e */ /* 0x000fe400000010ff */
[----:B------:R-:W-:Y:S02]  /*2a2e0*/  F2FP.BF16.F32.PACK_AB R50, R87, R6 ;  /* 0x000000065732723e */ /* 0x000fe400000010ff */
[----:B------:R-:W-:Y:S02]  /*2a2f0*/  F2FP.BF16.F32.PACK_AB R67, R15, R20 ;  /* 0x000000140f43723e */ /* 0x000fe400000010ff */
[----:B------:R-:W-:-:S02]  /*2a300*/  F2FP.BF16.F32.PACK_AB R73, R78, R11 ;  /* 0x0000000b4e49723e */ /* 0x000fc400000010ff */
[----:B------:R-:W-:Y:S02]  /*2a310*/  MOV R68, R17 ;  /* 0x0000001100447202 */ /* 0x000fe40000000f00 */
[----:B----4-:R-:W-:Y:S02]  /*2a320*/  MOV R69, R40 ;  /* 0x0000002800457202 */ /* 0x010fe40000000f00 */
        /* <DEDUP_REMOVED lines=17> */
[----:B------:R-:W-:Y:S01]  /*2a440*/  F2FP.BF16.F32.PACK_AB R34, R71, R12 ;  /* 0x0000000c4722723e */ /* 0x000fe200000010ff */
[----:B--2---:R-:W-:Y:S01]  /*2a450*/  IMAD R3, R3, 0x40, R42 ;  /* 0x0000004003037824 */ /* 0x004fe200078e022a */
[----:B------:R-:W-:-:S03]  /*2a460*/  F2FP.BF16.F32.PACK_AB R42, R4, R75 ;  /* 0x0000004b042a723e */ /* 0x000fc600000010ff */
[----:B------:R-:W-:Y:S01]  /*2a470*/  IMAD R3, R2, 0x8, R3 ;  /* 0x0000000802037824 */ /* 0x000fe200078e0203 */
[----:B------:R-:W-:-:S03]  /*2a480*/  LOP3.LUT P0, R2, R98, 0x3, RZ, 0xc0, !PT ;  /* 0x0000000362027812 */ /* 0x000fc6000780c0ff */
[----:B------:R-:W-:Y:S01]  /*2a490*/  IMAD.WIDE R4, R3, 0x2, R68 ;  /* 0x0000000203047825 */ /* 0x000fe200078e0244 */
[----:B------:R-:W-:Y:S02]  /*2a4a0*/  ISETP.EQ.OR P0, PT, R2, 0x3, !P0 ;  /* 0x000000030200780c */ /* 0x000fe40004702670 */
[C---:B------:R-:W-:Y:S02]  /*2a4b0*/  IADD3 R7, P5, R4.reuse, 0x4060, RZ ;  /* 0x0000406004077810 */ /* 0x040fe40007fbe0ff */
[C---:B------:R-:W-:Y:S02]  /*2a4c0*/  IADD3 R9, P1, R4.reuse, 0x4040, RZ ;  /* 0x0000404004097810 */ /* 0x040fe40007f3e0ff */
[----:B------:R-:W-:Y:S02]  /*2a4d0*/  LOP3.LUT R6, R7, 0x380, RZ, 0xc0, !PT ;  /* 0x0000038007067812 */ /* 0x000fe400078ec0ff */
[----:B------:R-:W-:Y:S02]  /*2a4e0*/  LOP3.LUT R8, R9, 0x380, RZ, 0xc0, !PT ;  /* 0x0000038009087812 */ /* 0x000fe400078ec0ff */
[----:B------:R-:W-:-:S02]  /*2a4f0*/  IADD3 R15, P3, R4, 0x4000, RZ ;  /* 0x00004000040f7810 */ /* 0x000fc40007f7e0ff */
[----:B------:R-:W-:Y:S02]  /*2a500*/  SHF.R.U64 R6, R6, 0x3, RZ ;  /* 0x0000000306067819 */ /* 0x000fe400000012ff */
[----:B------:R-:W-:Y:S02]  /*2a510*/  SHF.R.U64 R8, R8, 0x3, RZ ;  /* 0x0000000308087819 */ /* 0x000fe400000012ff */
[----:B------:R-:W-:Y:S02]  /*2a520*/  LOP3.LUT R14, R15, 0x380, RZ, 0xc0, !PT ;  /* 0x000003800f0e7812 */ /* 0x000fe400078ec0ff */
[----:B------:R-:W-:Y:S01]  /*2a530*/  LOP3.LUT R6, R6, R7, RZ, 0x3c, !PT ;  /* 0x0000000706067212 */ /* 0x000fe200078e3cff */
[--C-:B------:R-:W-:Y:S01]  /*2a540*/  IMAD.X R7, RZ, RZ, R5.reuse, P5 ;  /* 0x000000ffff077224 */ /* 0x100fe200028e0605 */
[----:B------:R-:W-:Y:S01]  /*2a550*/  LOP3.LUT R8, R8, R9, RZ, 0x3c, !PT ;  /* 0x0000000908087212 */ /* 0x000fe200078e3cff */
[----:B------:R-:W-:Y:S01]  /*2a560*/  IMAD.X R9, RZ, RZ, R5, P1 ;  /* 0x000000ffff097224 */ /* 0x000fe200008e0605 */
[----:B------:R-:W-:-:S02]  /*2a570*/  SHF.R.U64 R14, R14, 0x3, RZ ;  /* 0x000000030e0e7819 */ /* 0x000fc400000012ff */
[C---:B------:R-:W-:Y:S02]  /*2a580*/  IADD3 R11, P2, R4.reuse, 0x4020, RZ ;  /* 0x00004020040b7810 */ /* 0x040fe40007f5e0ff */
[C---:B------:R-:W-:Y:S02]  /*2a590*/  IADD3 R21, P4, R4.reuse, 0x60, RZ ;  /* 0x0000006004157810 */ /* 0x040fe40007f9e0ff */
[C---:B------:R-:W-:Y:S02]  /*2a5a0*/  IADD3 R25, P5, R4.reuse, 0x40, RZ ;  /* 0x0000004004197810 */ /* 0x040fe40007fbe0ff */
[----:B------:R-:W-:Y:S02]  /*2a5b0*/  IADD3 R27, P1, R4, 0x20, RZ ;  /* 0x00000020041b7810 */ /* 0x000fe40007f3e0ff */
[----:B------:R-:W-:Y:S02]  /*2a5c0*/  LOP3.LUT R14, R14, R15, RZ, 0x3c, !PT ;  /* 0x0000000f0e0e7212 */ /* 0x000fe400078e3cff */
[----:B------:R-:W-:-:S02]  /*2a5d0*/  LOP3.LUT R10, R11, 0x380, RZ, 0xc0, !PT ;  /* 0x000003800b0a7812 */ /* 0x000fc400078ec0ff */
[----:B------:R-:W-:Y:S02]  /*2a5e0*/  LOP3.LUT R20, R21, 0x380, RZ, 0xc0, !PT ;  /* 0x0000038015147812 */ /* 0x000fe400078ec0ff */
[----:B------:R-:W-:Y:S02]  /*2a5f0*/  LOP3.LUT R24, R25, 0x380, RZ, 0xc0, !PT ;  /* 0x0000038019187812 */ /* 0x000fe400078ec0ff */
[----:B------:R-:W-:Y:S02]  /*2a600*/  LOP3.LUT R26, R27, 0x380, RZ, 0xc0, !PT ;  /* 0x000003801b1a7812 */ /* 0x000fe400078ec0ff */
[----:B------:R-:W-:Y:S02]  /*2a610*/  LOP3.LUT R15, R4, 0x380, RZ, 0xc0, !PT ;  /* 0x00000380040f7812 */ /* 0x000fe400078ec0ff */
[----:B------:R-:W-:Y:S02]  /*2a620*/  SHF.R.U64 R10, R10, 0x3, RZ ;  /* 0x000000030a0a7819 */ /* 0x000fe400000012ff */
[----:B------:R-:W-:-:S02]  /*2a630*/  SHF.R.U64 R20, R20, 0x3, RZ ;  /* 0x0000000314147819 */ /* 0x000fc400000012ff */
[----:B------:R-:W-:Y:S02]  /*2a640*/  SHF.R.U64 R24, R24, 0x3, RZ ;  /* 0x0000000318187819 */ /* 0x000fe400000012ff */
        /* <DEDUP_REMOVED lines=12> */
[----:B------:R-:W-:-:S02]  /*2a710*/  SEL R13, R96, R95, P0 ;  /* 0x0000005f600d7207 */ /* 0x000fc40000000000 */
[----:B------:R-:W-:Y:S02]  /*2a720*/  SEL R3, R95, R96, P0 ;  /* 0x000000605f037207 */ /* 0x000fe40000000000 */
        /* <DEDUP_REMOVED lines=8> */
[----:B---3--:R-:W-:Y:S01]  /*2a7b0*/  LOP3.LUT R2, R0, 0x2, RZ, 0x3c, !PT ;  /* 0x0000000200027812 */ /* 0x008fe200078e3cff */
        /* <DEDUP_REMOVED lines=10> */
[----:B------:R-:W-:Y:S02]  /*2a860*/  SEL R21, R36, R37, P0 ;  /* 0x0000002524157207 */ /* 0x000fe40000000000 */
[----:B------:R-:W-:Y:S01]  /*2a870*/  SEL R31, R28, R31, P0 ;  /* 0x0000001f1c1f7207 */ /* 0x000fe20000000000 */
[----:B------:R-:W-:Y:S01]  /*2a880*/  SHFL.IDX PT, R7, R7, R2, 0x1c1f ;  /* 0x001c1f0207077589 */ /* 0x000fe200000e0000 */
[----:B------:R-:W-:Y:S02]  /*2a890*/  SEL R35, R30, R35, P0 ;  /* 0x000000231e237207 */ /* 0x000fe40000000000 */
[----:B------:R-:W-:Y:S01]  /*2a8a0*/  SEL R5, R92, R91, P0 ;  /* 0x0000005b5c057207 */ /* 0x000fe20000000000 */
[----:B------:R-:W-:Y:S01]  /*2a8b0*/  SHFL.IDX PT, R30, R25, R0, 0x1c1f ;  /* 0x001c1f00191e7589 */ /* 0x000fe200000e0000 */
[----:B------:R-:W-:Y:S02]  /*2a8c0*/  SEL R37, R39, R40, P0 ;  /* 0x0000002827257207 */ /* 0x000fe40000000000 */
[----:B------:R-:W-:Y:S01]  /*2a8d0*/  SEL R45, R48, R49, P0 ;  /* 0x00000031302d7207 */ /* 0x000fe20000000000 */
[----:B------:R-:W0:Y:S01]  /*2a8e0*/  SHFL.IDX PT, R10, R5, R0, 0x1c1f ;  /* 0x001c1f00050a7589 */ /* 0x000e2200000e0000 */
        /* <DEDUP_REMOVED lines=11> */
[----:B------:R-:W2:Y:S01]  /*2a9a0*/  SHFL.IDX PT, R21, R21, R2, 0x1c1f ;  /* 0x001c1f0215157589 */ /* 0x000ea200000e0000 */
[----:B------:R-:W-:Y:S02]  /*2a9b0*/  SEL R65, R67, R34, P0 ;  /* 0x0000002243417207 */ /* 0x000fe40000000000 */
[----:B------:R-:W-:Y:S01]  /*2a9c0*/  SEL R71, R73, R42, P0 ;  /* 0x0000002a49477207 */ /* 0x000fe20000000000 */
[----:B------:R-:W-:Y:S01]  /*2a9d0*/  SHFL.IDX PT, R37, R37, R0, 0x1c1f ;  /* 0x001c1f0025257589 */ /* 0x000fe200000e0000 */
[----:B------:R-:W-:Y:S02]  /*2a9e0*/  SEL R43, R44, R43, P0 ;  /* 0x0000002b2c2b7207 */ /* 0x000fe40000000000 */
[----:B------:R-:W-:Y:S01]  /*2a9f0*/  SEL R51, R51, R38, P0 ;  /* 0x0000002633337207 */ /* 0x000fe20000000000 */
[----:B------:R-:W3:Y:S01]  /*2aa00*/  SHFL.IDX PT, R20, R39, R2, 0x1c1f ;  /* 0x001c1f0227147589 */ /* 0x000ee200000e0000 */
[----:B------:R-:W-:-:S02]  /*2aa10*/  SEL R59, R59, R54, P0 ;  /* 0x000000363b3b7207 */ /* 0x000fc40000000000 */
[----:B------:R-:W-:Y:S01]  /*2aa20*/  SEL R63, R63, R58, P0 ;  /* 0x0000003a3f3f7207 */ /* 0x000fe20000000000 */
[----:B------:R-:W4:Y:S01]  /*2aa30*/  SHFL.IDX PT, R38, R33, R0, 0x1c1f ;  /* 0x001c1f0021267589 */ /* 0x000f2200000e0000 */
[----:B------:R-:W-:Y:S02]  /*2aa40*/  SEL R67, R34, R67, P0 ;  /* 0x0000004322437207 */ /* 0x000fe40000000000 */
[----:B------:R-:W-:Y:S01]  /*2aa50*/  SEL R73, R42, R73, P0 ;  /* 0x000000492a497207 */ /* 0x000fe20000000000 */
[----:B------:R-:W5:Y:S01]  /*2aa60*/  SHFL.IDX PT, R34, R29, R0, 0x1c1f ;  /* 0x001c1f001d227589 */ /* 0x000f6200000e0000 */
[----:B------:R-:W-:Y:S02]  /*2aa70*/  SEL R75, R77, R50, P0 ;  /* 0x000000324d4b7207 */ /* 0x000fe40000000000 */
[----:B------:R-:W-:Y:S01]  /*2aa80*/  SEL R77, R50, R77, P0 ;  /* 0x0000004d324d7207 */ /* 0x000fe20000000000 */
[----:B------:R-:W-:Y:S01]  /*2aa90*/  SHFL.IDX PT, R41, R41, R0, 0x1c1f ;  /* 0x001c1f0029297589 */ /* 0x000fe200000e0000 */
[----:B0-----:R-:W-:-:S02]  /*2aaa0*/  SEL R8, R10, R7, P0 ;  /* 0x000000070a087207 */ /* 0x001fc40000000000 */
[----:B------:R-:W-:Y:S01]  /*2aab0*/  SEL R28, R30, R27, P0 ;  /* 0x0000001b1e1c7207 */ /* 0x000fe20000000000 */
[----:B------:R-:W0:Y:S01]  /*2aac0*/  SHFL.IDX PT, R40, R43, R2, 0x1c1f ;  /* 0x001c1f022b287589 */ /* 0x000e2200000e0000 */
[----:B------:R-:W-:Y:S02]  /*2aad0*/  SEL R4, R6, R3, P0 ;  /* 0x0000000306047207 */ /* 0x000fe40000000000 */
[----:B------:R-:W-:Y:S01]  /*2aae0*/  SEL R10, R7, R10, P0 ;  /* 0x0000000a070a7207 */ /* 0x000fe20000000000 */
[----:B------:R-:W-:Y:S01]  /*2aaf0*/  SHFL.IDX PT, R45, R45, R0, 0x1c1f ;  /* 0x001c1f002d2d7589 */ /* 0x000fe200000e0000 */
[----:B--2---:R-:W-:Y:S02]  /*2ab00*/  SEL R24, R26, R21, P0 ;  /* 0x000000151a187207 */ /* 0x004fe40000000000 */
[----:B------:R-:W-:Y:S01]  /*2ab10*/  SEL R30, R27, R30, P0 ;  /* 0x0000001e1b1e7207 */ /* 0x000fe20000000000 */
[----:B------:R-:W-:Y:S01]  /*2ab20*/  SHFL.IDX PT, R49, R49, R0, 0x1c1f ;  /* 0x001c1f0031317589 */ /* 0x000fe200000e0000 */
[----:B---3--:R-:W-:-:S02]  /*2ab30*/  SEL R12, R37, R20, P0 ;  /* 0x00000014250c7207 */ /* 0x008fc40000000000 */
[----:B------:R-:W-:Y:S01]  /*2ab40*/  SEL R14, R20, R37, P0 ;  /* 0x00000025140e7207 */ /* 0x000fe20000000000 */
[----:B------:R-:W-:Y:S01]  /*2ab50*/  SHFL.IDX PT, R53, R53, R0, 0x1c1f ;  /* 0x001c1f0035357589 */ /* 0x000fe200000e0000 */
[----:B----4-:R-:W-:Y:S02]  /*2ab60*/  SEL R36, R38, R35, P0 ;  /* 0x0000002326247207 */ /* 0x010fe40000000000 */
[----:B------:R-:W-:Y:S01]  /*2ab70*/  SEL R38, R35, R38, P0 ;  /* 0x0000002623267207 */ /* 0x000fe20000000000 */
[----:B------:R-:W-:Y:S01]  /*2ab80*/  SHFL.IDX PT, R57, R57, R0, 0x1c1f ;  /* 0x001c1f0039397589 */ /* 0x000fe200000e0000 */
[----:B-----5:R-:W-:Y:S02]  /*2ab90*/  SEL R32, R34, R31, P0 ;  /* 0x0000001f22207207 */ /* 0x020fe40000000000 */
[----:B------:R-:W-:Y:S01]  /*2aba0*/  SEL R34, R31, R34, P0 ;  /* 0x000000221f227207 */ /* 0x000fe20000000000 */
[----:B------:R-:W-:Y:S01]  /*2abb0*/  SHFL.IDX PT, R61, R61, R0, 0x1c1f ;  /* 0x001c1f003d3d7589 */ /* 0x000fe200000e0000 */
[----:B------:R-:W-:-:S02]  /*2abc0*/  SEL R6, R3, R6, P0 ;  /* 0x0000000603067207 */ /* 0x000fc40000000000 */
[----:B------:R-:W-:Y:S01]  /*2abd0*/  SEL R26, R21, R26, P0 ;  /* 0x0000001a151a7207 */ /* 0x000fe20000000000 */
[----:B------:R-:W-:Y:S01]  /*2abe0*/  SHFL.IDX PT, R65, R65, R0, 0x1c1f ;  /* 0x001c1f0041417589 */ /* 0x000fe200000e0000 */
[----:B0-----:R-:W-:Y:S02]  /*2abf0*/  SEL R52, R41, R40, P0 ;  /* 0x0000002829347207 */ /* 0x001fe40000000000 */
[----:B------:R-:W-:Y:S01]  /*2ac00*/  SEL R54, R40, R41, P0 ;  /* 0x0000002928367207 */ /* 0x000fe20000000000 */
[----:B------:R-:W-:Y:S04]  /*2ac10*/  SHFL.IDX PT, R71, R71, R0, 0x1c1f ;  /* 0x001c1f0047477589 */ /* 0x000fe800000e0000 */
[----:B------:R-:W0:Y:S04]  /*2ac20*/  SHFL.IDX PT, R42, R47, R2, 0x1c1f ;  /* 0x001c1f022f2a7589 */ /* 0x000e2800000e0000 */
[----:B------:R-:W2:Y:S04]  /*2ac30*/  SHFL.IDX PT, R44, R51, R2, 0x1c1f ;  /* 0x001c1f02332c7589 */ /* 0x000ea800000e0000 */
[----:B------:R-:W3:Y:S04]  /*2ac40*/  SHFL.IDX PT, R46, R55, R2, 0x1c1f ;  /* 0x001c1f02372e7589 */ /* 0x000ee800000e0000 */
[----:B------:R-:W4:Y:S04]  /*2ac50*/  SHFL.IDX PT, R48, R59, R2, 0x1c1f ;  /* 0x001c1f023b307589 */ /* 0x000f2800000e0000 */
[----:B------:R-:W5:Y:S04]  /*2ac60*/  SHFL.IDX PT, R50, R63, R2, 0x1c1f ;  /* 0x001c1f023f327589 */ /* 0x000f6800000e0000 */
[----:B------:R-:W1:Y:S04]  /*2ac70*/  SHFL.IDX PT, R56, R67, R2, 0x1c1f ;  /* 0x001c1f0243387589 */ /* 0x000e6800000e0000 */
[----:B------:R-:W1:Y:S01]  /*2ac80*/  SHFL.IDX PT, R58, R73, R2, 0x1c1f ;  /* 0x001c1f02493a7589 */ /* 0x000e6200000e0000 */
[----:B0-----:R-:W-:-:S02]  /*2ac90*/  SEL R5, R45, R42, P0 ;  /* 0x0000002a2d057207 */ /* 0x001fc40000000000 */
[----:B------:R-:W-:Y:S01]  /*2aca0*/  SEL R7, R42, R45, P0 ;  /* 0x0000002d2a077207 */ /* 0x000fe20000000000 */
[----:B------:R-:W0:Y:S01]  /*2acb0*/  SHFL.IDX PT, R75, R75, R0, 0x1c1f ;  /* 0x001c1f004b4b7589 */ /* 0x000e2200000e0000 */
[----:B--2---:R-:W-:Y:S02]  /*2acc0*/  SEL R9, R49, R44, P0 ;  /* 0x0000002c31097207 */ /* 0x004fe40000000000 */
[----:B------:R-:W-:Y:S01]  /*2acd0*/  SEL R11, R44, R49, P0 ;  /* 0x000000312c0b7207 */ /* 0x000fe20000000000 */
[----:B------:R2:W0:Y:S01]  /*2ace0*/  SHFL.IDX PT, R60, R77, R2, 0x1c1f ;  /* 0x001c1f024d3c7589 */ /* 0x00042200000e0000 */
[----:B---3--:R-:W-:Y:S02]  /*2acf0*/  SEL R25, R53, R46, P0 ;  /* 0x0000002e35197207 */ /* 0x008fe40000000000 */
[----:B------:R-:W-:Y:S02]  /*2ad00*/  SEL R27, R46, R53, P0 ;  /* 0x000000352e1b7207 */ /* 0x000fe40000000000 */
[----:B----4-:R-:W-:-:S02]  /*2ad10*/  SEL R29, R57, R48, P0 ;  /* 0x00000030391d7207 */ /* 0x010fc40000000000 */
[----:B------:R-:W-:Y:S02]  /*2ad20*/  SEL R31, R48, R57, P0 ;  /* 0x00000039301f7207 */ /* 0x000fe40000000000 */
[----:B-----5:R-:W-:Y:S01]  /*2ad30*/  SEL R33, R61, R50, P0 ;  /* 0x000000323d217207 */ /* 0x020fe20000000000 */
[----:B--2---:R-:W-:Y:S01]  /*2ad40*/  IMAD.MOV.U32 R2, RZ, RZ, RZ ;  /* 0x000000ffff027224 */ /* 0x004fe200078e00ff */
[----:B------:R-:W-:Y:S02]  /*2ad50*/  SEL R35, R50, R61, P0 ;  /* 0x0000003d32237207 */ /* 0x000fe40000000000 */
[----:B-1----:R-:W-:Y:S02]  /*2ad60*/  SEL R37, R65, R56, P0 ;  /* 0x0000003841257207 */ /* 0x002fe40000000000 */
[----:B------:R-:W-:Y:S02]  /*2ad70*/  SEL R39, R56, R65, P0 ;  /* 0x0000004138277207 */ /* 0x000fe40000000000 */
[----:B------:R-:W-:-:S02]  /*2ad80*/  SEL R13, R71, R58, P0 ;  /* 0x0000003a470d7207 */ /* 0x000fc40000000000 */
[----:B------:R-:W-:-:S07]  /*2ad90*/  SEL R15, R58, R71, P0 ;  /* 0x000000473a0f7207 */ /* 0x000fce0000000000 */
.L_x_1734:
[----:B------:R-:W2:Y:S04]  /*2ada0*/  LDL R40, [R1+0x98] ;  /* 0x0000980001287983 */ /* 0x000ea80000100800 */
[----:B------:R-:W3:Y:S01]  /*2adb0*/  LDL R56, [R1+0x94] ;  /* 0x0000940001387983 */ /* 0x000ee20000100800 */
[----:B------:R-:W-:Y:S05]  /*2adc0*/  WARPSYNC.ALL ;  /* 0x0000000000007948 */ /* 0x000fea0003800000 */
[----:B------:R-:W-:Y:S01]  /*2add0*/  BAR.SYNC.DEFER_BLOCKING 0x1, 0x100 ;  /* 0x0044000000007b1d */ /* 0x000fe20000010000 */
[----:B0-----:R-:W-:-:S02]  /*2ade0*/  SEL R53, R75, R60, P0 ;  /* 0x0000003c4b357207 */ /* 0x001fc40000000000 */
[----:B------:R-:W-:-:S03]  /*2adf0*/  SEL R55, R60, R75, P0 ;  /* 0x0000004b3c377207 */ /* 0x000fc60000000000 */
[----:B------:R-:W-:Y:S02]  /*2ae00*/  ULDC.64 UR4, c[0x0][0xc00] ;  /* 0x0003000000047ab9 */ /* 0x000fe40000000a00 */
[----:B------:R-:W0:Y:S01]  /*2ae10*/  LDC R47, c[0x0][0xbe8] ;  /* 0x0002fa00ff2f7b82 */ /* 0x000e220000000800 */
[----:B------:R-:W-:Y:S01]  /*2ae20*/  ISETP.NE.U32.AND P2, PT, RZ, UR4, PT ;  /* 0x00000004ff007c0c */ /* 0x000fe2000bf45070 */
[----:B------:R-:W-:-:S03]  /*2ae30*/  ULDC.64 UR6, c[0x0][0x208] ;  /* 0x0000820000067ab9 */ /* 0x000fc60000000a00 */
[----:B------:R-:W-:Y:S01]  /*2ae40*/  ISETP.NE.AND.EX P2, PT, RZ, UR5, PT, P2 ;  /* 0x00000005ff007c0c */ /* 0x000fe2000bf45320 */
[----:B------:R-:W-:Y:S02]  /*2ae50*/  ULDC.64 UR4, c[0x0][0xc08] ;  /* 0x0003020000047ab9 */ /* 0x000fe40000000a00 */
[----:B------:R-:W-:Y:S01]  /*2ae60*/  ISETP.NE.U32.AND P0, PT, RZ, UR4, PT ;  /* 0x00000004ff007c0c */ /* 0x000fe2000bf05070 */
[----:B------:R-:W2:Y:S03]  /*2ae70*/  LDC.64 R20, c[0x0][0xc00] ;  /* 0x00030000ff147b82 */ /* 0x000ea60000000a00 */
[----:B------:R-:W-:Y:S01]  /*2ae80*/  ISETP.NE.AND.EX P0, PT, RZ, UR5, PT, P0 ;  /* 0x00000005ff007c0c */ /* 0x000fe2000bf05300 */
[----:B------:R1:W-:Y:S04]  /*2ae90*/  STSM.16.M88.4 [R86], R4 ;  /* 0x0000000456007844 */ /* 0x0003e80000000200 */
[----:B------:R4:W-:Y:S01]  /*2aea0*/  STSM.16.M88.4 [R84], R8 ;  /* 0x0000000854007844 */ /* 0x0009e20000000200 */
[----:B0-----:R-:W-:-:S03]  /*2aeb0*/  ISETP.NE.AND P1, PT, R47, 0x1, PT ;  /* 0x000000012f00780c */ /* 0x001fc60003f25270 */
[----:B------:R0:W-:Y:S04]  /*2aec0*/  STSM.16.M88.4 [R82], R24 ;  /* 0x0000001852007844 */ /* 0x0001e80000000200 */
[----:B------:R0:W-:Y:S01]  /*2aed0*/  STSM.16.M88.4 [R80], R28 ;  /* 0x0000001c50007844 */ /* 0x0001e20000000200 */
[----:B-1----:R-:W1:Y:S03]  /*2aee0*/  @P0 LDC.64 R4, c[0x0][0xc08] ;  /* 0x00030200ff040b82 */ /* 0x002e660000000a00 */
[----:B------:R0:W-:Y:S04]  /*2aef0*/  STSM.16.M88.4 [R78], R32 ;  /* 0x000000204e007844 */ /* 0x0001e80000000200 */
[----:B------:R0:W-:Y:S01]  /*2af00*/  STSM.16.M88.4 [R76], R36 ;  /* 0x000000244c007844 */ /* 0x0001e20000000200 */
[----:B------:R-:W0:Y:S03]  /*2af10*/  @P1 LDC R6, c[0x0][0xbec] ;  /* 0x0002fb00ff061b82 */ /* 0x000e260000000800 */
[----:B------:R0:W-:Y:S04]  /*2af20*/  STSM.16.M88.4 [R74], R12 ;  /* 0x0000000c4a007844 */ /* 0x0001e80000000200 */
[----:B------:R0:W-:Y:S01]  /*2af30*/  STSM.16.M88.4 [R72], R52 ;  /* 0x0000003448007844 */ /* 0x0001e20000000200 */
[----:B----4-:R-:W4:Y:S01]  /*2af40*/  @P1 LDC R11, c[0x0][0xbf0] ;  /* 0x0002fc00ff0b1b82 */ /* 0x010f220000000800 */
[----:B------:R-:W-:-:S02]  /*2af50*/  ULDC UR4, c[0x0][0xa88] ;  /* 0x0002a20000047ab9 */ /* 0x000fc40000000800 */
[----:B------:R-:W-:-:S05]  /*2af60*/  IMAD.U32 R0, RZ, RZ, UR4 ;  /* 0x00000004ff007e24 */ /* 0x000fca000f8e00ff */
[----:B------:R-:W-:Y:S01]  /*2af70*/  BAR.SYNC.DEFER_BLOCKING 0x1, 0x100 ;  /* 0x0044000000007b1d */ /* 0x000fe20000010000 */
[----:B--2---:R-:W-:-:S04]  /*2af80*/  IMAD.WIDE R20, R40, 0x4, R20 ;  /* 0x0000000428147825 */ /* 0x004fc800078e0214 */
[----:B-1----:R-:W-:Y:S01]  /*2af90*/  @P0 IMAD.WIDE R4, R40, 0x4, R4 ;  /* 0x0000000428040825 */ /* 0x002fe200078e0204 */
[----:B------:R1:W5:Y:S01]  /*2afa0*/  @P2 LDG.E R2, desc[UR6][R20.64] ;  /* 0x0000000614022981 */ /* 0x000362000c1e1900 */
[----:B---3--:R-:W-:-:S03]  /*2afb0*/  SHF.R.S32.HI R48, RZ, 0x1f, R56 ;  /* 0x0000001fff307819 */ /* 0x008fc60000011438 */
[----:B------:R1:W5:Y:S01]  /*2afc0*/  @P0 LDG.E R0, desc[UR6][R4.64] ;  /* 0x0000000604000981 */ /* 0x000362000c1e1900 */
[----:B0---4-:R-:W-:Y:S05]  /*2afd0*/  @P0 BRA `(.L_x_1507) ;  /* 0x0000000000140947 */ /* 0x011fea0003800000 */
[----:B------:R-:W-:Y:S05]  /*2afe0*/  @!P2 BRA `(.L_x_1507) ;  /* 0x000000000010a947 */ /* 0x000fea0003800000 */
[----:B------:R-:W-:Y:S02]  /*2aff0*/  ULDC.64 UR4, c[0x0][0x208] ;  /* 0x0000820000047ab9 */ /* 0x000fe40000000a00 */
[----:B------:R-:W2:Y:S04]  /*2b000*/  LDG.E R3, desc[UR4][R20.64] ;  /* 0x0000000414037981 */ /* 0x000ea8000c1e1900 */
[----:B-----5:R-:W2:Y:S02]  /*2b010*/  LDG.E R0, desc[UR4][R20.64+0x4] ;  /* 0x0000040414007981 */ /* 0x020ea4000c1e1900 */
[----:B--2---:R-:W-:-:S07]  /*2b020*/  IMAD.IADD R0, R0, 0x1, -R3 ;  /* 0x0000000100007824 */ /* 0x004fce00078e0a03 */
.L_x_1507:
[----:B------:R-:W2:Y:S01]  /*2b030*/  LDL R8, [R1+0x80] ;  /* 0x0000800001087983 */ /* 0x000ea20000100800 */
[----:B------:R-:W-:-:S03]  /*2b040*/  ULDC.64 UR4, c[0x0][0xb90] ;  /* 0x0002e40000047ab9 */ /* 0x000fc60000000a00 */
[----:B------:R-:W2:Y:S01]  /*2b050*/  LDL.LU R50, [R1+0x60] ;  /* 0x0000600001327983 */ /* 0x000ea20000300800 */
[----:B-----5:R-:W-:Y:S01]  /*2b060*/  SHF.R.S32.HI R3, RZ, 0x1f, R2 ;  /* 0x0000001fff037819 */ /* 0x020fe20000011402 */
[----:B-1----:R-:W-:Y:S01]  /*2b070*/  IMAD R4, R48, UR4, RZ ;  /* 0x0000000430047c24 */ /* 0x002fe2000f8e02ff */
[----:B------:R-:W-:Y:S01]  /*2b080*/  LEA.HI R85, R85, R70, RZ, 0x7 ;  /* 0x0000004655557211 */ /* 0x000fe200078f38ff */
[----:B------:R-:W-:Y:S01]  /*2b090*/  IMAD R7, R66, 0x40, R79 ;  /* 0x0000004042077824 */ /* 0x000fe200078e024f */
[----:B------:R-:W-:Y:S01]  /*2b0a0*/  SHF.R.S32.HI R46, RZ, 0x1f, R40 ;  /* 0x0000001fff2e7819 */ /* 0x000fe20000011428 */
[----:B------:R-:W-:Y:S01]  /*2b0b0*/  IMAD R9, R56, UR5, R4 ;  /* 0x0000000538097c24 */ /* 0x000fe2000f8e0204 */
[----:B------:R-:W-:Y:S01]  /*2b0c0*/  SEL R49, R40, RZ, !P2 ;  /* 0x000000ff28317207 */ /* 0x000fe20005000000 */
[----:B------:R-:W-:Y:S01]  /*2b0d0*/  IMAD.WIDE.U32 R4, R56, UR4, R2 ;  /* 0x0000000438047c25 */ /* 0x000fe2000f8e0002 */
[----:B------:R-:W-:Y:S01]  /*2b0e0*/  SHF.R.S32.HI R10, RZ, 0x7, R85 ;  /* 0x00000007ff0a7819 */ /* 0x000fe20000011455 */
[----:B------:R-:W-:Y:S01]  /*2b0f0*/  ULDC.64 UR4, c[0x0][0xb98] ;  /* 0x0002e60000047ab9 */ /* 0x000fe20000000a00 */
[----:B------:R-:W-:Y:S01]  /*2b100*/  SEL R46, R46, RZ, !P2 ;  /* 0x000000ff2e2e7207 */ /* 0x000fe20005000000 */
[----:B------:R-:W-:Y:S01]  /*2b110*/  IMAD.WIDE R68, R7, 0x2, R68 ;  /* 0x0000000207447825 */ /* 0x000fe200078e0244 */
[----:B------:R-:W-:-:S03]  /*2b120*/  ULDC.64 UR6, c[0x0][0x208] ;  /* 0x0000820000067ab9 */ /* 0x000fc60000000a00 */
[----:B------:R-:W-:Y:S01]  /*2b130*/  IMAD.IADD R5, R5, 0x1, R9 ;  /* 0x0000000105057824 */ /* 0x000fe200078e0209 */
[C---:B------:R-:W-:Y:S01]  /*2b140*/  LEA.HI R9, R85.reuse, R10, RZ, 0x1 ;  /* 0x0000000a55097211 */ /* 0x040fe200078f08ff */
[----:B------:R-:W-:Y:S01]  /*2b150*/  IMAD R51, R0, R47, RZ ;  /* 0x0000002f00337224 */ /* 0x000fe200078e02ff */
[----:B------:R-:W-:Y:S01]  /*2b160*/  LOP3.LUT R85, R85, 0xffffff80, RZ, 0xc0, !PT ;  /* 0xffffff8055557812 */ /* 0x000fe200078ec0ff */
[----:B------:R-:W-:Y:S01]  /*2b170*/  IMAD.WIDE.U32 R4, R49, UR4, R4 ;  /* 0x0000000431047c25 */ /* 0x000fe2000f8e0004 */
[----:B------:R-:W-:-:S03]  /*2b180*/  IADD3 R29, P3, R68, 0x4000, RZ ;  /* 0x00004000441d7810 */ /* 0x000fc60007f7e0ff */
[----:B------:R-:W-:Y:S01]  /*2b190*/  IMAD.IADD R85, R70, 0x1, -R85 ;  /* 0x0000000146557824 */ /* 0x000fe200078e0a55 */
[----:B------:R-:W-:-:S04]  /*2b1a0*/  LOP3.LUT R28, R29, 0x380, RZ, 0xc0, !PT ;  /* 0x000003801d1c7812 */ /* 0x000fc800078ec0ff */
[----:B------:R-:W-:-:S04]  /*2b1b0*/  SHF.R.U64 R28, R28, 0x3, RZ ;  /* 0x000000031c1c7819 */ /* 0x000fc800000012ff */
[----:B------:R-:W-:Y:S01]  /*2b1c0*/  LOP3.LUT R28, R28, R29, RZ, 0x3c, !PT ;  /* 0x0000001d1c1c7212 */ /* 0x000fe200078e3cff */
[----:B------:R-:W-:Y:S02]  /*2b1d0*/  IMAD.X R29, RZ, RZ, R69, P3 ;  /* 0x000000ffff1d7224 */ /* 0x000fe400018e0645 */
[----:B------:R-:W-:Y:S01]  /*2b1e0*/  IMAD R83, R83, 0x20, R66 ;  /* 0x0000002053537824 */ /* 0x000fe200078e0242 */
[----:B------:R-:W-:Y:S01]  /*2b1f0*/  BSSY B1, `(.L_x_1508) ;  /* 0x0000098000017945 */ /* 0x000fe20003800000 */
[----:B--2---:R-:W-:Y:S02]  /*2b200*/  IMAD.IADD R13, R8, 0x1, R50 ;  /* 0x00000001080d7824 */ /* 0x004fe400078e0232 */
[----:B------:R-:W-:Y:S02]  /*2b210*/  IMAD R8, R46, UR4, RZ ;  /* 0x000000042e087c24 */ /* 0x000fe4000f8e02ff */
[----:B------:R-:W-:-:S04]  /*2b220*/  @P1 IMAD.HI.U32 R6, R13, R6, RZ ;  /* 0x000000060d061227 */ /* 0x000fc800078e00ff */
[----:B------:R-:W-:Y:S01]  /*2b230*/  IMAD.MOV.U32 R7, RZ, RZ, R13 ;  /* 0x000000ffff077224 */ /* 0x000fe200078e000d */
[----:B------:R-:W-:Y:S01]  /*2b240*/  @P1 SHF.R.U32.HI R7, RZ, R11, R6 ;  /* 0x0000000bff071219 */ /* 0x000fe20000011606 */
[----:B------:R-:W-:Y:S01]  /*2b250*/  IMAD R8, R49, UR5, R8 ;  /* 0x0000000531087c24 */ /* 0x000fe2000f8e0208 */
[----:B------:R-:W-:Y:S01]  /*2b260*/  LOP3.LUT R11, R9, 0x3fffffe, RZ, 0xc0, !PT ;  /* 0x03fffffe090b7812 */ /* 0x000fe200078ec0ff */
[----:B------:R-:W-:Y:S01]  /*2b270*/  ULDC.64 UR4, c[0x0][0xb88] ;  /* 0x0002e20000047ab9 */ /* 0x000fe20000000a00 */
[--C-:B------:R-:W-:Y:S01]  /*2b280*/  SHF.R.S32.HI R9, RZ, 0x1f, R7.reuse ;  /* 0x0000001fff097819 */ /* 0x100fe20000011407 */
[----:B------:R-:W-:Y:S01]  /*2b290*/  IMAD.MOV R6, RZ, RZ, -R7 ;  /* 0x000000ffff067224 */ /* 0x000fe200078e0a07 */
[----:B------:R-:W-:Y:S01]  /*2b2a0*/  IADD3 R4, P0, R7, R4, RZ ;  /* 0x0000000407047210 */ /* 0x000fe20007f1e0ff */
[----:B------:R-:W-:Y:S02]  /*2b2b0*/  IMAD.IADD R10, R10, 0x1, -R11 ;  /* 0x000000010a0a7824 */ /* 0x000fe400078e0a0b */
[----:B------:R-:W-:Y:S01]  /*2b2c0*/  IMAD R7, R47, R6, R13 ;  /* 0x000000062f077224 */ /* 0x000fe200078e020d */
[----:B------:R-:W-:-:S02]  /*2b2d0*/  IADD3.X R5, R9, R5, R8, P0, !PT ;  /* 0x0000000509057210 */ /* 0x000fc400007fe408 */
[----:B------:R-:W-:Y:S02]  /*2b2e0*/  SHF.R.S32.HI R8, RZ, 0x1f, R85 ;  /* 0x0000001fff087819 */ /* 0x000fe40000011455 */
[----:B------:R-:W-:Y:S01]  /*2b2f0*/  SHF.R.S32.HI R6, RZ, 0x1f, R7 ;  /* 0x0000001fff067819 */ /* 0x000fe20000011407 */
[----:B------:R-:W-:Y:S01]  /*2b300*/  IMAD.WIDE.U32 R4, R7, UR4, R4 ;  /* 0x0000000407047c25 */ /* 0x000fe2000f8e0004 */
[-C--:B------:R-:W-:Y:S02]  /*2b310*/  LEA.HI R14, R8, R85.reuse, RZ, 0x2 ;  /* 0x00000055080e7211 */ /* 0x080fe400078f10ff */
[----:B------:R-:W-:Y:S01]  /*2b320*/  LOP3.LUT P0, RZ, R85, 0x3, RZ, 0xc0, !PT ;  /* 0x0000000355ff7812 */ /* 0x000fe2000780c0ff */
[----:B------:R-:W-:Y:S01]  /*2b330*/  IMAD R6, R6, UR4, RZ ;  /* 0x0000000406067c24 */ /* 0x000fe2000f8e02ff */
[----:B------:R-:W-:Y:S02]  /*2b340*/  LEA.HI R85, R8, R85, RZ, 0x5 ;  /* 0x0000005508557211 */ /* 0x000fe400078f28ff */
[----:B------:R-:W-:Y:S01]  /*2b350*/  IADD3 R9, P5, R68, 0x1000, RZ ;  /* 0x0000100044097810 */ /* 0x000fe20007fbe0ff */
[----:B------:R-:W-:Y:S01]  /*2b360*/  IMAD R11, R7, UR5, R6 ;  /* 0x00000005070b7c24 */ /* 0x000fe2000f8e0206 */
[--C-:B------:R-:W-:Y:S01]  /*2b370*/  SHF.R.S32.HI R7, RZ, 0x2, R14.reuse ;  /* 0x00000002ff077819 */ /* 0x100fe2000001140e */
[----:B------:R-:W-:Y:S01]  /*2b380*/  ULDC.64 UR4, c[0x0][0xb50] ;  /* 0x0002d40000047ab9 */ /* 0x000fe20000000a00 */
[----:B------:R-:W-:Y:S01]  /*2b390*/  SHF.R.S32.HI R14, RZ, 0x1f, R14 ;  /* 0x0000001fff0e7819 */ /* 0x000fe2000001140e */
[----:B------:R-:W-:Y:S01]  /*2b3a0*/  IMAD.IADD R5, R5, 0x1, R11 ;  /* 0x0000000105057824 */ /* 0x000fe200078e020b */
[----:B------:R-:W-:-:S02]  /*2b3b0*/  LEA R6, P2, R4, UR4, 0x2 ;  /* 0x0000000404067c11 */ /* 0x000fc4000f8410ff */
[----:B------:R-:W-:Y:S02]  /*2b3c0*/  LEA.HI R14, R14, R7, RZ, 0x3 ;  /* 0x000000070e0e7211 */ /* 0x000fe400078f18ff */
[----:B------:R-:W-:Y:S01]  /*2b3d0*/  SHF.R.S32.HI R85, RZ, 0x5, R85 ;  /* 0x00000005ff557819 */ /* 0x000fe20000011455 */
[----:B------:R-:W-:Y:S01]  /*2b3e0*/  SHFL.IDX PT, R20, R6, RZ, 0x1c1f ;  /* 0x001c1fff06147589 */ /* 0x000fe200000e0000 */
[----:B------:R-:W-:Y:S02]  /*2b3f0*/  LOP3.LUT R14, R14, 0xfffffff8, RZ, 0xc0, !PT ;  /* 0xfffffff80e0e7812 */ /* 0x000fe400078ec0ff */
[----:B------:R-:W-:Y:S01]  /*2b400*/  LEA.HI.X R4, R4, UR5, R5, 0x2, P2 ;  /* 0x0000000504047c11 */ /* 0x000fe200090f1405 */
[----:B------:R-:W-:Y:S01]  /*2b410*/  SHFL.IDX PT, R44, R6, 0x1, 0x1c1f ;  /* 0x003c1f00062c7f89 */ /* 0x000fe200000e0000 */
[C---:B------:R-:W-:Y:S01]  /*2b420*/  IADD3 R25, P2, R68.reuse, 0x3000, RZ ;  /* 0x0000300044197810 */ /* 0x040fe20007f5e0ff */
[----:B------:R-:W-:Y:S01]  /*2b430*/  IMAD.IADD R14, R7, 0x1, -R14 ;  /* 0x00000001070e7824 */ /* 0x000fe200078e0a0e */
[C---:B------:R-:W-:Y:S01]  /*2b440*/  IADD3 R5, P3, R68.reuse, 0x7000, RZ ;  /* 0x0000700044057810 */ /* 0x040fe20007f7e0ff */
[----:B------:R-:W0:Y:S01]  /*2b450*/  SHFL.IDX PT, R21, R4, RZ, 0x1c1f ;  /* 0x001c1fff04157589 */ /* 0x000e2200000e0000 */
[----:B------:R-:W-:Y:S01]  /*2b460*/  LOP3.LUT R24, R25, 0x380, RZ, 0xc0, !PT ;  /* 0x0000038019187812 */ /* 0x000fe200078ec0ff */
[----:B------:R-:W-:Y:S01]  /*2b470*/  IMAD R85, R85, 0x10, R14 ;  /* 0x0000001055557824 */ /* 0x000fe200078e020e */
[----:B------:R-:W-:Y:S01]  /*2b480*/  IADD3 R13, P4, R68, 0x2000, RZ ;  /* 0x00002000440d7810 */ /* 0x000fe20007f9e0ff */
[----:B------:R-:W1:Y:S01]  /*2b490*/  SHFL.IDX PT, R45, R4, 0x1, 0x1c1f ;  /* 0x003c1f00042d7f89 */ /* 0x000e6200000e0000 */
[----:B------:R-:W-:Y:S01]  /*2b4a0*/  SHF.R.U64 R24, R24, 0x3, RZ ;  /* 0x0000000318187819 */ /* 0x000fe200000012ff */
[----:B------:R-:W-:Y:S01]  /*2b4b0*/  IMAD R10, R10, 0x40, R85 ;  /* 0x000000400a0a7824 */ /* 0x000fe200078e0255 */
[----:B------:R-:W-:Y:S01]  /*2b4c0*/  ULDC.64 UR4, c[0x0][0xaa0] ;  /* 0x0002a80000047ab9 */ /* 0x000fe20000000a00 */
[----:B------:R-:W-:Y:S01]  /*2b4d0*/  LOP3.LUT R8, R9, 0x380, RZ, 0xc0, !PT ;  /* 0x0000038009087812 */ /* 0x000fe200078ec0ff */
[----:B------:R-:W-:Y:S01]  /*2b4e0*/  IMAD.IADD R83, R50, 0x1, R83 ;  /* 0x0000000132537824 */ /* 0x000fe200078e0253 */
[----:B------:R-:W-:Y:S01]  /*2b4f0*/  LOP3.LUT R24, R24, R25, RZ, 0x3c, !PT ;  /* 0x0000001918187212 */ /* 0x000fe200078e3cff */
[----:B------:R-:W-:Y:S01]  /*2b500*/  IMAD.IADD R0, R10, 0x1, R50 ;  /* 0x000000010a007824 */ /* 0x000fe200078e0232 */
[----:B------:R-:W-:Y:S01]  /*2b510*/  LOP3.LUT R12, R13, 0x380, RZ, 0xc0, !PT ;  /* 0x000003800d0c7812 */ /* 0x000fe200078ec0ff */
[--C-:B------:R-:W-:Y:S01]  /*2b520*/  IMAD.X R25, RZ, RZ, R69.reuse, P2 ;  /* 0x000000ffff197224 */ /* 0x100fe200010e0645 */
[----:B------:R-:W-:Y:S01]  /*2b530*/  SHF.R.U64 R8, R8, 0x3, RZ ;  /* 0x0000000308087819 */ /* 0x000fe200000012ff */
[--C-:B------:R-:W-:Y:S01]  /*2b540*/  IMAD.X R41, RZ, RZ, R69.reuse, P3 ;  /* 0x000000ffff297224 */ /* 0x100fe200018e0645 */
[C---:B------:R-:W-:Y:S01]  /*2b550*/  ISETP.GE.OR P2, PT, R0.reuse, R51, P0 ;  /* 0x000000330000720c */ /* 0x040fe20000746670 */
[----:B------:R-:W-:Y:S01]  /*2b560*/  VIADD R0, R0, 0x8 ;  /* 0x0000000800007836 */ /* 0x000fe20000000000 */
[----:B------:R-:W-:Y:S01]  /*2b570*/  SHF.R.U64 R12, R12, 0x3, RZ ;  /* 0x000000030c0c7819 */ /* 0x000fe200000012ff */
[----:B------:R-:W-:Y:S01]  /*2b580*/  IMAD R3, R3, UR4, RZ ;  /* 0x0000000403037c24 */ /* 0x000fe2000f8e02ff */
[----:B------:R-:W-:Y:S01]  /*2b590*/  LOP3.LUT R8, R8, R9, RZ, 0x3c, !PT ;  /* 0x0000000908087212 */ /* 0x000fe200078e3cff */
[----:B------:R-:W-:Y:S01]  /*2b5a0*/  IMAD.X R9, RZ, RZ, R69, P5 ;  /* 0x000000ffff097224 */ /* 0x000fe200028e0645 */
[----:B------:R-:W-:-:S02]  /*2b5b0*/  ISETP.GE.OR P0, PT, R0, R51, P0 ;  /* 0x000000330000720c */ /* 0x000fc40000706670 */
[----:B------:R-:W-:Y:S02]  /*2b5c0*/  LOP3.LUT R0, R5, 0x380, RZ, 0xc0, !PT ;  /* 0x0000038005007812 */ /* 0x000fe400078ec0ff */
[----:B------:R-:W-:Y:S01]  /*2b5d0*/  LOP3.LUT R12, R12, R13, RZ, 0x3c, !PT ;  /* 0x0000000d0c0c7212 */ /* 0x000fe200078e3cff */
[----:B------:R-:W-:Y:S01]  /*2b5e0*/  IMAD.X R13, RZ, RZ, R69, P4 ;  /* 0x000000ffff0d7224 */ /* 0x000fe200020e0645 */
[----:B------:R-:W-:Y:S01]  /*2b5f0*/  SHF.R.U64 R0, R0, 0x3, RZ ;  /* 0x0000000300007819 */ /* 0x000fe200000012ff */
[----:B0-----:R0:W-:Y:S01]  /*2b600*/  @!P2 ST.E desc[UR6][R20.64], R88 ;  /* 0x000000581400a985 */ /* 0x0011e2000c101906 */
[----:B------:R-:W-:Y:S02]  /*2b610*/  IADD3 R33, P5, R68, 0x5000, RZ ;  /* 0x0000500044217810 */ /* 0x000fe40007fbe0ff */
[----:B------:R-:W-:Y:S02]  /*2b620*/  LOP3.LUT R40, R0, R5, RZ, 0x3c, !PT ;  /* 0x0000000500287212 */ /* 0x000fe400078e3cff */
[----:B------:R-:W-:Y:S01]  /*2b630*/  IADD3 R37, P4, R68, 0x6000, RZ ;  /* 0x0000600044257810 */ /* 0x000fe20007f9e0ff */
[----:B-1----:R1:W-:Y:S01]  /*2b640*/  @!P0 ST.E desc[UR6][R44.64], R89 ;  /* 0x000000592c008985 */ /* 0x0023e2000c101906 */
[----:B------:R-:W-:-:S02]  /*2b650*/  LOP3.LUT R32, R33, 0x380, RZ, 0xc0, !PT ;  /* 0x0000038021207812 */ /* 0x000fc400078ec0ff */
[----:B------:R-:W-:Y:S01]  /*2b660*/  LOP3.LUT R36, R37, 0x380, RZ, 0xc0, !PT ;  /* 0x0000038025247812 */ /* 0x000fe200078ec0ff */
[----:B------:R-:W5:Y:S01]  /*2b670*/  LD.E.128 R8, desc[UR6][R8.64] ;  /* 0x0000000608087980 */ /* 0x000f62000c101d00 */
[----:B------:R-:W-:Y:S01]  /*2b680*/  LOP3.LUT R7, R68, 0x380, RZ, 0xc0, !PT ;  /* 0x0000038044077812 */ /* 0x000fe200078ec0ff */
[----:B0-----:R-:W0:Y:S01]  /*2b690*/  @P1 LDC R20, c[0x0][0xbec] ;  /* 0x0002fb00ff141b82 */ /* 0x001e220000000800 */
[----:B------:R-:W-:Y:S01]  /*2b6a0*/  IMAD R21, R2, UR5, R3 ;  /* 0x0000000502157c24 */ /* 0x000fe2000f8e0203 */
[----:B------:R-:W-:-:S06]  /*2b6b0*/  SHF.R.U64 R32, R32, 0x3, RZ ;  /* 0x0000000320207819 */ /* 0x000fcc00000012ff */
[----:B-1----:R-:W1:Y:S01]  /*2b6c0*/  @P1 LDC R45, c[0x0][0xbf0] ;  /* 0x0002fc00ff2d1b82 */ /* 0x002e620000000800 */
[----:B------:R-:W-:Y:S01]  /*2b6d0*/  IMAD.WIDE.U32 R2, R2, UR4, RZ ;  /* 0x0000000402027c25 */ /* 0x000fe2000f8e00ff */
[----:B------:R-:W-:Y:S01]  /*2b6e0*/  ULDC.64 UR4, c[0x0][0xae8] ;  /* 0x0002ba0000047ab9 */ /* 0x000fe20000000a00 */
[----:B------:R-:W-:Y:S01]  /*2b6f0*/  SHF.R.U64 R36, R36, 0x3, RZ ;  /* 0x0000000324247819 */ /* 0x000fe200000012ff */
[----:B------:R-:W5:Y:S01]  /*2b700*/  LD.E.128 R12, desc[UR6][R12.64] ;  /* 0x000000060c0c7980 */ /* 0x000f62000c101d00 */
[----:B------:R-:W-:Y:S01]  /*2b710*/  IMAD.IADD R3, R3, 0x1, R21 ;  /* 0x0000000103037824 */ /* 0x000fe200078e0215 */
[----:B------:R-:W-:Y:S01]  /*2b720*/  SHF.R.U64 R7, R7, 0x3, RZ ;  /* 0x0000000307077819 */ /* 0x000fe200000012ff */
[----:B------:R-:W-:Y:S01]  /*2b730*/  IMAD R0, R48, UR4, RZ ;  /* 0x0000000430007c24 */ /* 0x000fe2000f8e02ff */
[----:B------:R-:W-:Y:S01]  /*2b740*/  LOP3.LUT R32, R32, R33, RZ, 0x3c, !PT ;  /* 0x0000002120207212 */ /* 0x000fe200078e3cff */
[----:B------:R-:W-:Y:S01]  /*2b750*/  IMAD.WIDE.U32 R2, R56, UR4, R2 ;  /* 0x0000000438027c25 */ /* 0x000fe2000f8e0002 */
[----:B------:R-:W-:Y:S01]  /*2b760*/  LOP3.LUT R36, R36, R37, RZ, 0x3c, !PT ;  /* 0x0000002524247212 */ /* 0x000fe200078e3cff */
[----:B------:R-:W5:Y:S01]  /*2b770*/  LD.E.128 R24, desc[UR6][R24.64] ;  /* 0x0000000618187980 */ /* 0x000f62000c101d00 */
[----:B------:R-:W-:Y:S01]  /*2b780*/  LOP3.LUT R68, R7, R68, RZ, 0x3c, !PT ;  /* 0x0000004407447212 */ /* 0x000fe200078e3cff */
[----:B------:R-:W-:Y:S01]  /*2b790*/  IMAD R21, R56, UR5, R0 ;  /* 0x0000000538157c24 */ /* 0x000fe2000f8e0200 */
[----:B------:R-:W-:Y:S01]  /*2b7a0*/  ULDC.64 UR4, c[0x0][0xaf0] ;  /* 0x0002bc0000047ab9 */ /* 0x000fe20000000a00 */
[----:B------:R-:W-:Y:S01]  /*2b7b0*/  IMAD.X R33, RZ, RZ, R69, P5 ;  /* 0x000000ffff217224 */ /* 0x000fe200028e0645 */
[----:B------:R-:W5:Y:S01]  /*2b7c0*/  LD.E.128 R28, desc[UR6][R28.64] ;  /* 0x000000061c1c7980 */ /* 0x000f62000c101d00 */
[----:B0-----:R-:W-:-:S03]  /*2b7d0*/  @P1 IMAD.HI.U32 R0, R83, R20, RZ ;  /* 0x0000001453001227 */ /* 0x001fc600078e00ff */
[----:B------:R0:W5:Y:S01]  /*2b7e0*/  LD.E.128 R4, desc[UR6][R68.64] ;  /* 0x0000000644047980 */ /* 0x000162000c101d00 */
[----:B------:R-:W-:Y:S02]  /*2b7f0*/  IMAD.IADD R3, R3, 0x1, R21 ;  /* 0x0000000103037824 */ /* 0x000fe400078e0215 */
[----:B------:R-:W-:Y:S01]  /*2b800*/  IMAD.MOV.U32 R21, RZ, RZ, R83 ;  /* 0x000000ffff157224 */ /* 0x000fe200078e0053 */
[----:B-1----:R-:W-:Y:S01]  /*2b810*/  @P1 SHF.R.U32.HI R21, RZ, R45, R0 ;  /* 0x0000002dff151219 */ /* 0x002fe20000011600 */
[----:B------:R-:W-:Y:S01]  /*2b820*/  IMAD R20, R46, UR4, RZ ;  /* 0x000000042e147c24 */ /* 0x000fe2000f8e02ff */
[----:B------:R-:W5:Y:S01]  /*2b830*/  LD.E.128 R32, desc[UR6][R32.64] ;  /* 0x0000000620207980 */ /* 0x000f62000c101d00 */
[C---:B------:R-:W-:Y:S01]  /*2b840*/  IMAD.WIDE.U32 R2, R49.reuse, UR4, R2 ;  /* 0x0000000431027c25 */ /* 0x040fe2000f8e0002 */
[----:B------:R-:W-:Y:S02]  /*2b850*/  SHF.R.S32.HI R0, RZ, 0x1f, R21 ;  /* 0x0000001fff007819 */ /* 0x000fe40000011415 */
[----:B------:R-:W5:Y:S01]  /*2b860*/  LD.E.128 R40, desc[UR6][R40.64] ;  /* 0x0000000628287980 */ /* 0x000f62000c101d00 */
[----:B------:R-:W-:Y:S01]  /*2b870*/  IMAD R45, R49, UR5, R20 ;  /* 0x00000005312d7c24 */ /* 0x000fe2000f8e0214 */
[----:B------:R-:W-:Y:S01]  /*2b880*/  ULDC.64 UR4, c[0x0][0xae0] ;  /* 0x0002b80000047ab9 */ /* 0x000fe20000000a00 */
[----:B------:R-:W-:-:S02]  /*2b890*/  IMAD.X R37, RZ, RZ, R69, P4 ;  /* 0x000000ffff257224 */ /* 0x000fc400020e0645 */
[----:B------:R-:W-:Y:S02]  /*2b8a0*/  IMAD.MOV R20, RZ, RZ, -R21 ;  /* 0x000000ffff147224 */ /* 0x000fe400078e0a15 */
[----:B------:R-:W-:Y:S02]  /*2b8b0*/  IMAD.IADD R3, R3, 0x1, R45 ;  /* 0x0000000103037824 */ /* 0x000fe400078e022d */
[----:B------:R-:W-:Y:S01]  /*2b8c0*/  IMAD R0, R0, UR4, RZ ;  /* 0x0000000400007c24 */ /* 0x000fe2000f8e02ff */
[----:B------:R-:W5:Y:S01]  /*2b8d0*/  LD.E.128 R36, desc[UR6][R36.64] ;  /* 0x0000000624247980 */ /* 0x000f62000c101d00 */
[----:B------:R-:W-:Y:S02]  /*2b8e0*/  IMAD R45, R47, R20, R83 ;  /* 0x000000142f2d7224 */ /* 0x000fe400078e0253 */
[C---:B------:R-:W-:Y:S01]  /*2b8f0*/  IMAD R47, R21.reuse, UR5, R0 ;  /* 0x00000005152f7c24 */ /* 0x040fe2000f8e0200 */
[----:B------:R-:W-:Y:S01]  /*2b900*/  @!PT LDS RZ, [RZ] ;  /* 0x00000000fffff984 */ /* 0x000fe20000000800 */
[----:B------:R-:W-:Y:S01]  /*2b910*/  @!PT LDS RZ, [RZ] ;  /* 0x00000000fffff984 */ /* 0x000fe20000000800 */
[----:B------:R-:W-:Y:S01]  /*2b920*/  @!PT LDS RZ, [RZ] ;  /* 0x00000000fffff984 */ /* 0x000fe20000000800 */
[----:B------:R-:W-:Y:S01]  /*2b930*/  @!PT LDS RZ, [RZ] ;  /* 0x00000000fffff984 */ /* 0x000fe20000000800 */
[----:B------:R1:W-:Y:S06]  /*2b940*/  MEMBAR.ALL.CTA ;  /* 0x0000000000007992 */ /* 0x0003ec0000008000 */
[----:B-1----:R-:W1:Y:S01]  /*2b950*/  FENCE.VIEW.ASYNC.S ;  /* 0x00000000000073c6 */ /* 0x002e620000000000 */
[----:B------:R-:W-:Y:S01]  /*2b960*/  IMAD.WIDE.U32 R2, R21, UR4, R2 ;  /* 0x0000000415027c25 */ /* 0x000fe2000f8e0002 */
[----:B------:R-:W-:Y:S01]  /*2b970*/  SHF.R.S32.HI R0, RZ, 0x1f, R45 ;  /* 0x0000001fff007819 */ /* 0x000fe2000001142d */
[----:B------:R-:W-:-:S02]  /*2b980*/  ULDC.64 UR4, c[0x0][0xad8] ;  /* 0x0002b60000047ab9 */ /* 0x000fc40000000a00 */
[----:B------:R-:W-:Y:S02]  /*2b990*/  IMAD.IADD R66, R66, 0x1, R50 ;  /* 0x0000000142427824 */ /* 0x000fe400078e0232 */
[----:B------:R-:W-:Y:S02]  /*2b9a0*/  IMAD.IADD R3, R3, 0x1, R47 ;  /* 0x0000000103037824 */ /* 0x000fe400078e022f */
[----:B------:R-:W-:Y:S02]  /*2b9b0*/  IMAD R20, R0, UR4, RZ ;  /* 0x0000000400147c24 */ /* 0x000fe4000f8e02ff */
[----:B------:R-:W-:Y:S02]  /*2b9c0*/  VIADD R0, R66, 0x20 ;  /* 0x0000002042007836 */ /* 0x000fe40000000000 */
[C---:B------:R-:W-:Y:S02]  /*2b9d0*/  IMAD R21, R45.reuse, UR5, R20 ;  /* 0x000000052d157c24 */ /* 0x040fe4000f8e0214 */
[----:B------:R-:W-:Y:S01]  /*2b9e0*/  IMAD.WIDE.U32 R2, R45, UR4, R2 ;  /* 0x000000042d027c25 */ /* 0x000fe2000f8e0002 */
[-C--:B------:R-:W-:Y:S01]  /*2b9f0*/  ISETP.GE.AND P0, PT, R0, R51.reuse, PT ;  /* 0x000000330000720c */ /* 0x080fe20003f06270 */
[----:B------:R-:W-:Y:S01]  /*2ba00*/  ULDC.64 UR4, c[0x0][0xa80] ;  /* 0x0002a00000047ab9 */ /* 0x000fe20000000a00 */
[----:B------:R-:W-:Y:S01]  /*2ba10*/  ISETP.GE.AND P2, PT, R66, R51, PT ;  /* 0x000000334200720c */ /* 0x000fe20003f46270 */
[----:B------:R-:W-:Y:S01]  /*2ba20*/  VIADD R0, R17, 0x2e820 ;  /* 0x0002e82011007836 */ /* 0x000fe20000000000 */
[----:B------:R-:W-:Y:S01]  /*2ba30*/  LEA R44, P3, R2, UR4, 0x1 ;  /* 0x00000004022c7c11 */ /* 0x000fe2000f8608ff */
[----:B------:R-:W-:-:S02]  /*2ba40*/  IMAD.IADD R3, R3, 0x1, R21 ;  /* 0x0000000103037824 */ /* 0x000fc400078e0215 */
[----:B------:R-:W-:Y:S01]  /*2ba50*/  VIADD R20, R66, 0x40 ;  /* 0x0000004042147836 */ /* 0x000fe20000000000 */
[----:B------:R-:W-:Y:S02]  /*2ba60*/  PRMT R0, RZ, 0x654, R0 ;  /* 0x00000654ff007816 */ /* 0x000fe40000000000 */
[----:B------:R-:W-:Y:S02]  /*2ba70*/  LEA.HI.X R45, R2, UR5, R3, 0x1, P3 ;  /* 0x00000005022d7c11 */ /* 0x000fe400098f0c03 */
[----:B------:R-:W-:Y:S01]  /*2ba80*/  ISETP.GE.AND P1, PT, R20, R51, PT ;  /* 0x000000331400720c */ /* 0x000fe20003f26270 */
[----:B-1----:R1:W-:Y:S01]  /*2ba90*/  SYNCS.ARRIVE.TRANS64.RED.A1T0 RZ, [R0+URZ], RZ ;  /* 0x000000ff00ff79a7 */ /* 0x0023e2000810043f */
[----:B------:R0:W2:Y:S04]  /*2baa0*/  SHFL.IDX PT, R20, R44, RZ, 0x181f ;  /* 0x00181fff2c147589 */ /* 0x0000a800000e0000 */
[----:B-1----:R0:W1:Y:S01]  /*2bab0*/  SHFL.IDX PT, R0, R45, RZ, 0x181f ;  /* 0x00181fff2d007589 */ /* 0x00206200000e0000 */
[----:B------:R-:W-:Y:S06]  /*2bac0*/  @P2 BRA `(.L_x_1509) ;  /* 0x0000000000282947 */ /* 0x000fec0003800000 */
[----:B------:R-:W-:Y:S01]  /*2bad0*/  ULDC UR4, c[0x0][0xac8] ;  /* 0x0002b20000047ab9 */ /* 0x000fe20000000800 */
[----:B------:R-:W-:Y:S01]  /*2bae0*/  ULDC.64 UR6, c[0x0][0x208] ;  /* 0x0000820000067ab9 */ /* 0x000fe20000000a00 */
[----:B------:R-:W-:Y:S02]  /*2baf0*/  ISETP.GE.AND P2, PT, R79, UR4, PT ;  /* 0x000000044f007c0c */ /* 0x000fe4000bf46270 */
[----:B------:R-:W-:-:S11]  /*2bb00*/  ISETP.GE.AND P3, PT, R81, UR4, PT ;  /* 0x0000000451007c0c */ /* 0x000fd6000bf66270 */
[-C--:B--2---:R-:W-:Y:S02]  /*2bb10*/  @!P2 LEA R2, P4, R79, R20.reuse, 0x1 ;  /* 0x000000144f02a211 */ /* 0x084fe400078808ff */
[----:B------:R-:W-:Y:S02]  /*2bb20*/  @!P3 LEA R20, P5, R81, R20, 0x1 ;  /* 0x000000145114b211 */ /* 0x000fe400078a08ff */
[-C--:B-1----:R-:W-:Y:S02]  /*2bb30*/  @!P2 LEA.HI.X R3, R79, R0.reuse, R62, 0x1, P4 ;  /* 0x000000004f03a211 */ /* 0x082fe400020f0c3e */
[----:B------:R-:W-:-:S03]  /*2bb40*/  @!P3 LEA.HI.X R21, R81, R0, R64, 0x1, P5 ;  /* 0x000000005115b211 */ /* 0x000fc600028f0c40 */
[----:B-----5:R3:W-:Y:S04]  /*2bb50*/  @!P2 ST.E.128 desc[UR6][R2.64], R4 ;  /* 0x000000040200a985 */ /* 0x0207e8000c101d06 */
[----:B------:R3:W-:Y:S02]  /*2bb60*/  @!P3 ST.E.128 desc[UR6][R20.64], R28 ;  /* 0x0000001c1400b985 */ /* 0x0007e4000c101d06 */
.L_x_1509:
[----:B------:R-:W-:Y:S05]  /*2bb70*/  BSYNC B1 ;  /* 0x0000000000017941 */ /* 0x000fea0003800000 */
.L_x_1508:
[----:B-1----:R1:W4:Y:S01]  /*2bb80*/  SHFL.IDX PT, R0, R45, 0x1, 0x181f ;  /* 0x00381f002d007f89 */ /* 0x00232200000e0000 */
[----:B------:R-:W-:Y:S03]  /*2bb90*/  BSSY B1, `(.L_x_1510) ;  /* 0x000000d000017945 */ /* 0x000fe60003800000 */
[----:B---3-5:R1:W3:Y:S01]  /*2bba0*/  SHFL.IDX PT, R4, R44, 0x1, 0x181f ;  /* 0x00381f002c047f89 */ /* 0x0282e200000e0000 */
[----:B------:R-:W-:Y:S05]  /*2bbb0*/  @P0 BRA `(.L_x_1511) ;  /* 0x0000000000280947 */ /* 0x000fea0003800000 */
[----:B------:R-:W-:Y:S01]  /*2bbc0*/  ULDC UR4, c[0x0][0xac8] ;  /* 0x0002b20000047ab9 */ /* 0x000fe20000000800 */
[----:B------:R-:W-:Y:S01]  /*2bbd0*/  ULDC.64 UR6, c[0x0][0x208] ;  /* 0x0000820000067ab9 */ /* 0x000fe20000000a00 */
        /* <DEDUP_REMOVED lines=8> */
.L_x_1511:
[----:B------:R-:W-:Y:S05]  /*2bc60*/  BSYNC B1 ;  /* 0x0000000000017941 */ /* 0x000fea0003800000 */
.L_x_1510:
[----:B----4-:R4:W0:Y:S01]  /*2bc70*/  SHFL.IDX PT, R0, R45, 0x2, 0x181f ;  /* 0x00581f002d007f89 */ /* 0x01082200000e0000 */
[----:B------:R-:W-:Y:S03]  /*2bc80*/  BSSY B1, `(.L_x_1512) ;  /* 0x000000d000017945 */ /* 0x000fe60003800000 */
[----:B---3--:R4:W3:Y:S01]  /*2bc90*/  SHFL.IDX PT, R4, R44, 0x2, 0x181f ;  /* 0x00581f002c047f89 */ /* 0x0088e200000e0000 */
[----:B------:R-:W-:Y:S05]  /*2bca0*/  @P1 BRA `(.L_x_1513) ;  /* 0x0000000000281947 */ /* 0x000fea0003800000 */
[----:B------:R-:W-:Y:S01]  /*2bcb0*/  ULDC UR4, c[0x0][0xac8] ;  /* 0x0002b20000047ab9 */ /* 0x000fe20000000800 */
[----:B------:R-:W-:Y:S01]  /*2bcc0*/  ULDC.64 UR6, c[0x0][0x208] ;  /* 0x0000820000067ab9 */ /* 0x000fe20000000a00 */
        /* <DEDUP_REMOVED lines=8> */
.L_x_1513:
[----:B------:R-:W-:Y:S05]  /*2bd50*/  BSYNC B1 ;  /* 0x0000000000017941 */ /* 0x000fea0003800000 */
.L_x_1512:
[----:B0-----:R-:W-:Y:S01]  /*2bd60*/  VIADD R0, R66, 0x60 ;  /* 0x0000006042007836 */ /* 0x001fe20000000000 */
[----:B-1--4-:R-:W0:Y:S04]  /*2bd70*/  SHFL.IDX PT, R45, R45, 0x3, 0x181f ;  /* 0x00781f002d2d7f89 */ /* 0x012e2800000e0000 */
[----:B------:R-:W-:Y:S01]  /*2bd80*/  ISETP.GE.AND P0, PT, R0, R51, PT ;  /* 0x000000330000720c */ /* 0x000fe20003f06270 */
[----:B------:R-:W1:-:S12]  /*2bd90*/  SHFL.IDX PT, R44, R44, 0x3, 0x181f ;  /* 0x00781f002c2c7f89 */ /* 0x000e5800000e0000 */
[----:B------:R-:W-:Y:S05]  /*2bda0*/  @P0 BRA `(.L_x_1514) ;  /* 0x0000000c00280947 */ /* 0x000fea0003800000 */
[----:B------:R-:W-:Y:S01]  /*2bdb0*/  ULDC UR4, c[0x0][0xac8] ;  /* 0x0002b20000047ab9 */ /* 0x000fe20000000800 */
[----:B------:R-:W-:Y:S01]  /*2bdc0*/  ULDC.64 UR6, c[0x0][0x208] ;  /* 0x0000820000067ab9 */ /* 0x000fe20000000a00 */
[----:B------:R-:W-:-:S13]  /*2bdd0*/  ISETP.GE.AND P1, PT, R79, UR4, PT ;  /* 0x000000044f007c0c */ /* 0x000fda000bf26270 */
[----:B-1----:R-:W-:-:S04]  /*2bde0*/  @!P1 LEA R2, P0, R79, R44, 0x1 ;  /* 0x0000002c4f029211 */ /* 0x002fc800078008ff */
[----:B0-----:R-:W-:Y:S02]  /*2bdf0*/  @!P1 LEA.HI.X R3, R79, R45, R62, 0x1, P0 ;  /* 0x0000002d4f039211 */ /* 0x001fe400000f0c3e */
[----:B------:R-:W-:-:S03]  /*2be00*/  ISETP.GE.AND P0, PT, R81, UR4, PT ;  /* 0x0000000451007c0c */ /* 0x000fc6000bf06270 */
[----:B------:R4:W-:Y:S10]  /*2be10*/  @!P1 ST.E.128 desc[UR6][R2.64], R24 ;  /* 0x0000001802009985 */ /* 0x0009f4000c101d06 */
[----:B------:R-:W-:Y:S05]  /*2be20*/  @P0 BRA `(.L_x_1514) ;  /* 0x0000000c00080947 */ /* 0x000fea0003800000 */
[----:B----4-:R-:W-:Y:S01]  /*2be30*/  LEA R2, P0, R81, R44, 0x1 ;  /* 0x0000002c51027211 */ /* 0x010fe200078008ff */
[----:B------:R-:W-:-:S03]  /*2be40*/  ULDC.64 UR4, c[0x0][0x208] ;  /* 0x0000820000047ab9 */ /* 0x000fc60000000a00 */
[----:B------:R-:W-:-:S05]  /*2be50*/  LEA.HI.X R3, R81, R45, R64, 0x1, P0 ;  /* 0x0000002d51037211 */ /* 0x000fca00000f0c40 */
[----:B------:R0:W-:Y:S01]  /*2be60*/  ST.E.128 desc[UR4][R2.64], R40 ;  /* 0x0000002802007985 */ /* 0x0001e2000c101d04 */
[----:B------:R-:W-:Y:S05]  /*2be70*/  BRA `(.L_x_1514) ;  /* 0x0000000800f47947 */ /* 0x000fea0003800000 */
.L_x_1505:
[----:B------:R-:W2:Y:S01]  /*2be80*/  LDL R8, [R1+0x98] ;  /* 0x0000980001087983 */ /* 0x000ea20000100800 */
[----:B------:R-:W-:Y:S01]  /*2be90*/  ULDC.64 UR4, c[0x0][0xc00] ;  /* 0x0003000000047ab9 */ /* 0x000fe20000000a00 */
[----:B------:R-:W3:Y:S01]  /*2bea0*/  LDC R25, c[0x0][0xbe8] ;  /* 0x0002fa00ff197b82 */ /* 0x000ee20000000800 */
[----:B------:R-:W-:Y:S01]  /*2beb0*/  ISETP.NE.U32.AND P0, PT, RZ, UR4, PT ;  /* 0x00000004ff007c0c */ /* 0x000fe2000bf05070 */
[----:B------:R-:W-:Y:S01]  /*2bec0*/  IMAD.MOV.U32 R0, RZ, RZ, RZ ;  /* 0x000000ffff007224 */ /* 0x000fe200078e00ff */
[----:B------:R-:W-:Y:S02]  /*2bed0*/  ULDC.64 UR6, c[0x0][0x208] ;  /* 0x0000820000067ab9 */ /* 0x000fe40000000a00 */
[----:B------:R-:W-:Y:S01]  /*2bee0*/  ISETP.NE.AND.EX P0, PT, RZ, UR5, PT, P0 ;  /* 0x00000005ff007c0c */ /* 0x000fe2000bf05300 */
[----:B------:R-:W-:Y:S02]  /*2bef0*/  ULDC.64 UR4, c[0x0][0xc08] ;  /* 0x0003020000047ab9 */ /* 0x000fe40000000a00 */
[----:B------:R-:W-:Y:S01]  /*2bf00*/  ISETP.NE.U32.AND P1, PT, RZ, UR4, PT ;  /* 0x00000004ff007c0c */ /* 0x000fe2000bf25070 */
[----:B0-----:R-:W2:Y:S03]  /*2bf10*/  LDC.64 R2, c[0x0][0xc00] ;  /* 0x00030000ff027b82 */ /* 0x001ea60000000a00 */
[----:B------:R-:W-:-:S02]  /*2bf20*/  ISETP.NE.AND.EX P1, PT, RZ, UR5, PT, P1 ;  /* 0x00000005ff007c0c */ /* 0x000fc4000bf25310 */
[----:B---3--:R-:W-:-:S11]  /*2bf30*/  ISETP.NE.AND P2, PT, R25, 0x1, PT ;  /* 0x000000011900780c */ /* 0x008fd60003f45270 */
[----:B------:R-:W0:Y:S01]  /*2bf40*/  @P1 LDC.64 R4, c[0x0][0xc08] ;  /* 0x00030200ff041b82 */ /* 0x000e220000000a00 */
[----:B------:R-:W-:-:S07]  /*2bf50*/  ULDC UR4, c[0x0][0xa88] ;  /* 0x0002a20000047ab9 */ /* 0x000fce0000000800 */
[----:B------:R-:W3:Y:S08]  /*2bf60*/  @P2 LDC R14, c[0x0][0xbec] ;  /* 0x0002fb00ff0e2b82 */ /* 0x000ef00000000800 */
[----:B------:R-:W4:Y:S01]  /*2bf70*/  @P2 LDC R27, c[0x0][0xbf0] ;  /* 0x0002fc00ff1b2b82 */ /* 0x000f220000000800 */
[----:B------:R-:W-:Y:S01]  /*2bf80*/  IMAD.U32 R6, RZ, RZ, UR4 ;  /* 0x00000004ff067e24 */ /* 0x000fe2000f8e00ff */
[----:B------:R-:W-:Y:S01]  /*2bf90*/  ISETP.GE.AND P3, PT, R70, 0x80, PT ;  /* 0x000000804600780c */ /* 0x000fe20003f66270 */
[----:B--2---:R-:W-:-:S04]  /*2bfa0*/  IMAD.WIDE R2, R8, 0x4, R2 ;  /* 0x0000000408027825 */ /* 0x004fc800078e0202 */
[----:B0-----:R-:W-:Y:S01]  /*2bfb0*/  @P1 IMAD.WIDE R4, R8, 0x4, R4 ;  /* 0x0000000408041825 */ /* 0x001fe200078e0204 */
[----:B------:R0:W5:Y:S01]  /*2bfc0*/  @P0 LDG.E R0, desc[UR6][R2.64] ;  /* 0x0000000602000981 */ /* 0x000162000c1e1900 */
[----:B------:R-:W-:-:S03]  /*2bfd0*/  SHF.R.S32.HI R7, RZ, 0x1f, R8 ;  /* 0x0000001fff077819 */ /* 0x000fc60000011408 */
[----:B------:R0:W5:Y:S01]  /*2bfe0*/  @P1 LDG.E R6, desc[UR6][R4.64] ;  /* 0x0000000604061981 */ /* 0x000162000c1e1900 */
[----:B---34-:R-:W-:Y:S05]  /*2bff0*/  @P1 BRA `(.L_x_1515) ;  /* 0x0000000000141947 */ /* 0x018fea0003800000 */
[----:B------:R-:W-:Y:S05]  /*2c000*/  @!P0 BRA `(.L_x_1515) ;  /* 0x0000000000108947 */ /* 0x000fea0003800000 */
[----:B------:R-:W-:Y:S02]  /*2c010*/  ULDC.64 UR4, c[0x0][0x208] ;  /* 0x0000820000047ab9 */ /* 0x000fe40000000a00 */
[----:B0-----:R-:W2:Y:S04]  /*2c020*/  LDG.E R5, desc[UR4][R2.64] ;  /* 0x0000000402057981 */ /* 0x001ea8000c1e1900 */
[----:B-----5:R-:W2:Y:S02]  /*2c030*/  LDG.E R6, desc[UR4][R2.64+0x4] ;  /* 0x0000040402067981 */ /* 0x020ea4000c1e1900 */
[----:B--2---:R-:W-:-:S07]  /*2c040*/  IMAD.IADD R6, R6, 0x1, -R5 ;  /* 0x0000000106067824 */ /* 0x004fce00078e0a05 */
.L_x_1515:
[----:B------:R-:W2:Y:S04]  /*2c050*/  LDL R24, [R1+0x94] ;  /* 0x0000940001187983 */ /* 0x000ea80000100800 */
[----:B------:R3:W5:Y:S01]  /*2c060*/  LDL R20, [R1+0x60] ;  /* 0x0000600001147983 */ /* 0x0007620000100800 */
[----:B------:R-:W-:Y:S01]  /*2c070*/  BSSY B1, `(.L_x_1516) ;  /* 0x000002d000017945 */ /* 0x000fe20003800000 */
[----:B------:R-:W-:Y:S02]  /*2c080*/  SEL R13, R8, RZ, !P0 ;  /* 0x000000ff080d7207 */ /* 0x000fe40004000000 */
[----:B------:R-:W-:Y:S02]  /*2c090*/  SEL R12, R7, RZ, !P0 ;  /* 0x000000ff070c7207 */ /* 0x000fe40004000000 */
[----:B-----5:R-:W-:-:S02]  /*2c0a0*/  SHF.R.S32.HI R11, RZ, 0x1f, R0 ;  /* 0x0000001fff0b7819 */ /* 0x020fc40000011400 */
[----:B--2---:R-:W-:Y:S01]  /*2c0b0*/  SHF.R.S32.HI R10, RZ, 0x1f, R24 ;  /* 0x0000001fff0a7819 */ /* 0x004fe20000011418 */
[----:B---3--:R-:W-:Y:S06]  /*2c0c0*/  @P3 BRA `(.L_x_1517) ;  /* 0x00000000009c3947 */ /* 0x008fec0003800000 */
[----:B------:R-:W0:Y:S01]  /*2c0d0*/  LDC R9, c[0x0][0xbe8] ;  /* 0x0002fa00ff097b82 */ /* 0x000e220000000800 */
[----:B------:R-:W-:Y:S01]  /*2c0e0*/  IADD3 R8, R20, -0x80, R98 ;  /* 0xffffff8014087810 */ /* 0x000fe20007ffe062 */
[----:B0-----:R-:W-:-:S05]  /*2c0f0*/  IMAD R2, R6, R9, RZ ;  /* 0x0000000906027224 */ /* 0x001fca00078e02ff */
[----:B------:R-:W-:-:S13]  /*2c100*/  ISETP.GE.AND P0, PT, R8, R2, PT ;  /* 0x000000020800720c */ /* 0x000fda0003f06270 */
[----:B------:R-:W-:Y:S05]  /*2c110*/  @P0 BRA `(.L_x_1517) ;  /* 0x0000000000880947 */ /* 0x000fea0003800000 */
[----:B------:R-:W-:Y:S01]  /*2c120*/  ISETP.NE.AND P0, PT, R9, 0x1, PT ;  /* 0x000000010900780c */ /* 0x000fe20003f05270 */
[----:B------:R-:W-:Y:S01]  /*2c130*/  ULDC.64 UR4, c[0x0][0xb90] ;  /* 0x0002e40000047ab9 */ /* 0x000fe20000000a00 */
[----:B------:R-:W-:Y:S01]  /*2c140*/  IMAD.MOV.U32 R2, RZ, RZ, R0 ;  /* 0x000000ffff027224 */ /* 0x000fe200078e0000 */
[----:B------:R-:W-:Y:S01]  /*2c150*/  ULDC.64 UR6, c[0x0][0x208] ;  /* 0x0000820000067ab9 */ /* 0x000fe20000000a00 */
[----:B------:R-:W-:Y:S02]  /*2c160*/  IMAD R7, R10, UR4, RZ ;  /* 0x000000040a077c24 */ /* 0x000fe4000f8e02ff */
[----:B------:R-:W-:Y:S02]  /*2c170*/  IMAD.MOV.U32 R3, RZ, RZ, R11 ;  /* 0x000000ffff037224 */ /* 0x000fe400078e000b */
[----:B------:R-:W-:Y:S02]  /*2c180*/  IMAD.MOV.U32 R5, RZ, RZ, R8 ;  /* 0x000000ffff057224 */ /* 0x000fe400078e0008 */
[----:B------:R-:W-:-:S03]  /*2c190*/  IMAD.WIDE.U32 R2, R24, UR4, R2 ;  /* 0x0000000418027c25 */ /* 0x000fc6000f8e0002 */
        /* <DEDUP_REMOVED lines=26> */
.L_x_1517:
[----:B------:R-:W-:Y:S05]  /*2c340*/  BSYNC B1 ;  /* 0x0000000000017941 */ /* 0x000fea0003800000 */
.L_x_1516:
[----:B------:R-:W-:Y:S01]  /*2c350*/  ULDC.64 UR4, c[0x0][0xaa0] ;  /* 0x0002a80000047ab9 */ /* 0x000fe20000000a00 */
[----:B------:R-:W-:Y:S02]  /*2c360*/  IMAD R83, R83, 0x20, R66 ;  /* 0x0000002053537824 */ /* 0x000fe400078e0242 */
[----:B0-2---:R-:W-:Y:S02]  /*2c370*/  IMAD R3, R11, UR4, RZ ;  /* 0x000000040b037c24 */ /* 0x005fe4000f8e02ff */
[----:B------:R-:W-:Y:S02]  /*2c380*/  IMAD.IADD R83, R20, 0x1, R83 ;  /* 0x0000000114537824 */ /* 0x000fe400078e0253 */
[C---:B------:R-:W-:Y:S02]  /*2c390*/  IMAD R5, R0.reuse, UR5, R3 ;  /* 0x0000000500057c24 */ /* 0x040fe4000f8e0203 */
[----:B------:R-:W-:Y:S01]  /*2c3a0*/  IMAD.WIDE.U32 R2, R0, UR4, RZ ;  /* 0x0000000400027c25 */ /* 0x000fe2000f8e00ff */
[----:B------:R-:W-:-:S03]  /*2c3b0*/  ULDC.64 UR4, c[0x0][0xae8] ;  /* 0x0002ba0000047ab9 */ /* 0x000fc60000000a00 */
[----:B------:R-:W-:Y:S02]  /*2c3c0*/  IMAD.IADD R3, R3, 0x1, R5 ;  /* 0x0000000103037824 */ /* 0x000fe400078e0205 */
[----:B------:R-:W-:Y:S02]  /*2c3d0*/  IMAD R4, R10, UR4, RZ ;  /* 0x000000040a047c24 */ /* 0x000fe4000f8e02ff */
[----:B------:R-:W-:-:S04]  /*2c3e0*/  @P2 IMAD.HI.U32 R0, R83, R14, RZ ;  /* 0x0000000e53002227 */ /* 0x000fc800078e00ff */
[C---:B------:R-:W-:Y:S02]  /*2c3f0*/  IMAD R7, R24.reuse, UR5, R4 ;  /* 0x0000000518077c24 */ /* 0x040fe4000f8e0204 */
[----:B------:R-:W-:Y:S01]  /*2c400*/  IMAD.WIDE.U32 R2, R24, UR4, R2 ;  /* 0x0000000418027c25 */ /* 0x000fe2000f8e0002 */
[----:B------:R-:W-:-:S03]  /*2c410*/  ULDC.64 UR4, c[0x0][0xaf0] ;  /* 0x0002bc0000047ab9 */ /* 0x000fc60000000a00 */
        /* <DEDUP_REMOVED lines=8> */
[----:B------:R-:W-:Y:S02]  /*2c4a0*/  IMAD.MOV R4, RZ, RZ, -R5 ;  /* 0x000000ffff047224 */ /* 0x000fe400078e0a05 */
[----:B------:R-:W-:Y:S02]  /*2c4b0*/  IMAD.IADD R3, R3, 0x1, R7 ;  /* 0x0000000103037824 */ /* 0x000fe400078e0207 */
        /* <DEDUP_REMOVED lines=18> */
.L_x_1737:
[----:B------:R-:W-:Y:S01]  /*2c5e0*/  IMAD R25, R6, R25, RZ ;  /* 0x0000001906197224 */ /* 0x000fe200078e02ff */
[----:B------:R-:W-:Y:S01]  /*2c5f0*/  BSSY B1, `(.L_x_1519) ;  /* 0x000000e000017945 */ /* 0x000fe20003800000 */
[----:B------:R-:W-:-:S05]  /*2c600*/  IMAD.IADD R66, R66, 0x1, R20 ;  /* 0x0000000142427824 */ /* 0x000fca00078e0214 */
[----:B------:R-:W-:-:S13]  /*2c610*/  ISETP.GE.AND P0, PT, R66, R25, PT ;  /* 0x000000194200720c */ /* 0x000fda0003f06270 */
[----:B------:R-:W-:Y:S05]  /*2c620*/  @P0 BRA `(.L_x_1520) ;  /* 0x0000000000280947 */ /* 0x000fea0003800000 */
[----:B------:R-:W-:Y:S01]  /*2c630*/  ULDC UR4, c[0x0][0xac8] ;  /* 0x0002b20000047ab9 */ /* 0x000fe20000000800 */
[----:B------:R-:W-:Y:S01]  /*2c640*/  ULDC.64 UR6, c[0x0][0x208] ;  /* 0x0000820000067ab9 */ /* 0x000fe20000000a00 */
[----:B------:R-:W-:Y:S02]  /*2c650*/  ISETP.GE.AND P2, PT, R79, UR4, PT ;  /* 0x000000044f007c0c */ /* 0x000fe4000bf46270 */
[----:B------:R-:W-:-:S11]  /*2c660*/  ISETP.GE.AND P3, PT, R81, UR4, PT ;  /* 0x0000000451007c0c */ /* 0x000fd6000bf66270 */
[-C--:B---3--:R-:W-:Y:S02]  /*2c670*/  @!P2 LEA R4, P0, R79, R14.reuse, 0x1 ;  /* 0x0000000e4f04a211 */ /* 0x088fe400078008ff */
[----:B------:R-:W-:Y:S02]  /*2c680*/  @!P3 LEA R14, P1, R81, R14, 0x1 ;  /* 0x0000000e510eb211 */ /* 0x000fe400078208ff */
[-C--:B--2---:R-:W-:Y:S02]  /*2c690*/  @!P2 LEA.HI.X R5, R79, R0.reuse, R62, 0x1, P0 ;  /* 0x000000004f05a211 */ /* 0x084fe400000f0c3e */
[----:B------:R-:W-:-:S03]  /*2c6a0*/  @!P3 LEA.HI.X R15, R81, R0, R64, 0x1, P1 ;  /* 0x00000000510fb211 */ /* 0x000fc600008f0c40 */
[----:B------:R4:W-:Y:S04]  /*2c6b0*/  @!P2 ST.E.128 desc[UR6][R4.64], RZ ;  /* 0x000000ff0400a985 */ /* 0x0009e8000c101d06 */
[----:B------:R4:W-:Y:S02]  /*2c6c0*/  @!P3 ST.E.128 desc[UR6][R14.64], RZ ;  /* 0x000000ff0e00b985 */ /* 0x0009e4000c101d06 */
.L_x_1520:
[----:B------:R-:W-:Y:S05]  /*2c6d0*/  BSYNC B1 ;  /* 0x0000000000017941 */ /* 0x000fea0003800000 */
.L_x_1519:
[----:B------:R-:W-:-:S03]  /*2c6e0*/  UMOV UR4, 0xffffffff ;  /* 0xffffffff00047882 */ /* 0x000fc60000000000 */
[----:B------:R-:W-:Y:S05]  /*2c6f0*/  BRA.DIV UR4, `(.L_x_1521) ;  /* 0x0000009204dc7947 */ /* 0x000fea000b800000 */
[----:B--2---:R2:W0:Y:S04]  /*2c700*/  SHFL.IDX PT, R0, R3, 0x1, 0x181f ;  /* 0x00381f0003007f89 */ /* 0x00442800000e0000 */
[----:B---34-:R2:W3:Y:S02]  /*2c710*/  SHFL.IDX PT, R14, R2, 0x1, 0x181f ;  /* 0x00381f00020e7f89 */ /* 0x0184e400000e0000 */
.L_x_1741:
[----:B------:R-:W-:Y:S01]  /*2c720*/  VIADD R4, R66, 0x20 ;  /* 0x0000002042047836 */ /* 0x000fe20000000000 */
[----:B------:R-:W-:Y:S04]  /*2c730*/  BSSY B1, `(.L_x_1522) ;  /* 0x000000d000017945 */ /* 0x000fe80003800000 */
        /* <DEDUP_REMOVED lines=10> */
[----:B------:R4:W-:Y:S04]  /*2c7e0*/  @!P2 ST.E.128 desc[UR6][R4.64], RZ ;  /* 0x000000ff0400a985 */ /* 0x0009e8000c101d06 */
[----:B------:R4:W-:Y:S02]  /*2c7f0*/  @!P3 ST.E.128 desc[UR6][R14.64], RZ ;  /* 0x000000ff0e00b985 */ /* 0x0009e4000c101d06 */
.L_x_1523:
[----:B------:R-:W-:Y:S05]  /*2c800*/  BSYNC B1 ;  /* 0x0000000000017941 */ /* 0x000fea0003800000 */
.L_x_1522:
[----:B------:R-:W-:-:S03]  /*2c810*/  UMOV UR4, 0xffffffff ;  /* 0xffffffff00047882 */ /* 0x000fc60000000000 */
[----:B------:R-:W-:Y:S05]  /*2c820*/  BRA.DIV UR4, `(.L_x_1524) ;  /* 0x0000009204d87947 */ /* 0x000fea000b800000 */
[----:B0-----:R0:W0:Y:S04]  /*2c830*/  SHFL.IDX PT, R0, R3, 0x2, 0x181f ;  /* 0x00581f0003007f89 */ /* 0x00102800000e0000 */
[----:B---34-:R3:W4:Y:S02]  /*2c840*/  SHFL.IDX PT, R14, R2, 0x2, 0x181f ;  /* 0x00581f00020e7f89 */ /* 0x01872400000e0000 */
.L_x_1745:
        /* <DEDUP_REMOVED lines=8> */
[-C--:B----4-:R-:W-:Y:S02]  /*2c8d0*/  @!P2 LEA R4, P0, R79, R14.reuse, 0x1 ;  /* 0x0000000e4f04a211 */ /* 0x090fe400078008ff */
[----:B------:R-:W-:Y:S02]  /*2c8e0*/  @!P3 LEA R14, P1, R81, R14, 0x1 ;  /* 0x0000000e510eb211 */ /* 0x000fe400078208ff */
[-C--:B0-----:R-:W-:Y:S02]  /*2c8f0*/  @!P2 LEA.HI.X R5, R79, R0.reuse, R62, 0x1, P0 ;  /* 0x000000004f05a211 */ /* 0x081fe400000f0c3e */
[----:B------:R-:W-:-:S03]  /*2c900*/  @!P3 LEA.HI.X R15, R81, R0, R64, 0x1, P1 ;  /* 0x00000000510fb211 */ /* 0x000fc600008f0c40 */
[----:B------:R0:W-:Y:S04]  /*2c910*/  @!P2 ST.E.128 desc[UR6][R4.64], RZ ;  /* 0x000000ff0400a985 */ /* 0x0001e8000c101d06 */
[----:B------:R0:W-:Y:S02]  /*2c920*/  @!P3 ST.E.128 desc[UR6][R14.64], RZ ;  /* 0x000000ff0e00b985 */ /* 0x0001e4000c101d06 */
.L_x_1526:
[----:B------:R-:W-:Y:S05]  /*2c930*/  BSYNC B1 ;  /* 0x0000000000017941 */ /* 0x000fea0003800000 */
.L_x_1525:
[----:B------:R-:W-:-:S03]  /*2c940*/  UMOV UR4, 0xffffffff ;  /* 0xffffffff00047882 */ /* 0x000fc60000000000 */
[----:B------:R-:W-:Y:S05]  /*2c950*/  BRA.DIV UR4, `(.L_x_1527) ;  /* 0x0000009204d47947 */ /* 0x000fea000b800000 */
[----:B0-----:R0:W0:Y:S04]  /*2c960*/  SHFL.IDX PT, R0, R3, 0x3, 0x181f ;  /* 0x00781f0003007f89 */ /* 0x00102800000e0000 */
[----:B----4-:R4:W0:Y:S02]  /*2c970*/  SHFL.IDX PT, R14, R2, 0x3, 0x181f ;  /* 0x00781f00020e7f89 */ /* 0x01082400000e0000 */
.L_x_1749:
[----:B--234-:R-:W-:-:S05]  /*2c980*/  VIADD R2, R66, 0x60 ;  /* 0x0000006042027836 */ /* 0x01cfca0000000000 */
[----:B------:R-:W-:-:S13]  /*2c990*/  ISETP.GE.AND P0, PT, R2, R25, PT ;  /* 0x000000190200720c */ /* 0x000fda0003f06270 */
[----:B------:R-:W-:Y:S05]  /*2c9a0*/  @P0 BRA `(.L_x_1514) ;  /* 0x0000000000280947 */ /* 0x000fea0003800000 */
[----:B------:R-:W-:Y:S01]  /*2c9b0*/  ULDC UR4, c[0x0][0xac8] ;  /* 0x0002b20000047ab9 */ /* 0x000fe20000000800 */
[----:B------:R-:W-:Y:S01]  /*2c9c0*/  ULDC.64 UR6, c[0x0][0x208] ;  /* 0x0000820000067ab9 */ /* 0x000fe20000000a00 */
[----:B------:R-:W-:Y:S02]  /*2c9d0*/  ISETP.GE.AND P2, PT, R79, UR4, PT ;  /* 0x000000044f007c0c */ /* 0x000fe4000bf46270 */
[----:B------:R-:W-:-:S11]  /*2c9e0*/  ISETP.GE.AND P3, PT, R81, UR4, PT ;  /* 0x0000000451007c0c */ /* 0x000fd6000bf66270 */
[-C--:B0-----:R-:W-:Y:S02]  /*2c9f0*/  @!P2 LEA R2, P0, R79, R14.reuse, 0x1 ;  /* 0x0000000e4f02a211 */ /* 0x081fe400078008ff */
[----:B------:R-:W-:Y:S02]  /*2ca00*/  @!P3 LEA R14, P1, R81, R14, 0x1 ;  /* 0x0000000e510eb211 */ /* 0x000fe400078208ff */
[-C--:B------:R-:W-:Y:S02]  /*2ca10*/  @!P2 LEA.HI.X R3, R79, R0.reuse, R62, 0x1, P0 ;  /* 0x000000004f03a211 */ /* 0x080fe400000f0c3e */
[----:B------:R-:W-:-:S03]  /*2ca20*/  @!P3 LEA.HI.X R15, R81, R0, R64, 0x1, P1 ;  /* 0x00000000510fb211 */ /* 0x000fc600008f0c40 */
[----:B------:R0:W-:Y:S04]  /*2ca30*/  @!P2 ST.E.128 desc[UR6][R2.64], RZ ;  /* 0x000000ff0200a985 */ /* 0x0001e8000c101d06 */
[----:B------:R0:W-:Y:S02]  /*2ca40*/  @!P3 ST.E.128 desc[UR6][R14.64], RZ ;  /* 0x000000ff0e00b985 */ /* 0x0001e4000c101d06 */
.L_x_1514:
[----:B------:R-:W-:Y:S05]  /*2ca50*/  BSYNC B0 ;  /* 0x0000000000007941 */ /* 0x000fea0003800000 */
.L_x_1504:
[----:B0-----:R-:W5:Y:S01]  /*2ca60*/  LDL R0, [R1+0x7c] ;  /* 0x00007c0001007983 */ /* 0x001f620000100800 */
[----:B------:R-:W-:Y:S02]  /*2ca70*/  ULDC UR4, c[0x0][0xc3c] ;  /* 0x00030f0000047ab9 */ /* 0x000fe40000000800 */
[----:B-----5:R-:W-:-:S13]  /*2ca80*/  ISETP.GE.AND P0, PT, R0, UR4, PT ;  /* 0x0000000400007c0c */ /* 0x020fda000bf06270 */
[----:B------:R-:W-:Y:S05]  /*2ca90*/  @!P0 BRA `(.L_x_1528) ;  /* 0xfffffd4400888947 */ /* 0x000fea000383ffff */
[----:B------:R-:W-:Y:S05]  /*2caa0*/  BRA `(.L_x_1282) ;  /* 0x0000007000687947 */ /* 0x000fea0003800000 */
.L_x_1280:
[----:B------:R-:W-:-:S08]  /*2cab0*/  NOP ;  /* 0x0000000000007918 */ /* 0x000fd00000000000 */
[----:B0-----:R-:W0:-:S00]  /*2cac0*/  USETMAXREG.DEALLOC.CTAPOOL 0x18 ;  /* 0x00000018000079c8 */ /* 0x001e0000080e0500 */
[----:B0-----:R-:W2:Y:S01]  /*2cad0*/  LDL.LU R2, [R1] ;  /* 0x0000000001027983 */ /* 0x001ea20000300800 */
[----:B------:R-:W-:Y:S01]  /*2cae0*/  LOP3.LUT R0, R0, 0x3, RZ, 0xc0, !PT ;  /* 0x0000000300007812 */ /* 0x000fe200078ec0ff */
[----:B------:R-:W-:-:S05]  /*2caf0*/  IMAD.MOV.U32 R5, RZ, RZ, RZ ;  /* 0x000000ffff057224 */ /* 0x000fca00078e00ff */
[----:B------:R-:W0:Y:S02]  /*2cb00*/  SHFL.IDX PT, R0, R0, RZ, 0x1f ;  /* 0x00001fff00007589 */ /* 0x000e2400000e0000 */
[----:B0-----:R-:W-:Y:S02]  /*2cb10*/  ISETP.NE.AND P0, PT, R0, RZ, PT ;  /* 0x000000ff0000720c */ /* 0x001fe40003f05270 */
[----:B--2---:R-:W-:-:S11]  /*2cb20*/  LOP3.LUT R2, R2, 0xfffffffd, RZ, 0xc0, !PT ;  /* 0xfffffffd02027812 */ /* 0x004fd600078ec0ff */
[----:B------:R-:W-:-:S05]  /*2cb30*/  @P0 LOP3.LUT R2, R2, 0x2, RZ, 0xfc, !PT ;  /* 0x0000000202020812 */ /* 0x000fca00078efcff */
[----:B------:R0:W-:Y:S01]  /*2cb40*/  STL [R1], R2 ;  /* 0x0000000201007387 */ /* 0x0001e20000100800 */
[----:B------:R-:W-:Y:S05]  /*2cb50*/  @!P0 BRA `(.L_x_1529) ;  /* 0x00000000001c8947 */ /* 0x000fea0003800000 */
[----:B------:R-:W1:Y:S08]  /*2cb60*/  S2UR UR5, SR_CgaCtaId ;  /* 0x00000000000579c3 */ /* 0x000e700000008800 */
[----:B------:R-:W-:Y:S06]  /*2cb70*/  BAR.SYNC.DEFER_BLOCKING 0x5, 0x180 ;  /* 0x0146000000007b1d */ /* 0x000fec0000010000 */
[----:B------:R-:W-:-:S02]  /*2cb80*/  UMOV UR4, 0x400 ;  /* 0x0000040000047882 */ /* 0x000fc40000000000 */
[----:B-1----:R-:W-:-:S09]  /*2cb90*/  ULEA UR4, UR5, UR4, 0x18 ;  /* 0x0000000405047291 */ /* 0x002fd2000f8ec03f */
[----:B------:R-:W2:Y:S01]  /*2cba0*/  LDS.128 R16, [UR4+0x2e8d0] ;  /* 0x02e8d004ff107984 */ /* 0x000ea20008000c00 */
[----:B------:R-:W-:Y:S06]  /*2cbb0*/  BAR.ARV 0x4, 0x180 ;  /* 0x0106000000007b1d */ /* 0x000fec0000002000 */
[----:B------:R-:W-:Y:S05]  /*2cbc0*/  BRA `(.L_x_1530) ;  /* 0x0000000800947947 */ /* 0x000fea0003800000 */
.L_x_1529:
[----:B------:R-:W1:Y:S01]  /*2cbd0*/  S2R R0, SR_TID.X ;  /* 0x0000000000007919 */ /* 0x000e620000002100 */
[----:B------:R-:W-:Y:S01]  /*2cbe0*/  ULDC UR4, c[0x0][0xc3c] ;  /* 0x00030f0000047ab9 */ /* 0x000fe20000000800 */
[----:B------:R-:W-:Y:S01]  /*2cbf0*/  ULDC.64 UR6, c[0x0][0x208] ;  /* 0x0000820000067ab9 */ /* 0x000fe20000000a00 */
[----:B------:R-:W-:Y:S01]  /*2cc00*/  ULDC UR5, c[0x0][0xc38] ;  /* 0x00030e0000057ab9 */ /* 0x000fe20000000800 */
[----:B-1----:R-:W-:-:S04]  /*2cc10*/  LOP3.LUT R0, R0, 0x1f, RZ, 0xc0, !PT ;  /* 0x0000001f00007812 */ /* 0x002fc800078ec0ff */
[----:B------:R-:W-:-:S04]  /*2cc20*/  ISETP.NE.AND P0, PT, R0, 0x1f, PT ;  /* 0x0000001f0000780c */ /* 0x000fc80003f05270 */
[----:B------:R-:W-:-:S13]  /*2cc30*/  ISETP.GE.OR P1, PT, R0, UR4, !P0 ;  /* 0x0000000400007c0c */ /* 0x000fda000c726670 */
[----:B0-----:R-:W0:Y:S02]  /*2cc40*/  @!P1 LDC.64 R2, c[0x0][0xc80] ;  /* 0x00032000ff029b82 */ /* 0x001e240000000a00 */
[----:B0-----:R-:W-:-:S05]  /*2cc50*/  @!P1 IMAD.WIDE.U32 R2, R0, 0x4, R2 ;  /* 0x0000000400029825 */ /* 0x001fca00078e0002 */
[----:B------:R-:W2:Y:S01]  /*2cc60*/  @!P1 LDG.E R5, desc[UR6][R2.64] ;  /* 0x0000000602059981 */ /* 0x000ea2000c1e1900 */
[C---:B------:R-:W-:Y:S01]  /*2cc70*/  ISETP.NE.AND P1, PT, R0.reuse, RZ, PT ;  /* 0x000000ff0000720c */ /* 0x040fe20003f25270 */
[----:B------:R-:W0:Y:S01]  /*2cc80*/  S2UR UR6, SR_CTAID.X ;  /* 0x00000000000679c3 */ /* 0x000e220000002500 */
[C---:B------:R-:W-:Y:S01]  /*2cc90*/  ISETP.GE.U32.AND P2, PT, R0.reuse, 0x2, PT ;  /* 0x000000020000780c */ /* 0x040fe20003f46070 */
[----:B------:R-:W-:Y:S01]  /*2cca0*/  UMOV UR4, URZ ;  /* 0x0000003f00047c82 */ /* 0x000fe20008000000 */
[C---:B------:R-:W-:Y:S01]  /*2ccb0*/  ISETP.GE.U32.AND P3, PT, R0.reuse, 0x4, PT ;  /* 0x000000040000780c */ /* 0x040fe20003f66070 */
[----:B------:R-:W-:Y:S01]  /*2ccc0*/  IMAD.MOV.U32 R16, RZ, RZ, RZ ;  /* 0x000000ffff107224 */ /* 0x000fe200078e00ff */
[C---:B------:R-:W-:Y:S02]  /*2ccd0*/  ISETP.GE.U32.AND P4, PT, R0.reuse, 0x8, PT ;  /* 0x000000080000780c */ /* 0x040fe40003f86070 */
[----:B------:R-:W-:Y:S01]  /*2cce0*/  ISETP.GE.U32.AND P5, PT, R0, 0x10, PT ;  /* 0x000000100000780c */ /* 0x000fe20003fa6070 */
[----:B--2---:R-:W1:Y:S02]  /*2ccf0*/  SHFL.UP PT, R4, R5, 0x1, RZ ;  /* 0x0420000005047989 */ /* 0x004e6400000e00ff */
        /* <DEDUP_REMOVED lines=14> */
[----:B------:R-:W1:Y:S02]  /*2cde0*/  SHFL.IDX PT, R2, R4, 0x1f, 0x1f ;  /* 0x03e01f0004027f89 */ /* 0x000e6400000e0000 */
[----:B-1----:R-:W-:-:S04]  /*2cdf0*/  IMAD R6, R2, UR5, RZ ;  /* 0x0000000502067c24 */ /* 0x002fc8000f8e02ff */
[----:B------:R-:W-:Y:S01]  /*2ce00*/  IMAD.MOV.U32 R7, RZ, RZ, R6 ;  /* 0x000000ffff077224 */ /* 0x000fe200078e0006 */
[----:B0-----:R-:W-:-:S13]  /*2ce10*/  ISETP.GT.AND P6, PT, R6, UR6, PT ;  /* 0x0000000606007c0c */ /* 0x001fda000bfc4270 */
[----:B------:R-:W-:Y:S05]  /*2ce20*/  @P6 BRA `(.L_x_1531) ;  /* 0x0000000000a06947 */ /* 0x000fea0003800000 */
[----:B------:R-:W0:Y:S01]  /*2ce30*/  LDC R4, c[0x0][0xc3c] ;  /* 0x00030f00ff047b82 */ /* 0x000e220000000800 */
[----:B------:R-:W-:Y:S01]  /*2ce40*/  IMAD.MOV.U32 R6, RZ, RZ, R7 ;  /* 0x000000ffff067224 */ /* 0x000fe200078e0007 */
[----:B------:R-:W-:Y:S01]  /*2ce50*/  UMOV UR4, URZ ;  /* 0x0000003f00047c82 */ /* 0x000fe20008000000 */
[----:B------:R-:W-:Y:S01]  /*2ce60*/  ULDC UR7, c[0x0][0xc3c] ;  /* 0x00030f0000077ab9 */ /* 0x000fe20000000800 */
[----:B------:R-:W-:-:S05]  /*2ce70*/  ULDC UR5, c[0x0][0xc38] ;  /* 0x00030e0000057ab9 */ /* 0x000fca0000000800 */
.L_x_1535:
[----:B------:R-:W-:Y:S01]  /*2ce80*/  UIADD3 UR4, UR4, 0x1f, URZ ;  /* 0x0000001f04047890 */ /* 0x000fe2000fffe03f */
[----:B------:R-:W-:-:S05]  /*2ce90*/  IMAD.U32 R19, RZ, RZ, UR7 ;  /* 0x00000007ff137e24 */ /* 0x000fca000f8e00ff */
[----:B0-----:R-:W-:-:S13]  /*2cea0*/  ISETP.LE.AND P6, PT, R4, UR4, PT ;  /* 0x0000000404007c0c */ /* 0x001fda000bfc3270 */
[----:B------:R-:W-:Y:S05]  /*2ceb0*/  @P6 BRA `(.L_x_1532) ;  /* 0x0000000400b46947 */ /* 0x000fea0003800000 */
[----:B------:R-:W-:Y:S01]  /*2cec0*/  VIADD R7, R0, UR4 ;  /* 0x0000000400077c36 */ /* 0x000fe20008000000 */
[----:B------:R-:W-:Y:S01]  /*2ced0*/  BSSY B0, `(.L_x_1533) ;  /* 0x0000008000007945 */ /* 0x000fe20003800000 */
[----:B------:R-:W-:-:S03]  /*2cee0*/  IMAD.MOV.U32 R5, RZ, RZ, RZ ;  /* 0x000000ffff057224 */ /* 0x000fc600078e00ff */
[----:B------:R-:W-:-:S13]  /*2cef0*/  ISETP.GE.OR P6, PT, R7, R4, !P0 ;  /* 0x000000040700720c */ /* 0x000fda00047c6670 */
[----:B------:R-:W-:Y:S05]  /*2cf00*/  @P6 BRA `(.L_x_1534) ;  /* 0x0000000000106947 */ /* 0x000fea0003800000 */
[----:B------:R-:W0:Y:S01]  /*2cf10*/  LDC.64 R2, c[0x0][0xc80] ;  /* 0x00032000ff027b82 */ /* 0x000e220000000a00 */
[----:B------:R-:W-:Y:S01]  /*2cf20*/  ULDC.64 UR8, c[0x0][0x208] ;  /* 0x0000820000087ab9 */ /* 0x000fe20000000a00 */
[----:B0-----:R-:W-:-:S05]  /*2cf30*/  IMAD.WIDE R2, R7, 0x4, R2 ;  /* 0x0000000407027825 */ /* 0x001fca00078e0202 */
[----:B------:R0:W5:Y:S02]  /*2cf40*/  LDG.E R5, desc[UR8][R2.64] ;  /* 0x0000000802057981 */ /* 0x000164000c1e1900 */
.L_x_1534:
[----:B------:R-:W-:Y:S05]  /*2cf50*/  BSYNC B0 ;  /* 0x0000000000007941 */ /* 0x000fea0003800000 */
.L_x_1533:
        /* <DEDUP_REMOVED lines=16> */
[----:B0-----:R-:W-:-:S04]  /*2d060*/  IMAD R7, R2, UR5, RZ ;  /* 0x0000000502077c24 */ /* 0x001fc8000f8e02ff */
[----:B------:R-:W-:-:S05]  /*2d070*/  IMAD.IADD R6, R7, 0x1, R6 ;  /* 0x0000000107067824 */ /* 0x000fca00078e0206 */
[----:B------:R-:W-:-:S13]  /*2d080*/  ISETP.GT.AND P6, PT, R6, UR6, PT ;  /* 0x0000000606007c0c */ /* 0x000fda000bfc4270 */
[----:B------:R-:W-:Y:S05]  /*2d090*/  @!P6 BRA `(.L_x_1535) ;  /* 0xfffffffc0078e947 */ /* 0x000fea000383ffff */
[----:B------:R-:W-:-:S07]  /*2d0a0*/  IMAD.MOV.U32 R4, RZ, RZ, R10 ;  /* 0x000000ffff047224 */ /* 0x000fce00078e000a */
.L_x_1531:
[----:B------:R-:W-:Y:S01]  /*2d0b0*/  IMAD.IADD R7, R6, 0x1, -R7 ;  /* 0x0000000106077824 */ /* 0x000fe200078e0a07 */
[----:B------:R-:W-:-:S03]  /*2d0c0*/  ULDC.64 UR8, c[0x0][0x208] ;  /* 0x0000820000087ab9 */ /* 0x000fc60000000a00 */
[----:B------:R-:W-:-:S05]  /*2d0d0*/  IMAD R2, R4, UR5, R7 ;  /* 0x0000000504027c24 */ /* 0x000fca000f8e0207 */
[----:B------:R-:W-:Y:S02]  /*2d0e0*/  ISETP.GT.AND P0, PT, R2, UR6, PT ;  /* 0x0000000602007c0c */ /* 0x000fe4000bf04270 */
[----:B------:R-:W0:Y:S11]  /*2d0f0*/  LDC.64 R2, c[0x0][0xc90] ;  /* 0x00032400ff027b82 */ /* 0x000e360000000a00 */
[----:B------:R-:W-:-:S04]  /*2d100*/  VOTE.ANY R11, PT, !P0 ;  /* 0x00000000000b7806 */ /* 0x000fc800040e0100 */
[----:B------:R-:W1:Y:S02]  /*2d110*/  POPC R6, R11 ;  /* 0x0000000b00067309 */ /* 0x000e640000000000 */
[----:B-1----:R-:W-:-:S04]  /*2d120*/  VIADD R19, R6, UR4 ;  /* 0x0000000406137c36 */ /* 0x002fc80008000000 */
[----:B0-----:R-:W-:-:S05]  /*2d130*/  IMAD.WIDE R2, R19, 0x4, R2 ;  /* 0x0000000413027825 */ /* 0x001fca00078e0202 */
[----:B------:R-:W2:Y:S01]  /*2d140*/  LDG.E R10, desc[UR8][R2.64] ;  /* 0x00000008020a7981 */ /* 0x000ea2000c1e1900 */
[----:B------:R-:W-:-:S03]  /*2d150*/  ISETP.NE.AND P0, PT, R11, RZ, PT ;  /* 0x000000ff0b00720c */ /* 0x000fc60003f05270 */
[----:B------:R-:W2:Y:S02]  /*2d160*/  SHFL.IDX PT, R5, R5, R6, 0x1f ;  /* 0x00001f0605057589 */ /* 0x000ea400000e0000 */
[----:B--2---:R-:W-:-:S05]  /*2d170*/  IMAD R8, R5, R10, RZ ;  /* 0x0000000a05087224 */ /* 0x004fca00078e02ff */
[----:B------:R-:W-:-:S04]  /*2d180*/  IABS R9, R8 ;  /* 0x0000000800097213 */ /* 0x000fc80000000000 */
[----:B------:R-:W0:Y:S08]  /*2d190*/  I2F.RP R12, R9 ;  /* 0x00000009000c7306 */ /* 0x000e300000209400 */
[----:B0-----:R-:W0:Y:S02]  /*2d1a0*/  MUFU.RCP R12, R12 ;  /* 0x0000000c000c7308 */ /* 0x001e240000001000 */
[----:B0-----:R-:W-:-:S06]  /*2d1b0*/  VIADD R13, R12, 0xffffffe ;  /* 0x0ffffffe0c0d7836 */ /* 0x001fcc0000000000 */
[----:B------:R0:W1:Y:S01]  /*2d1c0*/  F2I.FTZ.U32.TRUNC.NTZ R3, R13 ;  /* 0x0000000d00037305 */ /* 0x000062000021f000 */
[----:B------:R-:W-:Y:S05]  /*2d1d0*/  @!P0 BRA `(.L_x_1536) ;  /* 0x0000000000088947 */ /* 0x000fea0003800000 */
[----:B------:R-:W-:-:S05]  /*2d1e0*/  VIADD R11, R6, 0xffffffff ;  /* 0xffffffff060b7836 */ /* 0x000fca0000000000 */
[----:B------:R2:W3:Y:S02]  /*2d1f0*/  SHFL.IDX PT, R16, R4, R11, 0x1f ;  /* 0x00001f0b04107589 */ /* 0x0004e400000e0000 */
.L_x_1536:
[----:B-1----:R-:W-:Y:S01]  /*2d200*/  IMAD.MOV R2, RZ, RZ, -R3 ;  /* 0x000000ffff027224 */ /* 0x002fe200078e0a03 */
[----:B--2---:R-:W-:Y:S01]  /*2d210*/  IABS R4, R8 ;  /* 0x0000000800047213 */ /* 0x004fe20000000000 */
[----:B---3--:R-:W-:Y:S02]  /*2d220*/  IMAD R16, R16, UR5, R7 ;  /* 0x0000000510107c24 */ /* 0x008fe4000f8e0207 */
[----:B------:R-:W-:Y:S02]  /*2d230*/  IMAD R7, R2, R9, RZ ;  /* 0x0000000902077224 */ /* 0x000fe400078e02ff */
[----:B------:R-:W-:Y:S02]  /*2d240*/  IMAD.MOV.U32 R2, RZ, RZ, RZ ;  /* 0x000000ffff027224 */ /* 0x000fe400078e00ff */
[----:B------:R-:W-:Y:S02]  /*2d250*/  IMAD.MOV R4, RZ, RZ, -R4 ;  /* 0x000000ffff047224 */ /* 0x000fe400078e0a04 */
[----:B------:R-:W-:Y:S01]  /*2d260*/  IMAD.HI.U32 R2, R3, R7, R2 ;  /* 0x0000000703027227 */ /* 0x000fe200078e0002 */
[----:B------:R-:W-:-:S04]  /*2d270*/  IADD3 R7, -R16, UR6, RZ ;  /* 0x0000000610077c10 */ /* 0x000fc8000fffe1ff */
[----:B------:R-:W-:-:S05]  /*2d280*/  IABS R3, R7 ;  /* 0x0000000700037213 */ /* 0x000fca0000000000 */
        /* <DEDUP_REMOVED lines=10> */
[----:B------:R-:W-:-:S04]  /*2d330*/  IMAD.MOV.U32 R9, RZ, RZ, R2 ;  /* 0x000000ffff097224 */ /* 0x000fc800078e0002 */
[----:B------:R-:W-:Y:S01]  /*2d340*/  @!P2 IMAD.MOV R9, RZ, RZ, -R9 ;  /* 0x000000ffff09a224 */ /* 0x000fe200078e0a09 */
[----:B------:R-:W-:-:S05]  /*2d350*/  @!P1 LOP3.LUT R9, RZ, R8, RZ, 0x33, !PT ;  /* 0x00000008ff099212 */ /* 0x000fca00078e33ff */
[----:B------:R-:W-:Y:S02]  /*2d360*/  IMAD R4, R10, R9, RZ ;  /* 0x000000090a047224 */ /* 0x000fe400078e02ff */
[----:B------:R-:W-:Y:S02]  /*2d370*/  IMAD.MOV R9, RZ, RZ, -R9 ;  /* 0x000000ffff097224 */ /* 0x000fe400078e0a09 */
[----:B------:R-:W-:Y:S02]  /*2d380*/  IMAD.MOV R3, RZ, RZ, -R4 ;  /* 0x000000ffff037224 */ /* 0x000fe400078e0a04 */
[----:B------:R-:W-:-:S03]  /*2d390*/  IMAD R7, R8, R9, R7 ;  /* 0x0000000908077224 */ /* 0x000fc600078e0207 */
[----:B------:R-:W-:Y:S01]  /*2d3a0*/  VIADDMNMX R10, R3, UR5, R10, PT ;  /* 0x00000005030a7c46 */ /* 0x000fe2000b80010a */
[----:B------:R-:W-:Y:S01]  /*2d3b0*/  IMAD.IADD R4, R7, 0x1, R4 ;  /* 0x0000000107047824 */ /* 0x000fe200078e0204 */
[----:B------:R-:W-:Y:S02]  /*2d3c0*/  IABS R8, R7 ;  /* 0x0000000700087213 */ /* 0x000fe40000000000 */
[----:B------:R-:W-:-:S04]  /*2d3d0*/  IABS R6, R10 ;  /* 0x0000000a00067213 */ /* 0x000fc80000000000 */
[----:B------:R-:W1:Y:S08]  /*2d3e0*/  I2F.RP R11, R6 ;  /* 0x00000006000b7306 */ /* 0x000e700000209400 */
[----:B-1----:R-:W1:Y:S02]  /*2d3f0*/  MUFU.RCP R11, R11 ;  /* 0x0000000b000b7308 */ /* 0x002e640000001000 */
[----:B-1----:R-:W-:-:S06]  /*2d400*/  VIADD R2, R11, 0xffffffe ;  /* 0x0ffffffe0b027836 */ /* 0x002fcc0000000000 */
[----:B------:R1:W2:Y:S02]  /*2d410*/  F2I.FTZ.U32.TRUNC.NTZ R3, R2 ;  /* 0x0000000200037305 */ /* 0x0002a4000021f000 */
[----:B-1----:R-:W-:Y:S02]  /*2d420*/  IMAD.MOV.U32 R2, RZ, RZ, RZ ;  /* 0x000000ffff027224 */ /* 0x002fe400078e00ff */
[----:B--2---:R-:W-:-:S04]  /*2d430*/  IMAD.MOV R9, RZ, RZ, -R3 ;  /* 0x000000ffff097224 */ /* 0x004fc800078e0a03 */
[----:B------:R-:W-:-:S04]  /*2d440*/  IMAD R9, R9, R6, RZ ;  /* 0x0000000609097224 */ /* 0x000fc800078e02ff */
[----:B------:R-:W-:Y:S01]  /*2d450*/  IMAD.HI.U32 R3, R3, R9, R2 ;  /* 0x0000000903037227 */ /* 0x000fe200078e0002 */
[-C--:B------:R-:W-:Y:S02]  /*2d460*/  IABS R9, R10.reuse ;  /* 0x0000000a00097213 */ /* 0x080fe40000000000 */
[----:B------:R-:W-:-:S03]  /*2d470*/  LOP3.LUT R2, R7, R10, RZ, 0x3c, !PT ;  /* 0x0000000a07027212 */ /* 0x000fc600078e3cff */
[----:B------:R-:W-:Y:S01]  /*2d480*/  IMAD.MOV R9, RZ, RZ, -R9 ;  /* 0x000000ffff097224 */ /* 0x000fe200078e0a09 */
[----:B------:R-:W-:Y:S01]  /*2d490*/  ISETP.GE.AND P2, PT, R2, RZ, PT ;  /* 0x000000ff0200720c */ /* 0x000fe20003f46270 */
[----:B------:R-:W-:-:S04]  /*2d4a0*/  IMAD.HI.U32 R3, R3, R8, RZ ;  /* 0x0000000803037227 */ /* 0x000fc800078e00ff */
[----:B------:R-:W-:-:S05]  /*2d4b0*/  IMAD R9, R3, R9, R8 ;  /* 0x0000000903097224 */ /* 0x000fca00078e0208 */
[----:B------:R-:W-:-:S13]  /*2d4c0*/  ISETP.GT.U32.AND P1, PT, R6, R9, PT ;  /* 0x000000090600720c */ /* 0x000fda0003f24070 */
[----:B------:R-:W-:Y:S02]  /*2d4d0*/  @!P1 IMAD.IADD R9, R9, 0x1, -R6 ;  /* 0x0000000109099824 */ /* 0x000fe400078e0a06 */
[----:B------:R-:W-:Y:S01]  /*2d4e0*/  @!P1 VIADD R3, R3, 0x1 ;  /* 0x0000000103039836 */ /* 0x000fe20000000000 */
[----:B------:R-:W-:Y:S02]  /*2d4f0*/  ISETP.NE.AND P1, PT, R10, RZ, PT ;  /* 0x000000ff0a00720c */ /* 0x000fe40003f25270 */
[----:B------:R-:W-:-:S13]  /*2d500*/  ISETP.GE.U32.AND P0, PT, R9, R6, PT ;  /* 0x000000060900720c */ /* 0x000fda0003f06070 */
[----:B------:R-:W-:-:S04]  /*2d510*/  @P0 VIADD R3, R3, 0x1 ;  /* 0x0000000103030836 */ /* 0x000fc80000000000 */
[----:B------:R-:W-:Y:S01]  /*2d520*/  @!P2 IMAD.MOV R3, RZ, RZ, -R3 ;  /* 0x000000ffff03a224 */ /* 0x000fe200078e0a03 */
[----:B------:R-:W-:Y:S01]  /*2d530*/  @!P1 LOP3.LUT R3, RZ, R10, RZ, 0x33, !PT ;  /* 0x0000000aff039212 */ /* 0x000fe200078e33ff */
[----:B------:R-:W-:-:S03]  /*2d540*/  IMAD.MOV R10, RZ, RZ, -R10 ;  /* 0x000000ffff0a7224 */ /* 0x000fc600078e0a0a */
[----:B------:R-:W-:Y:S01]  /*2d550*/  LOP3.LUT R2, RZ, R3, RZ, 0x33, !PT ;  /* 0x00000003ff027212 */ /* 0x000fe200078e33ff */
[----:B------:R-:W-:-:S04]  /*2d560*/  IMAD R18, R3, R10, R4 ;  /* 0x0000000a03127224 */ /* 0x000fc800078e0204 */
[----:B------:R-:W-:Y:S01]  /*2d570*/  IMAD.IADD R17, R5, 0x1, R2 ;  /* 0x0000000105117824 */ /* 0x000fe200078e0202 */
[----:B------:R-:W-:Y:S06]  /*2d580*/  BRA `(.L_x_1537) ;  /* 0x00000000000c7947 */ /* 0x000fec0003800000 */
.L_x_1532:
[----:B------:R-:W-:Y:S02]  /*2d590*/  IMAD.MOV.U32 R17, RZ, RZ, RZ ;  /* 0x000000ffff117224 */ /* 0x000fe400078e00ff */
[----:B------:R-:W-:Y:S02]  /*2d5a0*/  IMAD.U32 R16, RZ, RZ, UR6 ;  /* 0x00000006ff107e24 */ /* 0x000fe4000f8e00ff */
[----:B------:R-:W-:-:S07]  /*2d5b0*/  IMAD.MOV.U32 R18, RZ, RZ, RZ ;  /* 0x000000ffff127224 */ /* 0x000fce00078e00ff */
.L_x_1537:
[----:B------:R-:W-:-:S13]  /*2d5c0*/  ISETP.NE.AND P0, PT, R0, RZ, PT ;  /* 0x000000ff0000720c */ /* 0x000fda0003f05270 */
[----:B------:R-:W1:Y:S01]  /*2d5d0*/  @!P0 S2R R3, SR_CgaCtaId ;  /* 0x0000000000038919 */ /* 0x000e620000008800 */
[----:B------:R-:W-:-:S04]  /*2d5e0*/  @!P0 MOV R0, 0x400 ;  /* 0x0000040000008802 */ /* 0x000fc80000000f00 */
[----:B-1----:R-:W-:-:S05]  /*2d5f0*/  @!P0 LEA R0, R3, R0, 0x18 ;  /* 0x0000000003008211 */ /* 0x002fca00078ec0ff */
[----:B------:R1:W-:Y:S01]  /*2d600*/  @!P0 STS.128 [R0+0x2e8d0], R16 ;  /* 0x02e8d01000008388 */ /* 0x0003e20000000c00 */
[----:B------:R-:W-:Y:S06]  /*2d610*/  BAR.ARV 0x5, 0x180 ;  /* 0x0146000000007b1d */ /* 0x000fec0000002000 */
.L_x_1530:
[----:B-1----:R-:W-:Y:S01]  /*2d620*/  IMAD.MOV.U32 R0, RZ, RZ, 0x1 ;  /* 0x00000001ff007424 */ /* 0x002fe200078e00ff */
[----:B------:R1:W-:Y:S01]  /*2d630*/  STL [R1+0x8], RZ ;  /* 0x000008ff01007387 */ /* 0x0003e20000100800 */
[----:B------:R-:W-:Y:S02]  /*2d640*/  ULDC UR4, c[0x0][0xc3c] ;  /* 0x00030f0000047ab9 */ /* 0x000fe40000000800 */
[----:B--2---:R-:W-:Y:S01]  /*2d650*/  ISETP.GE.AND P0, PT, R19, UR4, PT ;  /* 0x0000000413007c0c */ /* 0x004fe2000bf06270 */
[----:B------:R1:W-:Y:S04]  /*2d660*/  STL [R1+0x10], R0 ;  /* 0x0000100001007387 */ /* 0x0003e80000100800 */
[----:B------:R1:W-:Y:S08]  /*2d670*/  STL [R1+0x54], RZ ;  /* 0x000054ff01007387 */ /* 0x0003f00000100800 */
[----:B-1----:R-:W-:Y:S05]  /*2d680*/  @P0 BRA `(.L_x_1538) ;  /* 0x0000006000640947 */ /* 0x002fea0003800000 */
        /* <DEDUP_REMOVED lines=23> */
[----:B------:R-:W-:Y:S01]  /*2d800*/  IMAD.SHL.U32 R3, R9, 0x80, RZ ;  /* 0x0000008009037824 */ /* 0x000fe200078e00ff */
[----:B------:R-:W-:Y:S01]  /*2d810*/  LOP3.LUT R4, R4, 0x60, R5, 0xf8, !PT ;  /* 0x0000006004047812 */ /* 0x000fe200078ef805 */
[----:B------:R-:W-:-:S03]  /*2d820*/  ULOP3.LUT UR39, UR6, 0x2, URZ, 0xfc, !UPT ;  /* 0x0000000206277892 */ /* 0x000fc6000f8efc3f */
        /* <DEDUP_REMOVED lines=25> */
.L_x_1656:
[----:B------:R-:W-:Y:S05]  /*2d9c0*/  YIELD ;  /* 0x0000000000007946 */ /* 0x000fea0003800000 */
[----:B------:R-:W-:Y:S01]  /*2d9d0*/  ULDC.64 UR4, c[0x0][0xa28] ;  /* 0x00028a0000047ab9 */ /* 0x000fe20000000a00 */
[----:B------:R-:W-:Y:S02]  /*2d9e0*/  CS2R R6, SRZ ;  /* 0x0000000000067805 */ /* 0x000fe4000001ff00 */
[----:B------:R-:W-:Y:S01]  /*2d9f0*/  ISETP.NE.U32.AND P0, PT, RZ, UR4, PT ;  /* 0x00000004ff007c0c */ /* 0x000fe2000bf05070 */
[----:B-1----:R-:W1:Y:S01]  /*2da00*/  LDC.64 R12, c[0x0][0xa00] ;  /* 0x00028000ff0c7b82 */ /* 0x002e620000000a00 */
[----:B------:R-:W-:Y:S01]  /*2da10*/  ULDC.64 UR10, c[0x0][0x208] ;  /* 0x00008200000a7ab9 */ /* 0x000fe20000000a00 */
[----:B------:R-:W-:Y:S01]  /*2da20*/  ULDC.64 UR6, c[0x0][0xa08] ;  /* 0x0002820000067ab9 */ /* 0x000fe20000000a00 */
[----:B------:R-:W-:Y:S01]  /*2da30*/  ISETP.NE.AND.EX P0, PT, RZ, UR5, PT, P0 ;  /* 0x00000005ff007c0c */ /* 0x000fe2000bf05300 */
[----:B------:R-:W-:Y:S01]  /*2da40*/  ULDC.64 UR4, c[0x0][0xa18] ;  /* 0x0002860000047ab9 */ /* 0x000fe20000000a00 */
[----:B------:R-:W-:-:S03]  /*2da50*/  ULDC.64 UR8, c[0x0][0xa10] ;  /* 0x0002840000087ab9 */ /* 0x000fc60000000a00 */
[----:B0-----:R-:W0:Y:S08]  /*2da60*/  LDC.64 R4, c[0x0][0xa08] ;  /* 0x00028200ff047b82 */ /* 0x001e300000000a00 */
[----:B--2---:R-:W2:Y:S02]  /*2da70*/  @P0 LDC.64 R2, c[0x0][0xa28] ;  /* 0x00028a00ff020b82 */ /* 0x004ea40000000a00 */
[----:B--2---:R-:W-:-:S05]  /*2da80*/  @P0 IMAD.WIDE R2, R19, 0x4, R2 ;  /* 0x0000000413020825 */ /* 0x004fca00078e0202 */
[----:B------:R2:W5:Y:S01]  /*2da90*/  @P0 LDG.E R6, desc[UR10][R2.64] ;  /* 0x0000000a02060981 */ /* 0x000562000c1e1900 */
[----:B------:R-:W-:Y:S01]  /*2daa0*/  ISETP.NE.U32.AND P0, PT, RZ, UR4, PT ;  /* 0x00000004ff007c0c */ /* 0x000fe2000bf05070 */
[----:B-1----:R-:W-:Y:S01]  /*2dab0*/  IMAD.WIDE R12, R19, 0x4, R12 ;  /* 0x00000004130c7825 */ /* 0x002fe200078e020c */
[----:B------:R-:W-:Y:S02]  /*2dac0*/  ISETP.NE.U32.AND P2, PT, RZ, UR6, PT ;  /* 0x00000006ff007c0c */ /* 0x000fe4000bf45070 */
[----:B------:R-:W-:Y:S01]  /*2dad0*/  ISETP.NE.AND.EX P0, PT, RZ, UR5, PT, P0 ;  /* 0x00000005ff007c0c */ /* 0x000fe2000bf05300 */
[----:B------:R-:W-:Y:S01]  /*2dae0*/  ULDC.64 UR4, c[0x0][0xa00] ;  /* 0x0002800000047ab9 */ /* 0x000fe20000000a00 */
[----:B------:R-:W-:Y:S01]  /*2daf0*/  ISETP.NE.U32.AND P4, PT, RZ, UR8, PT ;  /* 0x00000008ff007c0c */ /* 0x000fe2000bf85070 */
[----:B------:R-:W-:Y:S01]  /*2db00*/  IMAD.MOV.U32 R8, RZ, RZ, RZ ;  /* 0x000000ffff087224 */ /* 0x000fe200078e00ff */
[----:B------:R-:W-:Y:S01]  /*2db10*/  ISETP.NE.U32.AND P1, PT, RZ, UR4, PT ;  /* 0x00000004ff007c0c */ /* 0x000fe2000bf25070 */
[----:B--2---:R-:W1:Y:S01]  /*2db20*/  LDC.64 R2, c[0x0][0xa10] ;  /* 0x00028400ff027b82 */ /* 0x004e620000000a00 */
[----:B------:R-:W-:-:S02]  /*2db30*/  IMAD.MOV.U32 R0, RZ, RZ, RZ ;  /* 0x000000ffff007224 */ /* 0x000fc400078e00ff */
[----:B------:R-:W-:Y:S01]  /*2db40*/  ISETP.NE.AND.EX P3, PT, RZ, UR5, PT, P1 ;  /* 0x00000005ff007c0c */ /* 0x000fe2000bf65310 */
[----:B0-----:R-:W-:-:S04]  /*2db50*/  IMAD.WIDE R4, R19, 0x4, R4 ;  /* 0x0000000413047825 */ /* 0x001fc800078e0204 */
[----:B------:R-:W0:Y:S01]  /*2db60*/  @P0 LDC.64 R10, c[0x0][0xa18] ;  /* 0x00028600ff0a0b82 */ /* 0x000e220000000a00 */
[----:B------:R-:W-:Y:S01]  /*2db70*/  ULDC UR4, c[0x0][0x288] ;  /* 0x0000a20000047ab9 */ /* 0x000fe20000000800 */
[----:B------:R-:W-:Y:S02]  /*2db80*/  ISETP.NE.AND.EX P1, PT, RZ, UR7, PT, P2 ;  /* 0x00000007ff007c0c */ /* 0x000fe4000bf25320 */
[----:B------:R-:W-:-:S04]  /*2db90*/  ISETP.NE.AND.EX P2, PT, RZ, UR9, PT, P4 ;  /* 0x00000009ff007c0c */ /* 0x000fc8000bf45340 */
[----:B------:R-:W2:Y:S07]  /*2dba0*/  @P3 LDG.E R7, desc[UR10][R12.64] ;  /* 0x0000000a0c073981 */ /* 0x000eae000c1e1900 */
[----:B------:R-:W5:Y:S01]  /*2dbb0*/  @P1 LDG.E R8, desc[UR10][R4.64] ;  /* 0x0000000a04081981 */ /* 0x000f62000c1e1900 */
[----:B-1----:R-:W-:-:S05]  /*2dbc0*/  IMAD.WIDE R2, R19, 0x4, R2 ;  /* 0x0000000413027825 */ /* 0x002fca00078e0202 */
[----:B------:R-:W5:Y:S01]  /*2dbd0*/  @P2 LDG.E R0, desc[UR10][R2.64] ;  /* 0x0000000a02002981 */ /* 0x000f62000c1e1900 */
[----:B0-----:R-:W-:-:S03]  /*2dbe0*/  @P0 IMAD.WIDE R10, R19, 0x4, R10 ;  /* 0x00000004130a0825 */ /* 0x001fc600078e020a */
        /* <DEDUP_REMOVED lines=12> */
[----:B--2---:R0:W-:Y:S01]  /*2dcb0*/  STL [R1+0x38], R7 ;  /* 0x0000380701007387 */ /* 0x0041e20000100800 */
[----:B------:R-:W-:Y:S02]  /*2dcc0*/  IMAD.MOV.U32 R11, RZ, RZ, R7 ;  /* 0x000000ffff0b7224 */ /* 0x000fe400078e0007 */
[----:B0-----:R-:W-:Y:S01]  /*2dcd0*/  IMAD.U32 R7, RZ, RZ, UR4 ;  /* 0x00000004ff077e24 */ /* 0x001fe2000f8e00ff */
[----:B------:R-:W-:Y:S06]  /*2dce0*/  @P0 BRA `(.L_x_1539) ;  /* 0x0000000000180947 */ /* 0x000fec0003800000 */
[----:B------:R-:W-:Y:S05]  /*2dcf0*/  @!P3 BRA `(.L_x_1539) ;  /* 0x000000000014b947 */ /* 0x000fea0003800000 */
[----:B------:R-:W-:Y:S02]  /*2dd00*/  ULDC.64 UR4, c[0x0][0x208] ;  /* 0x0000820000047ab9 */ /* 0x000fe40000000a00 */
[----:B------:R-:W2:Y:S04]  /*2dd10*/  LDG.E R9, desc[UR4][R12.64] ;  /* 0x000000040c097981 */ /* 0x000ea8000c1e1900 */
[----:B------:R-:W2:Y:S02]  /*2dd20*/  LDG.E R12, desc[UR4][R12.64+0x4] ;  /* 0x000004040c0c7981 */ /* 0x000ea4000c1e1900 */
[----:B--2---:R-:W-:-:S05]  /*2dd30*/  IMAD.IADD R11, R12, 0x1, -R9 ;  /* 0x000000010c0b7824 */ /* 0x004fca00078e0a09 */
[----:B------:R0:W-:Y:S02]  /*2dd40*/  STL [R1+0x38], R11 ;  /* 0x0000380b01007387 */ /* 0x0001e40000100800 */
.L_x_1539:
[----:B-----5:R-:W-:Y:S01]  /*2dd50*/  IMAD.IADD R8, R8, 0x1, R6 ;  /* 0x0000000108087824 */ /* 0x020fe200078e0206 */
[----:B------:R-:W-:Y:S02]  /*2dd60*/  ULDC.64 UR4, c[0x0][0xa20] ;  /* 0x0002880000047ab9 */ /* 0x000fe40000000a00 */
[----:B------:R-:W-:Y:S02]  /*2dd70*/  ISETP.NE.U32.AND P0, PT, RZ, UR4, PT ;  /* 0x00000004ff007c0c */ /* 0x000fe4000bf05070 */
[----:B------:R1:W-:Y:S02]  /*2dd80*/  STL [R1+0x24], R8 ;  /* 0x0000240801007387 */ /* 0x0003e40000100800 */
[----:B------:R-:W-:-:S13]  /*2dd90*/  ISETP.NE.AND.EX P0, PT, RZ, UR5, PT, P0 ;  /* 0x00000005ff007c0c */ /* 0x000fda000bf05300 */
[----:B-1----:R-:W-:Y:S05]  /*2dda0*/  @!P0 BRA `(.L_x_1540) ;  /* 0x0000000000148947 */ /* 0x002fea0003800000 */
[----:B------:R-:W1:Y:S01]  /*2ddb0*/  LDC.64 R4, c[0x0][0xa20] ;  /* 0x00028800ff047b82 */ /* 0x000e620000000a00 */
[----:B------:R-:W-:Y:S01]  /*2ddc0*/  ULDC.64 UR4, c[0x0][0x208] ;  /* 0x0000820000047ab9 */ /* 0x000fe20000000a00 */
[----:B-1----:R-:W-:-:S05]  /*2ddd0*/  IMAD.WIDE R4, R19, 0x4, R4 ;  /* 0x0000000413047825 */ /* 0x002fca00078e0204 */
[----:B------:R1:W5:Y:S01]  /*2dde0*/  LDG.E R7, desc[UR4][R4.64] ;  /* 0x0000000404077981 */ /* 0x000362000c1e1900 */
[----:B------:R-:W-:Y:S05]  /*2ddf0*/  BRA `(.L_x_1541) ;  /* 0x0000000000147947 */ /* 0x000fea0003800000 */
.L_x_1540:
[----:B------:R-:W-:Y:S05]  /*2de00*/  @!P1 BRA `(.L_x_1541) ;  /* 0x0000000000109947 */ /* 0x000fea0003800000 */
[----:B------:R-:W-:Y:S02]  /*2de10*/  ULDC.64 UR4, c[0x0][0x208] ;  /* 0x0000820000047ab9 */ /* 0x000fe40000000a00 */
[----:B------:R-:W2:Y:S04]  /*2de20*/  LDG.E R7, desc[UR4][R4.64] ;  /* 0x0000000404077981 */ /* 0x000ea8000c1e1900 */
[----:B------:R-:W2:Y:S02]  /*2de30*/  LDG.E R4, desc[UR4][R4.64+0x4] ;  /* 0x0000040404047981 */ /* 0x000ea4000c1e1900 */
[----:B--2---:R-:W-:-:S07]  /*2de40*/  IMAD.IADD R7, R4, 0x1, -R7 ;  /* 0x0000000104077824 */ /* 0x004fce00078e0a07 */
.L_x_1541:
[----:B------:R-:W-:Y:S02]  /*2de50*/  ULDC.64 UR4, c[0x0][0x208] ;  /* 0x0000820000047ab9 */ /* 0x000fe40000000a00 */
[----:B-1----:R-:W2:Y:S04]  /*2de60*/  @P2 LDG.E R4, desc[UR4][R2.64] ;  /* 0x0000000402042981 */ /* 0x002ea8000c1e1900 */
[----:B------:R1:W2:Y:S01]  /*2de70*/  @P2 LDG.E R2, desc[UR4][R2.64+0x4] ;  /* 0x0000040402022981 */ /* 0x0002a2000c1e1900 */
[----:B------:R-:W-:Y:S02]  /*2de80*/  IMAD.SHL.U32 R12, R17, 0x80, RZ ;  /* 0x00000080110c7824 */ /* 0x000fe400078e00ff */
[----:B-----5:R-:W-:Y:S02]  /*2de90*/  IMAD.IADD R9, R7, 0x1, -R6 ;  /* 0x0000000107097824 */ /* 0x020fe400078e0a06 */
[----:B------:R-:W-:Y:S01]  /*2dea0*/  VIADD R6, R12, 0x7f ;  /* 0x0000007f0c067836 */ /* 0x000fe20000000000 */
[----:B------:R3:W-:Y:S01]  /*2deb0*/  STL [R1+0x28], R12 ;  /* 0x0000280c01007387 */ /* 0x0007e20000100800 */
[----:B-1----:R-:W1:Y:S02]  /*2dec0*/  LDC R3, c[0x0][0x448] ;  /* 0x00011200ff037b82 */ /* 0x002e640000000800 */
[----:B-1----:R-:W-:-:S13]  /*2ded0*/  ISETP.NE.AND P1, PT, R3, 0x1, PT ;  /* 0x000000010300780c */ /* 0x002fda0003f25270 */
[----:B------:R-:W1:Y:S08]  /*2dee0*/  @P1 LDC R3, c[0x0][0x44c] ;  /* 0x00011300ff031b82 */ /* 0x000e700000000800 */
[----:B------:R-:W4:Y:S01]  /*2def0*/  @P1 LDC R5, c[0x0][0x450] ;  /* 0x00011400ff051b82 */ /* 0x000f220000000800 */
[----:B--2---:R-:W-:Y:S02]  /*2df00*/  @P2 IMAD.IADD R10, R2, 0x1, -R4 ;  /* 0x00000001020a2824 */ /* 0x004fe400078e0a04 */
[----:B-1----:R-:W-:-:S04]  /*2df10*/  @P1 IMAD.HI.U32 R2, R6, R3, RZ ;  /* 0x0000000306021227 */ /* 0x002fc800078e00ff */
[----:B------:R-:W-:Y:S01]  /*2df20*/  IMAD.IADD R7, R9, 0x1, R10 ;  /* 0x0000000109077824 */ /* 0x000fe200078e020a */
[----:B----4-:R-:W-:Y:S01]  /*2df30*/  @P1 SHF.R.U32.HI R6, RZ, R5, R2 ;  /* 0x00000005ff061219 */ /* 0x010fe20000011602 */
[----:B------:R-:W-:Y:S02]  /*2df40*/  IMAD.MOV.U32 R2, RZ, RZ, RZ ;  /* 0x000000ffff027224 */ /* 0x000fe400078e00ff */
[C---:B------:R-:W-:Y:S01]  /*2df50*/  VIADD R3, R7.reuse, 0xdf ;  /* 0x000000df07037836 */ /* 0x040fe20000000000 */
[----:B------:R-:W-:-:S03]  /*2df60*/  IADD3 R17, R7, 0x1, -R11 ;  /* 0x0000000107117810 */ /* 0x000fc60007ffe80b */
[----:B------:R-:W-:-:S04]  /*2df70*/  IMAD.HI R2, R3, -0x6db6db6d, R2 ;  /* 0x9249249303027827 */ /* 0x000fc800078e0202 */
[----:B------:R-:W-:Y:S01]  /*2df80*/  IMAD.IADD R6, R17, 0x1, R6 ;  /* 0x0000000111067824 */ /* 0x000fe200078e0206 */
[----:B------:R-:W-:-:S04]  /*2df90*/  SHF.R.U32.HI R21, RZ, 0x1f, R2 ;  /* 0x0000001fff157819 */ /* 0x000fc80000011602 */
[----:B------:R-:W-:Y:S02]  /*2dfa0*/  LEA.HI.SX32 R21, R2, R21, 0x19 ;  /* 0x0000001502157211 */ /* 0x000fe400078fcaff */
[----:B------:R-:W1:Y:S02]  /*2dfb0*/  LDC.64 R2, c[0x0][0x9e0] ;  /* 0x00027800ff027b82 */ /* 0x000e640000000a00 */
[----:B-1----:R-:W-:Y:S01]  /*2dfc0*/  ISETP.GE.AND P3, PT, R3, 0x1, PT ;  /* 0x000000010300780c */ /* 0x002fe20003f66270 */
[----:B------:R-:W-:-:S12]  /*2dfd0*/  IMAD.IADD R8, R6, 0x1, R2 ;  /* 0x0000000106087824 */ /* 0x000fd800078e0202 */
[----:B---3--:R-:W-:Y:S05]  /*2dfe0*/  @!P3 BRA `(.L_x_1542) ;  /* 0x000000000048b947 */ /* 0x008fea0003800000 */
[C---:B------:R-:W-:Y:S01]  /*2dff0*/  ISETP.GT.AND P0, PT, R6.reuse, RZ, PT ;  /* 0x000000ff0600720c */ /* 0x040fe20003f04270 */
[----:B------:R-:W-:Y:S01]  /*2e000*/  BSSY B0, `(.L_x_1543) ;  /* 0x000000e000007945 */ /* 0x000fe20003800000 */
[----:B------:R-:W-:-:S11]  /*2e010*/  VIADD R2, R6, 0xffffffff ;  /* 0xffffffff06027836 */ /* 0x000fd60000000000 */
[----:B------:R-:W-:Y:S05]  /*2e020*/  @P0 BRA `(.L_x_1544) ;  /* 0x00000000001c0947 */ /* 0x000fea0003800000 */
[----:B------:R-:W-:Y:S01]  /*2e030*/  ISETP.NE.AND P0, PT, R3, 0x1, PT ;  /* 0x000000010300780c */ /* 0x000fe20003f05270 */
[----:B------:R-:W-:-:S12]  /*2e040*/  IMAD.MOV R2, RZ, RZ, -R6 ;  /* 0x000000ffff027224 */ /* 0x000fd800078e0a06 */
[----:B------:R-:W1:Y:S02]  /*2e050*/  @P0 LDC.64 R4, c[0x0][0x9e8] ;  /* 0x00027a00ff040b82 */ /* 0x000e640000000a00 */
[----:B-1----:R-:W-:-:S05]  /*2e060*/  @P0 IMAD.HI.U32 R4, R2, R4, RZ ;  /* 0x0000000402040227 */ /* 0x002fca00078e00ff */
[----:B------:R-:W-:-:S04]  /*2e070*/  @P0 SHF.R.U32.HI R2, RZ, R5, R4 ;  /* 0x00000005ff020219 */ /* 0x000fc80000011604 */
[----:B------:R-:W-:Y:S01]  /*2e080*/  LOP3.LUT R2, RZ, R2, RZ, 0x33, !PT ;  /* 0x00000002ff027212 */ /* 0x000fe200078e33ff */
[----:B------:R-:W-:Y:S06]  /*2e090*/  BRA `(.L_x_1545) ;  /* 0x0000000000107947 */ /* 0x000fec0003800000 */
.L_x_1544:
[----:B------:R-:W-:-:S13]  /*2e0a0*/  ISETP.NE.AND P0, PT, R3, 0x1, PT ;  /* 0x000000010300780c */ /* 0x000fda0003f05270 */
[----:B------:R-:W1:Y:S02]  /*2e0b0*/  @P0 LDC.64 R4, c[0x0][0x9e8] ;  /* 0x00027a00ff040b82 */ /* 0x000e640000000a00 */
[----:B-1----:R-:W-:-:S05]  /*2e0c0*/  @P0 IMAD.HI.U32 R4, R2, R4, RZ ;  /* 0x0000000402040227 */ /* 0x002fca00078e00ff */
[----:B------:R-:W-:-:S07]  /*2e0d0*/  @P0 SHF.R.U32.HI R2, RZ, R5, R4 ;  /* 0x00000005ff020219 */ /* 0x000fce0000011604 */
.L_x_1545:
[----:B------:R-:W-:Y:S05]  /*2e0e0*/  BSYNC B0 ;  /* 0x0000000000007941 */ /* 0x000fea0003800000 */
.L_x_1543:
[----:B------:R-:W-:-:S05]  /*2e0f0*/  IMAD R2, R2, R3, R3 ;  /* 0x0000000302027224 */ /* 0x000fca00078e0203 */
[----:B------:R-:W-:-:S07]  /*2e100*/  VIMNMX R8, R8, R2, PT ;  /* 0x0000000208087248 */ /* 0x000fce0003fe0100 */
.L_x_1542:
[----:B------:R-:W1:Y:S01]  /*2e110*/  @P1 LDC R4, c[0x0][0x44c] ;  /* 0x00011300ff041b82 */ /* 0x000e620000000800 */
[----:B------:R-:W-:Y:S01]  /*2e120*/  IMAD.MOV.U32 R2, RZ, RZ, R12 ;  /* 0x000000ffff027224 */ /* 0x000fe200078e000c */
[----:B------:R-:W-:Y:S01]  /*2e130*/  ULDC UR4, c[0x0][0x9dc] ;  /* 0x0002770000047ab9 */ /* 0x000fe20000000800 */
[----:B------:R-:W-:-:S05]  /*2e140*/  IMAD.IADD R20, R7, 0x1, -R11 ;  /* 0x0000000107147824 */ /* 0x000fca00078e0a0b */
[----:B------:R-:W2:Y:S01]  /*2e150*/  @P1 LDC R5, c[0x0][0x450] ;  /* 0x00011400ff051b82 */ /* 0x000ea20000000800 */
[----:B-1----:R-:W-:-:S05]  /*2e160*/  @P1 IMAD.HI.U32 R4, R12, R4, RZ ;  /* 0x000000040c041227 */ /* 0x002fca00078e00ff */
[----:B--2---:R-:W-:-:S05]  /*2e170*/  @P1 SHF.R.U32.HI R2, RZ, R5, R4 ;  /* 0x00000005ff021219 */ /* 0x004fca0000011604 */
        /* <DEDUP_REMOVED lines=8> */
[----:B------:R-:W1:Y:S02]  /*2e200*/  @P0 LDC.64 R4, c[0x0][0x9e8] ;  /* 0x00027a00ff040b82 */ /* 0x000e640000000a00 */
[----:B-1----:R-:W-:-:S05]  /*2e210*/  @P0 IMAD.HI.U32 R4, R2, R4, RZ ;  /* 0x0000000402040227 */ /* 0x002fca00078e00ff */
[----:B------:R-:W-:-:S04]  /*2e220*/  @P0 SHF.R.U32.HI R2, RZ, R5, R4 ;  /* 0x00000005ff020219 */ /* 0x000fc80000011604 */
[----:B------:R-:W-:Y:S01]  /*2e230*/  LOP3.LUT R2, RZ, R2, RZ, 0x33, !PT ;  /* 0x00000002ff027212 */ /* 0x000fe200078e33ff */
[----:B------:R-:W-:Y:S06]  /*2e240*/  BRA `(.L_x_1549) ;  /* 0x0000000000107947 */ /* 0x000fec0003800000 */
.L_x_1548:
[----:B------:R-:W-:-:S13]  /*2e250*/  ISETP.NE.AND P0, PT, R3, 0x1, PT ;  /* 0x000000010300780c */ /* 0x000fda0003f05270 */
[----:B------:R-:W1:Y:S02]  /*2e260*/  @P0 LDC.64 R4, c[0x0][0x9e8] ;  /* 0x00027a00ff040b82 */ /* 0x000e640000000a00 */
[----:B-1----:R-:W-:-:S05]  /*2e270*/  @P0 IMAD.HI.U32 R4, R2, R4, RZ ;  /* 0x0000000402040227 */ /* 0x002fca00078e00ff */
[----:B------:R-:W-:-:S07]  /*2e280*/  @P0 SHF.R.U32.HI R2, RZ, R5, R4 ;  /* 0x00000005ff020219 */ /* 0x000fce0000011604 */
.L_x_1549:
[----:B------:R-:W-:Y:S05]  /*2e290*/  BSYNC B0 ;  /* 0x0000000000007941 */ /* 0x000fea0003800000 */
.L_x_1547:
[----:B------:R-:W-:-:S05]  /*2e2a0*/  IMAD R2, R2, R3, RZ ;  /* 0x0000000302027224 */ /* 0x000fca00078e02ff */
[----:B------:R-:W-:-:S07]  /*2e2b0*/  VIMNMX R6, R6, R2, !PT ;  /* 0x0000000206067248 */ /* 0x000fce0007fe0100 */
.L_x_1546:
[----:B------:R-:W-:Y:S01]  /*2e2c0*/  VIADD R3, R8, 0xdf ;  /* 0x000000df08037836 */ /* 0x000fe20000000000 */
[----:B------:R-:W-:Y:S01]  /*2e2d0*/  BSSY B0, `(.L_x_1550) ;  /* 0x00000f4000007945 */ /* 0x000fe20003800000 */
[----:B------:R-:W-:Y:S02]  /*2e2e0*/  IMAD.MOV.U32 R2, RZ, RZ, RZ ;  /* 0x000000ffff027224 */ /* 0x000fe400078e00ff */
[----:B------:R-:W-:Y:S02]  /*2e2f0*/  IMAD.MOV.U32 R4, RZ, RZ, RZ ;  /* 0x000000ffff047224 */ /* 0x000fe400078e00ff */
[----:B------:R-:W-:-:S04]  /*2e300*/  IMAD.HI R2, R3, -0x6db6db6d, R2 ;  /* 0x9249249303027827 */ /* 0x000fc800078e0202 */
[----:B------:R-:W-:Y:S01]  /*2e310*/  IMAD.MOV.U32 R5, RZ, RZ, R6 ;  /* 0x000000ffff057224 */ /* 0x000fe200078e0006 */
[----:B------:R-:W-:Y:S01]  /*2e320*/  SHF.R.U32.HI R3, RZ, 0x1f, R2 ;  /* 0x0000001fff037819 */ /* 0x000fe20000011602 */
[----:B------:R-:W-:-:S03]  /*2e330*/  IMAD.HI R6, R6, -0x6db6db6d, R4 ;  /* 0x9249249306067827 */ /* 0x000fc600078e0204 */
[----:B------:R-:W-:Y:S02]  /*2e340*/  LEA.HI.SX32 R3, R2, R3, 0x19 ;  /* 0x0000000302037211 */ /* 0x000fe400078fcaff */
[----:B------:R-:W-:Y:S02]  /*2e350*/  SHF.R.U32.HI R2, RZ, 0x1f, R6 ;  /* 0x0000001fff027819 */ /* 0x000fe40000011606 */
[----:B------:R-:W-:Y:S02]  /*2e360*/  VIMNMX R4, R21, R3, PT ;  /* 0x0000000315047248 */ /* 0x000fe40003fe0100 */
[----:B------:R-:W-:-:S03]  /*2e370*/  LEA.HI.SX32 R6, R6, R2, 0x19 ;  /* 0x0000000206067211 */ /* 0x000fc600078fcaff */
[----:B------:R-:W-:Y:S01]  /*2e380*/  IMAD R4, R4, 0xe0, -R9 ;  /* 0x000000e004047824 */ /* 0x000fe200078e0a09 */
[----:B------:R-:W-:-:S04]  /*2e390*/  VIMNMX R6, RZ, R6, !PT ;  /* 0x00000006ff067248 */ /* 0x000fc80007fe0100 */
[----:B------:R-:W-:Y:S01]  /*2e3a0*/  VIMNMX R4, R4, R10, PT ;  /* 0x0000000a04047248 */ /* 0x000fe20003fe0100 */
[----:B------:R-:W-:-:S05]  /*2e3b0*/  IMAD R2, R6, 0xe0, -R9 ;  /* 0x000000e006027824 */ /* 0x000fca00078e0a09 */
[----:B------:R-:W-:-:S04]  /*2e3c0*/  VIMNMX R2, RZ, R2, !PT ;  /* 0x00000002ff027248 */ /* 0x000fc80007fe0100 */
[----:B------:R-:W-:Y:S02]  /*2e3d0*/  ISETP.GT.AND P0, PT, R4, R2, PT ;  /* 0x000000020400720c */ /* 0x000fe40003f04270 */
[----:B------:R-:W-:-:S05]  /*2e3e0*/  SHF.R.U32.HI R2, RZ, 0x5, R2 ;  /* 0x00000005ff027819 */ /* 0x000fca0000011602 */
[----:B------:R-:W-:-:S04]  /*2e3f0*/  IMAD.WIDE.U32 R2, R2, 0x24924925, RZ ;  /* 0x2492492502027825 */ /* 0x000fc800078e00ff */
[----:B------:R-:W-:Y:S02]  /*2e400*/  IMAD.MOV.U32 R8, RZ, RZ, R3 ;  /* 0x000000ffff087224 */ /* 0x000fe400078e0003 */
        /* <DEDUP_REMOVED lines=11> */
[----:B------:R-:W1:Y:S02]  /*2e4c0*/  S2R R4, SR_TID.X ;  /* 0x0000000000047919 */ /* 0x000e640000002100 */
[----:B-1----:R-:W-:-:S04]  /*2e4d0*/  SHF.R.U32.HI R4, RZ, 0x5, R4 ;  /* 0x00000005ff047819 */ /* 0x002fc80000011604 */
[----:B------:R-:W-:-:S05]  /*2e4e0*/  LOP3.LUT R4, R4, 0x3, RZ, 0xc0, !PT ;  /* 0x0000000304047812 */ /* 0x000fca00078ec0ff */
[----:B------:R1:W2:Y:S02]  /*2e4f0*/  SHFL.IDX PT, R14, R4, RZ, 0x1f ;  /* 0x00001fff040e7589 */ /* 0x0002a400000e0000 */
.L_x_1752:
[----:B--2---:R-:W-:Y:S02]  /*2e500*/  ISETP.NE.AND P0, PT, R14, RZ, PT ;  /* 0x000000ff0e00720c */ /* 0x004fe40003f05270 */
[----:B------:R-:W-:-:S11]  /*2e510*/  PLOP3.LUT P6, PT, PT, PT, PT, 0x8, 0x0 ;  /* 0x000000000000781c */ /* 0x000fd60003fce170 */
[----:B------:R-:W-:Y:S05]  /*2e520*/  @P0 BRA `(.L_x_1553) ;  /* 0x00000000000c0947 */ /* 0x000fea0003800000 */
[----:B------:R-:W-:-:S03]  /*2e530*/  UMOV UR4, 0xffffffff ;  /* 0xffffffff00047882 */ /* 0x000fc60000000000 */
[----:B------:R-:W-:Y:S05]  /*2e540*/  BRA.DIV UR4, `(.L_x_1554) ;  /* 0x0000007a04547947 */ /* 0x000fea000b800000 */
[----:B------:R-:W-:-:S13]  /*2e550*/  ELECT P6, URZ, PT ;  /* 0x00000000003f782f */ /* 0x000fda00038c0000 */
.L_x_1553:
[----:B-1----:R-:W2:Y:S04]  /*2e560*/  LDL R4, [R1+0x54] ;  /* 0x0000540001047983 */ /* 0x002ea80000100800 */
[----:B------:R-:W3:Y:S01]  /*2e570*/  LDL R6, [R1+0x4] ;  /* 0x0000040001067983 */ /* 0x000ee20000100800 */
[----:B------:R-:W-:Y:S01]  /*2e580*/  BSSY B1, `(.L_x_1555) ;  /* 0x0000008000017945 */ /* 0x000fe20003800000 */
[----:B--2---:R-:W-:-:S05]  /*2e590*/  VIADD R4, R4, 0x1 ;  /* 0x0000000104047836 */ /* 0x004fca0000000000 */
[----:B------:R-:W-:-:S04]  /*2e5a0*/  LEA.HI R5, R4, R4, RZ, 0x1 ;  /* 0x0000000404057211 */ /* 0x000fc800078f08ff */
[----:B------:R-:W-:-:S05]  /*2e5b0*/  LOP3.LUT R5, R5, 0xfffffffe, RZ, 0xc0, !PT ;  /* 0xfffffffe05057812 */ /* 0x000fca00078ec0ff */
[----:B------:R-:W-:-:S05]  /*2e5c0*/  IMAD.IADD R4, R4, 0x1, -R5 ;  /* 0x0000000104047824 */ /* 0x000fca00078e0a05 */
[----:B------:R-:W-:-:S04]  /*2e5d0*/  SHF.L.U32 R4, R4, 0x1f, RZ ;  /* 0x0000001f04047819 */ /* 0x000fc800000006ff */
[----:B---3--:R-:W1:Y:S02]  /*2e5e0*/  SYNCS.PHASECHK.TRANS64.TRYWAIT P0, [R6+URZ+0x2e820], R4 ;  /* 0x02e82004060075a7 */ /* 0x008e64000800017f */
[----:B-1----:R-:W-:Y:S05]  /*2e5f0*/  @!P0 BRA `(.L_x_1556) ;  /* 0x0000007800488947 */ /* 0x002fea0003800000 */
.L_x_1755:
[----:B------:R-:W-:Y:S05]  /*2e600*/  BSYNC B1 ;  /* 0x0000000000017941 */ /* 0x000fea0003800000 */
.L_x_1555:
[----:B------:R-:W-:Y:S04]  /*2e610*/  BSSY B1, `(.L_x_1557) ;  /* 0x0000053000017945 */ /* 0x000fe80003800000 */
[----:B------:R-:W-:Y:S05]  /*2e620*/  @!P6 BRA `(.L_x_1558) ;  /* 0x000000040044e947 */ /* 0x000fea0003800000 */
[----:B------:R-:W2:Y:S04]  /*2e630*/  LDL R6, [R1+0x4] ;  /* 0x0000040001067983 */ /* 0x000ea80000100800 */
[----:B------:R-:W3:Y:S01]  /*2e640*/  LDL R7, [R1+0xc] ;  /* 0x00000c0001077983 */ /* 0x000ee20000100800 */
[----:B-1----:R-:W1:Y:S01]  /*2e650*/  S2R R5, SR_TID.X ;  /* 0x0000000000057919 */ /* 0x002e620000002100 */
[----:B--2---:R-:W-:Y:S02]  /*2e660*/  IMAD.MOV.U32 R9, RZ, RZ, R6 ;  /* 0x000000ffff097224 */ /* 0x004fe400078e0006 */
[----:B------:R-:W2:Y:S02]  /*2e670*/  LDL R6, [R1+0x14] ;  /* 0x0000140001067983 */ /* 0x000ea40000100800 */
[----:B---3--:R-:W-:Y:S01]  /*2e680*/  IMAD R4, R7, 0x8, R9 ;  /* 0x0000000807047824 */ /* 0x008fe200078e0209 */
[----:B-1----:R-:W-:Y:S01]  /*2e690*/  LOP3.LUT R5, R5, 0x7f, RZ, 0xc0, !PT ;  /* 0x0000007f05057812 */ /* 0x002fe200078ec0ff */
[----:B------:R-:W-:Y:S03]  /*2e6a0*/  BSSY B2, `(.L_x_1559) ;  /* 0x0000005000027945 */ /* 0x000fe60003800000 */
[----:B------:R-:W-:-:S02]  /*2e6b0*/  ISETP.NE.AND P1, PT, R5, RZ, PT ;  /* 0x000000ff0500720c */ /* 0x000fc40003f25270 */
[----:B--2---:R-:W-:-:S04]  /*2e6c0*/  SHF.L.U32 R9, R6, 0x1f, RZ ;  /* 0x0000001f06097819 */ /* 0x004fc800000006ff */
[----:B------:R-:W1:Y:S02]  /*2e6d0*/  SYNCS.PHASECHK.TRANS64.TRYWAIT P0, [R4+URZ+0x2e8a0], R9 ;  /* 0x02e8a009040075a7 */ /* 0x000e64000800017f */
[----:B-1----:R-:W-:Y:S05]  /*2e6e0*/  @!P0 BRA `(.L_x_1560) ;  /* 0x0000007800248947 */ /* 0x002fea0003800000 */
.L_x_1756:
[----:B------:R-:W-:Y:S05]  /*2e6f0*/  BSYNC B2 ;  /* 0x0000000000027941 */ /* 0x000fea0003800000 */
.L_x_1559:
        /* <DEDUP_REMOVED lines=9> */
.L_x_1562:
[----:B------:R-:W-:Y:S05]  /*2e790*/  BSYNC B2 ;  /* 0x0000000000027941 */ /* 0x000fea0003800000 */
.L_x_1561:
[----:B------:R-:W2:Y:S04]  /*2e7a0*/  LDL R7, [R1+0x4] ;  /* 0x0000040001077983 */ /* 0x000ea80000100800 */
[----:B------:R-:W2:Y:S01]  /*2e7b0*/  LDL R6, [R1+0xc] ;  /* 0x00000c0001067983 */ /* 0x000ea20000100800 */
[----:B0-----:R-:W-:Y:S01]  /*2e7c0*/  IMAD.MOV.U32 R11, RZ, RZ, RZ ;  /* 0x000000ffff0b7224 */ /* 0x001fe200078e00ff */
        /* <DEDUP_REMOVED lines=11> */
.L_x_1563:
        /* <DEDUP_REMOVED lines=9> */
[----:B0-----:R-:W-:Y:S05]  /*2e910*/  @P0 BRA.U.ANY `(.L_x_1563) ;  /* 0xfffffffd00d80947 */ /* 0x001fea000393ffff */
[----:B------:R-:W0:Y:S01]  /*2e920*/  SYNCS.PHASECHK.TRANS64.TRYWAIT P0, [R4+URZ+0x2e8c0], R9 ;  /* 0x02e8c009040075a7 */ /* 0x000e22000800017f */
[----:B------:R-:W-:Y:S04]  /*2e930*/  BSSY B2, `(.L_x_1564) ;  /* 0x0000002000027945 */ /* 0x000fe80003800000 */
[----:B0-----:R-:W-:Y:S05]  /*2e940*/  @!P0 BRA `(.L_x_1565) ;  /* 0x0000007400a08947 */ /* 0x001fea0003800000 */
.L_x_1757:
[----:B------:R-:W-:Y:S05]  /*2e950*/  BSYNC B2 ;  /* 0x0000000000027941 */ /* 0x000fea0003800000 */
.L_x_1564:
        /* <DEDUP_REMOVED lines=9> */
[----:B---3--:R-:W-:Y:S05]  /*2e9f0*/  @!P0 BRA `(.L_x_1567) ;  /* 0x0000000000048947 */ /* 0x008fea0003800000 */
[----:B------:R-:W-:Y:S01]  /*2ea00*/  BPT.TRAP 0x1 ;  /* 0x000000040000795c */ /* 0x000fe20000300000 */
.L_x_1567:
[----:B------:R-:W-:Y:S05]  /*2ea10*/  BSYNC B2 ;  /* 0x0000000000027941 */ /* 0x000fea0003800000 */
.L_x_1566:
[----:B------:R-:W-:Y:S01]  /*2ea20*/  R2UR UR10, R11 ;  /* 0x000000000b0a72ca */ /* 0x000fe200000e0000 */
[----:B------:R-:W-:Y:S01]  /*2ea30*/  UIADD3 UR4, UP0, UR36, 0x670, URZ ;  /* 0x0000067024047890 */ /* 0x000fe2000ff1e03f */
[----:B------:R-:W-:Y:S01]  /*2ea40*/  R2UR UR7, R7 ;  /* 0x00000000070772ca */ /* 0x000fe200000e0000 */
[----:B01----:R-:W-:Y:S01]  /*2ea50*/  VIADD R4, R4, 0x2e8b0 ;  /* 0x0002e8b004047836 */ /* 0x003fe20000000000 */
[----:B------:R-:W-:Y:S01]  /*2ea60*/  R2UR UR6, R6 ;  /* 0x00000000060672ca */ /* 0x000fe200000e0000 */
[----:B------:R-:W-:Y:S01]  /*2ea70*/  VIADD R6, R10, 0xe400 ;  /* 0x0000e4000a067836 */ /* 0x000fe20000000000 */
[----:B------:R-:W-:Y:S01]  /*2ea80*/  PLOP3.LUT P0, PT, PT, PT, PT, 0x80, 0x0 ;  /* 0x000000000000781c */ /* 0x000fe20003f0f070 */
[----:B------:R-:W-:-:S12]  /*2ea90*/  UIADD3.X UR5, URZ, UR37, URZ, UP0, !UPT ;  /* 0x000000253f057290 */ /* 0x000fd800087fe43f */
.L_x_1568:
        /* <DEDUP_REMOVED lines=9> */
[----:B--2---:R-:W-:Y:S05]  /*2eb30*/  @P0 BRA.U.ANY `(.L_x_1568) ;  /* 0xfffffffd00d80947 */ /* 0x004fea000393ffff */
.L_x_1558:
[----:B------:R-:W-:Y:S05]  /*2eb40*/  BSYNC B1 ;  /* 0x0000000000017941 */ /* 0x000fea0003800000 */
.L_x_1557:
[----:B------:R-:W2:Y:S04]  /*2eb50*/  LDL.LU R9, [R1+0xc] ;  /* 0x00000c0001097983 */ /* 0x000ea80000300800 */
[----:B------:R-:W3:Y:S01]  /*2eb60*/  LDL.LU R7, [R1+0x14] ;  /* 0x0000140001077983 */ /* 0x000ee20000300800 */
[----:B-1----:R-:W-:Y:S01]  /*2eb70*/  VIADD R4, R8, 0xfffffffe ;  /* 0xfffffffe08047836 */ /* 0x002fe20000000000 */
        /* <DEDUP_REMOVED lines=10> */
.L_x_1581:
[----:B------:R-:W-:Y:S05]  /*2ec20*/  YIELD ;  /* 0x0000000000007946 */ /* 0x000fea0003800000 */
[----:B------:R-:W-:Y:S04]  /*2ec30*/  BSSY B1, `(.L_x_1569) ;  /* 0x0000051000017945 */ /* 0x000fe80003800000 */
[----:B--2---:R-:W-:Y:S05]  /*2ec40*/  @!P6 BRA `(.L_x_1570) ;  /* 0x00000004003ce947 */ /* 0x004fea0003800000 */
[----:B------:R-:W2:Y:S04]  /*2ec50*/  LDL R8, [R1+0x4] ;  /* 0x0000040001087983 */ /* 0x000ea80000100800 */
[----:B-1----:R-:W2:Y:S04]  /*2ec60*/  LDL R5, [R1+0xc] ;  /* 0x00000c0001057983 */ /* 0x002ea80000100800 */
[----:B------:R-:W3:Y:S01]  /*2ec70*/  LDL R6, [R1+0x14] ;  /* 0x0000140001067983 */ /* 0x000ee20000100800 */
[----:B------:R-:W1:Y:S01]  /*2ec80*/  S2R R7, SR_TID.X ;  /* 0x0000000000077919 */ /* 0x000e620000002100 */
[----:B------:R-:W-:Y:S01]  /*2ec90*/  BSSY B2, `(.L_x_1571) ;  /* 0x0000007000027945 */ /* 0x000fe20003800000 */
[----:B-1----:R-:W-:-:S04]  /*2eca0*/  LOP3.LUT R7, R7, 0x7f, RZ, 0xc0, !PT ;  /* 0x0000007f07077812 */ /* 0x002fc800078ec0ff */
[----:B------:R-:W-:Y:S01]  /*2ecb0*/  ISETP.NE.AND P2, PT, R7, RZ, PT ;  /* 0x000000ff0700720c */ /* 0x000fe20003f45270 */
[----:B--2---:R-:W-:Y:S01]  /*2ecc0*/  IMAD R5, R5, 0x8, R8 ;  /* 0x0000000805057824 */ /* 0x004fe200078e0208 */
[----:B---3--:R-:W-:-:S04]  /*2ecd0*/  SHF.L.U32 R6, R6, 0x1f, RZ ;  /* 0x0000001f06067819 */ /* 0x008fc800000006ff */
[----:B------:R-:W1:Y:S02]  /*2ece0*/  SYNCS.PHASECHK.TRANS64.TRYWAIT P1, [R5+URZ+0x2e8a0], R6 ;  /* 0x02e8a006050075a7 */ /* 0x000e64000802017f */
[----:B-1----:R-:W-:Y:S05]  /*2ecf0*/  @!P1 BRA `(.L_x_1572) ;  /* 0x0000007000c89947 */ /* 0x002fea0003800000 */
.L_x_1758:
[----:B------:R-:W-:Y:S05]  /*2ed00*/  BSYNC B2 ;  /* 0x0000000000027941 */ /* 0x000fea0003800000 */
.L_x_1571:
        /* <DEDUP_REMOVED lines=9> */
.L_x_1574:
[----:B------:R-:W-:Y:S05]  /*2eda0*/  BSYNC B2 ;  /* 0x0000000000027941 */ /* 0x000fea0003800000 */
.L_x_1573:
[----:B------:R-:W2:Y:S04]  /*2edb0*/  LDL R8, [R1+0x4] ;  /* 0x0000040001087983 */ /* 0x000ea80000100800 */
[----:B------:R-:W2:Y:S01]  /*2edc0*/  LDL R7, [R1+0xc] ;  /* 0x00000c0001077983 */ /* 0x000ea20000100800 */
[----:B0-----:R-:W-:Y:S01]  /*2edd0*/  IMAD.MOV.U32 R11, RZ, RZ, RZ ;  /* 0x000000ffff0b7224 */ /* 0x001fe200078e00ff */
        /* <DEDUP_REMOVED lines=10> */
.L_x_1575:
        /* <DEDUP_REMOVED lines=13> */
.L_x_1759:
[----:B------:R-:W-:Y:S05]  /*2ef50*/  BSYNC B2 ;  /* 0x0000000000027941 */ /* 0x000fea0003800000 */
.L_x_1576:
        /* <DEDUP_REMOVED lines=11> */
.L_x_1579:
[----:B------:R-:W-:Y:S05]  /*2f010*/  BSYNC B2 ;  /* 0x0000000000027941 */ /* 0x000fea0003800000 */
.L_x_1578:
        /* <DEDUP_REMOVED lines=8> */
.L_x_1580:
        /* <DEDUP_REMOVED lines=10> */
.L_x_1570:
[----:B------:R-:W-:Y:S05]  /*2f140*/  BSYNC B1 ;  /* 0x0000000000017941 */ /* 0x000fea0003800000 */
.L_x_1569:
[----:B------:R-:W1:Y:S04]  /*2f150*/  LDL.LU R6, [R1+0xc] ;  /* 0x00000c0001067983 */ /* 0x000e680000300800 */
[----:B------:R-:W2:Y:S01]  /*2f160*/  LDL.LU R9, [R1+0x14] ;  /* 0x0000140001097983 */ /* 0x000ea20000300800 */
[C---:B------:R-:W-:Y:S01]  /*2f170*/  ISETP.GT.AND P2, PT, R4.reuse, R3, PT ;  /* 0x000000030400720c */ /* 0x040fe20003f44270 */
[----:B------:R-:W-:Y:S02]  /*2f180*/  VIADD R4, R4, 0xffffffff ;  /* 0xffffffff04047836 */ /* 0x000fe40000000000 */
[----:B-1----:R-:W-:-:S05]  /*2f190*/  VIADD R5, R6, 0x1 ;  /* 0x0000000106057836 */ /* 0x002fca0000000000 */
[----:B------:R-:W-:-:S04]  /*2f1a0*/  ISETP.NE.AND P1, PT, R5, 0x2, PT ;  /* 0x000000020500780c */ /* 0x000fc80003f25270 */
[----:B------:R-:W-:Y:S02]  /*2f1b0*/  SEL R6, RZ, 0x1, P1 ;  /* 0x00000001ff067807 */ /* 0x000fe40000800000 */
[----:B------:R-:W-:Y:S02]  /*2f1c0*/  SEL R5, R5, RZ, P1 ;  /* 0x000000ff05057207 */ /* 0x000fe40000800000 */
[----:B--2---:R-:W-:-:S05]  /*2f1d0*/  LOP3.LUT R9, R9, R6, RZ, 0x3c, !PT ;  /* 0x0000000609097212 */ /* 0x004fca00078e3cff */
[----:B------:R2:W-:Y:S04]  /*2f1e0*/  STL [R1+0x14], R9 ;  /* 0x0000140901007387 */ /* 0x0005e80000100800 */
[----:B------:R2:W-:Y:S01]  /*2f1f0*/  STL [R1+0xc], R5 ;  /* 0x00000c0501007387 */ /* 0x0005e20000100800 */
[----:B------:R-:W-:Y:S05]  /*2f200*/  @P2 BRA `(.L_x_1581) ;  /* 0xfffffff800842947 */ /* 0x000fea000383ffff */
.L_x_1551:
[----:B------:R-:W-:Y:S05]  /*2f210*/  BSYNC B0 ;  /* 0x0000000000007941 */ /* 0x000fea0003800000 */
.L_x_1550:
[----:B-1----:R-:W3:Y:S01]  /*2f220*/  LDL R7, [R1+0x28] ;  /* 0x0000280001077983 */ /* 0x002ee20000100800 */
[----:B------:R-:W1:Y:S01]  /*2f230*/  LDC R0, c[0x0][0x448] ;  /* 0x00011200ff007b82 */ /* 0x000e620000000800 */
[----:B------:R-:W-:Y:S07]  /*2f240*/  @!P0 WARPSYNC.ALL ;  /* 0x0000000000008948 */ /* 0x000fee0003800000 */
[----:B------:R-:W-:Y:S01]  /*2f250*/  @!P0 BAR.SYNC.DEFER_BLOCKING 0xc, 0x180 ;  /* 0x0306000000008b1d */ /* 0x000fe20000010000 */
[----:B-1----:R-:W-:-:S13]  /*2f260*/  ISETP.NE.AND P1, PT, R0, 0x1, PT ;  /* 0x000000010000780c */ /* 0x002fda0003f25270 */
[----:B------:R-:W1:Y:S08]  /*2f270*/  @P1 LDC R2, c[0x0][0x44c] ;  /* 0x00011300ff021b82 */ /* 0x000e700000000800 */
[----:B------:R-:W4:Y:S01]  /*2f280*/  @P1 LDC R3, c[0x0][0x450] ;  /* 0x00011400ff031b82 */ /* 0x000f220000000800 */
[----:B---3--:R-:W-:-:S04]  /*2f290*/  VIADD R0, R7, 0x7f ;  /* 0x0000007f07007836 */ /* 0x008fc80000000000 */
[----:B-1----:R-:W-:-:S05]  /*2f2a0*/  @P1 IMAD.HI.U32 R2, R0, R2, RZ ;  /* 0x0000000200021227 */ /* 0x002fca00078e00ff */
[----:B----4-:R-:W-:Y:S02]  /*2f2b0*/  @P1 SHF.R.U32.HI R0, RZ, R3, R2 ;  /* 0x00000003ff001219 */ /* 0x010fe40000011602 */
[----:B------:R-:W1:Y:S03]  /*2f2c0*/  LDC.64 R2, c[0x0][0x9e0] ;  /* 0x00027800ff027b82 */ /* 0x000e660000000a00 */
[----:B------:R-:W-:Y:S01]  /*2f2d0*/  IMAD.IADD R0, R17, 0x1, R0 ;  /* 0x0000000111007824 */ /* 0x000fe200078e0200 */
[----:B-1----:R-:W-:-:S03]  /*2f2e0*/  ISETP.GE.AND P2, PT, R3, 0x1, PT ;  /* 0x000000010300780c */ /* 0x002fc60003f46270 */
[----:B------:R-:W-:-:S10]  /*2f2f0*/  IMAD.IADD R2, R0, 0x1, R2 ;  /* 0x0000000100027824 */ /* 0x000fd400078e0202 */
[----:B------:R-:W-:Y:S05]  /*2f300*/  @!P2 BRA `(.L_x_1582) ;  /* 0x000000000048a947 */ /* 0x000fea0003800000 */
[C---:B------:R-:W-:Y:S01]  /*2f310*/  ISETP.GT.AND P0, PT, R0.reuse, RZ, PT ;  /* 0x000000ff0000720c */ /* 0x040fe20003f04270 */
[----:B------:R-:W-:Y:S01]  /*2f320*/  BSSY B0, `(.L_x_1583) ;  /* 0x000000e000007945 */ /* 0x000fe20003800000 */
[----:B------:R-:W-:-:S11]  /*2f330*/  VIADD R6, R0, 0xffffffff ;  /* 0xffffffff00067836 */ /* 0x000fd60000000000 */
[----:B------:R-:W-:Y:S05]  /*2f340*/  @P0 BRA `(.L_x_1584) ;  /* 0x00000000001c0947 */ /* 0x000fea0003800000 */
[----:B------:R-:W-:Y:S01]  /*2f350*/  ISETP.NE.AND P0, PT, R3, 0x1, PT ;  /* 0x000000010300780c */ /* 0x000fe20003f05270 */
[----:B------:R-:W-:-:S12]  /*2f360*/  IMAD.MOV R0, RZ, RZ, -R0 ;  /* 0x000000ffff007224 */ /* 0x000fd800078e0a00 */
[----:B--2---:R-:W1:Y:S02]  /*2f370*/  @P0 LDC.64 R4, c[0x0][0x9e8] ;  /* 0x00027a00ff040b82 */ /* 0x004e640000000a00 */
[----:B-1----:R-:W-:-:S05]  /*2f380*/  @P0 IMAD.HI.U32 R4, R0, R4, RZ ;  /* 0x0000000400040227 */ /* 0x002fca00078e00ff */
[----:B------:R-:W-:-:S04]  /*2f390*/  @P0 SHF.R.U32.HI R0, RZ, R5, R4 ;  /* 0x00000005ff000219 */ /* 0x000fc80000011604 */
[----:B------:R-:W-:Y:S01]  /*2f3a0*/  LOP3.LUT R6, RZ, R0, RZ, 0x33, !PT ;  /* 0x00000000ff067212 */ /* 0x000fe200078e33ff */
[----:B------:R-:W-:Y:S06]  /*2f3b0*/  BRA `(.L_x_1585) ;  /* 0x0000000000107947 */ /* 0x000fec0003800000 */
.L_x_1584:
[----:B------:R-:W-:-:S13]  /*2f3c0*/  ISETP.NE.AND P0, PT, R3, 0x1, PT ;  /* 0x000000010300780c */ /* 0x000fda0003f05270 */
[----:B--2---:R-:W1:Y:S02]  /*2f3d0*/  @P0 LDC.64 R4, c[0x0][0x9e8] ;  /* 0x00027a00ff040b82 */ /* 0x004e640000000a00 */
[----:B-1----:R-:W-:-:S05]  /*2f3e0*/  @P0 IMAD.HI.U32 R4, R6, R4, RZ ;  /* 0x0000000406040227 */ /* 0x002fca00078e00ff */
[----:B------:R-:W-:-:S07]  /*2f3f0*/  @P0 SHF.R.U32.HI R6, RZ, R5, R4 ;  /* 0x00000005ff060219 */ /* 0x000fce0000011604 */
.L_x_1585:
[----:B------:R-:W-:Y:S05]  /*2f400*/  BSYNC B0 ;  /* 0x0000000000007941 */ /* 0x000fea0003800000 */
.L_x_1583:
[----:B------:R-:W-:-:S05]  /*2f410*/  IMAD R6, R6, R3, R3 ;  /* 0x0000000306067224 */ /* 0x000fca00078e0203 */
[----:B------:R-:W-:-:S07]  /*2f420*/  VIMNMX R2, R2, R6, PT ;  /* 0x0000000602027248 */ /* 0x000fce0003fe0100 */
.L_x_1582:
[----:B--2---:R-:W-:Y:S01]  /*2f430*/  VIADD R5, R2, 0xdf ;  /* 0x000000df02057836 */ /* 0x004fe20000000000 */
[----:B------:R-:W-:Y:S01]  /*2f440*/  ULDC UR4, c[0x0][0x9dc] ;  /* 0x0002770000047ab9 */ /* 0x000fe20000000800 */
[----:B------:R-:W-:Y:S01]  /*2f450*/  IMAD.MOV.U32 R4, RZ, RZ, RZ ;  /* 0x000000ffff047224 */ /* 0x000fe200078e00ff */
[----:B------:R-:W1:Y:S03]  /*2f460*/  @P1 LDC R2, c[0x0][0x44c] ;  /* 0x00011300ff021b82 */ /* 0x000e660000000800 */
[----:B------:R-:W-:-:S05]  /*2f470*/  IMAD.HI R4, R5, -0x6db6db6d, R4 ;  /* 0x9249249305047827 */ /* 0x000fca00078e0204 */
[----:B------:R-:W-:-:S04]  /*2f480*/  SHF.R.U32.HI R0, RZ, 0x1f, R4 ;  /* 0x0000001fff007819 */ /* 0x000fc80000011604 */
[----:B------:R-:W-:Y:S02]  /*2f490*/  LEA.HI.SX32 R0, R4, R0, 0x19 ;  /* 0x0000000004007211 */ /* 0x000fe400078fcaff */
[----:B------:R-:W2:Y:S02]  /*2f4a0*/  @P1 LDC R4, c[0x0][0x450] ;  /* 0x00011400ff041b82 */ /* 0x000ea40000000800 */
[----:B------:R-:W-:Y:S01]  /*2f4b0*/  VIMNMX R6, R21, R0, PT ;  /* 0x0000000015067248 */ /* 0x000fe20003fe0100 */
[----:B------:R-:W-:-:S04]  /*2f4c0*/  IMAD.MOV.U32 R0, RZ, RZ, R7 ;  /* 0x000000ffff007224 */ /* 0x000fc800078e0007 */
[----:B------:R3:W-:Y:S01]  /*2f4d0*/  STL [R1+0x40], R6 ;  /* 0x0000400601007387 */ /* 0x0007e20000100800 */
[----:B-1----:R-:W-:-:S05]  /*2f4e0*/  @P1 IMAD.HI.U32 R2, R7, R2, RZ ;  /* 0x0000000207021227 */ /* 0x002fca00078e00ff */
[----:B--2---:R-:W-:-:S05]  /*2f4f0*/  @P1 SHF.R.U32.HI R0, RZ, R4, R2 ;  /* 0x00000004ff001219 */ /* 0x004fca0000011602 */
[----:B------:R-:W-:-:S04]  /*2f500*/  IMAD.IADD R2, R20, 0x1, R0 ;  /* 0x0000000114027824 */ /* 0x000fc800078e0200 */
[----:B------:R-:W-:Y:S01]  /*2f510*/  VIADD R0, R2, -UR4 ;  /* 0x8000000402007c36 */ /* 0x000fe20008000000 */
[----:B---3--:R-:W-:Y:S06]  /*2f520*/  @!P2 BRA `(.L_x_1586) ;  /* 0x000000000044a947 */ /* 0x008fec0003800000 */
        /* <DEDUP_REMOVED lines=10> */
.L_x_1588:
[----:B------:R-:W-:-:S13]  /*2f5d0*/  ISETP.NE.AND P0, PT, R3, 0x1, PT ;  /* 0x000000010300780c */ /* 0x000fda0003f05270 */
[----:B------:R-:W1:Y:S02]  /*2f5e0*/  @P0 LDC.64 R4, c[0x0][0x9e8] ;  /* 0x00027a00ff040b82 */ /* 0x000e640000000a00 */
[----:B-1----:R-:W-:-:S05]  /*2f5f0*/  @P0 IMAD.HI.U32 R4, R2, R4, RZ ;  /* 0x0000000402040227 */ /* 0x002fca00078e00ff */
[----:B------:R-:W-:-:S07]  /*2f600*/  @P0 SHF.R.U32.HI R2, RZ, R5, R4 ;  /* 0x00000005ff020219 */ /* 0x000fce0000011604 */
.L_x_1589:
[----:B------:R-:W-:Y:S05]  /*2f610*/  BSYNC B0 ;  /* 0x0000000000007941 */ /* 0x000fea0003800000 */
.L_x_1587:
[----:B------:R-:W-:-:S05]  /*2f620*/  IMAD R2, R2, R3, RZ ;  /* 0x0000000302027224 */ /* 0x000fca00078e02ff */
[----:B------:R-:W-:-:S07]  /*2f630*/  VIMNMX R0, R0, R2, !PT ;  /* 0x0000000200007248 */ /* 0x000fce0007fe0100 */
.L_x_1586:
[----:B------:R-:W-:Y:S02]  /*2f640*/  IMAD.MOV.U32 R2, RZ, RZ, RZ ;  /* 0x000000ffff027224 */ /* 0x000fe400078e00ff */
[----:B------:R-:W-:Y:S02]  /*2f650*/  IMAD.MOV.U32 R3, RZ, RZ, R0 ;  /* 0x000000ffff037224 */ /* 0x000fe400078e0000 */
[----:B------:R-:W-:-:S05]  /*2f660*/  IMAD.HI R0, R0, -0x6db6db6d, R2 ;  /* 0x9249249300007827 */ /* 0x000fca00078e0202 */
[----:B------:R-:W-:-:S04]  /*2f670*/  SHF.R.U32.HI R2, RZ, 0x1f, R0 ;  /* 0x0000001fff027819 */ /* 0x000fc80000011600 */
[----:B------:R-:W-:-:S04]  /*2f680*/  LEA.HI.SX32 R2, R0, R2, 0x19 ;  /* 0x0000000200027211 */ /* 0x000fc800078fcaff */
[----:B------:R-:W-:-:S04]  /*2f690*/  VIMNMX R4, RZ, R2, !PT ;  /* 0x00000002ff047248 */ /* 0x000fc80007fe0100 */
[----:B------:R-:W-:Y:S01]  /*2f6a0*/  ISETP.GT.AND P0, PT, R6, R4, PT ;  /* 0x000000040600720c */ /* 0x000fe20003f04270 */
[----:B------:R1:W-:-:S12]  /*2f6b0*/  STL [R1+0x20], R4 ;  /* 0x0000200401007387 */ /* 0x0003d80000100800 */
[----:B-1----:R-:W-:Y:S05]  /*2f6c0*/  @P0 BRA `(.L_x_1590) ;  /* 0x0000000000480947 */ /* 0x002fea0003800000 */
[----:B------:R-:W1:Y:S02]  /*2f6d0*/  S2R R4, SR_TID.X ;  /* 0x0000000000047919 */ /* 0x000e640000002100 */
[----:B-1----:R-:W-:-:S04]  /*2f6e0*/  LOP3.LUT R4, R4, 0x7f, RZ, 0xc0, !PT ;  /* 0x0000007f04047812 */ /* 0x002fc800078ec0ff */
[----:B------:R-:W-:-:S13]  /*2f6f0*/  ISETP.NE.AND P0, PT, R4, RZ, PT ;  /* 0x000000ff0400720c */ /* 0x000fda0003f05270 */
[----:B------:R-:W-:Y:S05]  /*2f700*/  @P0 BRA `(.L_x_1591) ;  /* 0x00000034001c0947 */ /* 0x000fea0003800000 */
[----:B------:R-:W1:Y:S01]  /*2f710*/  S2R R3, SR_LANEID ;  /* 0x0000000000037919 */ /* 0x000e620000000000 */
[----:B------:R-:W-:Y:S01]  /*2f720*/  VOTEU.ANY UR4, UPT, PT ;  /* 0x0000000000047886 */ /* 0x000fe200038e0100 */
[----:B------:R-:W2:Y:S01]  /*2f730*/  LDC.64 R4, c[0x0][0xc60] ;  /* 0x00031800ff047b82 */ /* 0x000ea20000000a00 */
[----:B------:R-:W1:Y:S01]  /*2f740*/  FLO.U32 R0, UR4 ;  /* 0x0000000400007d00 */ /* 0x000e6200080e0000 */
[----:B------:R-:W-:-:S07]  /*2f750*/  ULDC.64 UR6, c[0x0][0x208] ;  /* 0x0000820000067ab9 */ /* 0x000fce0000000a00 */
[----:B------:R-:W2:Y:S01]  /*2f760*/  POPC R2, UR4 ;  /* 0x0000000400027d09 */ /* 0x000ea20008000000 */
[----:B-1----:R-:W-:-:S13]  /*2f770*/  ISETP.EQ.U32.AND P0, PT, R0, R3, PT ;  /* 0x000000030000720c */ /* 0x002fda0003f02070 */
[----:B--2---:R-:W2:Y:S01]  /*2f780*/  @P0 ATOMG.E.ADD.STRONG.GPU PT, R5, desc[UR6][R4.64], R2 ;  /* 0x00000002040509a8 */ /* 0x004ea200081ee1c6 */
[----:B------:R-:W1:Y:S02]  /*2f790*/  S2R R3, SR_LTMASK ;  /* 0x0000000000037919 */ /* 0x000e640000003900 */
[----:B-1----:R-:W-:-:S06]  /*2f7a0*/  LOP3.LUT R3, R3, UR4, RZ, 0xc0, !PT ;  /* 0x0000000403037c12 */ /* 0x002fcc000f8ec0ff */
[----:B------:R-:W1:Y:S01]  /*2f7b0*/  POPC R3, R3 ;  /* 0x0000000300037309 */ /* 0x000e620000000000 */
[----:B--2---:R-:W1:Y:S02]  /*2f7c0*/  SHFL.IDX PT, R0, R5, R0, 0x1f ;  /* 0x00001f0005007589 */ /* 0x004e6400000e0000 */
[----:B-1----:R-:W-:Y:S01]  /*2f7d0*/  IADD3 R16, R0, UR40, R3 ;  /* 0x0000002800107c10 */ /* 0x002fe2000fffe003 */
[----:B------:R-:W-:Y:S06]  /*2f7e0*/  BRA `(.L_x_1591) ;  /* 0x0000003000e47947 */ /* 0x000fec0003800000 */
.L_x_1590:
[----:B------:R-:W2:Y:S01]  /*2f7f0*/  LDL R17, [R1+0x4] ;  /* 0x0000040001117983 */ /* 0x000ea20000100800 */
        /* <DEDUP_REMOVED lines=14> */
[----:B0-----:R-:W-:Y:S02]  /*2f8e0*/  IMAD.U32 R11, RZ, RZ, UR5 ;  /* 0x00000005ff0b7e24 */ /* 0x001fe4000f8e00ff */
[----:B------:R-:W-:Y:S02]  /*2f8f0*/  IMAD.MOV.U32 R8, RZ, RZ, 0x70 ;  /* 0x00000070ff087424 */ /* 0x000fe400078e00ff */
[----:B------:R-:W-:Y:S02]  /*2f900*/  IMAD.MOV.U32 R12, RZ, RZ, 0x1 ;  /* 0x00000001ff0c7424 */ /* 0x000fe400078e00ff */
[----:B------:R-:W-:-:S07]  /*2f910*/  IMAD.MOV.U32 R13, RZ, RZ, RZ ;  /* 0x000000ffff0d7224 */ /* 0x000fce00078e00ff */
[----:B------:R-:W-:-:S07]  /*2f920*/  LEPC R20, `(.L_x_1593) ;  /* 0x000000001014794e */ /* 0x000fce0000000000 */
[----:B-1----:R-:W-:Y:S05]  /*2f930*/  CALL.ABS.NOINC R2 ;  /* 0x0000000002007343 */ /* 0x002fea0003c00000 */
.L_x_1593:
[----:B------:R-:W-:Y:S05]  /*2f940*/  BSYNC B6 ;  /* 0x0000000000067941 */ /* 0x000fea0003800000 */
.L_x_1592:
[----:B------:R-:W-:Y:S02]  /*2f950*/  IMAD.MOV.U32 R2, RZ, RZ, R17 ;  /* 0x000000ffff027224 */ /* 0x000fe400078e0011 */
[----:B------:R-:W2:Y:S01]  /*2f960*/  LDL.LU R17, [R1] ;  /* 0x0000000001117983 */ /* 0x000ea20000300800 */
[----:B------:R-:W-:Y:S01]  /*2f970*/  BSSY B6, `(.L_x_1594) ;  /* 0x0000017000067945 */ /* 0x000fe20003800000 */
[----:B------:R-:W-:-:S05]  /*2f980*/  VIADD R0, R2, 0xe400 ;  /* 0x0000e40002007836 */ /* 0x000fca0000000000 */
[----:B------:R-:W-:Y:S02]  /*2f990*/  LOP3.LUT P0, RZ, R0, 0x3ff, RZ, 0xc0, !PT ;  /* 0x000003ff00ff7812 */ /* 0x000fe4000780c0ff */
[----:B--2---:R-:W-:-:S11]  /*2f9a0*/  LOP3.LUT R17, R17, 0xfffffffe, RZ, 0xc0, !PT ;  /* 0xfffffffe11117812 */ /* 0x004fd600078ec0ff */
[----:B------:R-:W-:-:S05]  /*2f9b0*/  @P0 LOP3.LUT R17, R17, 0x1, RZ, 0xfc, !PT ;  /* 0x0000000111110812 */ /* 0x000fca00078efcff */
[----:B------:R1:W-:Y:S01]  /*2f9c0*/  STL [R1], R17 ;  /* 0x0000001101007387 */ /* 0x0003e20000100800 */
[----:B------:R-:W-:Y:S05]  /*2f9d0*/  @!P0 BRA `(.L_x_1595) ;  /* 0x0000000000408947 */ /* 0x000fea0003800000 */
[----:B------:R-:W-:Y:S01]  /*2f9e0*/  MOV R2, 0x0 ;  /* 0x0000000000027802 */ /* 0x000fe20000000f00 */
[----:B------:R-:W-:Y:S01]  /*2f9f0*/  ULDC.64 UR6, c[0x4][0x98] ;  /* 0x0100260000067ab9 */ /* 0x000fe20000000a00 */
[----:B------:R-:W-:Y:S01]  /*2fa00*/  ULDC.64 UR8, c[0x4][0xa0] ;  /* 0x0100280000087ab9 */ /* 0x000fe20000000a00 */
[----:B------:R-:W-:Y:S01]  /*2fa10*/  ULDC.64 UR4, c[0x4][0x10] ;  /* 0x0100040000047ab9 */ /* 0x000fe20000000a00 */
[----:B------:R-:W-:Y:S02]  /*2fa20*/  IMAD.U32 R4, RZ, RZ, UR6 ;  /* 0x00000006ff047e24 */ /* 0x000fe4000f8e00ff */
[----:B------:R-:W2:Y:S01]  /*2fa30*/  LDC.64 R2, c[0x4][R2] ;  /* 0x0100000002027b82 */ /* 0x000ea20000000a00 */
        /* <DEDUP_REMOVED lines=9> */
[----:B-12---:R-:W-:Y:S05]  /*2fad0*/  CALL.ABS.NOINC R2 ;  /* 0x0000000002007343 */ /* 0x006fea0003c00000 */
.L_x_1595:
[----:B------:R-:W-:Y:S05]  /*2fae0*/  BSYNC B6 ;  /* 0x0000000000067941 */ /* 0x000fea0003800000 */
.L_x_1594:
        /* <DEDUP_REMOVED lines=21> */
.L_x_1597:
[----:B------:R-:W-:Y:S05]  /*2fc40*/  BSYNC B6 ;  /* 0x0000000000067941 */ /* 0x000fea0003800000 */
.L_x_1596:
        /* <DEDUP_REMOVED lines=19> */
.L_x_1599:
[----:B------:R-:W-:Y:S05]  /*2fd80*/  BSYNC B6 ;  /* 0x0000000000067941 */ /* 0x000fea0003800000 */
.L_x_1598:
[----:B------:R-:W-:Y:S01]  /*2fd90*/  ULDC.64 UR4, c[0x0][0x9f8] ;  /* 0x00027e0000047ab9 */ /* 0x000fe20000000a00 */
[----:B------:R-:W-:Y:S01]  /*2fda0*/  IMAD.MOV.U32 R8, RZ, RZ, R19 ;  /* 0x000000ffff087224 */ /* 0x000fe200078e0013 */
[----:B------:R-:W-:Y:S01]  /*2fdb0*/  ISETP.NE.U32.AND P0, PT, RZ, UR4, PT ;  /* 0x00000004ff007c0c */ /* 0x000fe2000bf05070 */
[----:B------:R-:W-:-:S03]  /*2fdc0*/  ULDC.64 UR6, c[0x0][0x208] ;  /* 0x0000820000067ab9 */ /* 0x000fc60000000a00 */
[----:B------:R-:W-:Y:S01]  /*2fdd0*/  ISETP.NE.AND.EX P0, PT, RZ, UR5, PT, P0 ;  /* 0x00000005ff007c0c */ /* 0x000fe2000bf05300 */
[----:B------:R-:W-:-:S12]  /*2fde0*/  ULDC.64 UR4, c[0x0][0xa08] ;  /* 0x0002820000047ab9 */ /* 0x000fd80000000a00 */
[----:B------:R-:W2:Y:S02]  /*2fdf0*/  @P0 LDC.64 R2, c[0x0][0x9f8] ;  /* 0x00027e00ff020b82 */ /* 0x000ea40000000a00 */
[----:B--2---:R-:W-:-:S05]  /*2fe00*/  @P0 IMAD.WIDE R2, R19, 0x4, R2 ;  /* 0x0000000413020825 */ /* 0x004fca00078e0202 */
[----:B------:R2:W3:Y:S02]  /*2fe10*/  @P0 LDG.E R8, desc[UR6][R2.64] ;  /* 0x0000000602080981 */ /* 0x0004e4000c1e1900 */
[----:B--2---:R-:W2:Y:S02]  /*2fe20*/  LDC.64 R2, c[0x0][0x418] ;  /* 0x00010600ff027b82 */ /* 0x004ea40000000a00 */
[----:B--2---:R-:W-:Y:S01]  /*2fe30*/  LOP3.LUT P0, RZ, R2, UR4, RZ, 0xfc, !PT ;  /* 0x0000000402ff7c12 */ /* 0x004fe2000f80fcff */
[----:B------:R-:W-:-:S03]  /*2fe40*/  UMOV UR4, 0xffffffff ;  /* 0xffffffff00047882 */ /* 0x000fc60000000000 */
[----:B------:R-:W-:Y:S02]  /*2fe50*/  LOP3.LUT P0, RZ, R3, UR5, RZ, 0xfc, P0 ;  /* 0x0000000503ff7c12 */ /* 0x000fe4000800fcff */
[----:B---3--:R-:W-:Y:S01]  /*2fe60*/  SHF.R.S32.HI R9, RZ, 0x1f, R8 ;  /* 0x0000001fff097819 */ /* 0x008fe20000011408 */
[----:B------:R2:W-:Y:S01]  /*2fe70*/  STL [R1+0x18], R8 ;  /* 0x0000180801007387 */ /* 0x0005e20000100800 */
[----:B-1----:R-:W-:-:S03]  /*2fe80*/  SEL R17, R8, RZ, !P0 ;  /* 0x000000ff08117207 */ /* 0x002fc60004000000 */
[----:B------:R2:W-:Y:S01]  /*2fe90*/  STL [R1+0x1c], R9 ;  /* 0x00001c0901007387 */ /* 0x0005e20000100800 */
[----:B------:R-:W-:Y:S05]  /*2fea0*/  BRA.DIV UR4, `(.L_x_1600) ;  /* 0x0000006204847947 */ /* 0x000fea000b800000 */
[----:B------:R-:W1:Y:S02]  /*2feb0*/  S2R R0, SR_TID.X ;  /* 0x0000000000007919 */ /* 0x000e640000002100 */
[----:B-1----:R-:W-:-:S04]  /*2fec0*/  SHF.R.U32.HI R0, RZ, 0x5, R0 ;  /* 0x00000005ff007819 */ /* 0x002fc80000011600 */
[----:B------:R-:W-:-:S05]  /*2fed0*/  LOP3.LUT R0, R0, 0x3, RZ, 0xc0, !PT ;  /* 0x0000000300007812 */ /* 0x000fca00078ec0ff */
[----:B------:R1:W3:Y:S02]  /*2fee0*/  SHFL.IDX PT, R14, R0, RZ, 0x1f ;  /* 0x00001fff000e7589 */ /* 0x0002e400000e0000 */
.L_x_1762:
[----:B-1----:R-:W4:Y:S01]  /*2fef0*/  LDL.LU R0, [R1] ;  /* 0x0000000001007983 */ /* 0x002f220000300800 */
[----:B------:R-:W-:Y:S02]  /*2ff00*/  PLOP3.LUT P1, PT, PT, PT, PT, 0x8, 0x0 ;  /* 0x000000000000781c */ /* 0x000fe40003f2e170 */
[----:B---3--:R-:W-:Y:S02]  /*2ff10*/  ISETP.NE.AND P0, PT, R14, RZ, PT ;  /* 0x000000ff0e00720c */ /* 0x008fe40003f05270 */
[----:B----4-:R-:W-:-:S09]  /*2ff20*/  LOP3.LUT R0, R0, 0xfffffffe, RZ, 0xc0, !PT ;  /* 0xfffffffe00007812 */ /* 0x010fd200078ec0ff */
[----:B------:R-:W-:-:S05]  /*2ff30*/  @P1 LOP3.LUT R0, R0, 0x1, RZ, 0xfc, !PT ;  /* 0x0000000100001812 */ /* 0x000fca00078efcff */
[----:B------:R1:W-:Y:S01]  /*2ff40*/  STL [R1], R0 ;  /* 0x0000000001007387 */ /* 0x0003e20000100800 */
[----:B------:R-:W-:Y:S05]  /*2ff50*/  @P0 BRA `(.L_x_1601) ;  /* 0x0000000400700947 */ /* 0x000fea0003800000 */
[----:B------:R-:W-:-:S03]  /*2ff60*/  UMOV UR4, 0xffffffff ;  /* 0xffffffff00047882 */ /* 0x000fc60000000000 */
[----:B------:R-:W-:Y:S05]  /*2ff70*/  BRA.DIV UR4, `(.L_x_1602) ;  /* 0x0000006204847947 */ /* 0x000fea000b800000 */
[----:B------:R-:W-:-:S13]  /*2ff80*/  ELECT P6, URZ, PT ;  /* 0x00000000003f782f */ /* 0x000fda00038c0000 */
.L_x_1765:
[----:B------:R-:W-:Y:S05]  /*2ff90*/  @!P6 BRA `(.L_x_1601) ;  /* 0x000000040060e947 */ /* 0x000fea0003800000 */
[----:B-1----:R-:W3:Y:S01]  /*2ffa0*/  LDL R0, [R1+0x40] ;  /* 0x0000400001007983 */ /* 0x002ee20000100800 */
[----:B------:R-:W-:-:S04]  /*2ffb0*/  ISETP.NE.U32.AND P0, PT, R2, RZ, PT ;  /* 0x000000ff0200720c */ /* 0x000fc80003f05070 */
[----:B------:R-:W-:Y:S01]  /*2ffc0*/  ISETP.NE.AND.EX P0, PT, R3, RZ, PT, P0 ;  /* 0x000000ff0300720c */ /* 0x000fe20003f05300 */
[----:B---3--:R-:W-:-:S12]  /*2ffd0*/  VIADD R0, R0, 0xffffffff ;  /* 0xffffffff00007836 */ /* 0x008fd80000000000 */
[----:B------:R-:W-:Y:S05]  /*2ffe0*/  @!P0 BRA `(.L_x_1603) ;  /* 0x0000000000488947 */ /* 0x000fea0003800000 */
[----:B------:R-:W1:Y:S01]  /*2fff0*/  LDC R7, c[0x0][0x43c] ;  /* 0x00010f00ff077b82 */ /* 0x000e620000000800 */
[----:B------:R-:W-:Y:S01]  /*30000*/  ULDC.64 UR4, c[0x0][0x428] ;  /* 0x00010a0000047ab9 */ /* 0x000fe20000000a00 */
        /* <DEDUP_REMOVED lines=16> */
.L_x_1603:
[----:B--2---:R-:W2:Y:S04]  /*30110*/  LDL R9, [R1+0x4] ;  /* 0x0000040001097983 */ /* 0x004ea80000100800 */
[----:B-1----:R-:W2:Y:S04]  /*30120*/  LDL R2, [R1+0x8] ;  /* 0x0000080001027983 */ /* 0x002ea80000100800 */
[----:B------:R-:W3:Y:S01]  /*30130*/  LDL R3, [R1+0x10] ;  /* 0x0000100001037983 */ /* 0x000ee20000100800 */
[----:B------:R-:W1:Y:S02]  /*30140*/  S2R R8, SR_TID.X ;  /* 0x0000000000087919 */ /* 0x000e640000002100 */
[----:B-1----:R-:W-:-:S04]  /*30150*/  LOP3.LUT R8, R8, 0x7f, RZ, 0xc0, !PT ;  /* 0x0000007f08087812 */ /* 0x002fc800078ec0ff */
[----:B------:R-:W-:Y:S01]  /*30160*/  ISETP.NE.AND P1, PT, R8, RZ, PT ;  /* 0x000000ff0800720c */ /* 0x000fe20003f25270 */
[----:B--2---:R-:W-:Y:S01]  /*30170*/  IMAD R2, R2, 0x8, R9 ;  /* 0x0000000802027824 */ /* 0x004fe200078e0209 */
[----:B---3--:R-:W-:-:S04]  /*30180*/  SHF.L.U32 R4, R3, 0x1f, RZ ;  /* 0x0000001f03047819 */ /* 0x008fc800000006ff */
[----:B------:R-:W1:Y:S02]  /*30190*/  SYNCS.PHASECHK.TRANS64.TRYWAIT P0, [R2+URZ+0x2e880], R4 ;  /* 0x02e88004020075a7 */ /* 0x000e64000800017f */
[----:B-1----:R-:W-:Y:S05]  /*301a0*/  @!P0 BRA `(.L_x_1604) ;  /* 0x0000006000188947 */ /* 0x002fea0003800000 */
.L_x_1766:
        /* <DEDUP_REMOVED lines=8> */
.L_x_1605:
[----:B------:R-:W2:Y:S04]  /*30230*/  LDL R6, [R1+0x4] ;  /* 0x0000040001067983 */ /* 0x000ea80000100800 */
[----:B------:R-:W2:Y:S04]  /*30240*/  LDL R3, [R1+0x8] ;  /* 0x0000080001037983 */ /* 0x000ea80000100800 */
[----:B------:R-:W3:Y:S01]  /*30250*/  LDL R5, [R1+0x24] ;  /* 0x0000240001057983 */ /* 0x000ee20000100800 */
[----:B------:R-:W-:Y:S01]  /*30260*/  R2UR UR9, R2 ;  /* 0x00000000020972ca */ /* 0x000fe200000e0000 */
[----:B------:R-:W-:Y:S01]  /*30270*/  UIADD3 UR4, UP0, UR36, 0x470, URZ ;  /* 0x0000047024047890 */ /* 0x000fe2000ff1e03f */
[----:B------:R-:W-:Y:S01]  /*30280*/  R2UR UR12, R18 ;  /* 0x00000000120c72ca */ /* 0x000fe200000e0000 */
[----:B------:R-:W-:Y:S01]  /*30290*/  UMOV UR6, 0x0 ;  /* 0x0000000000067882 */ /* 0x000fe20000000000 */
[----:B-----5:R-:W-:Y:S01]  /*302a0*/  R2UR UR13, R17 ;  /* 0x00000000110d72ca */ /* 0x020fe200000e0000 */
[----:B------:R-:W-:Y:S01]  /*302b0*/  UIADD3.X UR5, URZ, UR37, URZ, UP0, !UPT ;  /* 0x000000253f057290 */ /* 0x000fe200087fe43f */
[----:B------:R-:W-:Y:S01]  /*302c0*/  UMOV UR7, 0x14f00000 ;  /* 0x14f0000000077882 */ /* 0x000fe20000000000 */
[----:B------:R-:W-:-:S06]  /*302d0*/  UMOV UR10, URZ ;  /* 0x0000003f000a7c82 */ /* 0x000fcc0008000000 */
[----:B------:R-:W-:Y:S01]  /*302e0*/  UIADD3 UR9, UR9, 0x2e870, URZ ;  /* 0x0002e87009097890 */ /* 0x000fe2000fffe03f */
[----:B--2---:R-:W-:Y:S02]  /*302f0*/  IMAD R3, R3, 0x7000, R6 ;  /* 0x0000700003037824 */ /* 0x004fe400078e0206 */
[----:B---3--:R-:W-:-:S03]  /*30300*/  IMAD R0, R0, 0xe0, R5 ;  /* 0x000000e000007824 */ /* 0x008fc600078e0205 */
[----:B------:R-:W-:Y:S02]  /*30310*/  R2UR UR8, R3 ;  /* 0x00000000030872ca */ /* 0x000fe400000e0000 */
[----:B------:R-:W-:-:S11]  /*30320*/  R2UR UR11, R0 ;  /* 0x00000000000b72ca */ /* 0x000fd600000e0000 */
[----:B------:R-:W-:-:S09]  /*30330*/  UIADD3 UR8, UR8, 0xe400, URZ ;  /* 0x0000e40008087890 */ /* 0x000fd2000fffe03f */
[----:B------:R2:W-:Y:S01]  /*30340*/  UTMALDG.4D [UR8], [UR4], desc[UR6] ;  /* 0x00000608040075b4 */ /* 0x0005e20008019000 */
[----:B------:R-:W3:Y:S02]  /*30350*/  SYNCS.PHASECHK.TRANS64.TRYWAIT P0, [R2+URZ+0x2e840], R4 ;  /* 0x02e84004020075a7 */ /* 0x000ee4000800017f */
[----:B--23--:R-:W-:Y:S05]  /*30360*/  @!P0 BRA `(.L_x_1606) ;  /* 0x0000005c00bc8947 */ /* 0x00cfea0003800000 */
.L_x_1767:
        /* <DEDUP_REMOVED lines=8> */
.L_x_1607:
[----:B-12---:R-:W2:Y:S01]  /*303f0*/  LDL.LU R4, [R1] ;  /* 0x0000000001047983 */ /* 0x006ea20000300800 */
        /* <DEDUP_REMOVED lines=10> */
[----:B------:R-:W-:-:S03]  /*304a0*/  R2UR UR13, R17 ;  /* 0x00000000110d72ca */ /* 0x000fc600000e0000 */
[----:B------:R-:W-:Y:S02]  /*304b0*/  UIADD3 UR8, UR8, 0x20400, URZ ;  /* 0x0002040008087890 */ /* 0x000fe4000fffe03f */
[----:B------:R-:W-:-:S09]  /*304c0*/  UIADD3 UR9, UR9, 0x2e830, URZ ;  /* 0x0002e83009097890 */ /* 0x000fd2000fffe03f */
[----:B------:R3:W-:Y:S01]  /*304d0*/  UTMALDG.4D [UR8], [UR4], desc[UR6] ;  /* 0x00000608040075b4 */ /* 0x0007e20008019000 */
[----:B--2---:R-:W-:-:S04]  /*304e0*/  LOP3.LUT R4, R4, 0xfffffffe, RZ, 0xc0, !PT ;  /* 0xfffffffe04047812 */ /* 0x004fc800078ec0ff */
[----:B------:R-:W-:-:S05]  /*304f0*/  @P0 LOP3.LUT R4, R4, 0x1, RZ, 0xfc, !PT ;  /* 0x0000000104040812 */ /* 0x000fca00078efcff */
[----:B------:R3:W-:Y:S01]  /*30500*/  STL [R1], R4 ;  /* 0x0000000401007387 */ /* 0x0007e20000100800 */
[----:B------:R-:W-:Y:S01]  /*30510*/  NOP ;  /* 0x0000000000007918 */ /* 0x000fe20000000000 */
.L_x_1601:
[----:B---3--:R-:W3:Y:S04]  /*30520*/  LDL R4, [R1+0x4] ;  /* 0x0000040001047983 */ /* 0x008ee80000100800 */
[----:B------:R-:W1:Y:S01]  /*30530*/  LDL.LU R3, [R1+0x3c] ;  /* 0x00003c0001037983 */ /* 0x000e620000300800 */
[----:B------:R-:W-:Y:S05]  /*30540*/  WARPSYNC.ALL ;  /* 0x0000000000007948 */ /* 0x000fea0003800000 */
[----:B------:R-:W-:Y:S01]  /*30550*/  ULDC.64 UR4, c[0x0][0x298] ;  /* 0x0000a60000047ab9 */ /* 0x000fe20000000a00 */
[----:B------:R-:W-:Y:S01]  /*30560*/  BSSY B6, `(.L_x_1608) ;  /* 0x000001c000067945 */ /* 0x000fe20003800000 */
[----:B------:R-:W-:Y:S01]  /*30570*/  BAR.SYNC.DEFER_BLOCKING 0x8, 0x180 ;  /* 0x0206000000007b1d */ /* 0x000fe20000010000 */
[----:B-1----:R-:W-:-:S05]  /*30580*/  SHF.R.S32.HI R0, RZ, 0x1f, R3 ;  /* 0x0000001fff007819 */ /* 0x002fca0000011403 */
[----:B------:R-:W-:Y:S02]  /*30590*/  IMAD R2, R0, UR4, RZ ;  /* 0x0000000400027c24 */ /* 0x000fe4000f8e02ff */
[----:B---3--:R-:W-:Y:S02]  /*305a0*/  VIADD R0, R4, 0x1c400 ;  /* 0x0001c40004007836 */ /* 0x008fe40000000000 */
[C---:B------:R-:W-:Y:S02]  /*305b0*/  IMAD R2, R3.reuse, UR5, R2 ;  /* 0x0000000503027c24 */ /* 0x040fe4000f8e0202 */
[----:B------:R-:W-:Y:S01]  /*305c0*/  IMAD.WIDE.U32 R4, R3, UR4, RZ ;  /* 0x0000000403047c25 */ /* 0x000fe2000f8e00ff */
[----:B------:R-:W-:-:S03]  /*305d0*/  LOP3.LUT P0, RZ, R0, 0x3ff, RZ, 0xc0, !PT ;  /* 0x000003ff00ff7812 */ /* 0x000fc6000780c0ff */
[----:B------:R-:W-:Y:S01]  /*305e0*/  IMAD.IADD R0, R5, 0x1, R2 ;  /* 0x0000000105007824 */ /* 0x000fe200078e0202 */
[----:B------:R1:W-:Y:S04]  /*305f0*/  STL.64 [R1+0x48], R4 ;  /* 0x0000480401007387 */ /* 0x0003e80000100a00 */
[----:B------:R1:W-:Y:S05]  /*30600*/  STL [R1+0x3c], R0 ;  /* 0x00003c0001007387 */ /* 0x0003ea0000100800 */
[----:B------:R-:W-:Y:S05]  /*30610*/  @!P0 BRA `(.L_x_1609) ;  /* 0x0000000000408947 */ /* 0x000fea0003800000 */
[----:B------:R-:W-:Y:S01]  /*30620*/  MOV R2, 0x0 ;  /* 0x0000000000027802 */ /* 0x000fe20000000f00 */
[----:B------:R-:W-:Y:S01]  /*30630*/  ULDC.64 UR4, c[0x4][0x98] ;  /* 0x0100260000047ab9 */ /* 0x000fe20000000a00 */
[----:B------:R-:W-:Y:S01]  /*30640*/  ULDC.64 UR6, c[0x4][0xa0] ;  /* 0x0100280000067ab9 */ /* 0x000fe20000000a00 */
[----:B------:R-:W-:Y:S01]  /*30650*/  ULDC.64 UR8, c[0x4][0x28] ;  /* 0x01000a0000087ab9 */ /* 0x000fe20000000a00 */
[----:B-1----:R-:W-:Y:S02]  /*30660*/  IMAD.U32 R4, RZ, RZ, UR4 ;  /* 0x00000004ff047e24 */ /* 0x002fe4000f8e00ff */
[----:B------:R-:W1:Y:S01]  /*30670*/  LDC.64 R2, c[0x4][R2] ;  /* 0x0100000002027b82 */ /* 0x000e620000000a00 */
[----:B------:R-:W-:Y:S02]  /*30680*/  IMAD.U32 R5, RZ, RZ, UR5 ;  /* 0x00000005ff057e24 */ /* 0x000fe4000f8e00ff */
[----:B------:R-:W-:Y:S02]  /*30690*/  IMAD.U32 R6, RZ, RZ, UR6 ;  /* 0x00000006ff067e24 */ /* 0x000fe4000f8e00ff */
[----:B------:R-:W-:-:S02]  /*306a0*/  IMAD.U32 R7, RZ, RZ, UR7 ;  /* 0x00000007ff077e24 */ /* 0x000fc4000f8e00ff */
[----:B------:R-:W-:Y:S02]  /*306b0*/  IMAD.U32 R10, RZ, RZ, UR8 ;  /* 0x00000008ff0a7e24 */ /* 0x000fe4000f8e00ff */
[----:B0-----:R-:W-:Y:S02]  /*306c0*/  IMAD.U32 R11, RZ, RZ, UR9 ;  /* 0x00000009ff0b7e24 */ /* 0x001fe4000f8e00ff */
[----:B--2---:R-:W-:Y:S02]  /*306d0*/  IMAD.MOV.U32 R8, RZ, RZ, 0x70 ;  /* 0x00000070ff087424 */ /* 0x004fe400078e00ff */
[----:B------:R-:W-:Y:S02]  /*306e0*/  IMAD.MOV.U32 R12, RZ, RZ, 0x1 ;  /* 0x00000001ff0c7424 */ /* 0x000fe400078e00ff */
[----:B------:R-:W-:-:S07]  /*306f0*/  IMAD.MOV.U32 R13, RZ, RZ, RZ ;  /* 0x000000ffff0d7224 */ /* 0x000fce00078e00ff */
[----:B------:R-:W-:-:S07]  /*30700*/  LEPC R20, `(.L_x_1609) ;  /* 0x000000001014794e */ /* 0x000fce0000000000 */
[----:B-1----:R-:W-:Y:S05]  /*30710*/  CALL.ABS.NOINC R2 ;  /* 0x0000000002007343 */ /* 0x002fea0003c00000 */
.L_x_1609:
[----:B------:R-:W-:Y:S05]  /*30720*/  BSYNC B6 ;  /* 0x0000000000067941 */ /* 0x000fea0003800000 */
.L_x_1608:
[----:B-1----:R-:W3:Y:S01]  /*30730*/  LDL.LU R0, [R1+0x3c] ;  /* 0x00003c0001007983 */ /* 0x002ee20000300800 */
[----:B------:R-:W1:Y:S01]  /*30740*/  LDC R7, c[0x0][0x448] ;  /* 0x00011200ff077b82 */ /* 0x000e620000000800 */
[----:B------:R-:W-:Y:S01]  /*30750*/  ULDC.64 UR4, c[0x0][0x2d8] ;  /* 0x0000b60000047ab9 */ /* 0x000fe20000000a00 */
[----:B------:R-:W-:Y:S01]  /*30760*/  ULDC UR6, c[0x0][0x2b8] ;  /* 0x0000ae0000067ab9 */ /* 0x000fe20000000800 */
[----:B------:R-:W3:Y:S04]  /*30770*/  LDL.LU.64 R2, [R1+0x48] ;  /* 0x0000480001027983 */ /* 0x000ee80000300a00 */
[----:B------:R-:W4:Y:S04]  /*30780*/  LDL R12, [R1+0x28] ;  /* 0x00002800010c7983 */ /* 0x000f280000100800 */
[----:B--2---:R2:W5:Y:S01]  /*30790*/  LDL R9, [R1+0x44] ;  /* 0x0000440001097983 */ /* 0x0045620000100800 */
[----:B------:R-:W0:Y:S01]  /*307a0*/  S2R R5, SR_TID.X ;  /* 0x0000000000057919 */ /* 0x000e220000002100 */
[----:B------:R-:W2:Y:S01]  /*307b0*/  S2R R6, SR_TID.X ;  /* 0x0000000000067919 */ /* 0x000ea20000002100 */
[----:B0-----:R-:W-:-:S04]  /*307c0*/  LOP3.LUT R5, R5, 0x7f, RZ, 0xc0, !PT ;  /* 0x0000007f05057812 */ /* 0x001fc800078ec0ff */
[----:B------:R-:W-:Y:S01]  /*307d0*/  SHF.R.U32.HI R5, RZ, 0x3, R5 ;  /* 0x00000003ff057819 */ /* 0x000fe20000011605 */
[----:B--2---:R-:W-:-:S05]  /*307e0*/  IMAD.SHL.U32 R8, R6, 0x10, RZ ;  /* 0x0000001006087824 */ /* 0x004fca00078e00ff */
[----:B------:R-:W-:Y:S01]  /*307f0*/  LOP3.LUT R8, R5, 0x70, R8, 0xf8, !PT ;  /* 0x0000007005087812 */ /* 0x000fe200078ef808 */
[----:B---3--:R-:W-:Y:S01]  /*30800*/  IMAD.MOV.U32 R3, RZ, RZ, R0 ;  /* 0x000000ffff037224 */ /* 0x008fe200078e0000 */
[----:B------:R-:W-:-:S05]  /*30810*/  SHF.R.S32.HI R0, RZ, 0x1f, R18 ;  /* 0x0000001fff007819 */ /* 0x000fca0000011412 */
[----:B------:R-:W-:Y:S02]  /*30820*/  IMAD R0, R0, UR4, RZ ;  /* 0x0000000400007c24 */ /* 0x000fe4000f8e02ff */
[----:B------:R-:W-:-:S04]  /*30830*/  IMAD.WIDE.U32 R2, R18, UR4, R2 ;  /* 0x0000000412027c25 */ /* 0x000fc8000f8e0002 */
[----:B------:R-:W-:Y:S01]  /*30840*/  IMAD R0, R18, UR5, R0 ;  /* 0x0000000512007c24 */ /* 0x000fe2000f8e0200 */
[----:B------:R-:W-:Y:S02]  /*30850*/  ULDC.64 UR4, c[0x0][0xa00] ;  /* 0x0002800000047ab9 */ /* 0x000fe40000000a00 */
[----:B------:R-:W-:Y:S01]  /*30860*/  ISETP.NE.U32.AND P0, PT, RZ, UR4, PT ;  /* 0x00000004ff007c0c */ /* 0x000fe2000bf05070 */
[----:B------:R-:W-:Y:S01]  /*30870*/  IMAD.IADD R3, R3, 0x1, R0 ;  /* 0x0000000103037824 */ /* 0x000fe200078e0200 */
[----:B------:R-:W-:Y:S02]  /*30880*/  SHF.R.S32.HI R0, RZ, 0x1f, R19 ;  /* 0x0000001fff007819 */ /* 0x000fe40000011413 */
[----:B------:R-:W-:Y:S01]  /*30890*/  ISETP.NE.AND.EX P0, PT, RZ, UR5, PT, P0 ;  /* 0x00000005ff007c0c */ /* 0x000fe2000bf05300 */
[----:B------:R-:W-:-:S03]  /*308a0*/  ULDC.64 UR4, c[0x0][0x2e0] ;  /* 0x0000b80000047ab9 */ /* 0x000fc60000000a00 */
[----:B------:R-:W-:Y:S02]  /*308b0*/  SEL R4, R0, RZ, !P0 ;  /* 0x000000ff00047207 */ /* 0x000fe40004000000 */
[----:B------:R-:W-:Y:S02]  /*308c0*/  SEL R0, R19, RZ, !P0 ;  /* 0x000000ff13007207 */ /* 0x000fe40004000000 */
[----:B-1----:R-:W-:-:S13]  /*308d0*/  ISETP.NE.AND P0, PT, R7, 0x1, PT ;  /* 0x000000010700780c */ /* 0x002fda0003f05270 */
[----:B------:R-:W0:Y:S08]  /*308e0*/  @P0 LDC R5, c[0x0][0x44c] ;  /* 0x00011300ff050b82 */ /* 0x000e300000000800 */
[----:B------:R-:W1:Y:S01]  /*308f0*/  @P0 LDC R6, c[0x0][0x450] ;  /* 0x00011400ff060b82 */ /* 0x000e620000000800 */
[----:B------:R-:W-:Y:S02]  /*30900*/  IMAD R4, R4, UR4, RZ ;  /* 0x0000000404047c24 */ /* 0x000fe4000f8e02ff */
[----:B------:R-:W-:-:S04]  /*30910*/  IMAD.WIDE.U32 R2, R0, UR4, R2 ;  /* 0x0000000400027c25 */ /* 0x000fc8000f8e0002 */
[----:B------:R-:W-:Y:S01]  /*30920*/  IMAD R0, R0, UR5, R4 ;  /* 0x0000000500007c24 */ /* 0x000fe2000f8e0204 */
[----:B------:R-:W-:Y:S01]  /*30930*/  ULDC.64 UR4, c[0x0][0x2d0] ;  /* 0x0000b40000047ab9 */ /* 0x000fe20000000a00 */
[----:B----4-:R-:W-:Y:S02]  /*30940*/  IMAD.IADD R4, R8, 0x1, R12 ;  /* 0x0000000108047824 */ /* 0x010fe400078e020c */
[----:B------:R-:W-:Y:S01]  /*30950*/  IMAD.IADD R3, R3, 0x1, R0 ;  /* 0x0000000103037824 */ /* 0x000fe200078e0200 */
[----:B------:R-:W2:Y:S01]  /*30960*/  S2R R8, SR_TID.X ;  /* 0x0000000000087919 */ /* 0x000ea20000002100 */
[----:B0-----:R-:W-:-:S04]  /*30970*/  @P0 IMAD.HI.U32 R5, R4, R5, RZ ;  /* 0x0000000504050227 */ /* 0x001fc800078e00ff */
[----:B------:R-:W-:Y:S01]  /*30980*/  IMAD.MOV.U32 R0, RZ, RZ, R4 ;  /* 0x000000ffff007224 */ /* 0x000fe200078e0004 */
        /* <DEDUP_REMOVED lines=18> */
[----:B------:R-:W-:Y:S02]  /*30ab0*/  LOP3.LUT R8, R8, 0x7f, RZ, 0xc0, !PT ;  /* 0x0000007f08087812 */ /* 0x000fe400078ec0ff */
[----:B------:R-:W-:Y:S02]  /*30ac0*/  ISETP.GE.AND P0, PT, R10, UR6, PT ;  /* 0x000000060a007c0c */ /* 0x000fe4000bf06270 */
[----:B------:R-:W-:Y:S02]  /*30ad0*/  IADD3.X R3, R3, UR5, R0, P1, !PT ;  /* 0x0000000503037c10 */ /* 0x000fe40008ffe400 */
[----:B------:R-:W-:Y:S01]  /*30ae0*/  SHF.R.U32.HI R8, RZ, 0x3, R8 ;  /* 0x00000003ff087819 */ /* 0x000fe20000011608 */
[----:B------:R-:W-:Y:S08]  /*30af0*/  BRA.DIV UR4, `(.L_x_1610) ;  /* 0x0000005604ec7947 */ /* 0x000ff0000b800000 */
[----:B------:R-:W2:Y:S04]  /*30b00*/  LDL.LU R6, [R1+0x38] ;  /* 0x0000380001067983 */ /* 0x000ea80000300800 */
[----:B------:R-:W3:Y:S01]  /*30b10*/  LDL.LU R11, [R1+0x28] ;  /* 0x00002800010b7983 */ /* 0x000ee20000300800 */
[----:B------:R-:W-:Y:S01]  /*30b20*/  ULDC.64 UR4, c[0x0][0x208] ;  /* 0x0000820000047ab9 */ /* 0x000fe20000000a00 */
[----:B--2---:R-:W-:Y:S02]  /*30b30*/  IMAD R2, R6, R7, RZ ;  /* 0x0000000706027224 */ /* 0x004fe400078e02ff */
[----:B------:R-:W0:Y:S01]  /*30b40*/  SHFL.IDX PT, R7, R4, RZ, 0x181f ;  /* 0x00181fff04077589 */ /* 0x000e2200000e0000 */
[----:B---3--:R-:W-:-:S03]  /*30b50*/  IMAD.IADD R0, R8, 0x1, R11 ;  /* 0x0000000108007824 */ /* 0x008fc600078e020b */
[----:B------:R-:W1:Y:S01]  /*30b60*/  SHFL.IDX PT, R6, R3, RZ, 0x181f ;  /* 0x00181fff03067589 */ /* 0x000e6200000e0000 */
[C---:B------:R-:W-:Y:S01]  /*30b70*/  VIADD R5, R0.reuse, 0x10 ;  /* 0x0000001000057836 */ /* 0x040fe20000000000 */
        /* <DEDUP_REMOVED lines=60> */
[----:B------:R0:W1:Y:S04]  /*30f40*/  SHFL.IDX PT, R5, R3, 0x7, 0x181f ;  /* 0x00f81f0003057f89 */ /* 0x00006800000e0000 */
[----:B------:R0:W-:Y:S04]  /*30f50*/  @!P1 LDGSTS.E.BYPASS.LTC128B.128 [R9+0x1f400], desc[UR4][R6.64], !P0 ;  /* 0x1f40000006099fae */ /* 0x0001e8000c101d44 */
[----:B------:R0:W2:Y:S02]  /*30f60*/  SHFL.IDX PT, R3, R4, 0x7, 0x181f ;  /* 0x00f81f0004037f89 */ /* 0x0000a400000e0000 */
.L_x_1784:
[----:B------:R3:W5:Y:S01]  /*30f70*/  LDL R8, [R1+0x4] ;  /* 0x0000040001087983 */ /* 0x0007620000100800 */
[----:B------:R-:W-:Y:S01]  /*30f80*/  VIADD R0, R0, 0x70 ;  /* 0x0000007000007836 */ /* 0x000fe20000000000 */
[----:B------:R-:W-:-:S04]  /*30f90*/  ULDC.64 UR4, c[0x0][0x208] ;  /* 0x0000820000047ab9 */ /* 0x000fc80000000a00 */
[----:B------:R-:W-:-:S13]  /*30fa0*/  ISETP.GE.AND P1, PT, R0, R2, PT ;  /* 0x000000020000720c */ /* 0x000fda0003f26270 */
[----:B--2---:R-:W-:-:S05]  /*30fb0*/  @!P1 IADD3 R2, P2, R10, R3, RZ ;  /* 0x000000030a029210 */ /* 0x004fca0007f5e0ff */
[----:B01----:R-:W-:-:S05]  /*30fc0*/  @!P1 IMAD.X R3, RZ, RZ, R5, P2 ;  /* 0x000000ffff039224 */ /* 0x003fca00010e0605 */
[----:B------:R-:W-:Y:S01]  /*30fd0*/  @!PT LDS RZ, [RZ] ;  /* 0x00000000fffff984 */ /* 0x000fe20000000800 */
[----:B------:R-:W-:Y:S01]  /*30fe0*/  @!PT LDS RZ, [RZ] ;  /* 0x00000000fffff984 */ /* 0x000fe20000000800 */
[----:B------:R-:W-:Y:S01]  /*30ff0*/  @!PT LDS RZ, [RZ] ;  /* 0x00000000fffff984 */ /* 0x000fe20000000800 */
[----:B------:R3:W-:Y:S01]  /*31000*/  @!P1 LDGSTS.E.BYPASS.LTC128B.128 [R9+0x1fc00], desc[UR4][R2.64], !P0 ;  /* 0x1fc0000002099fae */ /* 0x0007e2000c101d44 */
[----:B------:R-:W-:Y:S01]  /*31010*/  PLOP3.LUT P0, PT, PT, PT, PT, 0x80, 0x0 ;  /* 0x000000000000781c */ /* 0x000fe20003f0f070 */
[----:B------:R-:W-:-:S12]  /*31020*/  NOP ;  /* 0x0000000000007918 */ /* 0x000fd80000000000 */
.L_x_1611:
        /* <DEDUP_REMOVED lines=19> */
.L_x_1785:
[----:B------:R-:W-:Y:S05]  /*31160*/  BSYNC B0 ;  /* 0x0000000000007941 */ /* 0x000fea0003800000 */
.L_x_1612:
[----:B------:R-:W2:Y:S04]  /*31170*/  LDL.LU R3, [R1+0x40] ;  /* 0x0000400001037983 */ /* 0x000ea80000300800 */
[----:B0-----:R-:W3:Y:S01]  /*31180*/  LDL R2, [R1+0x20] ;  /* 0x0000200001027983 */ /* 0x001ee20000100800 */
[----:B--2---:R-:W-:-:S05]  /*31190*/  VIADD R3, R3, 0xfffffffe ;  /* 0xfffffffe03037836 */ /* 0x004fca0000000000 */
[----:B---3--:R-:W-:-:S13]  /*311a0*/  ISETP.GE.AND P0, PT, R3, R2, PT ;  /* 0x000000020300720c */ /* 0x008fda0003f06270 */
[----:B------:R-:W-:Y:S05]  /*311b0*/  @!P0 BRA `(.L_x_1614) ;  /* 0x0000000c00f88947 */ /* 0x000fea0003800000 */
[----:B------:R0:W5:Y:S04]  /*311c0*/  LDL.LU R0, [R1+0x8] ;  /* 0x0000080001007983 */ /* 0x0001680000300800 */
[----:B------:R0:W5:Y:S02]  /*311d0*/  LDL.LU R2, [R1+0x10] ;  /* 0x0000100001027983 */ /* 0x0001640000300800 */
.L_x_1634:
[----:B--2---:R-:W2:Y:S01]  /*311e0*/  LDL R4, [R1] ;  /* 0x0000000001047983 */ /* 0x004ea20000100800 */
[----:B-----5:R-:W-:Y:S01]  /*311f0*/  VIADD R5, R0, 0x1 ;  /* 0x0000000100057836 */ /* 0x020fe20000000000 */
[----:B------:R-:W-:Y:S05]  /*31200*/  YIELD ;  /* 0x0000000000007946 */ /* 0x000fea0003800000 */
[C---:B------:R-:W-:Y:S01]  /*31210*/  ISETP.NE.AND P0, PT, R5.reuse, 0x2, PT ;  /* 0x000000020500780c */ /* 0x040fe20003f05270 */
[----:B------:R-:W-:Y:S03]  /*31220*/  BSSY B0, `(.L_x_1615) ;  /* 0x000006f000007945 */ /* 0x000fe60003800000 */
[----:B------:R-:W-:-:S02]  /*31230*/  SEL R10, R5, RZ, P0 ;  /* 0x000000ff050a7207 */ /* 0x000fc40000000000 */
        /* <DEDUP_REMOVED lines=15> */
[----:B------:R-:W-:Y:S01]  /*31330*/  ULDC.64 UR8, c[0x0][0x208] ;  /* 0x0000820000087ab9 */ /* 0x000fe20000000a00 */
        /* <DEDUP_REMOVED lines=10> */
[----:B------:R-:W-:-:S04]  /*313e0*/  IMAD.WIDE.U32 R4, R11, UR6, R4 ;  /* 0x000000060b047c25 */ /* 0x000fc8000f8e0004 */
[----:B------:R-:W-:Y:S01]  /*313f0*/  IMAD.IADD R5, R6, 0x1, R5 ;  /* 0x0000000106057824 */ /* 0x000fe200078e0205 */
[----:B------:R-:W-:-:S04]  /*31400*/  LEA R6, P0, R4, UR4, 0x2 ;  /* 0x0000000404067c11 */ /* 0x000fc8000f8010ff */
[----:B------:R-:W-:-:S05]  /*31410*/  LEA.HI.X R7, R4, UR5, R5, 0x2, P0 ;  /* 0x0000000504077c11 */ /* 0x000fca00080f1405 */
[----:B------:R2:W5:Y:S04]  /*31420*/  LDG.E R17, desc[UR8][R6.64] ;  /* 0x0000000806117981 */ /* 0x000568000c1e1900 */
.L_x_1617:
[----:B------:R-:W2:Y:S01]  /*31430*/  LDL R5, [R1+0x4] ;  /* 0x0000040001057983 */ /* 0x000ea20000100800 */
[----:B------:R-:W3:Y:S01]  /*31440*/  S2R R4, SR_TID.X ;  /* 0x0000000000047919 */ /* 0x000ee20000002100 */
[----:B------:R-:W-:Y:S01]  /*31450*/  BSSY B1, `(.L_x_1618) ;  /* 0x0000007000017945 */ /* 0x000fe20003800000 */
[----:B---3--:R-:W-:-:S04]  /*31460*/  LOP3.LUT R4, R4, 0x7f, RZ, 0xc0, !PT ;  /* 0x0000007f04047812 */ /* 0x008fc800078ec0ff */
[----:B------:R-:W-:Y:S01]  /*31470*/  ISETP.NE.AND P1, PT, R4, RZ, PT ;  /* 0x000000ff0400720c */ /* 0x000fe20003f25270 */
[----:B--2---:R-:W-:Y:S01]  /*31480*/  IMAD R6, R10, 0x8, R5 ;  /* 0x000000080a067824 */ /* 0x004fe200078e0205 */
[----:B------:R-:W-:-:S04]  /*31490*/  SHF.L.U32 R5, R9, 0x1f, RZ ;  /* 0x0000001f09057819 */ /* 0x000fc800000006ff */
[----:B------:R-:W2:Y:S02]  /*314a0*/  SYNCS.PHASECHK.TRANS64.TRYWAIT P0, [R6+URZ+0x2e880], R5 ;  /* 0x02e88005060075a7 */ /* 0x000ea4000800017f */
[----:B--2---:R-:W-:Y:S05]  /*314b0*/  @!P0 BRA `(.L_x_1619) ;  /* 0x0000005800448947 */ /* 0x004fea0003800000 */
.L_x_1786:
[----:B------:R-:W-:Y:S05]  /*314c0*/  BSYNC B1 ;  /* 0x0000000000017941 */ /* 0x000fea0003800000 */
.L_x_1618:
        /* <DEDUP_REMOVED lines=9> */
.L_x_1621:
[----:B------:R-:W-:Y:S05]  /*31560*/  BSYNC B1 ;  /* 0x0000000000017941 */ /* 0x000fea0003800000 */
.L_x_1620:
        /* <DEDUP_REMOVED lines=14> */
.L_x_1622:
[----:B------:R-:W-:-:S13]  /*31650*/  @P0 ELECT P2, URZ, PT ;  /* 0x00000000003f082f */ /* 0x000fda0003840000 */
[----:B-----5:R-:W-:Y:S02]  /*31660*/  @P2 R2UR UR13, R17 ;  /* 0x00000000110d22ca */ /* 0x020fe400000e0000 */
        /* <DEDUP_REMOVED lines=11> */
.L_x_1787:
[----:B------:R-:W-:Y:S05]  /*31720*/  BSYNC B1 ;  /* 0x0000000000017941 */ /* 0x000fea0003800000 */
.L_x_1623:
        /* <DEDUP_REMOVED lines=11> */
.L_x_1626:
[----:B------:R-:W-:Y:S05]  /*317e0*/  BSYNC B1 ;  /* 0x0000000000017941 */ /* 0x000fea0003800000 */
.L_x_1625:
        /* <DEDUP_REMOVED lines=8> */
.L_x_1627:
        /* <DEDUP_REMOVED lines=10> */
.L_x_1616:
[----:B------:R-:W-:Y:S05]  /*31910*/  BSYNC B0 ;  /* 0x0000000000007941 */ /* 0x000fea0003800000 */
.L_x_1615:
[----:B------:R-:W-:-:S06]  /*31920*/  UISETP.NE.AND UP0, UPT, UR38, 0x3, UPT ;  /* 0x000000032600788c */ /* 0x000fcc000bf05270 */
[----:B------:R-:W-:-:S13]  /*31930*/  PLOP3.LUT P0, PT, PT, PT, UP0, 0x80, 0x0 ;  /* 0x000000000000781c */ /* 0x000fda0003f0f008 */
[----:B------:R-:W-:Y:S05]  /*31940*/  @!P0 BRA `(.L_x_1628) ;  /* 0x0000000000048947 */ /* 0x000fea0003800000 */
[----:B------:R-:W-:Y:S01]  /*31950*/  BPT.TRAP 0x1 ;  /* 0x000000040000795c */ /* 0x000fe20000300000 */
.L_x_1628:
[----:B------:R-:W2:Y:S01]  /*31960*/  LDL R5, [R1+0x4] ;  /* 0x0000040001057983 */ /* 0x000ea20000100800 */
[----:B------:R-:W-:Y:S01]  /*31970*/  IMAD.U32 R4, RZ, RZ, UR39 ;  /* 0x00000027ff047e24 */ /* 0x000fe2000f8e00ff */
[----:B------:R-:W-:Y:S04]  /*31980*/  BSSY B0, `(.L_x_1629) ;  /* 0x0000007000007945 */ /* 0x000fe80003800000 */
[----:B------:R-:W-:Y:S02]  /*31990*/  ISETP.NE.AND P1, PT, R4, 0x3, PT ;  /* 0x000000030400780c */ /* 0x000fe40003f25270 */
[----:B------:R-:W-:-:S04]  /*319a0*/  LOP3.LUT R4, R2, 0x1, RZ, 0x3c, !PT ;  /* 0x0000000102047812 */ /* 0x000fc800078e3cff */
[----:B------:R-:W-:Y:S01]  /*319b0*/  SHF.L.U32 R4, R4, 0x1f, RZ ;  /* 0x0000001f04047819 */ /* 0x000fe200000006ff */
[----:B--2---:R-:W-:-:S04]  /*319c0*/  IMAD R20, R0, 0x8, R5 ;  /* 0x0000000800147824 */ /* 0x004fc800078e0205 */
[----:B------:R-:W2:Y:S02]  /*319d0*/  SYNCS.PHASECHK.TRANS64.TRYWAIT P0, [R20+URZ+0x2e870], R4 ;  /* 0x02e87004140075a7 */ /* 0x000ea4000800017f */
[----:B--2---:R-:W-:Y:S05]  /*319e0*/  @!P0 BRA `(.L_x_1630) ;  /* 0x0000005400208947 */ /* 0x004fea0003800000 */
.L_x_1788:
[----:B------:R-:W-:Y:S05]  /*319f0*/  BSYNC B0 ;  /* 0x0000000000007941 */ /* 0x000fea0003800000 */
.L_x_1629:
[----:B------:R-:W-:Y:S05]  /*31a00*/  @!P1 BRA `(.L_x_1631) ;  /* 0x0000000000049947 */ /* 0x000fea0003800000 */
[----:B------:R-:W-:Y:S01]  /*31a10*/  BPT.TRAP 0x1 ;  /* 0x000000040000795c */ /* 0x000fe20000300000 */
.L_x_1631:
[----:B------:R-:W-:Y:S01]  /*31a20*/  SHF.L.U32 R2, R2, 0x1f, RZ ;  /* 0x0000001f02027819 */ /* 0x000fe200000006ff */
[----:B------:R-:W-:-:S03]  /*31a30*/  IMAD R12, R0, 0x7000, RZ ;  /* 0x00007000000c7824 */ /* 0x000fc600078e02ff */
[----:B------:R-:W3:Y:S02]  /*31a40*/  SYNCS.PHASECHK.TRANS64.TRYWAIT P0, [R20+URZ+0x2e860], R2 ;  /* 0x02e86002140075a7 */ /* 0x000ee4000800017f */
[----:B---3--:R-:W-:Y:S05]  /*31a50*/  @!P0 BRA `(.L_x_1632) ;  /* 0x0000005400188947 */ /* 0x008fea0003800000 */
.L_x_1789:
        /* <DEDUP_REMOVED lines=102> */
.L_x_1633:
[----:B------:R-:W3:Y:S01]  /*320c0*/  S2R R0, SR_TID.X ;  /* 0x0000000000007919 */ /* 0x000ee20000002100 */
[----:B-1----:R1:W-:Y:S01]  /*320d0*/  SYNCS.ARRIVE.TRANS64.A1T0 RZ, [R20+URZ+0x2e850], RZ ;  /* 0x02e850ff14ff79a7 */ /* 0x0023e2000810003f */
[----:B---3--:R-:W-:Y:S02]  /*320e0*/  LOP3.LUT R2, R0, 0x7f, RZ, 0xc0, !PT ;  /* 0x0000007f00027812 */ /* 0x008fe400078ec0ff */
[----:B------:R-:W3:Y:S01]  /*320f0*/  LDL R0, [R1+0x20] ;  /* 0x0000200001007983 */ /* 0x000ee20000100800 */
[----:B------:R-:W-:Y:S01]  /*32100*/  BAR.SYNC.DEFER_BLOCKING 0x2, 0x80 ;  /* 0x0082000000007b1d */ /* 0x000fe20000010000 */
[----:B------:R-:W-:-:S05]  /*32110*/  ISETP.NE.AND P0, PT, R2, RZ, PT ;  /* 0x000000ff0200720c */ /* 0x000fca0003f05270 */
[----:B------:R4:W5:Y:S08]  /*32120*/  LDL R2, [R1+0x10] ;  /* 0x0000100001027983 */ /* 0x0009700000100800 */
[----:B-1----:R-:W-:-:S05]  /*32130*/  @!P0 VIADD R20, R20, 0x2e880 ;  /* 0x0002e88014148836 */ /* 0x002fca0000000000 */
[----:B------:R-:W-:-:S04]  /*32140*/  @!P0 PRMT R20, RZ, 0x654, R20 ;  /* 0x00000654ff148816 */ /* 0x000fc80000000014 */
[----:B------:R4:W-:Y:S01]  /*32150*/  @!P0 SYNCS.ARRIVE.TRANS64.RED.A1T0 RZ, [R20+URZ], RZ ;  /* 0x000000ff14ff89a7 */ /* 0x0009e2000810043f */
[C---:B---3--:R-:W-:Y:S01]  /*32160*/  ISETP.GT.AND P0, PT, R3.reuse, R0, PT ;  /* 0x000000000300720c */ /* 0x048fe20003f04270 */
[----:B------:R-:W-:Y:S01]  /*32170*/  VIADD R3, R3, 0xffffffff ;  /* 0xffffffff03037836 */ /* 0x000fe20000000000 */
[----:B------:R4:W5:Y:S11]  /*32180*/  LDL R0, [R1+0x8] ;  /* 0x0000080001007983 */ /* 0x0009760000100800 */
[----:B----4-:R-:W-:Y:S05]  /*32190*/  @P0 BRA `(.L_x_1634) ;  /* 0xfffffff000100947 */ /* 0x010fea000383ffff */
.L_x_1614:
[----:B------:R-:W1:Y:S01]  /*321a0*/  S2R R4, SR_TID.X ;  /* 0x0000000000047919 */ /* 0x000e620000002100 */
[----:B------:R-:W-:Y:S01]  /*321b0*/  BSSY B0, `(.L_x_1635) ;  /* 0x0000011000007945 */ /* 0x000fe20003800000 */
[----:B-1----:R-:W-:-:S04]  /*321c0*/  LOP3.LUT R4, R4, 0x7f, RZ, 0xc0, !PT ;  /* 0x0000007f04047812 */ /* 0x002fc800078ec0ff */
[----:B------:R-:W-:-:S13]  /*321d0*/  ISETP.NE.AND P0, PT, R4, RZ, PT ;  /* 0x000000ff0400720c */ /* 0x000fda0003f05270 */
[----:B------:R-:W-:Y:S05]  /*321e0*/  @P0 BRA `(.L_x_1636) ;  /* 0x0000000000340947 */ /* 0x000fea0003800000 */
[----:B------:R-:W1:Y:S01]  /*321f0*/  S2R R3, SR_LANEID ;  /* 0x0000000000037919 */ /* 0x000e620000000000 */
[----:B------:R-:W-:Y:S01]  /*32200*/  VOTEU.ANY UR4, UPT, PT ;  /* 0x0000000000047886 */ /* 0x000fe200038e0100 */
[----:B------:R-:W3:Y:S01]  /*32210*/  LDC.64 R4, c[0x0][0xc60] ;  /* 0x00031800ff047b82 */ /* 0x000ee20000000a00 */
[----:B-----5:R-:W1:Y:S01]  /*32220*/  FLO.U32 R0, UR4 ;  /* 0x0000000400007d00 */ /* 0x020e6200080e0000 */
[----:B------:R-:W-:-:S07]  /*32230*/  ULDC.64 UR6, c[0x0][0x208] ;  /* 0x0000820000067ab9 */ /* 0x000fce0000000a00 */
[----:B------:R-:W3:Y:S01]  /*32240*/  POPC R2, UR4 ;  /* 0x0000000400027d09 */ /* 0x000ee20008000000 */
[----:B-1----:R-:W-:-:S13]  /*32250*/  ISETP.EQ.U32.AND P1, PT, R0, R3, PT ;  /* 0x000000030000720c */ /* 0x002fda0003f22070 */
[----:B---3--:R-:W3:Y:S01]  /*32260*/  @P1 ATOMG.E.ADD.STRONG.GPU PT, R5, desc[UR6][R4.64], R2 ;  /* 0x00000002040519a8 */ /* 0x008ee200081ee1c6 */
[----:B------:R-:W1:Y:S02]  /*32270*/  S2R R3, SR_LTMASK ;  /* 0x0000000000037919 */ /* 0x000e640000003900 */
[----:B-1----:R-:W-:-:S06]  /*32280*/  LOP3.LUT R3, R3, UR4, RZ, 0xc0, !PT ;  /* 0x0000000403037c12 */ /* 0x002fcc000f8ec0ff */
[----:B------:R-:W1:Y:S01]  /*32290*/  POPC R3, R3 ;  /* 0x0000000300037309 */ /* 0x000e620000000000 */
[----:B---3--:R-:W1:Y:S02]  /*322a0*/  SHFL.IDX PT, R0, R5, R0, 0x1f ;  /* 0x00001f0005007589 */ /* 0x008e6400000e0000 */
[----:B-1----:R-:W-:-:S07]  /*322b0*/  IADD3 R16, R0, UR40, R3 ;  /* 0x0000002800107c10 */ /* 0x002fce000fffe003 */
.L_x_1636:
[----:B------:R-:W-:Y:S05]  /*322c0*/  BSYNC B0 ;  /* 0x0000000000007941 */ /* 0x000fea0003800000 */
.L_x_1635:
[----:B------:R-:W-:-:S06]  /*322d0*/  UISETP.NE.AND UP0, UPT, UR38, 0x3, UPT ;  /* 0x000000032600788c */ /* 0x000fcc000bf05270 */
[----:B------:R-:W-:-:S13]  /*322e0*/  PLOP3.LUT P1, PT, PT, PT, UP0, 0x80, 0x0 ;  /* 0x000000000000781c */ /* 0x000fda0003f2f008 */
[----:B------:R-:W-:Y:S05]  /*322f0*/  @!P1 BRA `(.L_x_1637) ;  /* 0x0000000000049947 */ /* 0x000fea0003800000 */
[----:B------:R-:W-:Y:S01]  /*32300*/  BPT.TRAP 0x1 ;  /* 0x000000040000795c */ /* 0x000fe20000300000 */
.L_x_1637:
[----:B------:R-:W3:Y:S04]  /*32310*/  LDL R4, [R1+0x10] ;  /* 0x0000100001047983 */ /* 0x000ee80000100800 */
[----:B------:R-:W4:Y:S04]  /*32320*/  LDL R3, [R1+0x4] ;  /* 0x0000040001037983 */ /* 0x000f280000100800 */
[----:B-----5:R-:W4:Y:S01]  /*32330*/  LDL R2, [R1+0x8] ;  /* 0x0000080001027983 */ /* 0x020f220000100800 */
[----:B------:R-:W-:Y:S01]  /*32340*/  IMAD.U32 R0, RZ, RZ, UR39 ;  /* 0x00000027ff007e24 */ /* 0x000fe2000f8e00ff */
[----:B------:R-:W-:Y:S04]  /*32350*/  BSSY B0, `(.L_x_1638) ;  /* 0x0000007000007945 */ /* 0x000fe80003800000 */
[----:B------:R-:W-:-:S02]  /*32360*/  ISETP.NE.AND P2, PT, R0, 0x3, PT ;  /* 0x000000030000780c */ /* 0x000fc40003f45270 */
[----:B---3--:R-:W-:-:S04]  /*32370*/  LOP3.LUT R0, R4, 0x1, RZ, 0x3c, !PT ;  /* 0x0000000104007812 */ /* 0x008fc800078e3cff */
[----:B------:R-:W-:Y:S01]  /*32380*/  SHF.L.U32 R0, R0, 0x1f, RZ ;  /* 0x0000001f00007819 */ /* 0x000fe200000006ff */
[----:B----4-:R-:W-:-:S04]  /*32390*/  IMAD R17, R2, 0x8, R3 ;  /* 0x0000000802117824 */ /* 0x010fc800078e0203 */
[----:B------:R-:W1:Y:S02]  /*323a0*/  SYNCS.PHASECHK.TRANS64.TRYWAIT P1, [R17+URZ+0x2e870], R0 ;  /* 0x02e87000110075a7 */ /* 0x000e64000802017f */
[----:B-1----:R-:W-:Y:S05]  /*323b0*/  @!P1 BRA `(.L_x_1639) ;  /* 0x0000004800d49947 */ /* 0x002fea0003800000 */
.L_x_1790:
[----:B------:R-:W-:Y:S05]  /*323c0*/  BSYNC B0 ;  /* 0x0000000000007941 */ /* 0x000fea0003800000 */
.L_x_1638:
[----:B------:R-:W-:Y:S05]  /*323d0*/  @!P2 BRA `(.L_x_1640) ;  /* 0x000000000004a947 */ /* 0x000fea0003800000 */
[----:B------:R-:W-:Y:S01]  /*323e0*/  BPT.TRAP 0x1 ;  /* 0x000000040000795c */ /* 0x000fe20000300000 */
.L_x_1640:
[----:B-1----:R-:W3:Y:S02]  /*323f0*/  LDL R0, [R1+0x10] ;  /* 0x0000100001007983 */ /* 0x002ee40000100800 */
[----:B---3--:R-:W-:-:S04]  /*32400*/  SHF.L.U32 R0, R0, 0x1f, RZ ;  /* 0x0000001f00007819 */ /* 0x008fc800000006ff */
[----:B------:R-:W1:Y:S02]  /*32410*/  SYNCS.PHASECHK.TRANS64.TRYWAIT P1, [R17+URZ+0x2e860], R0 ;  /* 0x02e86000110075a7 */ /* 0x000e64000802017f */
[----:B-1----:R-:W-:Y:S05]  /*32420*/  @!P1 BRA `(.L_x_1641) ;  /* 0x0000004800cc9947 */ /* 0x002fea0003800000 */
.L_x_1791:
[----:B------:R-:W1:Y:S04]  /*32430*/  LDL R18, [R1+0x8] ;  /* 0x0000080001127983 */ /* 0x000e680000100800 */
[----:B------:R-:W3:Y:S04]  /*32440*/  LDL R2, [R1+0x30] ;  /* 0x0000300001027983 */ /* 0x000ee80000100800 */
[----:B--2---:R-:W2:Y:S04]  /*32450*/  LDL R12, [R1+0x4] ;  /* 0x00000400010c7983 */ /* 0x004ea80000100800 */
[----:B------:R-:W4:Y:S04]  /*32460*/  LDL R3, [R1+0x34] ;  /* 0x0000340001037983 */ /* 0x000f280000100800 */
[----:B------:R-:W5:Y:S01]  /*32470*/  LDL R13, [R1+0x2c] ;  /* 0x00002c00010d7983 */ /* 0x000f620000100800 */
[----:B------:R-:W-:Y:S05]  /*32480*/  WARPSYNC.ALL ;  /* 0x0000000000007948 */ /* 0x000fea0003800000 */
[----:B-1----:R-:W-:-:S05]  /*32490*/  IMAD R0, R18, 0x7000, RZ ;  /* 0x0000700012007824 */ /* 0x002fca00078e02ff */
[----:B---3--:R-:W-:-:S05]  /*324a0*/  LOP3.LUT R2, R0, R2, RZ, 0xfc, !PT ;  /* 0x0000000200027212 */ /* 0x008fca00078efcff */
[----:B--2---:R-:W-:-:S05]  /*324b0*/  IMAD.IADD R2, R12, 0x1, R2 ;  /* 0x000000010c027824 */ /* 0x004fca00078e0202 */
[----:B------:R-:W1:Y:S01]  /*324c0*/  LDSM.16.MT88.4 R4, [R2+0xe400] ;  /* 0x00e400000204783b */ /* 0x000e620000004200 */
[----:B----4-:R-:W-:Y:S01]  /*324d0*/  IMAD.IADD R3, R3, 0x1, R2 ;  /* 0x0000000103037824 */ /* 0x010fe200078e0202 */
[----:B-----5:R-:W-:Y:S02]  /*324e0*/  LOP3.LUT R0, R0, R13, RZ, 0xfc, !PT ;  /* 0x0000000d00007212 */ /* 0x020fe400078efcff */
        /* <DEDUP_REMOVED lines=92> */
.L_x_1642:
[----:B------:R-:W3:Y:S01]  /*32ab0*/  LDL.LU R3, [R1+0x10] ;  /* 0x0000100001037983 */ /* 0x000ee20000300800 */
[----:B-1----:R1:W-:Y:S01]  /*32ac0*/  SYNCS.ARRIVE.TRANS64.A1T0 RZ, [R17+URZ+0x2e850], RZ ;  /* 0x02e850ff11ff79a7 */ /* 0x0023e2000810003f */
[----:B--2---:R-:W-:Y:S02]  /*32ad0*/  VIADD R0, R18, 0x1 ;  /* 0x0000000112007836 */ /* 0x004fe40000000000 */
        /* <DEDUP_REMOVED lines=10> */
.L_x_1591:
[----:B-1----:R-:W2:Y:S02]  /*32b80*/  LDL R0, [R1] ;  /* 0x0000000001007983 */ /* 0x002ea40000100800 */
        /* <DEDUP_REMOVED lines=8> */
[----:B------:R2:W3:Y:S04]  /*32c10*/  LDS.128 R16, [R0+0x2e8d0] ;  /* 0x02e8d00000107984 */ /* 0x0004e80000000c00 */
[----:B------:R2:W-:Y:S01]  /*32c20*/  STL [R1+0x4], R0 ;  /* 0x0000040001007387 */ /* 0x0005e20000100800 */
[----:B------:R-:W-:Y:S06]  /*32c30*/  BAR.ARV 0x4, 0x180 ;  /* 0x0106000000007b1d */ /* 0x000fec0000002000 */
[----:B------:R-:W-:Y:S05]  /*32c40*/  BRA `(.L_x_1644) ;  /* 0x0000000800e47947 */ /* 0x000fea0003800000 */
.L_x_1643:
[----:B------:R-:W1:Y:S01]  /*32c50*/  S2R R0, SR_TID.X ;  /* 0x0000000000007919 */ /* 0x000e620000002100 */
[----:B------:R-:W-:Y:S01]  /*32c60*/  UMOV UR4, 0xffffffff ;  /* 0xffffffff00047882 */ /* 0x000fe20000000000 */
[----:B-1----:R-:W-:-:S04]  /*32c70*/  LOP3.LUT R6, R0, 0x1f, RZ, 0xc0, !PT ;  /* 0x0000001f00067812 */ /* 0x002fc800078ec0ff */
[----:B------:R-:W-:Y:S01]  /*32c80*/  ISETP.NE.AND P0, PT, R6, 0x1f, PT ;  /* 0x0000001f0600780c */ /* 0x000fe20003f05270 */
[----:B------:R-:W-:-:S12]  /*32c90*/  BRA.DIV UR4, `(.L_x_1645) ;  /* 0x0000004204c47947 */ /* 0x000fd8000b800000 */
[----:B------:R-:W-:Y:S01]  /*32ca0*/  IMAD.IADD R0, R19, 0x1, R6 ;  /* 0x0000000113007824 */ /* 0x000fe200078e0206 */
[----:B------:R-:W-:Y:S01]  /*32cb0*/  ULDC UR4, c[0x0][0xc3c] ;  /* 0x00030f0000047ab9 */ /* 0x000fe20000000800 */
[----:B------:R-:W-:-:S03]  /*32cc0*/  ULDC.64 UR6, c[0x0][0x208] ;  /* 0x0000820000067ab9 */ /* 0x000fc60000000a00 */
        /* <DEDUP_REMOVED lines=29> */
.L_x_1801:
[----:B------:R-:W-:Y:S02]  /*32ea0*/  ULDC UR4, c[0x0][0xc38] ;  /* 0x00030e0000047ab9 */ /* 0x000fe40000000800 */
[----:B------:R-:W-:-:S04]  /*32eb0*/  IMAD.U32 R4, RZ, RZ, UR4 ;  /* 0x00000004ff047e24 */ /* 0x000fc8000f8e00ff */
[----:B--2---:R-:W-:-:S04]  /*32ec0*/  IMAD R16, R16, R4, RZ ;  /* 0x0000000410107224 */ /* 0x004fc800078e02ff */
[----:B------:R-:W-:-:S05]  /*32ed0*/  IMAD.IADD R5, R5, 0x1, R16 ;  /* 0x0000000105057824 */ /* 0x000fca00078e0210 */
[----:B------:R-:W-:-:S13]  /*32ee0*/  ISETP.GT.AND P6, PT, R5, R0, PT ;  /* 0x000000000500720c */ /* 0x000fda0003fc4270 */
[----:B------:R-:W-:Y:S05]  /*32ef0*/  @P6 BRA `(.L_x_1646) ;  /* 0x0000000000a06947 */ /* 0x000fea0003800000 */
.L_x_1651:
[----:B------:R-:W2:Y:S01]  /*32f00*/  LDC R2, c[0x0][0xc3c] ;  /* 0x00030f00ff027b82 */ /* 0x000ea20000000800 */
[----:B------:R-:W-:-:S05]  /*32f10*/  VIADD R19, R19, 0x1f ;  /* 0x0000001f13137836 */ /* 0x000fca0000000000 */
[----:B--2---:R-:W-:-:S13]  /*32f20*/  ISETP.GE.AND P6, PT, R19, R2, PT ;  /* 0x000000021300720c */ /* 0x004fda0003fc6270 */
[----:B------:R-:W-:Y:S05]  /*32f30*/  @P6 BRA `(.L_x_1647) ;  /* 0x0000000400dc6947 */ /* 0x000fea0003800000 */
[----:B-1----:R-:W1:Y:S01]  /*32f40*/  S2R R3, SR_TID.X ;  /* 0x0000000000037919 */ /* 0x002e620000002100 */
[----:B------:R-:W-:Y:S01]  /*32f50*/  BSSY B0, `(.L_x_1648) ;  /* 0x000000a000007945 */ /* 0x000fe20003800000 */
[----:B-1----:R-:W-:-:S05]  /*32f60*/  LOP3.LUT R3, R3, 0x1f, RZ, 0xc0, !PT ;  /* 0x0000001f03037812 */ /* 0x002fca00078ec0ff */
[----:B------:R-:W-:-:S05]  /*32f70*/  IMAD.IADD R4, R19, 0x1, R3 ;  /* 0x0000000113047824 */ /* 0x000fca00078e0203 */
[----:B------:R-:W-:Y:S01]  /*32f80*/  ISETP.GE.OR P6, PT, R4, R2, !P0 ;  /* 0x000000020400720c */ /* 0x000fe200047c6670 */
[----:B------:R-:W-:-:S12]  /*32f90*/  IMAD.MOV.U32 R2, RZ, RZ, RZ ;  /* 0x000000ffff027224 */ /* 0x000fd800078e00ff */
[----:B------:R-:W-:Y:S05]  /*32fa0*/  @P6 BRA `(.L_x_1649) ;  /* 0x0000000000106947 */ /* 0x000fea0003800000 */
[----:B------:R-:W1:Y:S01]  /*32fb0*/  LDC.64 R2, c[0x0][0xc80] ;  /* 0x00032000ff027b82 */ /* 0x000e620000000a00 */
[----:B------:R-:W-:Y:S01]  /*32fc0*/  ULDC.64 UR4, c[0x0][0x208] ;  /* 0x0000820000047ab9 */ /* 0x000fe20000000a00 */
[----:B-1----:R-:W-:-:S06]  /*32fd0*/  IMAD.WIDE R2, R4, 0x4, R2 ;  /* 0x0000000404027825 */ /* 0x002fcc00078e0202 */
[----:B------:R1:W5:Y:S02]  /*32fe0*/  LDG.E R2, desc[UR4][R2.64] ;  /* 0x0000000402027981 */ /* 0x000364000c1e1900 */
.L_x_1649:
[----:B------:R-:W-:Y:S05]  /*32ff0*/  BSYNC B0 ;  /* 0x0000000000007941 */ /* 0x000fea0003800000 */
.L_x_1648:
        /* <DEDUP_REMOVED lines=18> */
.L_x_1809:
[----:B------:R-:W-:Y:S02]  /*33120*/  ULDC UR4, c[0x0][0xc38] ;  /* 0x00030e0000047ab9 */ /* 0x000fe40000000800 */
[----:B------:R-:W-:-:S04]  /*33130*/  IMAD.U32 R4, RZ, RZ, UR4 ;  /* 0x00000004ff047e24 */ /* 0x000fc8000f8e00ff */
[----:B--2---:R-:W-:-:S04]  /*33140*/  IMAD R16, R16, R4, RZ ;  /* 0x0000000410107224 */ /* 0x004fc800078e02ff */
[----:B------:R-:W-:-:S05]  /*33150*/  IMAD.IADD R5, R16, 0x1, R5 ;  /* 0x0000000110057824 */ /* 0x000fca00078e0205 */
[----:B------:R-:W-:-:S13]  /*33160*/  ISETP.GT.AND P6, PT, R5, R0, PT ;  /* 0x000000000500720c */ /* 0x000fda0003fc4270 */
[----:B------:R-:W-:Y:S05]  /*33170*/  @!P6 BRA `(.L_x_1651) ;  /* 0xfffffffc0060e947 */ /* 0x000fea000383ffff */
.L_x_1646:
        /* <DEDUP_REMOVED lines=8> */
.L_x_1813:
[----:B------:R-:W-:Y:S01]  /*33200*/  ISETP.NE.AND P0, PT, R6, RZ, PT ;  /* 0x000000ff0600720c */ /* 0x000fe20003f05270 */
[----:B--2---:R-:W-:-:S12]  /*33210*/  IMAD.MOV.U32 R2, RZ, RZ, RZ ;  /* 0x000000ffff027224 */ /* 0x004fd800078e00ff */
[----:B------:R-:W-:Y:S05]  /*33220*/  @!P0 BRA `(.L_x_1653) ;  /* 0x0000000000108947 */ /* 0x000fea0003800000 */
[----:B------:R-:W-:Y:S01]  /*33230*/  UMOV UR4, 0xffffffff ;  /* 0xffffffff00047882 */ /* 0x000fe20000000000 */
[----:B------:R-:W-:Y:S02]  /*33240*/  VIADD R12, R5, 0xffffffff ;  /* 0xffffffff050c7836 */ /* 0x000fe40000000000 */
[----:B------:R-:W-:Y:S05]  /*33250*/  BRA.DIV UR4, `(.L_x_1654) ;  /* 0x0000004604b47947 */ /* 0x000fea000b800000 */
[----:B------:R2:W4:Y:S02]  /*33260*/  SHFL.IDX PT, R2, R3, R12, 0x1f ;  /* 0x00001f0c03027589 */ /* 0x00052400000e0000 */
.L_x_1653:
[----:B------:R-:W5:Y:S01]  /*33270*/  LDC.64 R6, c[0x0][0xc90] ;  /* 0x00032400ff067b82 */ /* 0x000f620000000a00 */
[----:B------:R-:W-:Y:S01]  /*33280*/  IMAD.IADD R19, R5, 0x1, R19 ;  /* 0x0000000105137824 */ /* 0x000fe200078e0213 */
[----:B------:R-:W-:-:S03]  /*33290*/  ULDC.64 UR4, c[0x0][0x208] ;  /* 0x0000820000047ab9 */ /* 0x000fc60000000a00 */
[----:B-----5:R-:W-:-:S06]  /*332a0*/  IMAD.WIDE R6, R19, 0x4, R6 ;  /* 0x0000000413067825 */ /* 0x020fcc00078e0206 */
[----:B------:R-:W3:Y:S01]  /*332b0*/  LDG.E R6, desc[UR4][R6.64] ;  /* 0x0000000406067981 */ /* 0x000ee2000c1e1900 */
[----:B----4-:R-:W-:-:S04]  /*332c0*/  IMAD R16, R2, R4, R16 ;  /* 0x0000000402107224 */ /* 0x010fc800078e0210 */
[----:B------:R-:W-:Y:S02]  /*332d0*/  IMAD.IADD R0, R0, 0x1, -R16 ;  /* 0x0000000100007824 */ /* 0x000fe400078e0a10 */
[----:B---3--:R-:W-:-:S05]  /*332e0*/  IMAD R5, R17, R6, RZ ;  /* 0x0000000611057224 */ /* 0x008fca00078e02ff */
[----:B------:R-:W-:-:S04]  /*332f0*/  IABS R7, R5 ;  /* 0x0000000500077213 */ /* 0x000fc80000000000 */
[----:B-12---:R-:W1:Y:S08]  /*33300*/  I2F.RP R3, R7 ;  /* 0x0000000700037306 */ /* 0x006e700000209400 */
        /* <DEDUP_REMOVED lines=47> */
[C---:B------:R-:W-:Y:S01]  /*33600*/  LOP3.LUT R3, R0.reuse, R4, RZ, 0x3c, !PT ;  /* 0x0000000400037212 */ /* 0x040fe200078e3cff */
[----:B------:R-:W-:-:S03]  /*33610*/  IMAD.IADD R0, R0, 0x1, R7 ;  /* 0x0000000100007824 */ /* 0x000fc600078e0207 */
[----:B------:R-:W-:-:S07]  /*33620*/  ISETP.GE.AND P2, PT, R3, RZ, PT ;  /* 0x000000ff0300720c */ /* 0x000fce0003f46270 */
[----:B------:R-:W-:-:S06]  /*33630*/  @P0 VIADD R2, R2, 0x1 ;  /* 0x0000000102020836 */ /* 0x000fcc0000000000 */
[----:B------:R-:W-:Y:S01]  /*33640*/  @!P2 IMAD.MOV R2, RZ, RZ, -R2 ;  /* 0x000000ffff02a224 */ /* 0x000fe200078e0a02 */
[----:B------:R-:W-:Y:S01]  /*33650*/  @!P1 LOP3.LUT R2, RZ, R4, RZ, 0x33, !PT ;  /* 0x00000004ff029212 */ /* 0x000fe200078e33ff */
[----:B------:R-:W-:-:S04]  /*33660*/  IMAD.MOV R4, RZ, RZ, -R4 ;  /* 0x000000ffff047224 */ /* 0x000fc800078e0a04 */
[----:B------:R-:W-:Y:S01]  /*33670*/  IMAD R18, R2, R4, R0 ;  /* 0x0000000402127224 */ /* 0x000fe200078e0200 */
[----:B------:R-:W-:-:S05]  /*33680*/  LOP3.LUT R2, RZ, R2, RZ, 0x33, !PT ;  /* 0x00000002ff027212 */ /* 0x000fca00078e33ff */
[----:B------:R-:W-:Y:S01]  /*33690*/  IMAD.IADD R17, R17, 0x1, R2 ;  /* 0x0000000111117824 */ /* 0x000fe200078e0202 */
[----:B------:R-:W-:Y:S06]  /*336a0*/  BRA `(.L_x_1655) ;  /* 0x00000000001c7947 */ /* 0x000fec0003800000 */
.L_x_1647:
[----:B------:R-:W-:Y:S01]  /*336b0*/  UMOV UR4, URZ ;  /* 0x0000003f00047c82 */ /* 0x000fe20008000000 */
[----:B------:R-:W-:Y:S01]  /*336c0*/  UMOV UR5, URZ ;  /* 0x0000003f00057c82 */ /* 0x000fe20008000000 */
[----:B------:R-:W-:Y:S01]  /*336d0*/  ULDC UR6, c[0x0][0xc3c] ;  /* 0x00030f0000067ab9 */ /* 0x000fe20000000800 */
[----:B------:R-:W-:Y:S02]  /*336e0*/  IMAD.MOV.U32 R16, RZ, RZ, R0 ;  /* 0x000000ffff107224 */ /* 0x000fe400078e0000 */
[----:B------:R-:W-:Y:S02]  /*336f0*/  IMAD.U32 R17, RZ, RZ, UR4 ;  /* 0x00000004ff117e24 */ /* 0x000fe4000f8e00ff */
[----:B------:R-:W-:Y:S02]  /*33700*/  IMAD.U32 R18, RZ, RZ, UR5 ;  /* 0x00000005ff127e24 */ /* 0x000fe4000f8e00ff */
[----:B------:R-:W-:-:S07]  /*33710*/  IMAD.U32 R19, RZ, RZ, UR6 ;  /* 0x00000006ff137e24 */ /* 0x000fce000f8e00ff */
.L_x_1655:
[----:B-1----:R1:W2:Y:S01]  /*33720*/  LDL R3, [R1+0x4] ;  /* 0x0000040001037983 */ /* 0x0022a20000100800 */
[----:B------:R-:W3:Y:S01]  /*33730*/  S2R R0, SR_TID.X ;  /* 0x0000000000007919 */ /* 0x000ee20000002100 */
[----:B------:R-:W-:Y:S05]  /*33740*/  WARPSYNC.ALL ;  /* 0x0000000000007948 */ /* 0x000fea0003800000 */
[----:B---3--:R-:W-:Y:S01]  /*33750*/  LOP3.LUT R0, R0, 0x1f, RZ, 0xc0, !PT ;  /* 0x0000001f00007812 */ /* 0x008fe200078ec0ff */
        /* <DEDUP_REMOVED lines=8> */
.L_x_1644:
[----:B------:R-:W-:Y:S02]  /*337e0*/  ULDC UR4, c[0x0][0xc3c] ;  /* 0x00030f0000047ab9 */ /* 0x000fe40000000800 */
[----:B---3--:R-:W-:-:S13]  /*337f0*/  ISETP.GE.AND P0, PT, R19, UR4, PT ;  /* 0x0000000413007c0c */ /* 0x008fda000bf06270 */
[----:B------:R-:W-:Y:S05]  /*33800*/  @!P0 BRA `(.L_x_1656) ;  /* 0xffffffa0006c8947 */ /* 0x000fea000383ffff */
[----:B------:R-:W-:Y:S05]  /*33810*/  BSYNC B7 ;  /* 0x0000000000077941 */ /* 0x000fea0003800000 */
.L_x_1538:
[----:B--2---:R-:W2:Y:S01]  /*33820*/  LDL.LU R0, [R1+0x54] ;  /* 0x0000540001007983 */ /* 0x004ea20000300800 */
[----:B------:R-:W-:Y:S01]  /*33830*/  BSSY B0, `(.L_x_1657) ;  /* 0x000000b000007945 */ /* 0x000fe20003800000 */
[----:B------:R-:W3:Y:S01]  /*33840*/  S2R R5, SR_CgaCtaId ;  /* 0x0000000000057919 */ /* 0x000ee20000008800 */
[----:B--2---:R-:W-:-:S05]  /*33850*/  VIADD R0, R0, 0x1 ;  /* 0x0000000100007836 */ /* 0x004fca0000000000 */
[----:B0-----:R-:W-:-:S04]  /*33860*/  LEA.HI R2, R0, R0, RZ, 0x1 ;  /* 0x0000000000027211 */ /* 0x001fc800078f08ff */
[----:B-1----:R-:W-:-:S05]  /*33870*/  LOP3.LUT R3, R2, 0xfffffffe, RZ, 0xc0, !PT ;  /* 0xfffffffe02037812 */ /* 0x002fca00078ec0ff */
[----:B------:R-:W-:Y:S01]  /*33880*/  IMAD.IADD R3, R0, 0x1, -R3 ;  /* 0x0000000100037824 */ /* 0x000fe200078e0a03 */
[----:B------:R-:W-:-:S04]  /*33890*/  MOV R0, 0x400 ;  /* 0x0000040000007802 */ /* 0x000fc80000000f00 */
[----:B---3--:R-:W-:Y:S02]  /*338a0*/  LEA R0, R5, R0, 0x18 ;  /* 0x0000000005007211 */ /* 0x008fe400078ec0ff */
[----:B------:R-:W-:-:S04]  /*338b0*/  SHF.L.U32 R3, R3, 0x1f, RZ ;  /* 0x0000001f03037819 */ /* 0x000fc800000006ff */
[----:B------:R-:W0:Y:S02]  /*338c0*/  SYNCS.PHASECHK.TRANS64.TRYWAIT P0, [R0+URZ+0x2e820], R3 ;  /* 0x02e82003000075a7 */ /* 0x000e24000800017f */
[----:B0-----:R-:W-:Y:S05]  /*338d0*/  @!P0 BRA `(.L_x_1658) ;  /* 0x00000040003c8947 */ /* 0x001fea0003800000 */
.L_x_1816:
[----:B------:R-:W-:Y:S05]  /*338e0*/  BSYNC B0 ;  /* 0x0000000000007941 */ /* 0x000fea0003800000 */
.L_x_1657:
[----:B------:R-:W-:-:S03]  /*338f0*/  UMOV UR4, 0xffffffff ;  /* 0xffffffff00047882 */ /* 0x000fc60000000000 */
[----:B------:R-:W-:Y:S05]  /*33900*/  BRA.DIV UR4, `(.L_x_1659) ;  /* 0x0000004204447947 */ /* 0x000fea000b800000 */
[----:B------:R-:W1:Y:S02]  /*33910*/  S2R R2, SR_TID.X ;  /* 0x0000000000027919 */ /* 0x000e640000002100 */
[----:B-1----:R-:W-:-:S04]  /*33920*/  SHF.R.U32.HI R2, RZ, 0x5, R2 ;  /* 0x00000005ff027819 */ /* 0x002fc80000011602 */
[----:B------:R-:W-:-:S05]  /*33930*/  LOP3.LUT R2, R2, 0x3, RZ, 0xc0, !PT ;  /* 0x0000000302027812 */ /* 0x000fca00078ec0ff */
[----:B------:R1:W2:Y:S02]  /*33940*/  SHFL.IDX PT, R14, R2, RZ, 0x1f ;  /* 0x00001fff020e7589 */ /* 0x0002a400000e0000 */
.L_x_1819:
[----:B--2---:R-:W-:-:S13]  /*33950*/  ISETP.NE.AND P0, PT, R14, RZ, PT ;  /* 0x000000ff0e00720c */ /* 0x004fda0003f05270 */
[----:B------:R-:W-:Y:S05]  /*33960*/  @P0 BRA `(.L_x_1282) ;  /* 0x0000000000b80947 */ /* 0x000fea0003800000 */
[----:B------:R-:W-:-:S03]  /*33970*/  UMOV UR4, 0xffffffff ;  /* 0xffffffff00047882 */ /* 0x000fc60000000000 */
[----:B------:R-:W-:Y:S05]  /*33980*/  BRA.DIV UR4, `(.L_x_1660) ;  /* 0x0000004204587947 */ /* 0x000fea000b800000 */
[----:B------:R-:W-:-:S13]  /*33990*/  ELECT P6, URZ, PT ;  /* 0x00000000003f782f */ /* 0x000fda00038c0000 */
.L_x_1822:
        /* <DEDUP_REMOVED lines=8> */
.L_x_1661:
        /* <DEDUP_REMOVED lines=14> */
.L_x_1823:
[----:B------:R-:W1:Y:S02]  /*33b00*/  SYNCS.PHASECHK.TRANS64.TRYWAIT P1, [R7+URZ], R2 ;  /* 0x00000002070075a7 */ /* 0x000e64000802017f */
[----:B-1----:R-:W-:Y:S05]  /*33b10*/  @!P1 BRA `(.L_x_1663) ;  /* 0x0000004000289947 */ /* 0x002fea0003800000 */
.L_x_1824:
[----:B------:R-:W-:Y:S05]  /*33b20*/  @!P0 BRA `(.L_x_1664) ;  /* 0x0000000000048947 */ /* 0x000fea0003800000 */
[----:B------:R-:W-:Y:S01]  /*33b30*/  BPT.TRAP 0x1 ;  /* 0x000000040000795c */ /* 0x000fe20000300000 */
.L_x_1664:
[----:B------:R-:W2:Y:S02]  /*33b40*/  LDL.LU R4, [R1+0x8] ;  /* 0x0000080001047983 */ /* 0x000ea40000300800 */
[----:B--2---:R-:W-:-:S04]  /*33b50*/  IMAD R4, R4, 0x8, R0 ;  /* 0x0000000804047824 */ /* 0x004fc800078e0200 */
[----:B------:R-:W2:Y:S02]  /*33b60*/  SYNCS.PHASECHK.TRANS64.TRYWAIT P1, [R4+URZ+0x2e860], R5 ;  /* 0x02e86005040075a7 */ /* 0x000ea4000802017f */
[----:B--2---:R-:W-:Y:S05]  /*33b70*/  @!P1 BRA `(.L_x_1665) ;  /* 0x0000004000249947 */ /* 0x004fea0003800000 */
.L_x_1825:
[----:B------:R-:W-:Y:S05]  /*33b80*/  @!P0 BRA `(.L_x_1666) ;  /* 0x0000000000048947 */ /* 0x000fea0003800000 */
[----:B------:R-:W-:Y:S01]  /*33b90*/  BPT.TRAP 0x1 ;  /* 0x000000040000795c */ /* 0x000fe20000300000 */
.L_x_1666:
[----:B------:R-:W-:-:S04]  /*33ba0*/  IMAD R3, R3, 0x8, R0 ;  /* 0x0000000803037824 */ /* 0x000fc800078e0200 */
[----:B------:R-:W3:Y:S02]  /*33bb0*/  SYNCS.PHASECHK.TRANS64.TRYWAIT P1, [R3+URZ+0x2e860], R2 ;  /* 0x02e86002030075a7 */ /* 0x000ee4000802017f */
[----:B---3--:R-:W-:Y:S05]  /*33bc0*/  @!P1 BRA `(.L_x_1667) ;  /* 0x0000004000249947 */ /* 0x008fea0003800000 */
.L_x_1826:
[----:B------:R-:W-:Y:S05]  /*33bd0*/  @!P0 BRA `(.L_x_1668) ;  /* 0x0000000000048947 */ /* 0x000fea0003800000 */
[----:B------:R-:W-:Y:S01]  /*33be0*/  BPT.TRAP 0x1 ;  /* 0x000000040000795c */ /* 0x000fe20000300000 */
.L_x_1668:
[----:B------:R-:W4:Y:S02]  /*33bf0*/  SYNCS.PHASECHK.TRANS64.TRYWAIT P0, [R4+URZ+0x2e880], R5 ;  /* 0x02e88005040075a7 */ /* 0x000f24000800017f */
[----:B----4-:R-:W-:Y:S05]  /*33c00*/  @!P0 BRA `(.L_x_1669) ;  /* 0x0000004000288947 */ /* 0x010fea0003800000 */
.L_x_1670:
[----:B------:R0:W0:Y:S02]  /*33c10*/  SYNCS.PHASECHK.TRANS64.TRYWAIT P0, [R3+URZ+0x2e880], R2 ;  /* 0x02e88002030075a7 */ /* 0x000024000800017f */
[----:B0-----:R-:W-:Y:S05]  /*33c20*/  @!P0 NANOSLEEP.SYNCS 0x989680 ;  /* 0x009896800000895d */ /* 0x001fea0003900000 */
[----:B------:R-:W0:Y:S02]  /*33c30*/  @!P0 SYNCS.PHASECHK.TRANS64 P0, [R3+URZ+0x2e880], R2 ;  /* 0x02e88002030085a7 */ /* 0x000e24000800007f */
[----:B0-----:R-:W-:Y:S05]  /*33c40*/  @!P0 BRA `(.L_x_1670) ;  /* 0xfffffffc00f08947 */ /* 0x001fea000383ffff */
.L_x_1282:
[----:B------:R-:W-:Y:S05]  /*33c50*/  BSYNC B8 ;  /* 0x0000000000087941 */ /* 0x000fea0003800000 */
.L_x_1279:
[----:B------:R-:W-:Y:S05]  /*33c60*/  EXIT ;  /* 0x000000000000794d */ /* 0x000fea0003800000 */
.L_x_1312:
[----:B0-----:R0:W1:Y:S02]  /*33c70*/  SYNCS.PHASECHK.TRANS64.TRYWAIT P6, [R104+URZ+0x2e890], R128 ;  /* 0x02e89080680075a7 */ /* 0x00106400080c017f */
[----:B-1----:R-:W-:Y:S05]  /*33c80*/  @!P6 NANOSLEEP.SYNCS 0x989680 ;  /* 0x009896800000e95d */ /* 0x002fea0003900000 */
[----:B------:R-:W1:Y:S02]  /*33c90*/  @!P6 SYNCS.PHASECHK.TRANS64 P6, [R104+URZ+0x2e890], R128 ;  /* 0x02e890806800e5a7 */ /* 0x000e6400080c007f */
[----:B-1----:R-:W-:Y:S05]  /*33ca0*/  @!P6 BRA `(.L_x_1312) ;  /* 0xfffffffc00f0e947 */ /* 0x002fea000383ffff */
[----:B------:R-:W-:Y:S05]  /*33cb0*/  BRA `(.L_x_1671) ;  /* 0xfffffcf400f07947 */ /* 0x000fea000383ffff */
.L_x_1346:
[----:B0-----:R0:W1:Y:S02]  /*33cc0*/  SYNCS.PHASECHK.TRANS64.TRYWAIT P3, [R104+URZ+0x2e890], R128 ;  /* 0x02e89080680075a7 */ /* 0x001064000806017f */
[----:B-1----:R-:W-:Y:S05]  /*33cd0*/  @!P3 NANOSLEEP.SYNCS 0x989680 ;  /* 0x009896800000b95d */ /* 0x002fea0003900000 */
[----:B------:R-:W1:Y:S02]  /*33ce0*/  @!P3 SYNCS.PHASECHK.TRANS64 P3, [R104+URZ+0x2e890], R128 ;  /* 0x02e890806800b5a7 */ /* 0x000e64000806007f */
[----:B-1----:R-:W-:Y:S05]  /*33cf0*/  @!P3 BRA `(.L_x_1346) ;  /* 0xfffffffc00f0b947 */ /* 0x002fea000383ffff */
[----:B------:R-:W-:Y:S05]  /*33d00*/  BRA `(.L_x_1672) ;  /* 0xfffffd3800a47947 */ /* 0x000fea000383ffff */
.L_x_1363:
[----:B0-----:R0:W1:Y:S02]  /*33d10*/  SYNCS.PHASECHK.TRANS64.TRYWAIT P2, [R104+URZ+0x2e890], R128 ;  /* 0x02e89080680075a7 */ /* 0x001064000804017f */
[----:B-1----:R-:W-:Y:S05]  /*33d20*/  @!P2 NANOSLEEP.SYNCS 0x989680 ;  /* 0x009896800000a95d */ /* 0x002fea0003900000 */
[----:B------:R-:W1:Y:S02]  /*33d30*/  @!P2 SYNCS.PHASECHK.TRANS64 P2, [R104+URZ+0x2e890], R128 ;  /* 0x02e890806800a5a7 */ /* 0x000e64000804007f */
[----:B-1----:R-:W-:Y:S05]  /*33d40*/  @!P2 BRA `(.L_x_1363) ;  /* 0xfffffffc00f0a947 */ /* 0x002fea000383ffff */
[----:B------:R-:W-:Y:S05]  /*33d50*/  BRA `(.L_x_1673) ;  /* 0xfffffd7800ac7947 */ /* 0x000fea000383ffff */
.L_x_1373:
[----:B-1----:R1:W2:Y:S02]  /*33d60*/  SYNCS.PHASECHK.TRANS64.TRYWAIT P3, [R104+URZ+0x2e8b0], R128 ;  /* 0x02e8b080680075a7 */ /* 0x0022a4000806017f */
[----:B--2---:R-:W-:Y:S05]  /*33d70*/  @!P3 NANOSLEEP.SYNCS 0x989680 ;  /* 0x009896800000b95d */ /* 0x004fea0003900000 */
[----:B------:R-:W2:Y:S02]  /*33d80*/  @!P3 SYNCS.PHASECHK.TRANS64 P3, [R104+URZ+0x2e8b0], R128 ;  /* 0x02e8b0806800b5a7 */ /* 0x000ea4000806007f */
[----:B--2---:R-:W-:Y:S05]  /*33d90*/  @!P3 BRA `(.L_x_1373) ;  /* 0xfffffffc00f0b947 */ /* 0x004fea000383ffff */
[----:B------:R-:W-:Y:S05]  /*33da0*/  BRA `(.L_x_1674) ;  /* 0xfffffd8000a47947 */ /* 0x000fea000383ffff */
.L_x_1393:
[----:B------:R-:W-:Y:S01]  /*33db0*/  BSSY B0, `(.L_x_1675) ;  /* 0x0000007000007945 */ /* 0x000fe20003800000 */
[----:B------:R-:W-:Y:S02]  /*33dc0*/  IMAD.MOV.U32 R12, RZ, RZ, RZ ;  /* 0x000000ffff0c7224 */ /* 0x000fe400078e00ff */
[----:B------:R-:W-:Y:S02]  /*33dd0*/  IMAD.MOV.U32 R11, RZ, RZ, 0x1f ;  /* 0x0000001fff0b7424 */ /* 0x000fe400078e00ff */
[----:B------:R-:W-:-:S07]  /*33de0*/  IMAD.MOV.U32 R15, RZ, RZ, -0x1 ;  /* 0xffffffffff0f7424 */ /* 0x000fce00078e00ff */
[----:B------:R-:W-:Y:S05]  /*33df0*/  WARPSYNC.COLLECTIVE R15, `(.L_x_1676) ;  /* 0x000000000f087348 */ /* 0x000fea0003c00000 */
[----:B------:R0:W1:Y:S02]  /*33e00*/  SHFL.IDX P6, R14, R13, R12, R11 ;  /* 0x0000000c0d0e7389 */ /* 0x00006400000c000b */
[----:B01----:R-:W-:Y:S01]  /*33e10*/  ENDCOLLECTIVE ;  /* 0x000000000000791b */ /* 0x003fe20003800000 */
.L_x_1676:
[----:B------:R-:W-:Y:S05]  /*33e20*/  BSYNC B0 ;  /* 0x0000000000007941 */ /* 0x000fea0003800000 */
.L_x_1675:
[----:B------:R1:W-:Y:S01]  /*33e30*/  STL [R1+0x54], R14 ;  /* 0x0000540e01007387 */ /* 0x0003e20000100800 */
[----:B------:R-:W-:Y:S05]  /*33e40*/  BRA `(.L_x_1677) ;  /* 0xfffffd94005c7947 */ /* 0x000fea000383ffff */
.L_x_1405:
        /* <DEDUP_REMOVED lines=8> */
.L_x_1679:
[----:B------:R-:W-:Y:S05]  /*33ed0*/  BSYNC B1 ;  /* 0x0000000000017941 */ /* 0x000fea0003800000 */
.L_x_1678:
[----:B------:R-:W-:Y:S02]  /*33ee0*/  IMAD.MOV.U32 R13, RZ, RZ, R5 ;  /* 0x000000ffff0d7224 */ /* 0x000fe400078e0005 */
[----:B------:R-:W-:Y:S02]  /*33ef0*/  IMAD.MOV.U32 R12, RZ, RZ, RZ ;  /* 0x000000ffff0c7224 */ /* 0x000fe400078e00ff */
[----:B------:R-:W-:Y:S02]  /*33f00*/  IMAD.MOV.U32 R11, RZ, RZ, 0x1c1f ;  /* 0x00001c1fff0b7424 */ /* 0x000fe400078e00ff */
[----:B------:R-:W-:Y:S02]  /*33f10*/  IMAD.MOV.U32 R15, RZ, RZ, -0x1 ;  /* 0xffffffffff0f7424 */ /* 0x000fe400078e00ff */
[----:B------:R-:W-:-:S07]  /*33f20*/  IMAD.MOV.U32 R0, RZ, RZ, R14 ;  /* 0x000000ffff007224 */ /* 0x000fce00078e000e */
[----:B------:R-:W-:Y:S05]  /*33f30*/  WARPSYNC.COLLECTIVE R15, `(.L_x_1680) ;  /* 0x000000000f087348 */ /* 0x000fea0003c00000 */
[----:B------:R0:W1:Y:S02]  /*33f40*/  SHFL.IDX P6, R14, R13, R12, R11 ;  /* 0x0000000c0d0e7389 */ /* 0x00006400000c000b */
[----:B01----:R-:W-:Y:S01]  /*33f50*/  ENDCOLLECTIVE ;  /* 0x000000000000791b */ /* 0x003fe20003800000 */
.L_x_1680:
[----:B------:R-:W-:Y:S02]  /*33f60*/  IMAD.MOV.U32 R13, RZ, RZ, R8 ;  /* 0x000000ffff0d7224 */ /* 0x000fe400078e0008 */
[----:B------:R-:W-:-:S07]  /*33f70*/  IMAD.MOV.U32 R3, RZ, RZ, R14 ;  /* 0x000000ffff037224 */ /* 0x000fce00078e000e */
[----:B------:R-:W-:Y:S05]  /*33f80*/  WARPSYNC.COLLECTIVE R15, `(.L_x_1681) ;  /* 0x000000000f087348 */ /* 0x000fea0003c00000 */
[----:B------:R0:W1:Y:S02]  /*33f90*/  SHFL.IDX P6, R14, R13, R12, R11 ;  /* 0x0000000c0d0e7389 */ /* 0x00006400000c000b */
[----:B01----:R-:W-:Y:S01]  /*33fa0*/  ENDCOLLECTIVE ;  /* 0x000000000000791b */ /* 0x003fe20003800000 */
.L_x_1681:
[----:B------:R-:W-:Y:S02]  /*33fb0*/  IMAD.MOV.U32 R13, RZ, RZ, R7 ;  /* 0x000000ffff0d7224 */ /* 0x000fe400078e0007 */
[----:B------:R-:W-:-:S07]  /*33fc0*/  IMAD.MOV.U32 R4, RZ, RZ, R14 ;  /* 0x000000ffff047224 */ /* 0x000fce00078e000e */
[----:B------:R-:W-:Y:S05]  /*33fd0*/  WARPSYNC.COLLECTIVE R15, `(.L_x_1682) ;  /* 0x000000000f087348 */ /* 0x000fea0003c00000 */
[----:B------:R0:W1:Y:S02]  /*33fe0*/  SHFL.IDX P6, R14, R13, R12, R11 ;  /* 0x0000000c0d0e7389 */ /* 0x00006400000c000b */
[----:B01----:R-:W-:Y:S01]  /*33ff0*/  ENDCOLLECTIVE ;  /* 0x000000000000791b */ /* 0x003fe20003800000 */
.L_x_1682:
[----:B------:R-:W-:Y:S05]  /*34000*/  BRA `(.L_x_1683) ;  /* 0xfffffd9800d87947 */ /* 0x000fea000383ffff */
.L_x_1408:
[----:B------:R-:W-:Y:S01]  /*34010*/  BSSY B1, `(.L_x_1684) ;  /* 0x0000008000017945 */ /* 0x000fe20003800000 */
[----:B------:R-:W-:Y:S02]  /*34020*/  IMAD.MOV.U32 R13, RZ, RZ, R6 ;  /* 0x000000ffff0d7224 */ /* 0x000fe400078e0006 */
[----:B------:R-:W-:Y:S02]  /*34030*/  IMAD.MOV.U32 R12, RZ, RZ, 0x1 ;  /* 0x00000001ff0c7424 */ /* 0x000fe400078e00ff */
[----:B------:R-:W-:Y:S02]  /*34040*/  IMAD.MOV.U32 R11, RZ, RZ, 0x1c1f ;  /* 0x00001c1fff0b7424 */ /* 0x000fe400078e00ff */
[----:B------:R-:W-:-:S07]  /*34050*/  IMAD.MOV.U32 R15, RZ, RZ, -0x1 ;  /* 0xffffffffff0f7424 */ /* 0x000fce00078e00ff */
[----:B0-2345:R-:W-:Y:S05]  /*34060*/  WARPSYNC.COLLECTIVE R15, `(.L_x_1685) ;  /* 0x000000000f087348 */ /* 0x03dfea0003c00000 */
[----:B------:R1:W0:Y:S02]  /*34070*/  SHFL.IDX P6, R14, R13, R12, R11 ;  /* 0x0000000c0d0e7389 */ /* 0x00022400000c000b */
[----:B012345:R-:W-:Y:S01]  /*34080*/  ENDCOLLECTIVE ;  /* 0x000000000000791b */ /* 0x03ffe20003800000 */
.L_x_1685:
[----:B------:R-:W-:Y:S05]  /*34090*/  BSYNC B1 ;  /* 0x0000000000017941 */ /* 0x000fea0003800000 */
.L_x_1684:
[----:B------:R-:W-:Y:S02]  /*340a0*/  IMAD.MOV.U32 R13, RZ, RZ, R5 ;  /* 0x000000ffff0d7224 */ /* 0x000fe400078e0005 */
[----:B------:R-:W-:Y:S02]  /*340b0*/  IMAD.MOV.U32 R12, RZ, RZ, 0x1 ;  /* 0x00000001ff0c7424 */ /* 0x000fe400078e00ff */
[----:B------:R-:W-:Y:S02]  /*340c0*/  IMAD.MOV.U32 R11, RZ, RZ, 0x1c1f ;  /* 0x00001c1fff0b7424 */ /* 0x000fe400078e00ff */
[----:B------:R-:W-:Y:S02]  /*340d0*/  IMAD.MOV.U32 R15, RZ, RZ, -0x1 ;  /* 0xffffffffff0f7424 */ /* 0x000fe400078e00ff */
[----:B------:R-:W-:-:S07]  /*340e0*/  IMAD.MOV.U32 R0, RZ, RZ, R14 ;  /* 0x000000ffff007224 */ /* 0x000fce00078e000e */
[----:B------:R-:W-:Y:S05]  /*340f0*/  WARPSYNC.COLLECTIVE R15, `(.L_x_1686) ;  /* 0x000000000f087348 */ /* 0x000fea0003c00000 */
[----:B------:R0:W1:Y:S02]  /*34100*/  SHFL.IDX P6, R14, R13, R12, R11 ;  /* 0x0000000c0d0e7389 */ /* 0x00006400000c000b */
[----:B01----:R-:W-:Y:S01]  /*34110*/  ENDCOLLECTIVE ;  /* 0x000000000000791b */ /* 0x003fe20003800000 */
.L_x_1686:
[----:B------:R-:W-:Y:S02]  /*34120*/  IMAD.MOV.U32 R13, RZ, RZ, R8 ;  /* 0x000000ffff0d7224 */ /* 0x000fe400078e0008 */
[----:B------:R-:W-:-:S07]  /*34130*/  IMAD.MOV.U32 R3, RZ, RZ, R14 ;  /* 0x000000ffff037224 */ /* 0x000fce00078e000e */
[----:B------:R-:W-:Y:S05]  /*34140*/  WARPSYNC.COLLECTIVE R15, `(.L_x_1687) ;  /* 0x000000000f087348 */ /* 0x000fea0003c00000 */
[----:B------:R0:W1:Y:S02]  /*34150*/  SHFL.IDX P6, R14, R13, R12, R11 ;  /* 0x0000000c0d0e7389 */ /* 0x00006400000c000b */
[----:B01----:R-:W-:Y:S01]  /*34160*/  ENDCOLLECTIVE ;  /* 0x000000000000791b */ /* 0x003fe20003800000 */
.L_x_1687:
[----:B------:R-:W-:Y:S02]  /*34170*/  IMAD.MOV.U32 R13, RZ, RZ, R7 ;  /* 0x000000ffff0d7224 */ /* 0x000fe400078e0007 */
[----:B------:R-:W-:-:S07]  /*34180*/  IMAD.MOV.U32 R4, RZ, RZ, R14 ;  /* 0x000000ffff047224 */ /* 0x000fce00078e000e */
[----:B------:R-:W-:Y:S05]  /*34190*/  WARPSYNC.COLLECTIVE R15, `(.L_x_1688) ;  /* 0x000000000f087348 */ /* 0x000fea0003c00000 */
[----:B------:R0:W1:Y:S02]  /*341a0*/  SHFL.IDX P6, R14, R13, R12, R11 ;  /* 0x0000000c0d0e7389 */ /* 0x00006400000c000b */
[----:B01----:R-:W-:Y:S01]  /*341b0*/  ENDCOLLECTIVE ;  /* 0x000000000000791b */ /* 0x003fe20003800000 */
.L_x_1688:
[----:B------:R-:W-:Y:S05]  /*341c0*/  BRA `(.L_x_1689) ;  /* 0xfffffd9800fc7947 */ /* 0x000fea000383ffff */
.L_x_1412:
[----:B0-----:R0:W1:Y:S02]  /*341d0*/  SYNCS.PHASECHK.TRANS64.TRYWAIT P0, [R17+URZ+0x2e800], R6 ;  /* 0x02e80006110075a7 */ /* 0x001064000800017f */
[----:B-1----:R-:W-:Y:S05]  /*341e0*/  @!P0 NANOSLEEP.SYNCS 0x989680 ;  /* 0x009896800000895d */ /* 0x002fea0003900000 */
[----:B------:R-:W1:Y:S02]  /*341f0*/  @!P0 SYNCS.PHASECHK.TRANS64 P0, [R17+URZ+0x2e800], R6 ;  /* 0x02e80006110085a7 */ /* 0x000e64000800007f */
[----:B-1----:R-:W-:Y:S05]  /*34200*/  @!P0 BRA `(.L_x_1412) ;  /* 0xfffffffc00f08947 */ /* 0x002fea000383ffff */
[----:B------:R-:W-:Y:S05]  /*34210*/  BRA `(.L_x_1690) ;  /* 0xfffffd9c00b07947 */ /* 0x000fea000383ffff */
.L_x_1420:
[----:B------:R-:W0:Y:S01]  /*34220*/  LDC R37, c[0x0][0x3f4] ;  /* 0x0000fd00ff257b82 */ /* 0x000e220000000800 */
[----:B------:R-:W-:Y:S01]  /*34230*/  BSSY B1, `(.L_x_1691) ;  /* 0x0000008000017945 */ /* 0x000fe20003800000 */
[----:B------:R-:W-:Y:S02]  /*34240*/  IMAD.MOV.U32 R13, RZ, RZ, R10 ;  /* 0x000000ffff0d7224 */ /* 0x000fe400078e000a */
[----:B------:R-:W-:Y:S02]  /*34250*/  IMAD.MOV.U32 R12, RZ, RZ, RZ ;  /* 0x000000ffff0c7224 */ /* 0x000fe400078e00ff */
[----:B------:R-:W-:Y:S02]  /*34260*/  IMAD.MOV.U32 R11, RZ, RZ, 0x1c1f ;  /* 0x00001c1fff0b7424 */ /* 0x000fe400078e00ff */
[----:B------:R-:W-:-:S07]  /*34270*/  IMAD.MOV.U32 R15, RZ, RZ, -0x1 ;  /* 0xffffffffff0f7424 */ /* 0x000fce00078e00ff */
[----:B01----:R-:W-:Y:S05]  /*34280*/  WARPSYNC.COLLECTIVE R15, `(.L_x_1692) ;  /* 0x000000000f087348 */ /* 0x003fea0003c00000 */
[----:B-1----:R1:W2:Y:S02]  /*34290*/  SHFL.IDX P6, R14, R13, R12, R11 ;  /* 0x0000000c0d0e7389 */ /* 0x0022a400000c000b */
[----:B012---:R-:W-:Y:S01]  /*342a0*/  ENDCOLLECTIVE ;  /* 0x000000000000791b */ /* 0x007fe20003800000 */
.L_x_1692:
[----:B------:R-:W-:Y:S05]  /*342b0*/  BSYNC B1 ;  /* 0x0000000000017941 */ /* 0x000fea0003800000 */
.L_x_1691:
[----:B------:R0:W5:Y:S01]  /*342c0*/  LDL R8, [R1+0x10] ;  /* 0x0000100001087983 */ /* 0x0001620000100800 */
[----:B------:R-:W-:Y:S01]  /*342d0*/  IMAD.MOV.U32 R13, RZ, RZ, R29 ;  /* 0x000000ffff0d7224 */ /* 0x000fe200078e001d */
[----:B------:R-:W-:Y:S01]  /*342e0*/  ISETP.GE.AND P0, PT, R18, R37, PT ;  /* 0x000000251200720c */ /* 0x000fe20003f06270 */
[----:B------:R-:W-:Y:S02]  /*342f0*/  IMAD.MOV.U32 R12, RZ, RZ, RZ ;  /* 0x000000ffff0c7224 */ /* 0x000fe400078e00ff */
[----:B------:R-:W-:Y:S02]  /*34300*/  IMAD.MOV.U32 R11, RZ, RZ, 0x1c1f ;  /* 0x00001c1fff0b7424 */ /* 0x000fe400078e00ff */
[----:B------:R-:W-:Y:S02]  /*34310*/  IMAD.MOV.U32 R15, RZ, RZ, -0x1 ;  /* 0xffffffffff0f7424 */ /* 0x000fe400078e00ff */
[----:B0-----:R-:W-:-:S07]  /*34320*/  IMAD.MOV.U32 R3, RZ, RZ, R14 ;  /* 0x000000ffff037224 */ /* 0x001fce00078e000e */
[----:B-----5:R-:W-:Y:S05]  /*34330*/  WARPSYNC.COLLECTIVE R15, `(.L_x_1693) ;  /* 0x000000000f087348 */ /* 0x020fea0003c00000 */
[----:B------:R0:W1:Y:S02]  /*34340*/  SHFL.IDX P6, R14, R13, R12, R11 ;  /* 0x0000000c0d0e7389 */ /* 0x00006400000c000b */
[----:B01---5:R-:W-:Y:S01]  /*34350*/  ENDCOLLECTIVE ;  /* 0x000000000000791b */ /* 0x023fe20003800000 */
.L_x_1693:
[----:B------:R-:W-:Y:S02]  /*34360*/  IMAD.MOV.U32 R13, RZ, RZ, R31 ;  /* 0x000000ffff0d7224 */ /* 0x000fe400078e001f */
[----:B------:R-:W-:-:S07]  /*34370*/  IMAD.MOV.U32 R5, RZ, RZ, R14 ;  /* 0x000000ffff057224 */ /* 0x000fce00078e000e */
[----:B------:R-:W-:Y:S05]  /*34380*/  WARPSYNC.COLLECTIVE R15, `(.L_x_1694) ;  /* 0x000000000f087348 */ /* 0x000fea0003c00000 */
[----:B------:R0:W1:Y:S02]  /*34390*/  SHFL.IDX P6, R14, R13, R12, R11 ;  /* 0x0000000c0d0e7389 */ /* 0x00006400000c000b */
[----:B01----:R-:W-:Y:S01]  /*343a0*/  ENDCOLLECTIVE ;  /* 0x000000000000791b */ /* 0x003fe20003800000 */
.L_x_1694:
[----:B------:R-:W-:Y:S02]  /*343b0*/  IMAD.MOV.U32 R13, RZ, RZ, R28 ;  /* 0x000000ffff0d7224 */ /* 0x000fe400078e001c */
[----:B------:R-:W-:-:S07]  /*343c0*/  IMAD.MOV.U32 R7, RZ, RZ, R14 ;  /* 0x000000ffff077224 */ /* 0x000fce00078e000e */
[----:B------:R-:W-:Y:S05]  /*343d0*/  WARPSYNC.COLLECTIVE R15, `(.L_x_1695) ;  /* 0x000000000f087348 */ /* 0x000fea0003c00000 */
[----:B------:R0:W1:Y:S02]  /*343e0*/  SHFL.IDX P6, R14, R13, R12, R11 ;  /* 0x0000000c0d0e7389 */ /* 0x00006400000c000b */
[----:B01----:R-:W-:Y:S01]  /*343f0*/  ENDCOLLECTIVE ;  /* 0x000000000000791b */ /* 0x003fe20003800000 */
.L_x_1695:
[----:B------:R-:W-:Y:S01]  /*34400*/  ULDC.64 UR4, c[0x0][0x208] ;  /* 0x0000820000047ab9 */ /* 0x000fe20000000a00 */
[----:B------:R-:W-:-:S05]  /*34410*/  IMAD R30, R8, R30, RZ ;  /* 0x0000001e081e7224 */ /* 0x000fca00078e02ff */
[----:B------:R-:W-:-:S13]  /*34420*/  ISETP.GE.OR P1, PT, R39, R30, P0 ;  /* 0x0000001e2700720c */ /* 0x000fda0000726670 */
[C---:B------:R-:W-:Y:S02]  /*34430*/  @!P1 IADD3 R0, P2, R18.reuse, R5, RZ ;  /* 0x0000000512009210 */ /* 0x040fe40007f5e0ff */
[----:B------:R-:W-:-:S03]  /*34440*/  @!P1 IADD3 R14, P3, R18, R14, RZ ;  /* 0x0000000e120e9210 */ /* 0x000fc60007f7e0ff */
[--C-:B------:R-:W-:Y:S02]  /*34450*/  @!P1 IMAD.X R5, R3, 0x1, R19.reuse, P2 ;  /* 0x0000000103059824 */ /* 0x100fe400010e0613 */
[----:B------:R-:W-:Y:S02]  /*34460*/  @!P1 IMAD.X R3, R7, 0x1, R19, P3 ;  /* 0x0000000107039824 */ /* 0x000fe400018e0613 */
[----:B------:R-:W-:Y:S02]  /*34470*/  @!P1 IMAD.MOV.U32 R4, RZ, RZ, R0 ;  /* 0x000000ffff049224 */ /* 0x000fe400078e0000 */
[----:B------:R-:W-:Y:S02]  /*34480*/  @!P1 IMAD.MOV.U32 R32, RZ, RZ, R14 ;  /* 0x000000ffff209224 */ /* 0x000fe400078e000e */
[----:B------:R-:W-:Y:S02]  /*34490*/  @!P1 IMAD.MOV.U32 R33, RZ, RZ, R3 ;  /* 0x000000ffff219224 */ /* 0x000fe400078e0003 */
[----:B------:R-:W5:Y:S04]  /*344a0*/  @!P1 LD.E.128 R4, desc[UR4][R4.64] ;  /* 0x0000000404049980 */ /* 0x000f68000c101d00 */
[----:B------:R-:W5:Y:S01]  /*344b0*/  @!P1 LD.E.128 R32, desc[UR4][R32.64] ;  /* 0x0000000420209980 */ /* 0x000f62000c101d00 */
[----:B------:R-:W-:Y:S01]  /*344c0*/  IMAD.MOV.U32 R13, RZ, RZ, R10 ;  /* 0x000000ffff0d7224 */ /* 0x000fe200078e000a */
[----:B------:R-:W-:Y:S01]  /*344d0*/  CS2R R26, SRZ ;  /* 0x00000000001a7805 */ /* 0x000fe2000001ff00 */
[----:B------:R-:W-:Y:S01]  /*344e0*/  IMAD.MOV.U32 R12, RZ, RZ, 0x1 ;  /* 0x00000001ff0c7424 */ /* 0x000fe200078e00ff */
[----:B------:R-:W-:-:S02]  /*344f0*/  CS2R R24, SRZ ;  /* 0x0000000000187805 */ /* 0x000fc4000001ff00 */
[----:B------:R-:W-:Y:S02]  /*34500*/  CS2R R20, SRZ ;  /* 0x0000000000147805 */ /* 0x000fe4000001ff00 */
[----:B------:R-:W-:-:S07]  /*34510*/  CS2R R8, SRZ ;  /* 0x0000000000087805 */ /* 0x000fce000001ff00 */
[----:B-----5:R-:W-:Y:S05]  /*34520*/  WARPSYNC.COLLECTIVE R15, `(.L_x_1696) ;  /* 0x000000000f087348 */ /* 0x020fea0003c00000 */
[----:B------:R0:W1:Y:S02]  /*34530*/  SHFL.IDX P6, R14, R13, R12, R11 ;  /* 0x0000000c0d0e7389 */ /* 0x00006400000c000b */
[----:B01---5:R-:W-:Y:S01]  /*34540*/  ENDCOLLECTIVE ;  /* 0x000000000000791b */ /* 0x023fe20003800000 */
.L_x_1696:
[----:B------:R-:W-:Y:S02]  /*34550*/  IMAD.MOV.U32 R13, RZ, RZ, R29 ;  /* 0x000000ffff0d7224 */ /* 0x000fe400078e001d */
[----:B------:R-:W-:-:S07]  /*34560*/  IMAD.MOV.U32 R3, RZ, RZ, R14 ;  /* 0x000000ffff037224 */ /* 0x000fce00078e000e */
[----:B------:R-:W-:Y:S05]  /*34570*/  WARPSYNC.COLLECTIVE R15, `(.L_x_1697) ;  /* 0x000000000f087348 */ /* 0x000fea0003c00000 */
[----:B------:R0:W1:Y:S02]  /*34580*/  SHFL.IDX P6, R14, R13, R12, R11 ;  /* 0x0000000c0d0e7389 */ /* 0x00006400000c000b */
[----:B01----:R-:W-:Y:S01]  /*34590*/  ENDCOLLECTIVE ;  /* 0x000000000000791b */ /* 0x003fe20003800000 */
.L_x_1697:
[----:B------:R-:W-:Y:S02]  /*345a0*/  IMAD.MOV.U32 R13, RZ, RZ, R31 ;  /* 0x000000ffff0d7224 */ /* 0x000fe400078e001f */
[----:B------:R-:W-:-:S07]  /*345b0*/  IMAD.MOV.U32 R29, RZ, RZ, R14 ;  /* 0x000000ffff1d7224 */ /* 0x000fce00078e000e */
[----:B------:R-:W-:Y:S05]  /*345c0*/  WARPSYNC.COLLECTIVE R15, `(.L_x_1698) ;  /* 0x000000000f087348 */ /* 0x000fea0003c00000 */
[----:B------:R0:W1:Y:S02]  /*345d0*/  SHFL.IDX P6, R14, R13, R12, R11 ;  /* 0x0000000c0d0e7389 */ /* 0x00006400000c000b */
[----:B01----:R-:W-:Y:S01]  /*345e0*/  ENDCOLLECTIVE ;  /* 0x000000000000791b */ /* 0x003fe20003800000 */
.L_x_1698:
[----:B------:R-:W-:Y:S02]  /*345f0*/  IMAD.MOV.U32 R13, RZ, RZ, R28 ;  /* 0x000000ffff0d7224 */ /* 0x000fe400078e001c */
[----:B------:R-:W-:-:S07]  /*34600*/  IMAD.MOV.U32 R31, RZ, RZ, R14 ;  /* 0x000000ffff1f7224 */ /* 0x000fce00078e000e */
[----:B------:R-:W-:Y:S05]  /*34610*/  WARPSYNC.COLLECTIVE R15, `(.L_x_1699) ;  /* 0x000000000f087348 */ /* 0x000fea0003c00000 */
[----:B------:R0:W1:Y:S02]  /*34620*/  SHFL.IDX P6, R14, R13, R12, R11 ;  /* 0x0000000c0d0e7389 */ /* 0x00006400000c000b */
[----:B01----:R-:W-:Y:S01]  /*34630*/  ENDCOLLECTIVE ;  /* 0x000000000000791b */ /* 0x003fe20003800000 */
.L_x_1699:
[----:B------:R-:W-:Y:S02]  /*34640*/  @!P1 IMAD.MOV.U32 R26, RZ, RZ, R4 ;  /* 0x000000ffff1a9224 */ /* 0x000fe400078e0004 */
[----:B------:R-:W-:Y:S01]  /*34650*/  @!P1 IMAD.MOV.U32 R27, RZ, RZ, R5 ;  /* 0x000000ffff1b9224 */ /* 0x000fe200078e0005 */
[----:B------:R-:W-:Y:S01]  /*34660*/  CS2R R4, SRZ ;  /* 0x0000000000047805 */ /* 0x000fe2000001ff00 */
[----:B------:R-:W-:Y:S02]  /*34670*/  @!P1 IMAD.MOV.U32 R24, RZ, RZ, R6 ;  /* 0x000000ffff189224 */ /* 0x000fe400078e0006 */
[----:B------:R-:W-:Y:S02]  /*34680*/  @!P1 IMAD.MOV.U32 R25, RZ, RZ, R7 ;  /* 0x000000ffff199224 */ /* 0x000fe400078e0007 */
[----:B------:R-:W-:Y:S02]  /*34690*/  @!P1 IMAD.MOV.U32 R20, RZ, RZ, R32 ;  /* 0x000000ffff149224 */ /* 0x000fe400078e0020 */
[----:B------:R-:W-:-:S02]  /*346a0*/  @!P1 IMAD.MOV.U32 R21, RZ, RZ, R33 ;  /* 0x000000ffff159224 */ /* 0x000fc400078e0021 */
[----:B------:R-:W-:Y:S02]  /*346b0*/  @!P1 IMAD.MOV.U32 R8, RZ, RZ, R34 ;  /* 0x000000ffff089224 */ /* 0x000fe400078e0022 */
[----:B------:R-:W-:Y:S01]  /*346c0*/  @!P1 IMAD.MOV.U32 R9, RZ, RZ, R35 ;  /* 0x000000ffff099224 */ /* 0x000fe200078e0023 */
[----:B------:R-:W-:Y:S06]  /*346d0*/  BRA `(.L_x_1700) ;  /* 0xfffffdbc005c7947 */ /* 0x000fec000383ffff */
.L_x_1424:
[----:B0-----:R0:W1:Y:S02]  /*346e0*/  SYNCS.PHASECHK.TRANS64.TRYWAIT P1, [R17+URZ+0x2e800], R0 ;  /* 0x02e80000110075a7 */ /* 0x001064000802017f */
[----:B-1----:R-:W-:Y:S05]  /*346f0*/  @!P1 NANOSLEEP.SYNCS 0x989680 ;  /* 0x009896800000995d */ /* 0x002fea0003900000 */
[----:B------:R-:W1:Y:S02]  /*34700*/  @!P1 SYNCS.PHASECHK.TRANS64 P1, [R17+URZ+0x2e800], R0 ;  /* 0x02e80000110095a7 */ /* 0x000e64000802007f */
[----:B-1----:R-:W-:Y:S05]  /*34710*/  @!P1 BRA `(.L_x_1424) ;  /* 0xfffffffc00f09947 */ /* 0x002fea000383ffff */
[----:B------:R-:W-:Y:S05]  /*34720*/  BRA `(.L_x_1701) ;  /* 0xfffffdbc00d07947 */ /* 0x000fea000383ffff */
.L_x_1430:
[----:B-1----:R1:W2:Y:S02]  /*34730*/  SYNCS.PHASECHK.TRANS64.TRYWAIT P2, [R0+URZ+0x2e830], R5 ;  /* 0x02e83005000075a7 */ /* 0x0022a4000804017f */
[----:B--2---:R-:W-:Y:S05]  /*34740*/  @!P2 NANOSLEEP.SYNCS 0x989680 ;  /* 0x009896800000a95d */ /* 0x004fea0003900000 */
[----:B------:R-:W2:Y:S02]  /*34750*/  @!P2 SYNCS.PHASECHK.TRANS64 P2, [R0+URZ+0x2e830], R5 ;  /* 0x02e830050000a5a7 */ /* 0x000ea4000804007f */
[----:B--2---:R-:W-:Y:S05]  /*34760*/  @!P2 BRA `(.L_x_1430) ;  /* 0xfffffffc00f0a947 */ /* 0x004fea000383ffff */
[----:B------:R-:W-:Y:S05]  /*34770*/  BRA `(.L_x_1429) ;  /* 0xfffffde000247947 */ /* 0x000fea000383ffff */
.L_x_1448:
[----:B-1----:R1:W2:Y:S02]  /*34780*/  SYNCS.PHASECHK.TRANS64.TRYWAIT P3, [R15+URZ+0x2e830], R14 ;  /* 0x02e8300e0f0075a7 */ /* 0x0022a4000806017f */
[----:B--2---:R-:W-:Y:S05]  /*34790*/  @!P3 NANOSLEEP.SYNCS 0x989680 ;  /* 0x009896800000b95d */ /* 0x004fea0003900000 */
[----:B------:R-:W2:Y:S02]  /*347a0*/  @!P3 SYNCS.PHASECHK.TRANS64 P3, [R15+URZ+0x2e830], R14 ;  /* 0x02e8300e0f00b5a7 */ /* 0x000ea4000806007f */
[----:B--2---:R-:W-:Y:S05]  /*347b0*/  @!P3 BRA `(.L_x_1448) ;  /* 0xfffffffc00f0b947 */ /* 0x004fea000383ffff */
[----:B------:R-:W-:Y:S05]  /*347c0*/  BRA `(.L_x_1447) ;  /* 0xfffffe3800a07947 */ /* 0x000fea000383ffff */
.L_x_1452:
[----:B-1----:R1:W2:Y:S02]  /*347d0*/  SYNCS.PHASECHK.TRANS64.TRYWAIT P2, [R15+URZ+0x2e850], R14 ;  /* 0x02e8500e0f0075a7 */ /* 0x0022a4000804017f */
[----:B--2---:R-:W-:Y:S05]  /*347e0*/  @!P2 NANOSLEEP.SYNCS 0x989680 ;  /* 0x009896800000a95d */ /* 0x004fea0003900000 */
[----:B------:R-:W2:Y:S02]  /*347f0*/  @!P2 SYNCS.PHASECHK.TRANS64 P2, [R15+URZ+0x2e850], R14 ;  /* 0x02e8500e0f00a5a7 */ /* 0x000ea4000804007f */
[----:B--2---:R-:W-:Y:S05]  /*34800*/  @!P2 BRA `(.L_x_1452) ;  /* 0xfffffffc00f0a947 */ /* 0x004fea000383ffff */
[----:B------:R-:W-:Y:S05]  /*34810*/  BRA `(.L_x_1449) ;  /* 0xfffffe4c00b07947 */ /* 0x000fea000383ffff */
.L_x_1472:
[----:B-1----:R1:W2:Y:S02]  /*34820*/  SYNCS.PHASECHK.TRANS64.TRYWAIT P3, [R0+URZ+0x2e830], R3 ;  /* 0x02e83003000075a7 */ /* 0x0022a4000806017f */
[----:B--2---:R-:W-:Y:S05]  /*34830*/  @!P3 NANOSLEEP.SYNCS 0x989680 ;  /* 0x009896800000b95d */ /* 0x004fea0003900000 */
[----:B------:R-:W2:Y:S02]  /*34840*/  @!P3 SYNCS.PHASECHK.TRANS64 P3, [R0+URZ+0x2e830], R3 ;  /* 0x02e830030000b5a7 */ /* 0x000ea4000806007f */
[----:B--2---:R-:W-:Y:S05]  /*34850*/  @!P3 BRA `(.L_x_1472) ;  /* 0xfffffffc00f0b947 */ /* 0x004fea000383ffff */
[----:B------:R-:W-:Y:S05]  /*34860*/  BRA `(.L_x_1471) ;  /* 0xfffffea400207947 */ /* 0x000fea000383ffff */
.L_x_1476:
[----:B-1----:R1:W2:Y:S02]  /*34870*/  SYNCS.PHASECHK.TRANS64.TRYWAIT P2, [R3+URZ+0x2e850], R0 ;  /* 0x02e85000030075a7 */ /* 0x0022a4000804017f */
[----:B--2---:R-:W-:Y:S05]  /*34880*/  @!P2 NANOSLEEP.SYNCS 0x989680 ;  /* 0x009896800000a95d */ /* 0x004fea0003900000 */
[----:B------:R-:W2:Y:S02]  /*34890*/  @!P2 SYNCS.PHASECHK.TRANS64 P2, [R3+URZ+0x2e850], R0 ;  /* 0x02e850000300a5a7 */ /* 0x000ea4000804007f */
[----:B--2---:R-:W-:Y:S05]  /*348a0*/  @!P2 BRA `(.L_x_1476) ;  /* 0xfffffffc00f0a947 */ /* 0x004fea000383ffff */
[----:B------:R-:W-:Y:S05]  /*348b0*/  BRA `(.L_x_1473) ;  /* 0xfffffeb800347947 */ /* 0x000fea000383ffff */
.L_x_1484:
[----:B-1----:R1:W2:Y:S02]  /*348c0*/  SYNCS.PHASECHK.TRANS64.TRYWAIT P3, [R0+URZ+0x2e830], R3 ;  /* 0x02e83003000075a7 */ /* 0x0022a4000806017f */
[----:B--2---:R-:W-:Y:S05]  /*348d0*/  @!P3 NANOSLEEP.SYNCS 0x989680 ;  /* 0x009896800000b95d */ /* 0x004fea0003900000 */
[----:B------:R-:W2:Y:S02]  /*348e0*/  @!P3 SYNCS.PHASECHK.TRANS64 P3, [R0+URZ+0x2e830], R3 ;  /* 0x02e830030000b5a7 */ /* 0x000ea4000806007f */
[----:B--2---:R-:W-:Y:S05]  /*348f0*/  @!P3 BRA `(.L_x_1484) ;  /* 0xfffffffc00f0b947 */ /* 0x004fea000383ffff */
[----:B------:R-:W-:Y:S05]  /*34900*/  BRA `(.L_x_1483) ;  /* 0xfffffee000fc7947 */ /* 0x000fea000383ffff */
.L_x_1488:
[----:B-1----:R1:W2:Y:S02]  /*34910*/  SYNCS.PHASECHK.TRANS64.TRYWAIT P2, [R3+URZ+0x2e850], R0 ;  /* 0x02e85000030075a7 */ /* 0x0022a4000804017f */
[----:B--2---:R-:W-:Y:S05]  /*34920*/  @!P2 NANOSLEEP.SYNCS 0x989680 ;  /* 0x009896800000a95d */ /* 0x004fea0003900000 */
[----:B------:R-:W2:Y:S02]  /*34930*/  @!P2 SYNCS.PHASECHK.TRANS64 P2, [R3+URZ+0x2e850], R0 ;  /* 0x02e850000300a5a7 */ /* 0x000ea4000804007f */
[----:B--2---:R-:W-:Y:S05]  /*34940*/  @!P2 BRA `(.L_x_1488) ;  /* 0xfffffffc00f0a947 */ /* 0x004fea000383ffff */
[----:B------:R-:W-:Y:S05]  /*34950*/  BRA `(.L_x_1485) ;  /* 0xfffffef800187947 */ /* 0x000fea000383ffff */
.L_x_1502:
[----:B-1----:R1:W2:Y:S02]  /*34960*/  SYNCS.PHASECHK.TRANS64.TRYWAIT P1, [R13+URZ+0x2e850], R4 ;  /* 0x02e850040d0075a7 */ /* 0x0022a4000802017f */
[----:B--2---:R-:W-:Y:S05]  /*34970*/  @!P1 NANOSLEEP.SYNCS 0x989680 ;  /* 0x009896800000995d */ /* 0x004fea0003900000 */
[----:B------:R-:W2:Y:S02]  /*34980*/  @!P1 SYNCS.PHASECHK.TRANS64 P1, [R13+URZ+0x2e850], R4 ;  /* 0x02e850040d0095a7 */ /* 0x000ea4000802007f */
[----:B--2---:R-:W-:Y:S05]  /*34990*/  @!P1 BRA `(.L_x_1502) ;  /* 0xfffffffc00f09947 */ /* 0x004fea000383ffff */
[----:B------:R-:W-:Y:S05]  /*349a0*/  BRA `(.L_x_1501) ;  /* 0xffffff4800947947 */ /* 0x000fea000383ffff */
.L_x_1506:
[----:B------:R-:W-:Y:S01]  /*349b0*/  IMAD.MOV.U32 R12, RZ, RZ, R0 ;  /* 0x000000ffff0c7224 */ /* 0x000fe200078e0000 */
[----:B------:R-:W-:Y:S01]  /*349c0*/  SEL R5, R92, R91, P0 ;  /* 0x0000005b5c057207 */ /* 0x000fe20000000000 */
[----:B------:R-:W-:Y:S01]  /*349d0*/  IMAD.MOV.U32 R11, RZ, RZ, 0x1c1f ;  /* 0x00001c1fff0b7424 */ /* 0x000fe200078e00ff */
[----:B------:R-:W-:Y:S01]  /*349e0*/  SEL R7, R91, R92, P0 ;  /* 0x0000005c5b077207 */ /* 0x000fe20000000000 */
[----:B------:R-:W-:Y:S01]  /*349f0*/  IMAD.MOV.U32 R15, RZ, RZ, -0x1 ;  /* 0xffffffffff0f7424 */ /* 0x000fe200078e00ff */
[----:B------:R-:W-:Y:S02]  /*34a00*/  SEL R9, R37, R36, P0 ;  /* 0x0000002425097207 */ /* 0x000fe40000000000 */
[----:B------:R-:W-:-:S07]  /*34a10*/  SEL R21, R36, R37, P0 ;  /* 0x0000002524157207 */ /* 0x000fce0000000000 */
[----:B-1----:R-:W-:Y:S05]  /*34a20*/  WARPSYNC.COLLECTIVE R15, `(.L_x_1702) ;  /* 0x000000000f087348 */ /* 0x002fea0003c00000 */
[----:B------:R0:W2:Y:S02]  /*34a30*/  SHFL.IDX P6, R14, R13, R12, R11 ;  /* 0x0000000c0d0e7389 */ /* 0x0000a400000c000b */
[----:B012---:R-:W-:Y:S01]  /*34a40*/  ENDCOLLECTIVE ;  /* 0x000000000000791b */ /* 0x007fe20003800000 */
.L_x_1702:
        /* <DEDUP_REMOVED lines=19> */
.L_x_1703:
        /* <DEDUP_REMOVED lines=19> */
.L_x_1704:
        /* <DEDUP_REMOVED lines=8> */
.L_x_1705:
[----:B------:R-:W-:Y:S02]  /*34d30*/  IMAD.MOV.U32 R13, RZ, RZ, R9 ;  /* 0x000000ffff0d7224 */ /* 0x000fe400078e0009 */
[----:B------:R-:W-:Y:S02]  /*34d40*/  IMAD.MOV.U32 R12, RZ, RZ, R0 ;  /* 0x000000ffff0c7224 */ /* 0x000fe400078e0000 */
[----:B------:R-:W-:-:S07]  /*34d50*/  IMAD.MOV.U32 R7, RZ, RZ, R14 ;  /* 0x000000ffff077224 */ /* 0x000fce00078e000e */
[----:B------:R-:W-:Y:S05]  /*34d60*/  WARPSYNC.COLLECTIVE R15, `(.L_x_1706) ;  /* 0x000000000f087348 */ /* 0x000fea0003c00000 */
[----:B------:R0:W1:Y:S02]  /*34d70*/  SHFL.IDX P6, R14, R13, R12, R11 ;  /* 0x0000000c0d0e7389 */ /* 0x00006400000c000b */
[----:B01----:R-:W-:Y:S01]  /*34d80*/  ENDCOLLECTIVE ;  /* 0x000000000000791b */ /* 0x003fe20003800000 */
.L_x_1706:
        /* <DEDUP_REMOVED lines=8> */
.L_x_1707:
[----:B------:R-:W-:Y:S02]  /*34e10*/  IMAD.MOV.U32 R13, RZ, RZ, R25 ;  /* 0x000000ffff0d7224 */ /* 0x000fe400078e0019 */
[----:B------:R-:W-:Y:S02]  /*34e20*/  IMAD.MOV.U32 R12, RZ, RZ, R0 ;  /* 0x000000ffff0c7224 */ /* 0x000fe400078e0000 */
[----:B------:R-:W-:-:S07]  /*34e30*/  IMAD.MOV.U32 R21, RZ, RZ, R14 ;  /* 0x000000ffff157224 */ /* 0x000fce00078e000e */
[----:B------:R-:W-:Y:S05]  /*34e40*/  WARPSYNC.COLLECTIVE R15, `(.L_x_1708) ;  /* 0x000000000f087348 */ /* 0x000fea0003c00000 */
[----:B------:R0:W1:Y:S02]  /*34e50*/  SHFL.IDX P6, R14, R13, R12, R11 ;  /* 0x0000000c0d0e7389 */ /* 0x00006400000c000b */
[----:B01----:R-:W-:Y:S01]  /*34e60*/  ENDCOLLECTIVE ;  /* 0x000000000000791b */ /* 0x003fe20003800000 */
.L_x_1708:
        /* <DEDUP_REMOVED lines=8> */
.L_x_1709:
[----:B------:R-:W-:Y:S02]  /*34ef0*/  IMAD.MOV.U32 R13, RZ, RZ, R29 ;  /* 0x000000ffff0d7224 */ /* 0x000fe400078e001d */
[----:B------:R-:W-:Y:S02]  /*34f00*/  IMAD.MOV.U32 R12, RZ, RZ, R0 ;  /* 0x000000ffff0c7224 */ /* 0x000fe400078e0000 */
[----:B------:R-:W-:-:S07]  /*34f10*/  IMAD.MOV.U32 R27, RZ, RZ, R14 ;  /* 0x000000ffff1b7224 */ /* 0x000fce00078e000e */
[----:B------:R-:W-:Y:S05]  /*34f20*/  WARPSYNC.COLLECTIVE R15, `(.L_x_1710) ;  /* 0x000000000f087348 */ /* 0x000fea0003c00000 */
[----:B------:R0:W1:Y:S02]  /*34f30*/  SHFL.IDX P6, R14, R13, R12, R11 ;  /* 0x0000000c0d0e7389 */ /* 0x00006400000c000b */
[----:B01----:R-:W-:Y:S01]  /*34f40*/  ENDCOLLECTIVE ;  /* 0x000000000000791b */ /* 0x003fe20003800000 */
.L_x_1710:
        /* <DEDUP_REMOVED lines=8> */
.L_x_1711:
[----:B------:R-:W-:Y:S02]  /*34fd0*/  IMAD.MOV.U32 R13, RZ, RZ, R33 ;  /* 0x000000ffff0d7224 */ /* 0x000fe400078e0021 */
[----:B------:R-:W-:Y:S02]  /*34fe0*/  IMAD.MOV.U32 R12, RZ, RZ, R0 ;  /* 0x000000ffff0c7224 */ /* 0x000fe400078e0000 */
[----:B------:R-:W-:-:S07]  /*34ff0*/  IMAD.MOV.U32 R31, RZ, RZ, R14 ;  /* 0x000000ffff1f7224 */ /* 0x000fce00078e000e */
[----:B------:R-:W-:Y:S05]  /*35000*/  WARPSYNC.COLLECTIVE R15, `(.L_x_1712) ;  /* 0x000000000f087348 */ /* 0x000fea0003c00000 */
[----:B------:R0:W1:Y:S02]  /*35010*/  SHFL.IDX P6, R14, R13, R12, R11 ;  /* 0x0000000c0d0e7389 */ /* 0x00006400000c000b */
[----:B01----:R-:W-:Y:S01]  /*35020*/  ENDCOLLECTIVE ;  /* 0x000000000000791b */ /* 0x003fe20003800000 */
.L_x_1712:
        /* <DEDUP_REMOVED lines=8> */
.L_x_1713:
[----:B------:R-:W-:Y:S02]  /*350b0*/  IMAD.MOV.U32 R13, RZ, RZ, R37 ;  /* 0x000000ffff0d7224 */ /* 0x000fe400078e0025 */
[----:B------:R-:W-:Y:S02]  /*350c0*/  IMAD.MOV.U32 R12, RZ, RZ, R0 ;  /* 0x000000ffff0c7224 */ /* 0x000fe400078e0000 */
[----:B------:R-:W-:-:S07]  /*350d0*/  IMAD.MOV.U32 R35, RZ, RZ, R14 ;  /* 0x000000ffff237224 */ /* 0x000fce00078e000e */
[----:B------:R-:W-:Y:S05]  /*350e0*/  WARPSYNC.COLLECTIVE R15, `(.L_x_1714) ;  /* 0x000000000f087348 */ /* 0x000fea0003c00000 */
[----:B------:R0:W1:Y:S02]  /*350f0*/  SHFL.IDX P6, R14, R13, R12, R11 ;  /* 0x0000000c0d0e7389 */ /* 0x00006400000c000b */
[----:B01----:R-:W-:Y:S01]  /*35100*/  ENDCOLLECTIVE ;  /* 0x000000000000791b */ /* 0x003fe20003800000 */
.L_x_1714:
        /* <DEDUP_REMOVED lines=8> */
.L_x_1715:
[----:B------:R-:W-:Y:S02]  /*35190*/  IMAD.MOV.U32 R13, RZ, RZ, R41 ;  /* 0x000000ffff0d7224 */ /* 0x000fe400078e0029 */
[----:B------:R-:W-:Y:S02]  /*351a0*/  IMAD.MOV.U32 R12, RZ, RZ, R0 ;  /* 0x000000ffff0c7224 */ /* 0x000fe400078e0000 */
[----:B------:R-:W-:-:S07]  /*351b0*/  IMAD.MOV.U32 R20, RZ, RZ, R14 ;  /* 0x000000ffff147224 */ /* 0x000fce00078e000e */
[----:B------:R-:W-:Y:S05]  /*351c0*/  WARPSYNC.COLLECTIVE R15, `(.L_x_1716) ;  /* 0x000000000f087348 */ /* 0x000fea0003c00000 */
[----:B------:R0:W1:Y:S02]  /*351d0*/  SHFL.IDX P6, R14, R13, R12, R11 ;  /* 0x0000000c0d0e7389 */ /* 0x00006400000c000b */
[----:B01----:R-:W-:Y:S01]  /*351e0*/  ENDCOLLECTIVE ;  /* 0x000000000000791b */ /* 0x003fe20003800000 */
.L_x_1716:
[----:B------:R-:W-:Y:S02]  /*351f0*/  IMAD.MOV.U32 R13, RZ, RZ, R43 ;  /* 0x000000ffff0d7224 */ /* 0x000fe400078e002b */
[----:B------:R-:W-:Y:S02]  /*35200*/  IMAD.MOV.U32 R12, RZ, RZ, R2 ;  /* 0x000000ffff0c7224 */ /* 0x000fe400078e0002 */
[----:B------:R-:W-:-:S07]  /*35210*/  IMAD.MOV.U32 R41, RZ, RZ, R14 ;  /* 0x000000ffff297224 */ /* 0x000fce00078e000e */
[----:B------:R-:W-:Y:S05]  /*35220*/  WARPSYNC.COLLECTIVE R15, `(.L_x_1717) ;  /* 0x000000000f087348 */ /* 0x000fea0003c00000 */
[----:B------:R0:W1:Y:S02]  /*35230*/  SHFL.IDX P6, R14, R13, R12, R11 ;  /* 0x0000000c0d0e7389 */ /* 0x00006400000c000b */
[----:B01----:R-:W-:Y:S01]  /*35240*/  ENDCOLLECTIVE ;  /* 0x000000000000791b */ /* 0x003fe20003800000 */
.L_x_1717:
[----:B------:R-:W-:Y:S02]  /*35250*/  IMAD.MOV.U32 R13, RZ, RZ, R45 ;  /* 0x000000ffff0d7224 */ /* 0x000fe400078e002d */
[----:B------:R-:W-:Y:S02]  /*35260*/  IMAD.MOV.U32 R12, RZ, RZ, R0 ;  /* 0x000000ffff0c7224 */ /* 0x000fe400078e0000 */
[----:B------:R-:W-:-:S07]  /*35270*/  IMAD.MOV.U32 R40, RZ, RZ, R14 ;  /* 0x000000ffff287224 */ /* 0x000fce00078e000e */
[----:B------:R-:W-:Y:S05]  /*35280*/  WARPSYNC.COLLECTIVE R15, `(.L_x_1718) ;  /* 0x000000000f087348 */ /* 0x000fea0003c00000 */
[----:B------:R0:W1:Y:S02]  /*35290*/  SHFL.IDX P6, R14, R13, R12, R11 ;  /* 0x0000000c0d0e7389 */ /* 0x00006400000c000b */
[----:B01----:R-:W-:Y:S01]  /*352a0*/  ENDCOLLECTIVE ;  /* 0x000000000000791b */ /* 0x003fe20003800000 */
.L_x_1718:
        /* <DEDUP_REMOVED lines=8> */
.L_x_1719:
[----:B------:R-:W-:Y:S02]  /*35330*/  IMAD.MOV.U32 R13, RZ, RZ, R49 ;  /* 0x000000ffff0d7224 */ /* 0x000fe400078e0031 */
[----:B------:R-:W-:Y:S02]  /*35340*/  IMAD.MOV.U32 R12, RZ, RZ, R0 ;  /* 0x000000ffff0c7224 */ /* 0x000fe400078e0000 */
[----:B------:R-:W-:-:S07]  /*35350*/  IMAD.MOV.U32 R42, RZ, RZ, R14 ;  /* 0x000000ffff2a7224 */ /* 0x000fce00078e000e */
[----:B------:R-:W-:Y:S05]  /*35360*/  WARPSYNC.COLLECTIVE R15, `(.L_x_1720) ;  /* 0x000000000f087348 */ /* 0x000fea0003c00000 */
[----:B------:R0:W1:Y:S02]  /*35370*/  SHFL.IDX P6, R14, R13, R12, R11 ;  /* 0x0000000c0d0e7389 */ /* 0x00006400000c000b */
[----:B01----:R-:W-:Y:S01]  /*35380*/  ENDCOLLECTIVE ;  /* 0x000000000000791b */ /* 0x003fe20003800000 */
.L_x_1720:
        /* <DEDUP_REMOVED lines=8> */
.L_x_1721:
[----:B------:R-:W-:Y:S02]  /*35410*/  IMAD.MOV.U32 R13, RZ, RZ, R53 ;  /* 0x000000ffff0d7224 */ /* 0x000fe400078e0035 */
[----:B------:R-:W-:Y:S02]  /*35420*/  IMAD.MOV.U32 R12, RZ, RZ, R0 ;  /* 0x000000ffff0c7224 */ /* 0x000fe400078e0000 */
[----:B------:R-:W-:-:S07]  /*35430*/  IMAD.MOV.U32 R44, RZ, RZ, R14 ;  /* 0x000000ffff2c7224 */ /* 0x000fce00078e000e */
[----:B------:R-:W-:Y:S05]  /*35440*/  WARPSYNC.COLLECTIVE R15, `(.L_x_1722) ;  /* 0x000000000f087348 */ /* 0x000fea0003c00000 */
[----:B------:R0:W1:Y:S02]  /*35450*/  SHFL.IDX P6, R14, R13, R12, R11 ;  /* 0x0000000c0d0e7389 */ /* 0x00006400000c000b */
[----:B01----:R-:W-:Y:S01]  /*35460*/  ENDCOLLECTIVE ;  /* 0x000000000000791b */ /* 0x003fe20003800000 */
.L_x_1722:
[----:B------:R-:W-:Y:S01]  /*35470*/  SEL R9, R49, R44, P0 ;  /* 0x0000002c31097207 */ /* 0x000fe20000000000 */
[----:B------:R-:W-:Y:S02]  /*35480*/  IMAD.MOV.U32 R13, RZ, RZ, R55 ;  /* 0x000000ffff0d7224 */ /* 0x000fe400078e0037 */
[----:B------:R-:W-:Y:S02]  /*35490*/  IMAD.MOV.U32 R12, RZ, RZ, R2 ;  /* 0x000000ffff0c7224 */ /* 0x000fe400078e0002 */
[----:B------:R-:W-:-:S07]  /*354a0*/  IMAD.MOV.U32 R53, RZ, RZ, R14 ;  /* 0x000000ffff357224 */ /* 0x000fce00078e000e */
[----:B------:R-:W-:Y:S05]  /*354b0*/  WARPSYNC.COLLECTIVE R15, `(.L_x_1723) ;  /* 0x000000000f087348 */ /* 0x000fea0003c00000 */
[----:B------:R0:W1:Y:S02]  /*354c0*/  SHFL.IDX P6, R14, R13, R12, R11 ;  /* 0x0000000c0d0e7389 */ /* 0x00006400000c000b */
[----:B01----:R-:W-:Y:S01]  /*354d0*/  ENDCOLLECTIVE ;  /* 0x000000000000791b */ /* 0x003fe20003800000 */
.L_x_1723:
[----:B------:R-:W-:Y:S02]  /*354e0*/  IMAD.MOV.U32 R13, RZ, RZ, R57 ;  /* 0x000000ffff0d7224 */ /* 0x000fe400078e0039 */
[----:B------:R-:W-:Y:S02]  /*354f0*/  IMAD.MOV.U32 R12, RZ, RZ, R0 ;  /* 0x000000ffff0c7224 */ /* 0x000fe400078e0000 */
[----:B------:R-:W-:-:S07]  /*35500*/  IMAD.MOV.U32 R46, RZ, RZ, R14 ;  /* 0x000000ffff2e7224 */ /* 0x000fce00078e000e */
[----:B------:R-:W-:Y:S05]  /*35510*/  WARPSYNC.COLLECTIVE R15, `(.L_x_1724) ;  /* 0x000000000f087348 */ /* 0x000fea0003c00000 */
[----:B------:R0:W1:Y:S02]  /*35520*/  SHFL.IDX P6, R14, R13, R12, R11 ;  /* 0x0000000c0d0e7389 */ /* 0x00006400000c000b */
[----:B01----:R-:W-:Y:S01]  /*35530*/  ENDCOLLECTIVE ;  /* 0x000000000000791b */ /* 0x003fe20003800000 */
.L_x_1724:
        /* <DEDUP_REMOVED lines=8> */
.L_x_1725:
[----:B------:R-:W-:Y:S02]  /*355c0*/  IMAD.MOV.U32 R13, RZ, RZ, R61 ;  /* 0x000000ffff0d7224 */ /* 0x000fe400078e003d */
[----:B------:R-:W-:Y:S02]  /*355d0*/  IMAD.MOV.U32 R12, RZ, RZ, R0 ;  /* 0x000000ffff0c7224 */ /* 0x000fe400078e0000 */
[----:B------:R-:W-:-:S07]  /*355e0*/  IMAD.MOV.U32 R48, RZ, RZ, R14 ;  /* 0x000000ffff307224 */ /* 0x000fce00078e000e */
[----:B------:R-:W-:Y:S05]  /*355f0*/  WARPSYNC.COLLECTIVE R15, `(.L_x_1726) ;  /* 0x000000000f087348 */ /* 0x000fea0003c00000 */
[----:B------:R0:W1:Y:S02]  /*35600*/  SHFL.IDX P6, R14, R13, R12, R11 ;  /* 0x0000000c0d0e7389 */ /* 0x00006400000c000b */
[----:B01----:R-:W-:Y:S01]  /*35610*/  ENDCOLLECTIVE ;  /* 0x000000000000791b */ /* 0x003fe20003800000 */
.L_x_1726:
        /* <DEDUP_REMOVED lines=8> */
.L_x_1727:
[----:B------:R-:W-:Y:S02]  /*356a0*/  IMAD.MOV.U32 R13, RZ, RZ, R65 ;  /* 0x000000ffff0d7224 */ /* 0x000fe400078e0041 */
[----:B------:R-:W-:Y:S02]  /*356b0*/  IMAD.MOV.U32 R12, RZ, RZ, R0 ;  /* 0x000000ffff0c7224 */ /* 0x000fe400078e0000 */
[----:B------:R-:W-:-:S07]  /*356c0*/  IMAD.MOV.U32 R50, RZ, RZ, R14 ;  /* 0x000000ffff327224 */ /* 0x000fce00078e000e */
[----:B------:R-:W-:Y:S05]  /*356d0*/  WARPSYNC.COLLECTIVE R15, `(.L_x_1728) ;  /* 0x000000000f087348 */ /* 0x000fea0003c00000 */
[----:B------:R0:W1:Y:S02]  /*356e0*/  SHFL.IDX P6, R14, R13, R12, R11 ;  /* 0x0000000c0d0e7389 */ /* 0x00006400000c000b */
[----:B01----:R-:W-:Y:S01]  /*356f0*/  ENDCOLLECTIVE ;  /* 0x000000000000791b */ /* 0x003fe20003800000 */
.L_x_1728:
        /* <DEDUP_REMOVED lines=8> */
.L_x_1729:
[----:B------:R-:W-:Y:S02]  /*35780*/  IMAD.MOV.U32 R13, RZ, RZ, R71 ;  /* 0x000000ffff0d7224 */ /* 0x000fe400078e0047 */
[----:B------:R-:W-:Y:S02]  /*35790*/  IMAD.MOV.U32 R12, RZ, RZ, R0 ;  /* 0x000000ffff0c7224 */ /* 0x000fe400078e0000 */
[----:B------:R-:W-:-:S07]  /*357a0*/  IMAD.MOV.U32 R56, RZ, RZ, R14 ;  /* 0x000000ffff387224 */ /* 0x000fce00078e000e */
[----:B------:R-:W-:Y:S05]  /*357b0*/  WARPSYNC.COLLECTIVE R15, `(.L_x_1730) ;  /* 0x000000000f087348 */ /* 0x000fea0003c00000 */
[----:B------:R0:W1:Y:S02]  /*357c0*/  SHFL.IDX P6, R14, R13, R12, R11 ;  /* 0x0000000c0d0e7389 */ /* 0x00006400000c000b */
[----:B01----:R-:W-:Y:S01]  /*357d0*/  ENDCOLLECTIVE ;  /* 0x000000000000791b */ /* 0x003fe20003800000 */
.L_x_1730:
[----:B------:R-:W-:Y:S01]  /*357e0*/  SEL R39, R56, R65, P0 ;  /* 0x0000004138277207 */ /* 0x000fe20000000000 */
[----:B------:R-:W-:Y:S02]  /*357f0*/  IMAD.MOV.U32 R13, RZ, RZ, R73 ;  /* 0x000000ffff0d7224 */ /* 0x000fe400078e0049 */
[----:B------:R-:W-:Y:S02]  /*35800*/  IMAD.MOV.U32 R12, RZ, RZ, R2 ;  /* 0x000000ffff0c7224 */ /* 0x000fe400078e0002 */
[----:B------:R-:W-:-:S07]  /*35810*/  IMAD.MOV.U32 R71, RZ, RZ, R14 ;  /* 0x000000ffff477224 */ /* 0x000fce00078e000e */
[----:B------:R-:W-:Y:S05]  /*35820*/  WARPSYNC.COLLECTIVE R15, `(.L_x_1731) ;  /* 0x000000000f087348 */ /* 0x000fea0003c00000 */
[----:B------:R0:W1:Y:S02]  /*35830*/  SHFL.IDX P6, R14, R13, R12, R11 ;  /* 0x0000000c0d0e7389 */ /* 0x00006400000c000b */
[----:B01----:R-:W-:Y:S01]  /*35840*/  ENDCOLLECTIVE ;  /* 0x000000000000791b */ /* 0x003fe20003800000 */
.L_x_1731:
[----:B------:R-:W-:Y:S02]  /*35850*/  IMAD.MOV.U32 R13, RZ, RZ, R75 ;  /* 0x000000ffff0d7224 */ /* 0x000fe400078e004b */
[----:B------:R-:W-:Y:S02]  /*35860*/  IMAD.MOV.U32 R12, RZ, RZ, R0 ;  /* 0x000000ffff0c7224 */ /* 0x000fe400078e0000 */
[----:B------:R-:W-:-:S07]  /*35870*/  IMAD.MOV.U32 R58, RZ, RZ, R14 ;  /* 0x000000ffff3a7224 */ /* 0x000fce00078e000e */
[----:B------:R-:W-:Y:S05]  /*35880*/  WARPSYNC.COLLECTIVE R15, `(.L_x_1732) ;  /* 0x000000000f087348 */ /* 0x000fea0003c00000 */
[----:B------:R0:W1:Y:S02]  /*35890*/  SHFL.IDX P6, R14, R13, R12, R11 ;  /* 0x0000000c0d0e7389 */ /* 0x00006400000c000b */
[----:B01----:R-:W-:Y:S01]  /*358a0*/  ENDCOLLECTIVE ;  /* 0x000000000000791b */ /* 0x003fe20003800000 */
.L_x_1732:
[----:B------:R-:W-:Y:S02]  /*358b0*/  IMAD.MOV.U32 R13, RZ, RZ, R77 ;  /* 0x000000ffff0d7224 */ /* 0x000fe400078e004d */
[----:B------:R-:W-:Y:S02]  /*358c0*/  IMAD.MOV.U32 R12, RZ, RZ, R2 ;  /* 0x000000ffff0c7224 */ /* 0x000fe400078e0002 */
[----:B------:R-:W-:Y:S02]  /*358d0*/  IMAD.MOV.U32 R2, RZ, RZ, RZ ;  /* 0x000000ffff027224 */ /* 0x000fe400078e00ff */
[----:B------:R-:W-:-:S07]  /*358e0*/  IMAD.MOV.U32 R75, RZ, RZ, R14 ;  /* 0x000000ffff4b7224 */ /* 0x000fce00078e000e */
[----:B------:R-:W-:Y:S05]  /*358f0*/  WARPSYNC.COLLECTIVE R15, `(.L_x_1733) ;  /* 0x000000000f087348 */ /* 0x000fea0003c00000 */
[----:B------:R0:W1:Y:S02]  /*35900*/  SHFL.IDX P6, R14, R13, R12, R11 ;  /* 0x0000000c0d0e7389 */ /* 0x00006400000c000b */
[----:B01----:R-:W-:Y:S01]  /*35910*/  ENDCOLLECTIVE ;  /* 0x000000000000791b */ /* 0x003fe20003800000 */
.L_x_1733:
[----:B------:R-:W-:Y:S02]  /*35920*/  SEL R12, R37, R20, P0 ;  /* 0x00000014250c7207 */ /* 0x000fe40000000000 */
[----:B------:R-:W-:Y:S02]  /*35930*/  SEL R11, R44, R49, P0 ;  /* 0x000000312c0b7207 */ /* 0x000fe40000000000 */
[----:B------:R-:W-:Y:S02]  /*35940*/  SEL R13, R71, R58, P0 ;  /* 0x0000003a470d7207 */ /* 0x000fe40000000000 */
[----:B------:R-:W-:Y:S01]  /*35950*/  SEL R15, R58, R71, P0 ;  /* 0x000000473a0f7207 */ /* 0x000fe20000000000 */
[----:B------:R-:W-:Y:S01]  /*35960*/  IMAD.MOV.U32 R60, RZ, RZ, R14 ;  /* 0x000000ffff3c7224 */ /* 0x000fe200078e000e */
[----:B------:R-:W-:Y:S02]  /*35970*/  SEL R14, R20, R37, P0 ;  /* 0x00000025140e7207 */ /* 0x000fe40000000000 */
[----:B------:R-:W-:Y:S01]  /*35980*/  SEL R37, R65, R56, P0 ;  /* 0x0000003841257207 */ /* 0x000fe20000000000 */
[----:B------:R-:W-:Y:S06]  /*35990*/  BRA `(.L_x_1734) ;  /* 0xffffff5400007947 */ /* 0x000fec000383ffff */
.L_x_1518:
[----:B------:R-:W-:Y:S02]  /*359a0*/  IMAD.MOV.U32 R13, RZ, RZ, R3 ;  /* 0x000000ffff0d7224 */ /* 0x000fe400078e0003 */
[----:B------:R-:W-:Y:S02]  /*359b0*/  IMAD.MOV.U32 R12, RZ, RZ, RZ ;  /* 0x000000ffff0c7224 */ /* 0x000fe400078e00ff */
[----:B------:R-:W-:Y:S02]  /*359c0*/  IMAD.MOV.U32 R11, RZ, RZ, 0x181f ;  /* 0x0000181fff0b7424 */ /* 0x000fe400078e00ff */
[----:B------:R-:W-:-:S07]  /*359d0*/  IMAD.MOV.U32 R15, RZ, RZ, -0x1 ;  /* 0xffffffffff0f7424 */ /* 0x000fce00078e00ff */
[----:B-1----:R-:W-:Y:S05]  /*359e0*/  WARPSYNC.COLLECTIVE R15, `(.L_x_1735) ;  /* 0x000000000f087348 */ /* 0x002fea0003c00000 */
[----:B------:R0:W2:Y:S02]  /*359f0*/  SHFL.IDX P6, R14, R13, R12, R11 ;  /* 0x0000000c0d0e7389 */ /* 0x0000a400000c000b */
[----:B012---:R-:W-:Y:S01]  /*35a00*/  ENDCOLLECTIVE ;  /* 0x000000000000791b */ /* 0x007fe20003800000 */
.L_x_1735:
[----:B------:R-:W-:Y:S02]  /*35a10*/  IMAD.MOV.U32 R13, RZ, RZ, R2 ;  /* 0x000000ffff0d7224 */ /* 0x000fe400078e0002 */
[----:B------:R-:W-:-:S07]  /*35a20*/  IMAD.MOV.U32 R0, RZ, RZ, R14 ;  /* 0x000000ffff007224 */ /* 0x000fce00078e000e */
[----:B------:R-:W-:Y:S05]  /*35a30*/  WARPSYNC.COLLECTIVE R15, `(.L_x_1736) ;  /* 0x000000000f087348 */ /* 0x000fea0003c00000 */
[----:B------:R0:W1:Y:S02]  /*35a40*/  SHFL.IDX P6, R14, R13, R12, R11 ;  /* 0x0000000c0d0e7389 */ /* 0x00006400000c000b */
[----:B01----:R-:W-:Y:S01]  /*35a50*/  ENDCOLLECTIVE ;  /* 0x000000000000791b */ /* 0x003fe20003800000 */
.L_x_1736:
[----:B------:R-:W-:Y:S05]  /*35a60*/  BRA `(.L_x_1737) ;  /* 0xffffff6800dc7947 */ /* 0x000fea000383ffff */
.L_x_1521:
[----:B------:R-:W-:Y:S01]  /*35a70*/  BSSY B1, `(.L_x_1738) ;  /* 0x0000008000017945 */ /* 0x000fe20003800000 */
[----:B------:R-:W-:Y:S02]  /*35a80*/  IMAD.MOV.U32 R13, RZ, RZ, R3 ;  /* 0x000000ffff0d7224 */ /* 0x000fe400078e0003 */
[----:B------:R-:W-:Y:S02]  /*35a90*/  IMAD.MOV.U32 R12, RZ, RZ, 0x1 ;  /* 0x00000001ff0c7424 */ /* 0x000fe400078e00ff */
[----:B------:R-:W-:Y:S02]  /*35aa0*/  IMAD.MOV.U32 R11, RZ, RZ, 0x181f ;  /* 0x0000181fff0b7424 */ /* 0x000fe400078e00ff */
[----:B----4-:R-:W-:-:S07]  /*35ab0*/  IMAD.MOV.U32 R15, RZ, RZ, -0x1 ;  /* 0xffffffffff0f7424 */ /* 0x010fce00078e00ff */
[----:B0123--:R-:W-:Y:S05]  /*35ac0*/  WARPSYNC.COLLECTIVE R15, `(.L_x_1739) ;  /* 0x000000000f087348 */ /* 0x00ffea0003c00000 */
[----:B---3--:R3:W4:Y:S02]  /*35ad0*/  SHFL.IDX P6, R14, R13, R12, R11 ;  /* 0x0000000c0d0e7389 */ /* 0x00872400000c000b */
[----:B01234-:R-:W-:Y:S01]  /*35ae0*/  ENDCOLLECTIVE ;  /* 0x000000000000791b */ /* 0x01ffe20003800000 */
.L_x_1739:
[----:B------:R-:W-:Y:S05]  /*35af0*/  BSYNC B1 ;  /* 0x0000000000017941 */ /* 0x000fea0003800000 */
.L_x_1738:
        /* <DEDUP_REMOVED lines=8> */
.L_x_1740:
[----:B------:R-:W-:Y:S05]  /*35b80*/  BRA `(.L_x_1741) ;  /* 0xffffff6800e47947 */ /* 0x000fea000383ffff */
.L_x_1524:
        /* <DEDUP_REMOVED lines=8> */
.L_x_1743:
[----:B------:R-:W-:Y:S05]  /*35c10*/  BSYNC B1 ;  /* 0x0000000000017941 */ /* 0x000fea0003800000 */
.L_x_1742:
        /* <DEDUP_REMOVED lines=8> */
.L_x_1744:
[----:B------:R-:W-:Y:S05]  /*35ca0*/  BRA `(.L_x_1745) ;  /* 0xffffff6800e87947 */ /* 0x000fea000383ffff */
.L_x_1527:
        /* <DEDUP_REMOVED lines=8> */
.L_x_1747:
[----:B------:R-:W-:Y:S05]  /*35d30*/  BSYNC B1 ;  /* 0x0000000000017941 */ /* 0x000fea0003800000 */
.L_x_1746:
        /* <DEDUP_REMOVED lines=8> */
.L_x_1748:
[----:B------:R-:W-:Y:S05]  /*35dc0*/  BRA `(.L_x_1749) ;  /* 0xffffff6800ec7947 */ /* 0x000fea000383ffff */
.L_x_1552:
[----:B------:R-:W1:Y:S01]  /*35dd0*/  S2R R7, SR_TID.X ;  /* 0x0000000000077919 */ /* 0x000e620000002100 */
[----:B------:R-:W-:Y:S01]  /*35de0*/  BSSY B1, `(.L_x_1750) ;  /* 0x000000a000017945 */ /* 0x000fe20003800000 */
[----:B------:R-:W-:Y:S02]  /*35df0*/  IMAD.MOV.U32 R12, RZ, RZ, RZ ;  /* 0x000000ffff0c7224 */ /* 0x000fe400078e00ff */
[----:B0-----:R-:W-:Y:S02]  /*35e00*/  IMAD.MOV.U32 R11, RZ, RZ, 0x1f ;  /* 0x0000001fff0b7424 */ /* 0x001fe400078e00ff */
[----:B------:R-:W-:Y:S01]  /*35e10*/  IMAD.MOV.U32 R15, RZ, RZ, -0x1 ;  /* 0xffffffffff0f7424 */ /* 0x000fe200078e00ff */
[----:B-1----:R-:W-:-:S04]  /*35e20*/  SHF.R.U32.HI R7, RZ, 0x5, R7 ;  /* 0x00000005ff077819 */ /* 0x002fc80000011607 */
[----:B------:R-:W-:-:S05]  /*35e30*/  LOP3.LUT R7, R7, 0x3, RZ, 0xc0, !PT ;  /* 0x0000000307077812 */ /* 0x000fca00078ec0ff */
[----:B------:R-:W-:-:S07]  /*35e40*/  IMAD.MOV.U32 R13, RZ, RZ, R7 ;  /* 0x000000ffff0d7224 */ /* 0x000fce00078e0007 */
[----:B------:R-:W-:Y:S05]  /*35e50*/  WARPSYNC.COLLECTIVE R15, `(.L_x_1751) ;  /* 0x000000000f087348 */ /* 0x000fea0003c00000 */
[----:B------:R0:W1:Y:S02]  /*35e60*/  SHFL.IDX P6, R14, R13, R12, R11 ;  /* 0x0000000c0d0e7389 */ /* 0x00006400000c000b */
[----:B01----:R-:W-:Y:S01]  /*35e70*/  ENDCOLLECTIVE ;  /* 0x000000000000791b */ /* 0x003fe20003800000 */
.L_x_1751:
[----:B------:R-:W-:Y:S05]  /*35e80*/  BSYNC B1 ;  /* 0x0000000000017941 */ /* 0x000fea0003800000 */
.L_x_1750:
[----:B------:R-:W-:Y:S05]  /*35e90*/  BRA `(.L_x_1752) ;  /* 0xffffff8400987947 */ /* 0x000fea000383ffff */
.L_x_1554:
[----:B------:R-:W-:Y:S01]  /*35ea0*/  BSSY B1, `(.L_x_1753) ;  /* 0x0000006000017945 */ /* 0x000fe20003800000 */
[----:B------:R-:W-:-:S07]  /*35eb0*/  IMAD.MOV.U32 R15, RZ, RZ, -0x1 ;  /* 0xffffffffff0f7424 */ /* 0x000fce00078e00ff */
[----:B01----:R-:W-:Y:S05]  /*35ec0*/  WARPSYNC.COLLECTIVE R15, `(.L_x_1754) ;  /* 0x000000000f0c7348 */ /* 0x003fea0003c00000 */
[----:B------:R-:W-:Y:S02]  /*35ed0*/  ELECT P6, UR62, PT ;  /* 0x00000000003e782f */ /* 0x000fe400038c0000 */
[----:B------:R-:W-:Y:S01]  /*35ee0*/  MOV R14, UR62 ;  /* 0x0000003e000e7c02 */ /* 0x000fe20008000f00 */
[----:B01----:R-:W-:Y:S10]  /*35ef0*/  ENDCOLLECTIVE ;  /* 0x000000000000791b */ /* 0x003ff40003800000 */
.L_x_1754:
[----:B------:R-:W-:Y:S05]  /*35f00*/  BSYNC B1 ;  /* 0x0000000000017941 */ /* 0x000fea0003800000 */
.L_x_1753:
[----:B------:R-:W-:Y:S05]  /*35f10*/  BRA `(.L_x_1553) ;  /* 0xffffff8400907947 */ /* 0x000fea000383ffff */
.L_x_1556:
[----:B-1----:R-:W2:Y:S02]  /*35f20*/  LDL R5, [R1+0x4] ;  /* 0x0000040001057983 */ /* 0x002ea40000100800 */
[----:B--2---:R1:W2:Y:S02]  /*35f30*/  SYNCS.PHASECHK.TRANS64.TRYWAIT P0, [R5+URZ+0x2e820], R4 ;  /* 0x02e82004050075a7 */ /* 0x0042a4000800017f */
[----:B--2---:R-:W-:Y:S05]  /*35f40*/  @!P0 NANOSLEEP.SYNCS 0x989680 ;  /* 0x009896800000895d */ /* 0x004fea0003900000 */
[----:B------:R-:W2:Y:S02]  /*35f50*/  @!P0 SYNCS.PHASECHK.TRANS64 P0, [R5+URZ+0x2e820], R4 ;  /* 0x02e82004050085a7 */ /* 0x000ea4000800007f */
[----:B--2---:R-:W-:Y:S05]  /*35f60*/  @!P0 BRA `(.L_x_1556) ;  /* 0xfffffffc00ec8947 */ /* 0x004fea000383ffff */
[----:B------:R-:W-:Y:S05]  /*35f70*/  BRA `(.L_x_1755) ;  /* 0xffffff8400a07947 */ /* 0x000fea000383ffff */
.L_x_1560:
[----:B-1----:R1:W2:Y:S02]  /*35f80*/  SYNCS.PHASECHK.TRANS64.TRYWAIT P0, [R4+URZ+0x2e8a0], R9 ;  /* 0x02e8a009040075a7 */ /* 0x0022a4000800017f */
[----:B--2---:R-:W-:Y:S05]  /*35f90*/  @!P0 NANOSLEEP.SYNCS 0x989680 ;  /* 0x009896800000895d */ /* 0x004fea0003900000 */
[----:B------:R-:W2:Y:S02]  /*35fa0*/  @!P0 SYNCS.PHASECHK.TRANS64 P0, [R4+URZ+0x2e8a0], R9 ;  /* 0x02e8a009040085a7 */ /* 0x000ea4000800007f */
[----:B--2---:R-:W-:Y:S05]  /*35fb0*/  @!P0 BRA `(.L_x_1560) ;  /* 0xfffffffc00f08947 */ /* 0x004fea000383ffff */
[----:B------:R-:W-:Y:S05]  /*35fc0*/  BRA `(.L_x_1756) ;  /* 0xffffff8400c87947 */ /* 0x000fea000383ffff */
.L_x_1565:
[----:B0-----:R0:W2:Y:S02]  /*35fd0*/  SYNCS.PHASECHK.TRANS64.TRYWAIT P0, [R4+URZ+0x2e8c0], R9 ;  /* 0x02e8c009040075a7 */ /* 0x0010a4000800017f */
[----:B--2---:R-:W-:Y:S05]  /*35fe0*/  @!P0 NANOSLEEP.SYNCS 0x989680 ;  /* 0x009896800000895d */ /* 0x004fea0003900000 */
[----:B------:R-:W2:Y:S02]  /*35ff0*/  @!P0 SYNCS.PHASECHK.TRANS64 P0, [R4+URZ+0x2e8c0], R9 ;  /* 0x02e8c009040085a7 */ /* 0x000ea4000800007f */
[----:B--2---:R-:W-:Y:S05]  /*36000*/  @!P0 BRA `(.L_x_1565) ;  /* 0xfffffffc00f08947 */ /* 0x004fea000383ffff */
[----:B------:R-:W-:Y:S05]  /*36010*/  BRA `(.L_x_1757) ;  /* 0xffffff88004c7947 */ /* 0x000fea000383ffff */
.L_x_1572:
[----:B-1----:R1:W2:Y:S02]  /*36020*/  SYNCS.PHASECHK.TRANS64.TRYWAIT P1, [R5+URZ+0x2e8a0], R6 ;  /* 0x02e8a006050075a7 */ /* 0x0022a4000802017f */
[----:B--2---:R-:W-:Y:S05]  /*36030*/  @!P1 NANOSLEEP.SYNCS 0x989680 ;  /* 0x009896800000995d */ /* 0x004fea0003900000 */
[----:B------:R-:W2:Y:S02]  /*36040*/  @!P1 SYNCS.PHASECHK.TRANS64 P1, [R5+URZ+0x2e8a0], R6 ;  /* 0x02e8a006050095a7 */ /* 0x000ea4000802007f */
[----:B--2---:R-:W-:Y:S05]  /*36050*/  @!P1 BRA `(.L_x_1572) ;  /* 0xfffffffc00f09947 */ /* 0x004fea000383ffff */
[----:B------:R-:W-:Y:S05]  /*36060*/  BRA `(.L_x_1758) ;  /* 0xffffff8c00247947 */ /* 0x000fea000383ffff */
.L_x_1577:
[----:B0-----:R0:W2:Y:S02]  /*36070*/  SYNCS.PHASECHK.TRANS64.TRYWAIT P1, [R5+URZ+0x2e8c0], R6 ;  /* 0x02e8c006050075a7 */ /* 0x0010a4000802017f */
[----:B--2---:R-:W-:Y:S05]  /*36080*/  @!P1 NANOSLEEP.SYNCS 0x989680 ;  /* 0x009896800000995d */ /* 0x004fea0003900000 */
[----:B------:R-:W2:Y:S02]  /*36090*/  @!P1 SYNCS.PHASECHK.TRANS64 P1, [R5+URZ+0x2e8c0], R6 ;  /* 0x02e8c006050095a7 */ /* 0x000ea4000802007f */
[----:B--2---:R-:W-:Y:S05]  /*360a0*/  @!P1 BRA `(.L_x_1577) ;  /* 0xfffffffc00f09947 */ /* 0x004fea000383ffff */
[----:B------:R-:W-:Y:S05]  /*360b0*/  BRA `(.L_x_1759) ;  /* 0xffffff8c00a47947 */ /* 0x000fea000383ffff */
.L_x_1600:
        /* <DEDUP_REMOVED lines=8> */
[----:B--2---:R-:W-:Y:S05]  /*36140*/  WARPSYNC.COLLECTIVE R15, `(.L_x_1761) ;  /* 0x000000000f087348 */ /* 0x004fea0003c00000 */
[----:B------:R0:W1:Y:S02]  /*36150*/  SHFL.IDX P6, R14, R13, R12, R11 ;  /* 0x0000000c0d0e7389 */ /* 0x00006400000c000b */
[----:B012---:R-:W-:Y:S01]  /*36160*/  ENDCOLLECTIVE ;  /* 0x000000000000791b */ /* 0x007fe20003800000 */
.L_x_1761:
[----:B------:R-:W-:Y:S05]  /*36170*/  BSYNC B0 ;  /* 0x0000000000007941 */ /* 0x000fea0003800000 */
.L_x_1760:
[----:B------:R-:W-:Y:S05]  /*36180*/  BRA `(.L_x_1762) ;  /* 0xffffff9c00587947 */ /* 0x000fea000383ffff */
.L_x_1602:
[----:B------:R-:W-:Y:S01]  /*36190*/  BSSY B0, `(.L_x_1763) ;  /* 0x0000006000007945 */ /* 0x000fe20003800000 */
[----:B------:R-:W-:-:S07]  /*361a0*/  IMAD.MOV.U32 R15, RZ, RZ, -0x1 ;  /* 0xffffffffff0f7424 */ /* 0x000fce00078e00ff */
[----:B012---:R-:W-:Y:S05]  /*361b0*/  WARPSYNC.COLLECTIVE R15, `(.L_x_1764) ;  /* 0x000000000f0c7348 */ /* 0x007fea0003c00000 */
[----:B------:R-:W-:Y:S02]  /*361c0*/  ELECT P6, UR62, PT ;  /* 0x00000000003e782f */ /* 0x000fe400038c0000 */
[----:B------:R-:W-:Y:S01]  /*361d0*/  MOV R14, UR62 ;  /* 0x0000003e000e7c02 */ /* 0x000fe20008000f00 */
[----:B012---:R-:W-:Y:S10]  /*361e0*/  ENDCOLLECTIVE ;  /* 0x000000000000791b */ /* 0x007ff40003800000 */
.L_x_1764:
[----:B------:R-:W-:Y:S05]  /*361f0*/  BSYNC B0 ;  /* 0x0000000000007941 */ /* 0x000fea0003800000 */
.L_x_1763:
[----:B------:R-:W-:Y:S05]  /*36200*/  BRA `(.L_x_1765) ;  /* 0xffffff9c00607947 */ /* 0x000fea000383ffff */
.L_x_1604:
[----:B-1----:R1:W2:Y:S02]  /*36210*/  SYNCS.PHASECHK.TRANS64.TRYWAIT P0, [R2+URZ+0x2e880], R4 ;  /* 0x02e88004020075a7 */ /* 0x0022a4000800017f */
[----:B--2---:R-:W-:Y:S05]  /*36220*/  @!P0 NANOSLEEP.SYNCS 0x989680 ;  /* 0x009896800000895d */ /* 0x004fea0003900000 */
[----:B------:R-:W2:Y:S02]  /*36230*/  @!P0 SYNCS.PHASECHK.TRANS64 P0, [R2+URZ+0x2e880], R4 ;  /* 0x02e88004020085a7 */ /* 0x000ea4000800007f */
[----:B--2---:R-:W-:Y:S05]  /*36240*/  @!P0 BRA `(.L_x_1604) ;  /* 0xfffffffc00f08947 */ /* 0x004fea000383ffff */
[----:B------:R-:W-:Y:S05]  /*36250*/  BRA `(.L_x_1766) ;  /* 0xffffff9c00d47947 */ /* 0x000fea000383ffff */
.L_x_1606:
[----:B--2---:R2:W3:Y:S02]  /*36260*/  SYNCS.PHASECHK.TRANS64.TRYWAIT P0, [R2+URZ+0x2e840], R4 ;  /* 0x02e84004020075a7 */ /* 0x0044e4000800017f */
[----:B---3--:R-:W-:Y:S05]  /*36270*/  @!P0 NANOSLEEP.SYNCS 0x989680 ;  /* 0x009896800000895d */ /* 0x008fea0003900000 */
[----:B------:R-:W3:Y:S02]  /*36280*/  @!P0 SYNCS.PHASECHK.TRANS64 P0, [R2+URZ+0x2e840], R4 ;  /* 0x02e84004020085a7 */ /* 0x000ee4000800007f */
[----:B---3--:R-:W-:Y:S05]  /*36290*/  @!P0 BRA `(.L_x_1606) ;  /* 0xfffffffc00f08947 */ /* 0x008fea000383ffff */
[----:B------:R-:W-:Y:S05]  /*362a0*/  BRA `(.L_x_1767) ;  /* 0xffffffa000307947 */ /* 0x000fea000383ffff */
.L_x_1610:
[----:B------:R-:W2:Y:S01]  /*362b0*/  LDL.LU R11, [R1+0x38] ;  /* 0x00003800010b7983 */ /* 0x000ea20000300800 */
[----:B------:R-:W-:Y:S02]  /*362c0*/  IMAD.MOV.U32 R5, RZ, RZ, R12 ;  /* 0x000000ffff057224 */ /* 0x000fe400078e000c */
[----:B------:R-:W-:Y:S02]  /*362d0*/  IMAD.MOV.U32 R13, RZ, RZ, R3 ;  /* 0x000000ffff0d7224 */ /* 0x000fe400078e0003 */
[----:B------:R-:W-:Y:S02]  /*362e0*/  IMAD.MOV.U32 R12, RZ, RZ, RZ ;  /* 0x000000ffff0c7224 */ /* 0x000fe400078e00ff */
[----:B------:R-:W-:Y:S02]  /*362f0*/  IMAD.MOV.U32 R15, RZ, RZ, -0x1 ;  /* 0xffffffffff0f7424 */ /* 0x000fe400078e00ff */
[----:B------:R-:W-:-:S04]  /*36300*/  IMAD.IADD R0, R8, 0x1, R5 ;  /* 0x0000000108007824 */ /* 0x000fc800078e0205 */
[----:B------:R-:W-:Y:S02]  /*36310*/  VIADD R5, R0, 0x10 ;  /* 0x0000001000057836 */ /* 0x000fe40000000000 */
[----:B--2---:R-:W-:Y:S02]  /*36320*/  IMAD R2, R11, R7, RZ ;  /* 0x000000070b027224 */ /* 0x004fe400078e02ff */
[----:B------:R-:W-:-:S03]  /*36330*/  IMAD.MOV.U32 R11, RZ, RZ, 0x181f ;  /* 0x0000181fff0b7424 */ /* 0x000fc600078e00ff */
[----:B------:R-:W-:-:S13]  /*36340*/  ISETP.GE.AND P1, PT, R0, R2, PT ;  /* 0x000000020000720c */ /* 0x000fda0003f26270 */
[----:B-----5:R-:W-:Y:S05]  /*36350*/  WARPSYNC.COLLECTIVE R15, `(.L_x_1768) ;  /* 0x000000000f087348 */ /* 0x020fea0003c00000 */
[----:B------:R0:W1:Y:S02]  /*36360*/  SHFL.IDX P6, R14, R13, R12, R11 ;  /* 0x0000000c0d0e7389 */ /* 0x00006400000c000b */
[----:B01---5:R-:W-:Y:S01]  /*36370*/  ENDCOLLECTIVE ;  /* 0x000000000000791b */ /* 0x023fe20003800000 */
.L_x_1768:
[----:B------:R-:W-:Y:S02]  /*36380*/  IMAD.MOV.U32 R13, RZ, RZ, R4 ;  /* 0x000000ffff0d7224 */ /* 0x000fe400078e0004 */
[----:B------:R-:W-:-:S07]  /*36390*/  IMAD.MOV.U32 R6, RZ, RZ, R14 ;  /* 0x000000ffff067224 */ /* 0x000fce00078e000e */
[----:B------:R-:W-:Y:S05]  /*363a0*/  WARPSYNC.COLLECTIVE R15, `(.L_x_1769) ;  /* 0x000000000f087348 */ /* 0x000fea0003c00000 */
[----:B------:R0:W1:Y:S02]  /*363b0*/  SHFL.IDX P6, R14, R13, R12, R11 ;  /* 0x0000000c0d0e7389 */ /* 0x00006400000c000b */
[----:B01----:R-:W-:Y:S01]  /*363c0*/  ENDCOLLECTIVE ;  /* 0x000000000000791b */ /* 0x003fe20003800000 */
.L_x_1769:
[----:B------:R-:W-:Y:S01]  /*363d0*/  ULDC.64 UR4, c[0x0][0x208] ;  /* 0x0000820000047ab9 */ /* 0x000fe20000000a00 */
[----:B------:R-:W-:Y:S02]  /*363e0*/  IMAD.MOV.U32 R13, RZ, RZ, R3 ;  /* 0x000000ffff0d7224 */ /* 0x000fe400078e0003 */
[----:B------:R-:W-:Y:S02]  /*363f0*/  IMAD.MOV.U32 R12, RZ, RZ, 0x1 ;  /* 0x00000001ff0c7424 */ /* 0x000fe400078e00ff */
[----:B------:R-:W-:-:S05]  /*36400*/  IMAD.MOV.U32 R7, RZ, RZ, R14 ;  /* 0x000000ffff077224 */ /* 0x000fca00078e000e */
[----:B------:R-:W-:-:S05]  /*36410*/  @!P1 IADD3 R7, P2, R10, R7, RZ ;  /* 0x000000070a079210 */ /* 0x000fca0007f5e0ff */
[----:B------:R-:W-:-:S05]  /*36420*/  @!P1 IMAD.X R6, RZ, RZ, R6, P2 ;  /* 0x000000ffff069224 */ /* 0x000fca00010e0606 */
[----:B------:R-:W-:-:S04]  /*36430*/  @!P1 LOP3.LUT R7, R7, R6, RZ, 0x3c, !PT ;  /* 0x0000000607079212 */ /* 0x000fc800078e3cff */
[----:B------:R-:W-:-:S04]  /*36440*/  @!P1 LOP3.LUT R6, R7, R6, RZ, 0x3c, !PT ;  /* 0x0000000607069212 */ /* 0x000fc800078e3cff */
[----:B------:R-:W-:-:S05]  /*36450*/  @!P1 LOP3.LUT R7, R7, R6, RZ, 0x3c, !PT ;  /* 0x0000000607079212 */ /* 0x000fca00078e3cff */
[----:B------:R-:W-:Y:S01]  /*36460*/  @!PT LDS RZ, [RZ] ;  /* 0x00000000fffff984 */ /* 0x000fe20000000800 */
[----:B------:R-:W-:Y:S01]  /*36470*/  @!PT LDS RZ, [RZ] ;  /* 0x00000000fffff984 */ /* 0x000fe20000000800 */
[----:B------:R-:W-:Y:S01]  /*36480*/  @!PT LDS RZ, [RZ] ;  /* 0x00000000fffff984 */ /* 0x000fe20000000800 */
[----:B------:R0:W-:Y:S01]  /*36490*/  @!P1 LDGSTS.E.BYPASS.LTC128B.128 [R9+0x1c400], desc[UR4][R6.64], !P0 ;  /* 0x1c40000006099fae */ /* 0x0001e2000c101d44 */
[----:B------:R-:W-:-:S13]  /*364a0*/  ISETP.GE.AND P1, PT, R5, R2, PT ;  /* 0x000000020500720c */ /* 0x000fda0003f26270 */
[----:B0-----:R-:W-:Y:S05]  /*364b0*/  WARPSYNC.COLLECTIVE R15, `(.L_x_1770) ;  /* 0x000000000f087348 */ /* 0x001fea0003c00000 */
[----:B------:R1:W2:Y:S02]  /*364c0*/  SHFL.IDX P6, R14, R13, R12, R11 ;  /* 0x0000000c0d0e7389 */ /* 0x0002a400000c000b */
[----:B012---:R-:W-:Y:S01]  /*364d0*/  ENDCOLLECTIVE ;  /* 0x000000000000791b */ /* 0x007fe20003800000 */
.L_x_1770:
[----:B------:R-:W-:Y:S02]  /*364e0*/  IMAD.MOV.U32 R13, RZ, RZ, R4 ;  /* 0x000000ffff0d7224 */ /* 0x000fe400078e0004 */
[----:B------:R-:W-:-:S07]  /*364f0*/  IMAD.MOV.U32 R6, RZ, RZ, R14 ;  /* 0x000000ffff067224 */ /* 0x000fce00078e000e */
[----:B------:R-:W-:Y:S05]  /*36500*/  WARPSYNC.COLLECTIVE R15, `(.L_x_1771) ;  /* 0x000000000f087348 */ /* 0x000fea0003c00000 */
[----:B------:R0:W1:Y:S02]  /*36510*/  SHFL.IDX P6, R14, R13, R12, R11 ;  /* 0x0000000c0d0e7389 */ /* 0x00006400000c000b */
[----:B01----:R-:W-:Y:S01]  /*36520*/  ENDCOLLECTIVE ;  /* 0x000000000000791b */ /* 0x003fe20003800000 */
.L_x_1771:
[----:B------:R-:W-:Y:S01]  /*36530*/  ULDC.64 UR4, c[0x0][0x208] ;  /* 0x0000820000047ab9 */ /* 0x000fe20000000a00 */
[----:B------:R-:W-:Y:S02]  /*36540*/  IMAD.MOV.U32 R13, RZ, RZ, R3 ;  /* 0x000000ffff0d7224 */ /* 0x000fe400078e0003 */
[----:B------:R-:W-:Y:S02]  /*36550*/  IMAD.MOV.U32 R12, RZ, RZ, 0x2 ;  /* 0x00000002ff0c7424 */ /* 0x000fe400078e00ff */
[----:B------:R-:W-:-:S05]  /*36560*/  IMAD.MOV.U32 R5, RZ, RZ, R14 ;  /* 0x000000ffff057224 */ /* 0x000fca00078e000e */
[----:B------:R-:W-:-:S05]  /*36570*/  @!P1 IADD3 R5, P2, R10, R5, RZ ;  /* 0x000000050a059210 */ /* 0x000fca0007f5e0ff */
[----:B------:R-:W-:-:S04]  /*36580*/  @!P1 IMAD.X R6, RZ, RZ, R6, P2 ;  /* 0x000000ffff069224 */ /* 0x000fc800010e0606 */
[----:B------:R-:W-:Y:S02]  /*36590*/  @!P1 IMAD.MOV.U32 R7, RZ, RZ, R6 ;  /* 0x000000ffff079224 */ /* 0x000fe400078e0006 */
[----:B------:R-:W-:Y:S02]  /*365a0*/  @!P1 IMAD.MOV.U32 R6, RZ, RZ, R5 ;  /* 0x000000ffff069224 */ /* 0x000fe400078e0005 */
[----:B------:R-:W-:-:S03]  /*365b0*/  VIADD R5, R0, 0x20 ;  /* 0x0000002000057836 */ /* 0x000fc60000000000 */
[----:B------:R-:W-:Y:S01]  /*365c0*/  @!PT LDS RZ, [RZ] ;  /* 0x00000000fffff984 */ /* 0x000fe20000000800 */
[----:B------:R-:W-:Y:S01]  /*365d0*/  @!PT LDS RZ, [RZ] ;  /* 0x00000000fffff984 */ /* 0x000fe20000000800 */
[----:B------:R-:W-:Y:S01]  /*365e0*/  @!PT LDS RZ, [RZ] ;  /* 0x00000000fffff984 */ /* 0x000fe20000000800 */
[----:B------:R0:W-:Y:S02]  /*365f0*/  @!P1 LDGSTS.E.BYPASS.LTC128B.128 [R9+0x1cc00], desc[UR4][R6.64], !P0 ;  /* 0x1cc0000006099fae */ /* 0x0001e4000c101d44 */
[----:B------:R-:W-:-:S13]  /*36600*/  ISETP.GE.AND P1, PT, R5, R2, PT ;  /* 0x000000020500720c */ /* 0x000fda0003f26270 */
[----:B0-----:R-:W-:Y:S05]  /*36610*/  WARPSYNC.COLLECTIVE R15, `(.L_x_1772) ;  /* 0x000000000f087348 */ /* 0x001fea0003c00000 */
[----:B------:R1:W2:Y:S02]  /*36620*/  SHFL.IDX P6, R14, R13, R12, R11 ;  /* 0x0000000c0d0e7389 */ /* 0x0002a400000c000b */
[----:B012---:R-:W-:Y:S01]  /*36630*/  ENDCOLLECTIVE ;  /* 0x000000000000791b */ /* 0x007fe20003800000 */
.L_x_1772:
[----:B------:R-:W-:Y:S02]  /*36640*/  IMAD.MOV.U32 R13, RZ, RZ, R4 ;  /* 0x000000ffff0d7224 */ /* 0x000fe400078e0004 */
[----:B------:R-:W-:-:S07]  /*36650*/  IMAD.MOV.U32 R6, RZ, RZ, R14 ;  /* 0x000000ffff067224 */ /* 0x000fce00078e000e */
[----:B------:R-:W-:Y:S05]  /*36660*/  WARPSYNC.COLLECTIVE R15, `(.L_x_1773) ;  /* 0x000000000f087348 */ /* 0x000fea0003c00000 */
[----:B------:R0:W1:Y:S02]  /*36670*/  SHFL.IDX P6, R14, R13, R12, R11 ;  /* 0x0000000c0d0e7389 */ /* 0x00006400000c000b */
[----:B01----:R-:W-:Y:S01]  /*36680*/  ENDCOLLECTIVE ;  /* 0x000000000000791b */ /* 0x003fe20003800000 */
.L_x_1773:
        /* <DEDUP_REMOVED lines=17> */
.L_x_1774:
[----:B------:R-:W-:Y:S02]  /*367a0*/  IMAD.MOV.U32 R13, RZ, RZ, R4 ;  /* 0x000000ffff0d7224 */ /* 0x000fe400078e0004 */
[----:B------:R-:W-:-:S07]  /*367b0*/  IMAD.MOV.U32 R6, RZ, RZ, R14 ;  /* 0x000000ffff067224 */ /* 0x000fce00078e000e */
[----:B------:R-:W-:Y:S05]  /*367c0*/  WARPSYNC.COLLECTIVE R15, `(.L_x_1775) ;  /* 0x000000000f087348 */ /* 0x000fea0003c00000 */
[----:B------:R0:W1:Y:S02]  /*367d0*/  SHFL.IDX P6, R14, R13, R12, R11 ;  /* 0x0000000c0d0e7389 */ /* 0x00006400000c000b */
[----:B01----:R-:W-:Y:S01]  /*367e0*/  ENDCOLLECTIVE ;  /* 0x000000000000791b */ /* 0x003fe20003800000 */
.L_x_1775:
        /* <DEDUP_REMOVED lines=17> */
.L_x_1776:
[----:B------:R-:W-:Y:S02]  /*36900*/  IMAD.MOV.U32 R13, RZ, RZ, R4 ;  /* 0x000000ffff0d7224 */ /* 0x000fe400078e0004 */
[----:B------:R-:W-:-:S07]  /*36910*/  IMAD.MOV.U32 R6, RZ, RZ, R14 ;  /* 0x000000ffff067224 */ /* 0x000fce00078e000e */
[----:B------:R-:W-:Y:S05]  /*36920*/  WARPSYNC.COLLECTIVE R15, `(.L_x_1777) ;  /* 0x000000000f087348 */ /* 0x000fea0003c00000 */
[----:B------:R0:W1:Y:S02]  /*36930*/  SHFL.IDX P6, R14, R13, R12, R11 ;  /* 0x0000000c0d0e7389 */ /* 0x00006400000c000b */
[----:B01----:R-:W-:Y:S01]  /*36940*/  ENDCOLLECTIVE ;  /* 0x000000000000791b */ /* 0x003fe20003800000 */
.L_x_1777:
        /* <DEDUP_REMOVED lines=17> */
.L_x_1778:
[----:B------:R-:W-:Y:S02]  /*36a60*/  IMAD.MOV.U32 R13, RZ, RZ, R4 ;  /* 0x000000ffff0d7224 */ /* 0x000fe400078e0004 */
[----:B------:R-:W-:-:S07]  /*36a70*/  IMAD.MOV.U32 R6, RZ, RZ, R14 ;  /* 0x000000ffff067224 */ /* 0x000fce00078e000e */
[----:B------:R-:W-:Y:S05]  /*36a80*/  WARPSYNC.COLLECTIVE R15, `(.L_x_1779) ;  /* 0x000000000f087348 */ /* 0x000fea0003c00000 */
[----:B------:R0:W1:Y:S02]  /*36a90*/  SHFL.IDX P6, R14, R13, R12, R11 ;  /* 0x0000000c0d0e7389 */ /* 0x00006400000c000b */
[----:B01----:R-:W-:Y:S01]  /*36aa0*/  ENDCOLLECTIVE ;  /* 0x000000000000791b */ /* 0x003fe20003800000 */
.L_x_1779:
[----:B------:R-:W-:Y:S01]  /*36ab0*/  ULDC.64 UR4, c[0x0][0x208] ;  /* 0x0000820000047ab9 */ /* 0x000fe20000000a00 */
[----:B------:R-:W-:Y:S02]  /*36ac0*/  IMAD.MOV.U32 R13, RZ, RZ, R3 ;  /* 0x000000ffff0d7224 */ /* 0x000fe400078e0003 */
[----:B------:R-:W-:Y:S02]  /*36ad0*/  IMAD.MOV.U32 R12, RZ, RZ, 0x6 ;  /* 0x00000006ff0c7424 */ /* 0x000fe400078e00ff */
[----:B------:R-:W-:-:S05]  /*36ae0*/  IMAD.MOV.U32 R5, RZ, RZ, R14 ;  /* 0x000000ffff057224 */ /* 0x000fca00078e000e */
[----:B------:R-:W-:-:S05]  /*36af0*/  @!P1 IADD3 R5, P2, R10, R5, RZ ;  /* 0x000000050a059210 */ /* 0x000fca0007f5e0ff */
[----:B------:R-:W-:-:S04]  /*36b00*/  @!P1 IMAD.X R6, RZ, RZ, R6, P2 ;  /* 0x000000ffff069224 */ /* 0x000fc800010e0606 */
[----:B------:R-:W-:Y:S02]  /*36b10*/  @!P1 IMAD.MOV.U32 R7, RZ, RZ, R6 ;  /* 0x000000ffff079224 */ /* 0x000fe400078e0006 */
[----:B------:R-:W-:-:S05]  /*36b20*/  @!P1 IMAD.MOV.U32 R6, RZ, RZ, R5 ;  /* 0x000000ffff069224 */ /* 0x000fca00078e0005 */
[----:B------:R-:W-:Y:S01]  /*36b30*/  @!PT LDS RZ, [RZ] ;  /* 0x00000000fffff984 */ /* 0x000fe20000000800 */
[----:B------:R-:W-:Y:S01]  /*36b40*/  @!PT LDS RZ, [RZ] ;  /* 0x00000000fffff984 */ /* 0x000fe20000000800 */
[----:B------:R-:W-:Y:S01]  /*36b50*/  @!PT LDS RZ, [RZ] ;  /* 0x00000000fffff984 */ /* 0x000fe20000000800 */
[----:B------:R0:W-:Y:S02]  /*36b60*/  @!P1 LDGSTS.E.BYPASS.LTC128B.128 [R9+0x1ec00], desc[UR4][R6.64], !P0 ;  /* 0x1ec0000006099fae */ /* 0x0001e4000c101d44 */
[----:B0-----:R-:W-:Y:S05]  /*36b70*/  WARPSYNC.COLLECTIVE R15, `(.L_x_1780) ;  /* 0x000000000f087348 */ /* 0x001fea0003c00000 */
[----:B------:R1:W2:Y:S02]  /*36b80*/  SHFL.IDX P6, R14, R13, R12, R11 ;  /* 0x0000000c0d0e7389 */ /* 0x0002a400000c000b */
[----:B012---:R-:W-:Y:S01]  /*36b90*/  ENDCOLLECTIVE ;  /* 0x000000000000791b */ /* 0x007fe20003800000 */
.L_x_1780:
[----:B------:R-:W-:-:S05]  /*36ba0*/  VIADD R7, R0, 0x60 ;  /* 0x0000006000077836 */ /* 0x000fca0000000000 */
[----:B------:R-:W-:Y:S01]  /*36bb0*/  ISETP.GE.AND P1, PT, R7, R2, PT ;  /* 0x000000020700720c */ /* 0x000fe20003f26270 */
[----:B------:R-:W-:Y:S02]  /*36bc0*/  IMAD.MOV.U32 R13, RZ, RZ, R4 ;  /* 0x000000ffff0d7224 */ /* 0x000fe400078e0004 */
[----:B------:R-:W-:-:S10]  /*36bd0*/  IMAD.MOV.U32 R6, RZ, RZ, R14 ;  /* 0x000000ffff067224 */ /* 0x000fd400078e000e */
[----:B------:R-:W-:Y:S05]  /*36be0*/  WARPSYNC.COLLECTIVE R15, `(.L_x_1781) ;  /* 0x000000000f087348 */ /* 0x000fea0003c00000 */
[----:B------:R0:W1:Y:S02]  /*36bf0*/  SHFL.IDX P6, R14, R13, R12, R11 ;  /* 0x0000000c0d0e7389 */ /* 0x00006400000c000b */
[----:B01----:R-:W-:Y:S01]  /*36c00*/  ENDCOLLECTIVE ;  /* 0x000000000000791b */ /* 0x003fe20003800000 */
.L_x_1781:
        /* <DEDUP_REMOVED lines=15> */
.L_x_1782:
[----:B------:R-:W-:Y:S02]  /*36d00*/  IMAD.MOV.U32 R13, RZ, RZ, R4 ;  /* 0x000000ffff0d7224 */ /* 0x000fe400078e0004 */
[----:B------:R-:W-:-:S07]  /*36d10*/  IMAD.MOV.U32 R5, RZ, RZ, R14 ;  /* 0x000000ffff057224 */ /* 0x000fce00078e000e */
[----:B------:R-:W-:Y:S05]  /*36d20*/  WARPSYNC.COLLECTIVE R15, `(.L_x_1783) ;  /* 0x000000000f087348 */ /* 0x000fea0003c00000 */
[----:B------:R0:W1:Y:S02]  /*36d30*/  SHFL.IDX P6, R14, R13, R12, R11 ;  /* 0x0000000c0d0e7389 */ /* 0x00006400000c000b */
[----:B01----:R-:W-:Y:S01]  /*36d40*/  ENDCOLLECTIVE ;  /* 0x000000000000791b */ /* 0x003fe20003800000 */
.L_x_1783:
[----:B------:R-:W-:Y:S01]  /*36d50*/  IMAD.MOV.U32 R3, RZ, RZ, R14 ;  /* 0x000000ffff037224 */ /* 0x000fe200078e000e */
[----:B------:R-:W-:Y:S06]  /*36d60*/  BRA `(.L_x_1784) ;  /* 0xffffffa000807947 */ /* 0x000fec000383ffff */
.L_x_1613:
[----:B0-----:R-:W2:Y:S02]  /*36d70*/  LDL R2, [R1+0x4] ;  /* 0x0000040001027983 */ /* 0x001ea40000100800 */
[----:B--2---:R0:W1:Y:S02]  /*36d80*/  SYNCS.PHASECHK.TRANS64.TRYWAIT P0, [R2+URZ+0x2e820], R0 ;  /* 0x02e82000020075a7 */ /* 0x004064000800017f */
[----:B-1----:R-:W-:Y:S05]  /*36d90*/  @!P0 NANOSLEEP.SYNCS 0x989680 ;  /* 0x009896800000895d */ /* 0x002fea0003900000 */
[----:B------:R-:W1:Y:S02]  /*36da0*/  @!P0 SYNCS.PHASECHK.TRANS64 P0, [R2+URZ+0x2e820], R0 ;  /* 0x02e82000020085a7 */ /* 0x000e64000800007f */
[----:B-1----:R-:W-:Y:S05]  /*36db0*/  @!P0 BRA `(.L_x_1613) ;  /* 0xfffffffc00ec8947 */ /* 0x002fea000383ffff */
[----:B------:R-:W-:Y:S05]  /*36dc0*/  BRA `(.L_x_1785) ;  /* 0xffffffa000e47947 */ /* 0x000fea000383ffff */
.L_x_1619:
[----:B--2---:R2:W3:Y:S02]  /*36dd0*/  SYNCS.PHASECHK.TRANS64.TRYWAIT P0, [R6+URZ+0x2e880], R5 ;  /* 0x02e88005060075a7 */ /* 0x0044e4000800017f */
[----:B---3--:R-:W-:Y:S05]  /*36de0*/  @!P0 NANOSLEEP.SYNCS 0x989680 ;  /* 0x009896800000895d */ /* 0x008fea0003900000 */
[----:B------:R-:W3:Y:S02]  /*36df0*/  @!P0 SYNCS.PHASECHK.TRANS64 P0, [R6+URZ+0x2e880], R5 ;  /* 0x02e88005060085a7 */ /* 0x000ee4000800007f */
[----:B---3--:R-:W-:Y:S05]  /*36e00*/  @!P0 BRA `(.L_x_1619) ;  /* 0xfffffffc00f08947 */ /* 0x008fea000383ffff */
[----:B------:R-:W-:Y:S05]  /*36e10*/  BRA `(.L_x_1786) ;  /* 0xffffffa400a87947 */ /* 0x000fea000383ffff */
.L_x_1624:
[----:B-1----:R1:W3:Y:S02]  /*36e20*/  SYNCS.PHASECHK.TRANS64.TRYWAIT P0, [R6+URZ+0x2e840], R5 ;  /* 0x02e84005060075a7 */ /* 0x0022e4000800017f */
[----:B---3--:R-:W-:Y:S05]  /*36e30*/  @!P0 NANOSLEEP.SYNCS 0x989680 ;  /* 0x009896800000895d */ /* 0x008fea0003900000 */
[----:B------:R-:W3:Y:S02]  /*36e40*/  @!P0 SYNCS.PHASECHK.TRANS64 P0, [R6+URZ+0x2e840], R5 ;  /* 0x02e84005060085a7 */ /* 0x000ee4000800007f */
[----:B---3--:R-:W-:Y:S05]  /*36e50*/  @!P0 BRA `(.L_x_1624) ;  /* 0xfffffffc00f08947 */ /* 0x008fea000383ffff */
[----:B------:R-:W-:Y:S05]  /*36e60*/  BRA `(.L_x_1787) ;  /* 0xffffffa8002c7947 */ /* 0x000fea000383ffff */
.L_x_1630:
[----:B--2---:R2:W3:Y:S02]  /*36e70*/  SYNCS.PHASECHK.TRANS64.TRYWAIT P0, [R20+URZ+0x2e870], R4 ;  /* 0x02e87004140075a7 */ /* 0x0044e4000800017f */
[----:B---3--:R-:W-:Y:S05]  /*36e80*/  @!P0 NANOSLEEP.SYNCS 0x989680 ;  /* 0x009896800000895d */ /* 0x008fea0003900000 */
[----:B------:R-:W3:Y:S02]  /*36e90*/  @!P0 SYNCS.PHASECHK.TRANS64 P0, [R20+URZ+0x2e870], R4 ;  /* 0x02e87004140085a7 */ /* 0x000ee4000800007f */
[----:B---3--:R-:W-:Y:S05]  /*36ea0*/  @!P0 BRA `(.L_x_1630) ;  /* 0xfffffffc00f08947 */ /* 0x008fea000383ffff */
[----:B------:R-:W-:Y:S05]  /*36eb0*/  BRA `(.L_x_1788) ;  /* 0xffffffa800cc7947 */ /* 0x000fea000383ffff */
.L_x_1632:
[----:B---3--:R3:W4:Y:S02]  /*36ec0*/  SYNCS.PHASECHK.TRANS64.TRYWAIT P0, [R20+URZ+0x2e860], R2 ;  /* 0x02e86002140075a7 */ /* 0x008724000800017f */
[----:B----4-:R-:W-:Y:S05]  /*36ed0*/  @!P0 NANOSLEEP.SYNCS 0x989680 ;  /* 0x009896800000895d */ /* 0x010fea0003900000 */
[----:B------:R-:W4:Y:S02]  /*36ee0*/  @!P0 SYNCS.PHASECHK.TRANS64 P0, [R20+URZ+0x2e860], R2 ;  /* 0x02e86002140085a7 */ /* 0x000f24000800007f */
[----:B----4-:R-:W-:Y:S05]  /*36ef0*/  @!P0 BRA `(.L_x_1632) ;  /* 0xfffffffc00f08947 */ /* 0x010fea000383ffff */
[----:B------:R-:W-:Y:S05]  /*36f00*/  BRA `(.L_x_1789) ;  /* 0xffffffa800d47947 */ /* 0x000fea000383ffff */
.L_x_1639:
[----:B-1----:R1:W3:Y:S02]  /*36f10*/  SYNCS.PHASECHK.TRANS64.TRYWAIT P1, [R17+URZ+0x2e870], R0 ;  /* 0x02e87000110075a7 */ /* 0x0022e4000802017f */
[----:B---3--:R-:W-:Y:S05]  /*36f20*/  @!P1 NANOSLEEP.SYNCS 0x989680 ;  /* 0x009896800000995d */ /* 0x008fea0003900000 */
[----:B------:R-:W3:Y:S02]  /*36f30*/  @!P1 SYNCS.PHASECHK.TRANS64 P1, [R17+URZ+0x2e870], R0 ;  /* 0x02e87000110095a7 */ /* 0x000ee4000802007f */
[----:B---3--:R-:W-:Y:S05]  /*36f40*/  @!P1 BRA `(.L_x_1639) ;  /* 0xfffffffc00f09947 */ /* 0x008fea000383ffff */
[----:B------:R-:W-:Y:S05]  /*36f50*/  BRA `(.L_x_1790) ;  /* 0xffffffb400187947 */ /* 0x000fea000383ffff */
.L_x_1641:
[----:B-1----:R1:W3:Y:S02]  /*36f60*/  SYNCS.PHASECHK.TRANS64.TRYWAIT P1, [R17+URZ+0x2e860], R0 ;  /* 0x02e86000110075a7 */ /* 0x0022e4000802017f */
[----:B---3--:R-:W-:Y:S05]  /*36f70*/  @!P1 NANOSLEEP.SYNCS 0x989680 ;  /* 0x009896800000995d */ /* 0x008fea0003900000 */
[----:B------:R-:W3:Y:S02]  /*36f80*/  @!P1 SYNCS.PHASECHK.TRANS64 P1, [R17+URZ+0x2e860], R0 ;  /* 0x02e86000110095a7 */ /* 0x000ee4000802007f */
[----:B---3--:R-:W-:Y:S05]  /*36f90*/  @!P1 BRA `(.L_x_1641) ;  /* 0xfffffffc00f09947 */ /* 0x008fea000383ffff */
[----:B------:R-:W-:Y:S05]  /*36fa0*/  BRA `(.L_x_1791) ;  /* 0xffffffb400207947 */ /* 0x000fea000383ffff */
.L_x_1645:
[----:B------:R-:W-:Y:S01]  /*36fb0*/  BSSY B0, `(.L_x_1792) ;  /* 0x0000008000007945 */ /* 0x000fe20003800000 */
[----:B------:R-:W-:Y:S02]  /*36fc0*/  IMAD.MOV.U32 R13, RZ, RZ, R16 ;  /* 0x000000ffff0d7224 */ /* 0x000fe400078e0010 */
[----:B------:R-:W-:Y:S02]  /*36fd0*/  IMAD.MOV.U32 R12, RZ, RZ, RZ ;  /* 0x000000ffff0c7224 */ /* 0x000fe400078e00ff */
[----:B0-----:R-:W-:Y:S02]  /*36fe0*/  IMAD.MOV.U32 R11, RZ, RZ, 0x1f ;  /* 0x0000001fff0b7424 */ /* 0x001fe400078e00ff */
[----:B------:R-:W-:-:S07]  /*36ff0*/  IMAD.MOV.U32 R15, RZ, RZ, -0x1 ;  /* 0xffffffffff0f7424 */ /* 0x000fce00078e00ff */
[----:B------:R-:W-:Y:S05]  /*37000*/  WARPSYNC.COLLECTIVE R15, `(.L_x_1793) ;  /* 0x000000000f087348 */ /* 0x000fea0003c00000 */
[----:B------:R0:W1:Y:S02]  /*37010*/  SHFL.IDX P6, R14, R13, R12, R11 ;  /* 0x0000000c0d0e7389 */ /* 0x00006400000c000b */
[----:B01----:R-:W-:Y:S01]  /*37020*/  ENDCOLLECTIVE ;  /* 0x000000000000791b */ /* 0x003fe20003800000 */
.L_x_1793:
[----:B------:R-:W-:Y:S05]  /*37030*/  BSYNC B0 ;  /* 0x0000000000007941 */ /* 0x000fea0003800000 */
.L_x_1792:
[----:B------:R-:W-:Y:S02]  /*37040*/  IMAD.MOV.U32 R13, RZ, RZ, R16 ;  /* 0x000000ffff0d7224 */ /* 0x000fe400078e0010 */
[----:B------:R-:W-:Y:S02]  /*37050*/  IMAD.MOV.U32 R12, RZ, RZ, 0x1 ;  /* 0x00000001ff0c7424 */ /* 0x000fe400078e00ff */
[----:B------:R-:W-:Y:S02]  /*37060*/  IMAD.MOV.U32 R11, RZ, RZ, 0x1f ;  /* 0x0000001fff0b7424 */ /* 0x000fe400078e00ff */
[----:B------:R-:W-:Y:S02]  /*37070*/  IMAD.MOV.U32 R15, RZ, RZ, -0x1 ;  /* 0xffffffffff0f7424 */ /* 0x000fe400078e00ff */
[----:B------:R-:W-:Y:S02]  /*37080*/  IMAD.IADD R4, R19, 0x1, R6 ;  /* 0x0000000113047824 */ /* 0x000fe400078e0206 */
[----:B------:R-:W-:-:S07]  /*37090*/  IMAD.MOV.U32 R0, RZ, RZ, R14 ;  /* 0x000000ffff007224 */ /* 0x000fce00078e000e */
[----:B------:R-:W-:Y:S05]  /*370a0*/  WARPSYNC.COLLECTIVE R15, `(.L_x_1794) ;  /* 0x000000000f087348 */ /* 0x000fea0003c00000 */
[----:B------:R0:W1:Y:S02]  /*370b0*/  SHFL.IDX P6, R14, R13, R12, R11 ;  /* 0x0000000c0d0e7389 */ /* 0x00006400000c000b */
[----:B01----:R-:W-:Y:S01]  /*370c0*/  ENDCOLLECTIVE ;  /* 0x000000000000791b */ /* 0x003fe20003800000 */
.L_x_1794:
[----:B------:R-:W-:Y:S01]  /*370d0*/  ULDC UR4, c[0x0][0xc3c] ;  /* 0x00030f0000047ab9 */ /* 0x000fe20000000800 */
[----:B------:R-:W-:Y:S01]  /*370e0*/  ULDC.64 UR6, c[0x0][0x208] ;  /* 0x0000820000067ab9 */ /* 0x000fe20000000a00 */
        /* <DEDUP_REMOVED lines=10> */
[----:B0-----:R-:W-:Y:S02]  /*37190*/  IMAD.MOV.U32 R2, RZ, RZ, RZ ;  /* 0x000000ffff027224 */ /* 0x001fe400078e00ff */
[----:B--2---:R-:W-:Y:S01]  /*371a0*/  @!P1 IMAD.MOV.U32 R2, RZ, RZ, R3 ;  /* 0x000000ffff029224 */ /* 0x004fe200078e0003 */
[----:B------:R-:W-:-:S03]  /*371b0*/  ISETP.NE.AND P1, PT, R6, RZ, PT ;  /* 0x000000ff0600720c */ /* 0x000fc60003f25270 */
[----:B------:R-:W-:-:S10]  /*371c0*/  IMAD.MOV.U32 R13, RZ, RZ, R2 ;  /* 0x000000ffff0d7224 */ /* 0x000fd400078e0002 */
[----:B------:R-:W-:Y:S05]  /*371d0*/  WARPSYNC.COLLECTIVE R15, `(.L_x_1795) ;  /* 0x000000000f087348 */ /* 0x000fea0003c00000 */
[----:B------:R0:W1:Y:S02]  /*371e0*/  SHFL.UP P6, R14, R13, R12, R11 ;  /* 0x0400000c0d0e7389 */ /* 0x00006400000c000b */
[----:B01----:R-:W-:Y:S01]  /*371f0*/  ENDCOLLECTIVE ;  /* 0x000000000000791b */ /* 0x003fe20003800000 */
.L_x_1795:
        /* <DEDUP_REMOVED lines=8> */
.L_x_1796:
        /* <DEDUP_REMOVED lines=8> */
.L_x_1797:
        /* <DEDUP_REMOVED lines=8> */
.L_x_1798:
        /* <DEDUP_REMOVED lines=8> */
.L_x_1799:
[----:B------:R-:W-:Y:S02]  /*37400*/  IMAD.MOV.U32 R12, RZ, RZ, 0x1f ;  /* 0x0000001fff0c7424 */ /* 0x000fe400078e00ff */
        /* <DEDUP_REMOVED lines=8> */
.L_x_1800:
[----:B------:R-:W-:Y:S01]  /*37490*/  IMAD.MOV.U32 R16, RZ, RZ, R14 ;  /* 0x000000ffff107224 */ /* 0x000fe200078e000e */
[----:B------:R-:W-:Y:S06]  /*374a0*/  BRA `(.L_x_1801) ;  /* 0xffffffb8007c7947 */ /* 0x000fec000383ffff */
.L_x_1650:
[----:B------:R-:W-:Y:S01]  /*374b0*/  BSSY B0, `(.L_x_1802) ;  /* 0x0000008000007945 */ /* 0x000fe20003800000 */
[----:B-----5:R-:W-:Y:S02]  /*374c0*/  IMAD.MOV.U32 R13, RZ, RZ, R2 ;  /* 0x000000ffff0d7224 */ /* 0x020fe400078e0002 */
[----:B------:R-:W-:Y:S02]  /*374d0*/  IMAD.MOV.U32 R12, RZ, RZ, 0x1 ;  /* 0x00000001ff0c7424 */ /* 0x000fe400078e00ff */
[----:B0-----:R-:W-:Y:S02]  /*374e0*/  IMAD.MOV.U32 R11, RZ, RZ, RZ ;  /* 0x000000ffff0b7224 */ /* 0x001fe400078e00ff */
[----:B------:R-:W-:-:S07]  /*374f0*/  IMAD.MOV.U32 R15, RZ, RZ, -0x1 ;  /* 0xffffffffff0f7424 */ /* 0x000fce00078e00ff */
[----:B-1----:R-:W-:Y:S05]  /*37500*/  WARPSYNC.COLLECTIVE R15, `(.L_x_1803) ;  /* 0x000000000f087348 */ /* 0x002fea0003c00000 */
[----:B------:R0:W2:Y:S02]  /*37510*/  SHFL.UP P6, R14, R13, R12, R11 ;  /* 0x0400000c0d0e7389 */ /* 0x0000a400000c000b */
[----:B012---:R-:W-:Y:S01]  /*37520*/  ENDCOLLECTIVE ;  /* 0x000000000000791b */ /* 0x007fe20003800000 */
.L_x_1803:
[----:B------:R-:W-:Y:S05]  /*37530*/  BSYNC B0 ;  /* 0x0000000000007941 */ /* 0x000fea0003800000 */
.L_x_1802:
[----:B------:R-:W-:Y:S02]  /*37540*/  IMAD.MOV.U32 R3, RZ, RZ, R14 ;  /* 0x000000ffff037224 */ /* 0x000fe400078e000e */
[----:B------:R-:W-:Y:S02]  /*37550*/  IMAD.MOV.U32 R12, RZ, RZ, 0x2 ;  /* 0x00000002ff0c7424 */ /* 0x000fe400078e00ff */
[----:B------:R-:W-:Y:S01]  /*37560*/  IMAD.MOV.U32 R11, RZ, RZ, RZ ;  /* 0x000000ffff0b7224 */ /* 0x000fe200078e00ff */
[----:B------:R-:W-:Y:S01]  /*37570*/  SEL R3, R3, RZ, P1 ;  /* 0x000000ff03037207 */ /* 0x000fe20000800000 */
[----:B------:R-:W-:-:S04]  /*37580*/  IMAD.MOV.U32 R15, RZ, RZ, -0x1 ;  /* 0xffffffffff0f7424 */ /* 0x000fc800078e00ff */
[----:B------:R-:W-:-:S04]  /*37590*/  IMAD.IADD R3, R2, 0x1, R3 ;  /* 0x0000000102037824 */ /* 0x000fc800078e0203 */
[----:B------:R-:W-:-:S07]  /*375a0*/  IMAD.MOV.U32 R13, RZ, RZ, R3 ;  /* 0x000000ffff0d7224 */ /* 0x000fce00078e0003 */
[----:B------:R-:W-:Y:S05]  /*375b0*/  WARPSYNC.COLLECTIVE R15, `(.L_x_1804) ;  /* 0x000000000f087348 */ /* 0x000fea0003c00000 */
[----:B------:R0:W1:Y:S02]  /*375c0*/  SHFL.UP P6, R14, R13, R12, R11 ;  /* 0x0400000c0d0e7389 */ /* 0x00006400000c000b */
[----:B01----:R-:W-:Y:S01]  /*375d0*/  ENDCOLLECTIVE ;  /* 0x000000000000791b */ /* 0x003fe20003800000 */
.L_x_1804:
        /* <DEDUP_REMOVED lines=8> */
.L_x_1805:
        /* <DEDUP_REMOVED lines=8> */
.L_x_1806:
        /* <DEDUP_REMOVED lines=8> */
.L_x_1807:
        /* <DEDUP_REMOVED lines=9> */
.L_x_1808:
[----:B------:R-:W-:Y:S01]  /*377f0*/  IMAD.MOV.U32 R16, RZ, RZ, R14 ;  /* 0x000000ffff107224 */ /* 0x000fe200078e000e */
[----:B------:R-:W-:Y:S06]  /*37800*/  BRA `(.L_x_1809) ;  /* 0xffffffb800447947 */ /* 0x000fec000383ffff */
.L_x_1652:
[----:B------:R-:W-:Y:S01]  /*37810*/  BSSY B0, `(.L_x_1810) ;  /* 0x0000006000007945 */ /* 0x000fe20003800000 */
[----:B------:R-:W-:Y:S01]  /*37820*/  PLOP3.LUT P6, PT, P6, PT, PT, 0x8, 0x0 ;  /* 0x000000000000781c */ /* 0x000fe200037ce170 */
[----:B------:R-:W-:-:S12]  /*37830*/  IMAD.MOV.U32 R15, RZ, RZ, -0x1 ;  /* 0xffffffffff0f7424 */ /* 0x000fd800078e00ff */
[----:B01----:R-:W-:Y:S05]  /*37840*/  WARPSYNC.COLLECTIVE R15, `(.L_x_1811) ;  /* 0x000000000f087348 */ /* 0x003fea0003c00000 */
[----:B------:R-:W-:Y:S01]  /*37850*/  VOTE.ANY R14, PT, P6 ;  /* 0x00000000000e7806 */ /* 0x000fe200030e0100 */
[----:B01----:R-:W-:Y:S06]  /*37860*/  ENDCOLLECTIVE ;  /* 0x000000000000791b */ /* 0x003fec0003800000 */
.L_x_1811:
[----:B------:R-:W-:Y:S05]  /*37870*/  BSYNC B0 ;  /* 0x0000000000007941 */ /* 0x000fea0003800000 */
.L_x_1810:
[----:B------:R-:W-:Y:S02]  /*37880*/  IMAD.MOV.U32 R6, RZ, RZ, R14 ;  /* 0x000000ffff067224 */ /* 0x000fe400078e000e */
[----:B------:R-:W-:Y:S02]  /*37890*/  IMAD.MOV.U32 R13, RZ, RZ, R2 ;  /* 0x000000ffff0d7224 */ /* 0x000fe400078e0002 */
[----:B------:R-:W0:Y:S01]  /*378a0*/  POPC R5, R6 ;  /* 0x0000000600057309 */ /* 0x000e220000000000 */
[----:B------:R-:W-:Y:S02]  /*378b0*/  IMAD.MOV.U32 R11, RZ, RZ, 0x1f ;  /* 0x0000001fff0b7424 */ /* 0x000fe400078e00ff */
[----:B------:R-:W-:Y:S02]  /*378c0*/  IMAD.MOV.U32 R15, RZ, RZ, -0x1 ;  /* 0xffffffffff0f7424 */ /* 0x000fe400078e00ff */
[----:B0-----:R-:W-:-:S07]  /*378d0*/  IMAD.MOV.U32 R12, RZ, RZ, R5 ;  /* 0x000000ffff0c7224 */ /* 0x001fce00078e0005 */
[----:B------:R-:W-:Y:S05]  /*378e0*/  WARPSYNC.COLLECTIVE R15, `(.L_x_1812) ;  /* 0x000000000f087348 */ /* 0x000fea0003c00000 */
[----:B------:R0:W1:Y:S02]  /*378f0*/  SHFL.IDX P6, R14, R13, R12, R11 ;  /* 0x0000000c0d0e7389 */ /* 0x00006400000c000b */
[----:B01----:R-:W-:Y:S01]  /*37900*/  ENDCOLLECTIVE ;  /* 0x000000000000791b */ /* 0x003fe20003800000 */
.L_x_1812:
[----:B------:R-:W-:Y:S01]  /*37910*/  IMAD.MOV.U32 R17, RZ, RZ, R14 ;  /* 0x000000ffff117224 */ /* 0x000fe200078e000e */
[----:B------:R-:W-:Y:S06]  /*37920*/  BRA `(.L_x_1813) ;  /* 0xffffffb800347947 */ /* 0x000fec000383ffff */
.L_x_1654:
[----:B------:R-:W-:Y:S01]  /*37930*/  BSSY B0, `(.L_x_1814) ;  /* 0x0000007000007945 */ /* 0x000fe20003800000 */
[----:B------:R-:W-:Y:S02]  /*37940*/  IMAD.MOV.U32 R13, RZ, RZ, R3 ;  /* 0x000000ffff0d7224 */ /* 0x000fe400078e0003 */
[----:B0-----:R-:W-:Y:S02]  /*37950*/  IMAD.MOV.U32 R11, RZ, RZ, 0x1f ;  /* 0x0000001fff0b7424 */ /* 0x001fe400078e00ff */
[----:B------:R-:W-:-:S07]  /*37960*/  IMAD.MOV.U32 R15, RZ, RZ, -0x1 ;  /* 0xffffffffff0f7424 */ /* 0x000fce00078e00ff */
[----:B-1-3--:R-:W-:Y:S05]  /*37970*/  WARPSYNC.COLLECTIVE R15, `(.L_x_1815) ;  /* 0x000000000f087348 */ /* 0x00afea0003c00000 */
[----:B------:R0:W2:Y:S02]  /*37980*/  SHFL.IDX P6, R14, R13, R12, R11 ;  /* 0x0000000c0d0e7389 */ /* 0x0000a400000c000b */
[----:B0123--:R-:W-:Y:S01]  /*37990*/  ENDCOLLECTIVE ;  /* 0x000000000000791b */ /* 0x00ffe20003800000 */
.L_x_1815:
[----:B------:R-:W-:Y:S05]  /*379a0*/  BSYNC B0 ;  /* 0x0000000000007941 */ /* 0x000fea0003800000 */
.L_x_1814:
[----:B------:R-:W-:Y:S01]  /*379b0*/  IMAD.MOV.U32 R2, RZ, RZ, R14 ;  /* 0x000000ffff027224 */ /* 0x000fe200078e000e */
[----:B------:R-:W-:Y:S06]  /*379c0*/  BRA `(.L_x_1653) ;  /* 0xffffffb800287947 */ /* 0x000fec000383ffff */
.L_x_1658:
[----:B0-----:R0:W1:Y:S02]  /*379d0*/  SYNCS.PHASECHK.TRANS64.TRYWAIT P0, [R0+URZ+0x2e820], R3 ;  /* 0x02e82003000075a7 */ /* 0x001064000800017f */
[----:B-1----:R-:W-:Y:S05]  /*379e0*/  @!P0 NANOSLEEP.SYNCS 0x989680 ;  /* 0x009896800000895d */ /* 0x002fea0003900000 */
[----:B------:R-:W1:Y:S02]  /*379f0*/  @!P0 SYNCS.PHASECHK.TRANS64 P0, [R0+URZ+0x2e820], R3 ;  /* 0x02e82003000085a7 */ /* 0x000e64000800007f */
[----:B-1----:R-:W-:Y:S05]  /*37a00*/  @!P0 BRA `(.L_x_1658) ;  /* 0xfffffffc00f08947 */ /* 0x002fea000383ffff */
[----:B------:R-:W-:Y:S05]  /*37a10*/  BRA `(.L_x_1816) ;  /* 0xffffffbc00b07947 */ /* 0x000fea000383ffff */
.L_x_1659:
        /* <DEDUP_REMOVED lines=11> */
.L_x_1818:
[----:B------:R-:W-:Y:S05]  /*37ad0*/  BSYNC B0 ;  /* 0x0000000000007941 */ /* 0x000fea0003800000 */
.L_x_1817:
[----:B------:R-:W-:Y:S05]  /*37ae0*/  BRA `(.L_x_1819) ;  /* 0xffffffbc00987947 */ /* 0x000fea000383ffff */
.L_x_1660:
[----:B------:R-:W-:Y:S01]  /*37af0*/  BSSY B0, `(.L_x_1820) ;  /* 0x0000006000007945 */ /* 0x000fe20003800000 */
[----:B------:R-:W-:-:S07]  /*37b00*/  IMAD.MOV.U32 R15, RZ, RZ, -0x1 ;  /* 0xffffffffff0f7424 */ /* 0x000fce00078e00ff */
[----:B01----:R-:W-:Y:S05]  /*37b10*/  WARPSYNC.COLLECTIVE R15, `(.L_x_1821) ;  /* 0x000000000f0c7348 */ /* 0x003fea0003c00000 */
[----:B------:R-:W-:Y:S02]  /*37b20*/  ELECT P6, UR62, PT ;  /* 0x00000000003e782f */ /* 0x000fe400038c0000 */
[----:B------:R-:W-:Y:S01]  /*37b30*/  MOV R14, UR62 ;  /* 0x0000003e000e7c02 */ /* 0x000fe20008000f00 */
[----:B01----:R-:W-:Y:S10]  /*37b40*/  ENDCOLLECTIVE ;  /* 0x000000000000791b */ /* 0x003ff40003800000 */
.L_x_1821:
[----:B------:R-:W-:Y:S05]  /*37b50*/  BSYNC B0 ;  /* 0x0000000000007941 */ /* 0x000fea0003800000 */
.L_x_1820:
[----:B------:R-:W-:Y:S05]  /*37b60*/  BRA `(.L_x_1822) ;  /* 0xffffffbc008c7947 */ /* 0x000fea000383ffff */
.L_x_1662:
[----:B0-----:R0:W1:Y:S02]  /*37b70*/  SYNCS.PHASECHK.TRANS64.TRYWAIT P1, [R6+URZ], R5 ;  /* 0x00000005060075a7 */ /* 0x001064000802017f */
[----:B-1----:R-:W-:Y:S05]  /*37b80*/  @!P1 NANOSLEEP.SYNCS 0x989680 ;  /* 0x009896800000995d */ /* 0x002fea0003900000 */
[----:B------:R-:W1:Y:S02]  /*37b90*/  @!P1 SYNCS.PHASECHK.TRANS64 P1, [R6+URZ], R5 ;  /* 0x00000005060095a7 */ /* 0x000e64000802007f */
[----:B-1----:R-:W-:Y:S05]  /*37ba0*/  @!P1 BRA `(.L_x_1662) ;  /* 0xfffffffc00f09947 */ /* 0x002fea000383ffff */
[----:B------:R-:W-:Y:S05]  /*37bb0*/  BRA `(.L_x_1823) ;  /* 0xffffffbc00d07947 */ /* 0x000fea000383ffff */
.L_x_1663:
[----:B-1----:R1:W2:Y:S02]  /*37bc0*/  SYNCS.PHASECHK.TRANS64.TRYWAIT P1, [R7+URZ], R2 ;  /* 0x00000002070075a7 */ /* 0x0022a4000802017f */
[----:B--2---:R-:W-:Y:S05]  /*37bd0*/  @!P1 NANOSLEEP.SYNCS 0x989680 ;  /* 0x009896800000995d */ /* 0x004fea0003900000 */
[----:B------:R-:W2:Y:S02]  /*37be0*/  @!P1 SYNCS.PHASECHK.TRANS64 P1, [R7+URZ], R2 ;  /* 0x00000002070095a7 */ /* 0x000ea4000802007f */
[----:B--2---:R-:W-:Y:S05]  /*37bf0*/  @!P1 BRA `(.L_x_1663) ;  /* 0xfffffffc00f09947 */ /* 0x004fea000383ffff */
[----:B------:R-:W-:Y:S05]  /*37c00*/  BRA `(.L_x_1824) ;  /* 0xffffffbc00c47947 */ /* 0x000fea000383ffff */
.L_x_1665:
[----:B--2---:R2:W3:Y:S02]  /*37c10*/  SYNCS.PHASECHK.TRANS64.TRYWAIT P1, [R4+URZ+0x2e860], R5 ;  /* 0x02e86005040075a7 */ /* 0x0044e4000802017f */
[----:B---3--:R-:W-:Y:S05]  /*37c20*/  @!P1 NANOSLEEP.SYNCS 0x989680 ;  /* 0x009896800000995d */ /* 0x008fea0003900000 */
[----:B------:R-:W3:Y:S02]  /*37c30*/  @!P1 SYNCS.PHASECHK.TRANS64 P1, [R4+URZ+0x2e860], R5 ;  /* 0x02e86005040095a7 */ /* 0x000ee4000802007f */
[----:B---3--:R-:W-:Y:S05]  /*37c40*/  @!P1 BRA `(.L_x_1665) ;  /* 0xfffffffc00f09947 */ /* 0x008fea000383ffff */
[----:B------:R-:W-:Y:S05]  /*37c50*/  BRA `(.L_x_1825) ;  /* 0xffffffbc00c87947 */ /* 0x000fea000383ffff */
.L_x_1667:
[----:B---3--:R3:W4:Y:S02]  /*37c60*/  SYNCS.PHASECHK.TRANS64.TRYWAIT P1, [R3+URZ+0x2e860], R2 ;  /* 0x02e86002030075a7 */ /* 0x008724000802017f */
[----:B----4-:R-:W-:Y:S05]  /*37c70*/  @!P1 NANOSLEEP.SYNCS 0x989680 ;  /* 0x009896800000995d */ /* 0x010fea0003900000 */
[----:B------:R-:W4:Y:S02]  /*37c80*/  @!P1 SYNCS.PHASECHK.TRANS64 P1, [R3+URZ+0x2e860], R2 ;  /* 0x02e86002030095a7 */ /* 0x000f24000802007f */
[----:B----4-:R-:W-:Y:S05]  /*37c90*/  @!P1 BRA `(.L_x_1667) ;  /* 0xfffffffc00f09947 */ /* 0x010fea000383ffff */
[----:B------:R-:W-:Y:S05]  /*37ca0*/  BRA `(.L_x_1826) ;  /* 0xffffffbc00c87947 */ /* 0x000fea000383ffff */
.L_x_1669:
[----:B----4-:R4:W0:Y:S02]  /*37cb0*/  SYNCS.PHASECHK.TRANS64.TRYWAIT P0, [R4+URZ+0x2e880], R5 ;  /* 0x02e88005040075a7 */ /* 0x010824000800017f */
[----:B0-----:R-:W-:Y:S05]  /*37cc0*/  @!P0 NANOSLEEP.SYNCS 0x989680 ;  /* 0x009896800000895d */ /* 0x001fea0003900000 */
[----:B------:R-:W0:Y:S02]  /*37cd0*/  @!P0 SYNCS.PHASECHK.TRANS64 P0, [R4+URZ+0x2e880], R5 ;  /* 0x02e88005040085a7 */ /* 0x000e24000800007f */
[----:B0-----:R-:W-:Y:S05]  /*37ce0*/  @!P0 BRA `(.L_x_1669) ;  /* 0xfffffffc00f08947 */ /* 0x001fea000383ffff */
[----:B------:R-:W-:Y:S05]  /*37cf0*/  BRA `(.L_x_1670) ;  /* 0xffffffbc00c47947 */ /* 0x000fea000383ffff */
.L_x_1827:
        /* <DEDUP_REMOVED lines=16> */
.L_x_2699:


//--------------------- .text._ZN7cutlass13device_kernelIN5flash11enable_sm90INS1_16FlashAttnFwdSm90INS1_25CollectiveMainloopFwdSm90ILi2EN4cute5tupleIJNS5_1CILi1EEES8_S8_EEENS6_IJNS7_ILi128EEENS7_ILi224EEESA_EEELi128ENS_12float_e4m3_tEfNS_4arch4Sm90ELb1ELb0ELb0ELb0ELb0ELb0ELb0ELb1ELb1ELb1ELb0ELb0EEENS1_21CollectiveEpilogueFwdINS6_IJSA_SA_SB_EEES9_NS_10bfloat16_tESF_Li256ELb0ELb1ELb0ELb1EEENS1_30DynamicPersistentTileSchedulerILi256ELi128ELb0ELb1ELb1EEEEEEEEEvNT_6ParamsE --------------------------
	.section	.text._ZN7cutlass13device_kernelIN5flash11enable_sm90INS1_16FlashAttnFwdSm90INS1_25CollectiveMainloopFwdSm90ILi2EN4cute5tupleIJNS5_1CILi1EEES8_S8_EEENS6_IJNS7_ILi128EEENS7_ILi224EEESA_EEELi128ENS_12float_e4m3_tEfNS_4arch4Sm90ELb1ELb0ELb0ELb0ELb0ELb0ELb0ELb1ELb1ELb1ELb0ELb0EEENS1_21CollectiveEpilogueFwdINS6_IJSA_SA_SB_EEES9_NS_10bfloat16_tESF_Li256ELb0ELb1ELb0ELb1EEENS1_30DynamicPersistentTileSchedulerILi256ELi128ELb0ELb1ELb1EEEEEEEEEvNT_6ParamsE,"ax",@progbits
	.align	128
.text._ZN7cutlass13device_kernelIN5flash11enable_sm90INS1_16FlashAttnFwdSm90INS1_25CollectiveMainloopFwdSm90ILi2EN4cute5tupleIJNS5_1CILi1EEES8_S8_EEENS6_IJNS7_ILi128EEENS7_ILi224EEESA_EEELi128ENS_12float_e4m3_tEfNS_4arch4Sm90ELb1ELb0ELb0ELb0ELb0ELb0ELb0ELb1ELb1ELb1ELb0ELb0EEENS1_21CollectiveEpilogueFwdINS6_IJSA_SA_SB_EEES9_NS_10bfloat16_tESF_Li256ELb0ELb1ELb0ELb1EEENS1_30DynamicPersistentTileSchedulerILi256ELi128ELb0ELb1ELb1EEEEEEEEEvNT_6ParamsE:
        .type           _ZN7cutlass13device_kernelIN5flash11enable_sm90INS1_16FlashAttnFwdSm90INS1_25CollectiveMainloopFwdSm90ILi2EN4cute5tupleIJNS5_1CILi1EEES8_S8_EEENS6_IJNS7_ILi128EEENS7_ILi224EEESA_EEELi128ENS_12float_e4m3_tEfNS_4arch4Sm90ELb1ELb0ELb0ELb0ELb0ELb0ELb0ELb1ELb1ELb1ELb0ELb0EEENS1_21CollectiveEpilogueFwdINS6_IJSA_SA_SB_EEES9_NS_10bfloat16_tESF_Li256ELb0ELb1ELb0ELb1EEENS1_30DynamicPersistentTileSchedulerILi256ELi128ELb0ELb1ELb1EEEEEEEEEvNT_6ParamsE,@function
        .size           _ZN7cutlass13device_kernelIN5flash11enable_sm90INS1_16FlashAttnFwdSm90INS1_25CollectiveMainloopFwdSm90ILi2EN4cute5tupleIJNS5_1CILi1EEES8_S8_EEENS6_IJNS7_ILi128EEENS7_ILi224EEESA_EEELi128ENS_12float_e4m3_tEfNS_4arch4Sm90ELb1ELb0ELb0ELb0ELb0ELb0ELb0ELb1ELb1ELb1ELb0ELb0EEENS1_21CollectiveEpilogueFwdINS6_IJSA_SA_SB_EEES9_NS_10bfloat16_tESF_Li256ELb0ELb1ELb0ELb1EEENS1_30DynamicPersistentTileSchedulerILi256ELi128ELb0ELb1ELb1EEEEEEEEEvNT_6ParamsE,(.L_x_2700 - _ZN7cutlass13device_kernelIN5flash11enable_sm90INS1_16FlashAttnFwdSm90INS1_25CollectiveMainloopFwdSm90ILi2EN4cute5tupleIJNS5_1CILi1EEES8_S8_EEENS6_IJNS7_ILi128EEENS7_ILi224EEESA_EEELi128ENS_12float_e4m3_tEfNS_4arch4Sm90ELb1ELb0ELb0ELb0ELb0ELb0ELb0ELb1ELb1ELb1ELb0ELb0EEENS1_21CollectiveEpilogueFwdINS6_IJSA_SA_SB_EEES9_NS_10bfloat16_tESF_Li256ELb0ELb1ELb0ELb1EEENS1_30DynamicPersistentTileSchedulerILi256ELi128ELb0ELb1ELb1EEEEEEEEEvNT_6ParamsE)
        .other          _ZN7cutlass13device_kernelIN5flash11enable_sm90INS1_16FlashAttnFwdSm90INS1_25CollectiveMainloopFwdSm90ILi2EN4cute5tupleIJNS5_1CILi1EEES8_S8_EEENS6_IJNS7_ILi128EEENS7_ILi224EEESA_EEELi128ENS_12float_e4m3_tEfNS_4arch4Sm90ELb1ELb0ELb0ELb0ELb0ELb0ELb0ELb1ELb1ELb1ELb0ELb0EEENS1_21CollectiveEpilogueFwdINS6_IJSA_SA_SB_EEES9_NS_10bfloat16_tESF_Li256ELb0ELb1ELb0ELb1EEENS1_30DynamicPersistentTileSchedulerILi256ELi128ELb0ELb1ELb1EEEEEEEEEvNT_6ParamsE,@"STO_CUDA_ENTRY STV_DEFAULT"
_ZN7cutlass13device_kernelIN5flash11enable_sm90INS1_16FlashAttnFwdSm90INS1_25CollectiveMainloopFwdSm90ILi2EN4cute5tupleIJNS5_1CILi1EEES8_S8_EEENS6_IJNS7_ILi128EEENS7_ILi224EEESA_EEELi128ENS_12float_e4m3_tEfNS_4arch4Sm90ELb1ELb0ELb0ELb0ELb0ELb0ELb0ELb1ELb1ELb1ELb0ELb0EEENS1_21CollectiveEpilogueFwdINS6_IJSA_SA_SB_EEES9_NS_10bfloat16_tESF_Li256ELb0ELb1ELb0ELb1EEENS1_30DynamicPersistentTileSchedulerILi256ELi128ELb0ELb1ELb1EEEEEEEEEvNT_6ParamsE:
        /* <DEDUP_REMOVED lines=18> */
.L_x_1829:
[----:B------:R-:W-:Y:S05]  /*0120*/  BSYNC B0 ;  /* 0x0000000000007941 */ /* 0x000fea0003800000 */
.L_x_1828:
        /* <DEDUP_REMOVED lines=41> */
.L_x_1830:
        /* <DEDUP_REMOVED lines=22> */
.L_x_1831:
        /* <DEDUP_REMOVED lines=18> */
.L_x_1832:
        /* <DEDUP_REMOVED lines=22> */
.L_x_1833:
        /* <DEDUP_REMOVED lines=22> */
.L_x_1834:
[----:B------:R-:W-:Y:S01]  /*0900*/  PLOP3.LUT P0, PT, PT, PT, UP0, 0x80, 0x0 ;  /* 0x000000000000781c */ /* 0x000fe20003f0f008 */
[----:B------:R-:W-:Y:S01]  /*0910*/  UMOV UR38, 0x1 ;  /* 0x0000000100267882 */ /* 0x000fe20000000000 */
[----:B------:R-:W-:Y:S01]  /*0920*/  NOP ;  /* 0x0000000000007918 */ /* 0x000fe20000000000 */
[----:B------:R-:W-:Y:S01]  /*0930*/  USEL UR38, UR38, 0x2, !UP0 ;  /* 0x0000000226267887 */ /* 0x000fe2000c000000 */
[----:B------:R-:W-:Y:S01]  /*0940*/  ULDC.64 UR50, c[0x0][0x208] ;  /* 0x0000820000327ab9 */ /* 0x000fe20000000a00 */
[----:B012-4-:R-:W-:Y:S08]  /*0950*/  BAR.SYNC.DEFER_BLOCKING 0x0 ;  /* 0x0000000000007b1d */ /* 0x017ff00000010000 */
[----:B------:R-:W-:Y:S05]  /*0960*/  @!P0 BRA `(.L_x_1835) ;  /* 0x000000f800948947 */ /* 0x000fea0003800000 */
.L_x_1836:
        /* <DEDUP_REMOVED lines=23> */
[----:B------:R-:W-:Y:S01]  /*0ae0*/  LEA.HI R2, R3, R234, RZ, 0x4 ;  /* 0x000000ea03027211 */ /* 0x000fe200078f20ff */
[----:B------:R-:W-:Y:S01]  /*0af0*/  IMAD.SHL.U32 R4, R4, 0x20, RZ ;  /* 0x0000002004047824 */ /* 0x000fe200078e00ff */
[----:B------:R-:W-:Y:S01]  /*0b00*/  SHF.R.S32.HI R229, RZ, 0x7, R0 ;  /* 0x00000007ffe57819 */ /* 0x000fe20000011400 */
[----:B------:R-:W-:Y:S01]  /*0b10*/  IMAD.IADD R228, R234, 0x1, -R5 ;  /* 0x00000001eae47824 */ /* 0x000fe200078e0a05 */
[----:B------:R-:W-:-:S02]  /*0b20*/  SHF.R.S32.HI R7, RZ, 0x4, R2 ;  /* 0x00000004ff077819 */ /* 0x000fc40000011402 */
[----:B------:R-:W-:Y:S02]  /*0b30*/  LOP3.LUT R5, R2, 0x3fffff0, RZ, 0xc0, !PT ;  /* 0x03fffff002057812 */ /* 0x000fe400078ec0ff */
[----:B------:R-:W-:Y:S02]  /*0b40*/  SHF.R.S32.HI R9, RZ, 0x1f, R228 ;  /* 0x0000001fff097819 */ /* 0x000fe400000114e4 */
[----:B------:R-:W-:Y:S01]  /*0b50*/  LOP3.LUT R4, R4, 0xfffffc00, RZ, 0xc0, !PT ;  /* 0xfffffc0004047812 */ /* 0x000fe200078ec0ff */
[----:B------:R-:W-:Y:S01]  /*0b60*/  IMAD.IADD R5, R234, 0x1, -R5 ;  /* 0x00000001ea057824 */ /* 0x000fe200078e0a05 */
[----:B------:R-:W-:Y:S02]  /*0b70*/  LEA.HI R2, R2, R7, RZ, 0x1 ;  /* 0x0000000702027211 */ /* 0x000fe400078f08ff */
[----:B------:R-:W-:Y:S01]  /*0b80*/  LEA.HI R6, R9, R228, RZ, 0x2 ;  /* 0x000000e409067211 */ /* 0x000fe200078f10ff */
[----:B------:R-:W-:Y:S01]  /*0b90*/  IMAD R5, R5, 0x40, R4 ;  /* 0x0000004005057824 */ /* 0x000fe200078e0204 */
[----:B------:R-:W-:-:S02]  /*0ba0*/  LOP3.LUT R2, R2, 0x1ffffffe, RZ, 0xc0, !PT ;  /* 0x1ffffffe02027812 */ /* 0x000fc400078ec0ff */
[-C--:B------:R-:W-:Y:S02]  /*0bb0*/  LEA.HI R4, R3, R234.reuse, RZ, 0x2 ;  /* 0x000000ea03047211 */ /* 0x080fe400078f10ff */
[----:B------:R-:W-:Y:S01]  /*0bc0*/  SHF.R.S32.HI R8, RZ, 0x2, R6 ;  /* 0x00000002ff087819 */ /* 0x000fe20000011406 */
[----:B------:R-:W-:Y:S01]  /*0bd0*/  IMAD.IADD R2, R7, 0x1, -R2 ;  /* 0x0000000107027824 */ /* 0x000fe200078e0a02 */
[----:B------:R-:W-:Y:S02]  /*0be0*/  SHF.R.S32.HI R11, RZ, 0x1f, R6 ;  /* 0x0000001fff0b7819 */ /* 0x000fe40000011406 */
[----:B------:R-:W-:Y:S01]  /*0bf0*/  LOP3.LUT R7, R4, 0xfffffffc, RZ, 0xc0, !PT ;  /* 0xfffffffc04077812 */ /* 0x000fe200078ec0ff */
[----:B------:R-:W-:Y:S01]  /*0c00*/  IMAD R231, R2, 0x8, R5 ;  /* 0x0000000802e77824 */ /* 0x000fe200078e0205 */
[----:B------:R-:W-:Y:S02]  /*0c10*/  LEA.HI R3, R3, R234, RZ, 0x3 ;  /* 0x000000ea03037211 */ /* 0x000fe400078f18ff */
[----:B------:R-:W-:Y:S01]  /*0c20*/  LEA.HI R11, R11, R8, RZ, 0x3 ;  /* 0x000000080b0b7211 */ /* 0x000fe200078f18ff */
[----:B------:R-:W-:Y:S01]  /*0c30*/  IMAD.IADD R7, R234, 0x1, -R7 ;  /* 0x00000001ea077824 */ /* 0x000fe200078e0a07 */
[----:B------:R-:W-:-:S02]  /*0c40*/  LOP3.LUT R5, R3, 0xfffffff8, RZ, 0xc0, !PT ;  /* 0xfffffff803057812 */ /* 0x000fc400078ec0ff */
[----:B------:R-:W-:Y:S02]  /*0c50*/  LOP3.LUT R11, R11, 0xfffffff8, RZ, 0xc0, !PT ;  /* 0xfffffff80b0b7812 */ /* 0x000fe400078ec0ff */
[----:B------:R-:W-:Y:S01]  /*0c60*/  LEA.HI R9, R9, R228, RZ, 0x5 ;  /* 0x000000e409097211 */ /* 0x000fe200078f28ff */
[----:B------:R-:W-:Y:S01]  /*0c70*/  IMAD.IADD R22, R234, 0x1, -R5 ;  /* 0x00000001ea167824 */ /* 0x000fe200078e0a05 */
[----:B------:R-:W-:Y:S01]  /*0c80*/  LEA.HI R0, R0, R229, RZ, 0x1 ;  /* 0x000000e500007211 */ /* 0x000fe200078f08ff */
[----:B------:R-:W-:Y:S01]  /*0c90*/  IMAD.IADD R8, R8, 0x1, -R11 ;  /* 0x0000000108087824 */ /* 0x000fe200078e0a0b */
[----:B------:R-:W-:Y:S01]  /*0ca0*/  LEA.HI R2, R7, R7, RZ, 0x1 ;  /* 0x0000000707027211 */ /* 0x000fe200078f08ff */
[----:B------:R-:W-:Y:S01]  /*0cb0*/  IMAD.SHL.U32 R16, R22, 0x8, RZ ;  /* 0x0000000816107824 */ /* 0x000fe200078e00ff */
[----:B------:R-:W-:Y:S02]  /*0cc0*/  SHF.R.S32.HI R9, RZ, 0x5, R9 ;  /* 0x00000005ff097819 */ /* 0x000fe40000011409 */
        /* <DEDUP_REMOVED lines=9> */
[----:B------:R-:W-:Y:S01]  /*0d60*/  IMAD R230, R0, 0x40, R9 ;  /* 0x0000004000e67824 */ /* 0x000fe200078e0209 */
[----:B------:R-:W-:Y:S01]  /*0d70*/  SHF.R.S32.HI R232, RZ, 0x1f, R19 ;  /* 0x0000001fffe87819 */ /* 0x000fe20000011413 */
[----:B------:R-:W-:-:S02]  /*0d80*/  IMAD.IADD R17, R228, 0x1, -R17 ;  /* 0x00000001e4117824 */ /* 0x000fc400078e0a11 */
[----:B------:R-:W-:-:S07]  /*0d90*/  IMAD R18, R7, 0x8, R230 ;  /* 0x0000000807127824 */ /* 0x000fce00078e02e6 */
.L_x_1890:
        /* <DEDUP_REMOVED lines=21> */
.L_x_1837:
[----:B------:R-:W-:Y:S01]  /*0ef0*/  ULDC UR6, c[0x0][0xc54] ;  /* 0x0003150000067ab9 */ /* 0x000fe20000000800 */
[----:B------:R-:W-:Y:S01]  /*0f00*/  UMOV UR8, UR7 ;  /* 0x0000000700087c82 */ /* 0x000fe20008000000 */
[----:B------:R-:W-:-:S11]  /*0f10*/  UISETP.NE.AND UP0, UPT, UR6, 0x1, UPT ;  /* 0x000000010600788c */ /* 0x000fd6000bf05270 */
[----:B------:R-:W-:Y:S02]  /*0f20*/  @UP0 ULDC.64 UR10, c[0x0][0xc58] ;  /* 0x00031600000a0ab9 */ /* 0x000fe40000000a00 */
[----:B------:R-:W-:-:S04]  /*0f30*/  UIMAD.WIDE.U32 UR4, UR7, UR10, URZ ;  /* 0x0000000a070472a5 */ /* 0x000fc8000f8e003f */
[----:B------:R-:W-:-:S04]  /*0f40*/  @UP0 USHF.R.U32.HI UR8, URZ, UR11, UR5 ;  /* 0x0000000b3f080299 */ /* 0x000fc80008011605 */
[----:B------:R-:W-:-:S12]  /*0f50*/  UIMAD UR4, UR8, UR6, URZ ;  /* 0x00000006080472a4 */ /* 0x000fd8000f8e023f */
.L_x_1838:
[----:B------:R-:W-:Y:S01]  /*0f60*/  ULDC UR36, c[0x0][0xc48] ;  /* 0x0003120000247ab9 */ /* 0x000fe20000000800 */
[----:B------:R-:W-:Y:S01]  /*0f70*/  UIADD3 UR6, UR7, -UR4, URZ ;  /* 0x8000000407067290 */ /* 0x000fe2000fffe03f */
[----:B------:R-:W-:Y:S01]  /*0f80*/  IMAD.MOV.U32 R7, RZ, RZ, 0x3f800000 ;  /* 0x3f800000ff077424 */ /* 0x000fe200078e00ff */
[----:B------:R-:W-:Y:S01]  /*0f90*/  UISETP.NE.AND UP2, UPT, UR36, 0x1, UPT ;  /* 0x000000012400788c */ /* 0x000fe2000bf45270 */
[----:B------:R-:W-:Y:S01]  /*0fa0*/  IMAD.MOV.U32 R0, RZ, RZ, 0x3f800000 ;  /* 0x3f800000ff007424 */ /* 0x000fe200078e00ff */
[----:B------:R-:W-:Y:S01]  /*0fb0*/  ULDC.64 UR4, c[0x0][0x990] ;  /* 0x0002640000047ab9 */ /* 0x000fe20000000a00 */
[----:B------:R-:W-:Y:S01]  /*0fc0*/  ULDC UR18, c[0x0][0xc54] ;  /* 0x0003150000127ab9 */ /* 0x000fe20000000800 */
[----:B------:R-:W-:Y:S02]  /*0fd0*/  UISETP.NE.U32.AND UP0, UPT, UR4, URZ, UPT ;  /* 0x0000003f0400728c */ /* 0x000fe4000bf05070 */
[----:B------:R-:W-:Y:S02]  /*0fe0*/  UIMAD UR18, UR9, UR18, UR6 ;  /* 0x00000012091272a4 */ /* 0x000fe4000f8e0206 */
[----:B------:R-:W-:Y:S01]  /*0ff0*/  UISETP.NE.AND.EX UP0, UPT, UR5, URZ, UPT, UP0 ;  /* 0x0000003f0500728c */ /* 0x000fe2000bf05300 */
[----:B------:R-:W-:-:S02]  /*1000*/  ULDC.64 UR6, c[0x0][0x998] ;  /* 0x0002660000067ab9 */ /* 0x000fc40000000a00 */
[----:B------:R-:W-:Y:S01]  /*1010*/  @UP2 ULDC UR10, c[0x0][0xc4c] ;  /* 0x00031300000a2ab9 */ /* 0x000fe20000000800 */
[----:B------:R-:W-:Y:S02]  /*1020*/  UISETP.NE.U32.AND UP1, UPT, UR6, URZ, UPT ;  /* 0x0000003f0600728c */ /* 0x000fe4000bf25070 */
[----:B------:R-:W-:Y:S01]  /*1030*/  UIMAD.WIDE.U32 UR10, UR18, UR10, URZ ;  /* 0x0000000a120a72a5 */ /* 0x000fe2000f8e003f */
[----:B------:R-:W-:Y:S01]  /*1040*/  PLOP3.LUT P0, PT, PT, PT, UP0, 0x80, 0x0 ;  /* 0x000000000000781c */ /* 0x000fe20003f0f008 */
[----:B------:R-:W-:Y:S01]  /*1050*/  @UP2 ULDC UR9, c[0x0][0xc50] ;  /* 0x0003140000092ab9 */ /* 0x000fe20000000800 */
[----:B------:R-:W-:Y:S01]  /*1060*/  UISETP.NE.AND.EX UP1, UPT, UR7, URZ, UPT, UP1 ;  /* 0x0000003f0700728c */ /* 0x000fe2000bf25310 */
[----:B------:R-:W-:Y:S01]  /*1070*/  UMOV UR43, UR18 ;  /* 0x00000012002b7c82 */ /* 0x000fe20008000000 */
[----:B------:R-:W-:Y:S02]  /*1080*/  @UP2 USHF.R.U32.HI UR43, URZ, UR9, UR11 ;  /* 0x000000093f2b2299 */ /* 0x000fe4000801160b */
[----:B------:R-:W-:-:S02]  /*1090*/  ULOP3.LUT UR8, UR8, 0x1ffffff, URZ, 0x3c, !UPT ;  /* 0x01ffffff08087892 */ /* 0x000fc4000f8e3c3f */
[----:B------:R-:W-:Y:S01]  /*10a0*/  PLOP3.LUT P1, PT, PT, PT, UP1, 0x80, 0x0 ;  /* 0x000000000000781c */ /* 0x000fe20003f2f018 */
[----:B------:R-:W-:Y:S01]  /*10b0*/  @UP0 USHF.R.S32.HI UR9, URZ, 0x1f, UR43 ;  /* 0x0000001f3f090899 */ /* 0x000fe2000801142b */
[----:B------:R-:W-:Y:S01]  /*10c0*/  @UP0 ULDC.64 UR10, c[0x0][0x9a8] ;  /* 0x00026a00000a0ab9 */ /* 0x000fe20000000a00 */
[----:B------:R-:W-:Y:S02]  /*10d0*/  UIADD3 UR15, -UR43, URZ, URZ ;  /* 0x0000003f2b0f7290 */ /* 0x000fe4000fffe13f */
[----:B------:R-:W-:Y:S02]  /*10e0*/  @UP0 UIMAD UR9, UR9, UR10, URZ ;  /* 0x0000000a090902a4 */ /* 0x000fe4000f8e023f */
[----:B------:R-:W-:Y:S02]  /*10f0*/  @UP0 UIMAD.WIDE.U32 UR12, UR43, UR10, URZ ;  /* 0x0000000a2b0c02a5 */ /* 0x000fe4000f8e003f */
[----:B------:R-:W-:Y:S01]  /*1100*/  @UP1 USHF.R.S32.HI UR10, URZ, 0x1f, UR43 ;  /* 0x0000001f3f0a1899 */ /* 0x000fe2000801142b */
[----:B------:R-:W-:Y:S01]  /*1110*/  @UP1 ULDC.64 UR16, c[0x0][0x9b8] ;  /* 0x00026e0000101ab9 */ /* 0x000fe20000000a00 */
[----:B------:R-:W-:-:S02]  /*1120*/  @UP0 UIMAD UR14, UR43, UR11, UR9 ;  /* 0x0000000b2b0e02a4 */ /* 0x000fc4000f8e0209 */
[----:B------:R-:W-:Y:S02]  /*1130*/  @UP1 UIMAD UR9, UR10, UR16, URZ ;  /* 0x000000100a0912a4 */ /* 0x000fe4000f8e023f */
[----:B------:R-:W-:Y:S02]  /*1140*/  UIMAD UR36, UR36, UR15, UR18 ;  /* 0x0000000f242472a4 */ /* 0x000fe4000f8e0212 */
[----:B------:R-:W-:Y:S02]  /*1150*/  @UP1 UIMAD UR15, UR43, UR17, UR9 ;  /* 0x000000112b0f12a4 */ /* 0x000fe4000f8e0209 */
[----:B------:R-:W-:Y:S02]  /*1160*/  @UP0 USHF.R.S32.HI UR9, URZ, 0x1f, UR36 ;  /* 0x0000001f3f090899 */ /* 0x000fe40008011424 */
[----:B------:R-:W-:Y:S02]  /*1170*/  @UP1 UIMAD.WIDE.U32 UR10, UR43, UR16, URZ ;  /* 0x000000102b0a12a5 */ /* 0x000fe4000f8e003f */
[----:B------:R-:W-:Y:S01]  /*1180*/  @UP1 USHF.R.S32.HI UR20, URZ, 0x1f, UR36 ;  /* 0x0000001f3f141899 */ /* 0x000fe20008011424 */
[----:B------:R-:W-:Y:S01]  /*1190*/  @UP0 ULDC.64 UR16, c[0x0][0x9b0] ;  /* 0x00026c0000100ab9 */ /* 0x000fe20000000a00 */
[----:B------:R-:W-:Y:S01]  /*11a0*/  @UP1 ULDC.64 UR18, c[0x0][0x9c0] ;  /* 0x0002700000121ab9 */ /* 0x000fe20000000a00 */
[----:B------:R-:W-:-:S02]  /*11b0*/  @UP0 UIADD3 UR13, UR13, UR14, URZ ;  /* 0x0000000e0d0d0290 */ /* 0x000fc4000fffe03f */
[----:B------:R-:W-:Y:S02]  /*11c0*/  @UP0 UIMAD UR9, UR9, UR16, URZ ;  /* 0x00000010090902a4 */ /* 0x000fe4000f8e023f */
[----:B------:R-:W-:Y:S02]  /*11d0*/  @UP1 UIADD3 UR11, UR11, UR15, URZ ;  /* 0x0000000f0b0b1290 */ /* 0x000fe4000fffe03f */
[----:B------:R-:W-:Y:S02]  /*11e0*/  @UP1 UIMAD UR14, UR20, UR18, URZ ;  /* 0x00000012140e12a4 */ /* 0x000fe4000f8e023f */
[----:B------:R-:W-:Y:S02]  /*11f0*/  @UP0 UIMAD UR9, UR36, UR17, UR9 ;  /* 0x00000011240902a4 */ /* 0x000fe4000f8e0209 */
[----:B------:R-:W-:Y:S02]  /*1200*/  @UP0 UIMAD.WIDE.U32 UR12, UR36, UR16, UR12 ;  /* 0x00000010240c02a5 */ /* 0x000fe4000f8e000c */
[----:B------:R-:W-:-:S02]  /*1210*/  @UP1 UIMAD UR14, UR36, UR19, UR14 ;  /* 0x00000013240e12a4 */ /* 0x000fc4000f8e020e */
[----:B------:R-:W-:Y:S02]  /*1220*/  @UP1 UIMAD.WIDE.U32 UR10, UR36, UR18, UR10 ;  /* 0x00000012240a12a5 */ /* 0x000fe4000f8e000a */
        /* <DEDUP_REMOVED lines=8> */
[----:B------:R-:W-:Y:S01]  /*12b0*/  ULDC UR4, c[0x0][0x988] ;  /* 0x0002620000047ab9 */ /* 0x000fe20000000800 */
[----:B------:R-:W-:Y:S01]  /*12c0*/  IMAD.U32 R3, RZ, RZ, UR5 ;  /* 0x00000005ff037e24 */ /* 0x000fe2000f8e00ff */
[----:B------:R-:W-:Y:S01]  /*12d0*/  ULDC UR5, c[0x0][0x448] ;  /* 0x0001120000057ab9 */ /* 0x000fe20000000800 */
[----:B------:R-:W-:Y:S01]  /*12e0*/  IMAD.U32 R5, RZ, RZ, UR7 ;  /* 0x00000007ff057e24 */ /* 0x000fe2000f8e00ff */
[----:B------:R-:W-:Y:S01]  /*12f0*/  ULDC UR47, c[0x0][0x424] ;  /* 0x00010900002f7ab9 */ /* 0x000fe20000000800 */
[----:B------:R-:W-:Y:S01]  /*1300*/  ULDC UR9, c[0x0][0x2f0] ;  /* 0x0000bc0000097ab9 */ /* 0x000fe20000000800 */
[----:B------:R0:W2:Y:S01]  /*1310*/  @P0 LDG.E R7, desc[UR50][R2.64] ;  /* 0x0000003202070981 */ /* 0x0000a2000c1e1900 */
[----:B------:R-:W-:Y:S01]  /*1320*/  UISETP.NE.AND UP1, UPT, UR5, 0x1, UPT ;  /* 0x000000010500788c */ /* 0x000fe2000bf25270 */
[----:B------:R-:W-:Y:S02]  /*1330*/  ULDC.64 UR6, c[0x0][0x418] ;  /* 0x0001060000067ab9 */ /* 0x000fe40000000a00 */
[----:B------:R1:W2:Y:S01]  /*1340*/  @P1 LDG.E R0, desc[UR50][R4.64] ;  /* 0x0000003204001981 */ /* 0x0002a2000c1e1900 */
[----:B------:R-:W-:Y:S01]  /*1350*/  UISETP.NE.U32.AND UP0, UPT, UR6, URZ, UPT ;  /* 0x0000003f0600728c */ /* 0x000fe2000bf05070 */
[----:B------:R-:W-:-:S02]  /*1360*/  PLOP3.LUT P0, PT, PT, PT, PT, 0x80, 0x0 ;  /* 0x000000000000781c */ /* 0x000fc40003f0f070 */
[----:B------:R-:W-:Y:S02]  /*1370*/  CS2R R86, SRZ ;  /* 0x0000000000567805 */ /* 0x000fe4000001ff00 */
[----:B------:R-:W-:Y:S01]  /*1380*/  CS2R R84, SRZ ;  /* 0x0000000000547805 */ /* 0x000fe2000001ff00 */
[----:B------:R-:W-:Y:S01]  /*1390*/  UISETP.NE.AND.EX UP0, UPT, UR7, URZ, UPT, UP0 ;  /* 0x0000003f0700728c */ /* 0x000fe2000bf05300 */
[----:B0-----:R-:W-:Y:S02]  /*13a0*/  CS2R R2, SRZ ;  /* 0x0000000000027805 */ /* 0x001fe4000001ff00 */
[----:B------:R-:W-:Y:S01]  /*13b0*/  CS2R R78, SRZ ;  /* 0x00000000004e7805 */ /* 0x000fe2000001ff00 */
[----:B------:R-:W-:Y:S01]  /*13c0*/  ULDC UR7, c[0x0][0x288] ;  /* 0x0000a20000077ab9 */ /* 0x000fe20000000800 */
[----:B------:R-:W-:Y:S01]  /*13d0*/  USEL UR47, UR47, 0x1, UP0 ;  /* 0x000000012f2f7887 */ /* 0x000fe20008000000 */
[----:B-1----:R-:W-:Y:S01]  /*13e0*/  CS2R R4, SRZ ;  /* 0x0000000000047805 */ /* 0x002fe2000001ff00 */
[----:B------:R-:W-:Y:S01]  /*13f0*/  UIADD3 UR7, -UR7, 0xe0, URZ ;  /* 0x000000e007077890 */ /* 0x000fe2000fffe13f */
[----:B------:R-:W-:-:S02]  /*1400*/  CS2R R8, SRZ ;  /* 0x0000000000087805 */ /* 0x000fc4000001ff00 */
[----:B------:R-:W-:Y:S02]  /*1410*/  CS2R R76, SRZ ;  /* 0x00000000004c7805 */ /* 0x000fe4000001ff00 */
[----:B------:R-:W-:Y:S01]  /*1420*/  CS2R R10, SRZ ;  /* 0x00000000000a7805 */ /* 0x000fe2000001ff00 */
[----:B------:R-:W-:Y:S01]  /*1430*/  UIMAD UR7, UR47, UR9, UR7 ;  /* 0x000000092f0772a4 */ /* 0x000fe2000f8e0207 */
        /* <DEDUP_REMOVED lines=18> */
[----:B------:R-:W-:Y:S02]  /*1560*/  CS2R R88, SRZ ;  /* 0x0000000000587805 */ /* 0x000fe4000001ff00 */
[----:B------:R-:W-:Y:S02]  /*1570*/  CS2R R40, SRZ ;  /* 0x0000000000287805 */ /* 0x000fe4000001ff00 */
[----:B------:R-:W-:Y:S02]  /*1580*/  CS2R R90, SRZ ;  /* 0x00000000005a7805 */ /* 0x000fe4000001ff00 */
[----:B------:R-:W-:Y:S02]  /*1590*/  CS2R R48, SRZ ;  /* 0x0000000000307805 */ /* 0x000fe4000001ff00 */
[----:B------:R-:W-:Y:S01]  /*15a0*/  CS2R R92, SRZ ;  /* 0x00000000005c7805 */ /* 0x000fe2000001ff00 */
[----:B------:R-:W-:Y:S01]  /*15b0*/  IMAD.MOV.U32 R57, RZ, RZ, RZ ;  /* 0x000000ffff397224 */ /* 0x000fe200078e00ff */
[----:B------:R-:W-:Y:S01]  /*15c0*/  CS2R R94, SRZ ;  /* 0x00000000005e7805 */ /* 0x000fe2000001ff00 */
[----:B--2---:R-:W-:Y:S01]  /*15d0*/  FMUL.FTZ R0, R7, R0 ;  /* 0x0000000007007220 */ /* 0x004fe20000410000 */
[----:B------:R-:W-:-:S03]  /*15e0*/  CS2R R6, SRZ ;  /* 0x0000000000067805 */ /* 0x000fc6000001ff00 */
[----:B------:R-:W-:Y:S01]  /*15f0*/  FMUL.FTZ R0, R0, UR4 ;  /* 0x0000000400007c20 */ /* 0x000fe20008410000 */
[----:B------:R-:W-:Y:S02]  /*1600*/  ULDC UR4, c[0x0][0xc3c] ;  /* 0x00030f0000047ab9 */ /* 0x000fe40000000800 */
[----:B------:R-:W-:Y:S02]  /*1610*/  UIADD3 UR4, UR8, UR4, URZ ;  /* 0x0000000408047290 */ /* 0x000fe4000fffe03f */
[----:B------:R-:W-:Y:S01]  /*1620*/  R2UR UR37, R0 ;  /* 0x00000000002572ca */ /* 0x000fe200000e0000 */
[----:B------:R-:W-:Y:S01]  /*1630*/  @UP1 ULDC UR8, c[0x0][0x450] ;  /* 0x0001140000081ab9 */ /* 0x000fe20000000800 */
[----:B------:R-:W-:-:S03]  /*1640*/  USHF.L.U32 UR39, UR4, 0x7, URZ ;  /* 0x0000000704277899 */ /* 0x000fc6000800063f */
[----:B------:R-:W-:Y:S01]  /*1650*/  @UP1 ULDC UR4, c[0x0][0x44c] ;  /* 0x0001130000041ab9 */ /* 0x000fe20000000800 */
[----:B------:R-:W-:-:S04]  /*1660*/  UIADD3 UR6, UR39, 0x7f, URZ ;  /* 0x0000007f27067890 */ /* 0x000fc8000fffe03f */
[----:B------:R-:W-:-:S04]  /*1670*/  UIMAD.WIDE.U32 UR4, UR6, UR4, URZ ;  /* 0x00000004060472a5 */ /* 0x000fc8000f8e003f */
[----:B------:R-:W-:Y:S02]  /*1680*/  @UP1 USHF.R.U32.HI UR6, URZ, UR8, UR5 ;  /* 0x000000083f061299 */ /* 0x000fe40008011605 */
[----:B------:R-:W-:Y:S02]  /*1690*/  UIMAD UR5, UR47, UR9, 0xdf ;  /* 0x000000df2f0574a4 */ /* 0x000fe4000f8e0209 */
[----:B------:R-:W-:Y:S01]  /*16a0*/  UIADD3 UR7, UR7, UR6, URZ ;  /* 0x0000000607077290 */ /* 0x000fe2000fffe03f */
[----:B------:R-:W-:Y:S02]  /*16b0*/  UMOV UR4, URZ ;  /* 0x0000003f00047c82 */ /* 0x000fe40008000000 */
[----:B------:R-:W-:Y:S01]  /*16c0*/  UMOV UR6, URZ ;  /* 0x0000003f00067c82 */ /* 0x000fe20008000000 */
[----:B------:R-:W-:Y:S02]  /*16d0*/  UIMAD.WIDE UR4, UR5, -0x6db6db6d, UR4 ;  /* 0x92492493050478a5 */ /* 0x000fe4000f8e0204 */
[----:B------:R-:W-:-:S02]  /*16e0*/  UIMAD.WIDE UR6, UR7, -0x6db6db6d, UR6 ;  /* 0x92492493070678a5 */ /* 0x000fc4000f8e0206 */
[----:B------:R-:W-:Y:S02]  /*16f0*/  USHF.R.U32.HI UR4, URZ, 0x1f, UR5 ;  /* 0x0000001f3f047899 */ /* 0x000fe40008011605 */
[----:B------:R-:W-:Y:S02]  /*1700*/  USHF.R.U32.HI UR6, URZ, 0x1f, UR7 ;  /* 0x0000001f3f067899 */ /* 0x000fe40008011607 */
[----:B------:R-:W-:Y:S02]  /*1710*/  ULEA.HI.SX32 UR4, UR5, UR4, 0x19 ;  /* 0x0000000405047291 */ /* 0x000fe4000f8fca3f */
[----:B------:R-:W-:-:S04]  /*1720*/  ULEA.HI.SX32 UR6, UR7, UR6, 0x19 ;  /* 0x0000000607067291 */ /* 0x000fc8000f8fca3f */
[----:B------:R-:W-:-:S04]  /*1730*/  UISETP.LT.AND UP0, UPT, UR4, UR6, UPT ;  /* 0x000000060400728c */ /* 0x000fc8000bf01270 */
[----:B------:R-:W-:-:S04]  /*1740*/  USEL UR49, UR4, UR6, UP0 ;  /* 0x0000000604317287 */ /* 0x000fc80008000000 */
[----:B------:R-:W-:-:S06]  /*1750*/  UISETP.GE.AND UP0, UPT, UR49, 0x1, UPT ;  /* 0x000000013100788c */ /* 0x000fcc000bf06270 */
[----:B------:R-:W-:-:S13]  /*1760*/  PLOP3.LUT P1, PT, PT, PT, UP0, 0x80, 0x0 ;  /* 0x000000000000781c */ /* 0x000fda0003f2f008 */
[----:B------:R-:W-:Y:S05]  /*1770*/  @!P1 BRA `(.L_x_1839) ;  /* 0x000000c800309947 */ /* 0x000fea0003800000 */
        /* <DEDUP_REMOVED lines=31> */
.L_x_1840:
        /* <DEDUP_REMOVED lines=9> */
.L_x_1967:
[----:B------:R-:W-:Y:S05]  /*1a00*/  @!P0 BRA `(.L_x_1842) ;  /* 0x0000000000048947 */ /* 0x000fea0003800000 */
[----:B------:R-:W-:Y:S01]  /*1a10*/  BPT.TRAP 0x1 ;  /* 0x000000040000795c */ /* 0x000fe20000300000 */
.L_x_1842:
[----:B------:R-:W-:Y:S02]  /*1a20*/  IMAD.U32 R2, RZ, RZ, UR48 ;  /* 0x00000030ff027e24 */ /* 0x000fe4000f8e00ff */
[----:B0-----:R-:W-:-:S03]  /*1a30*/  IMAD.U32 R3, RZ, RZ, UR44 ;  /* 0x0000002cff037e24 */ /* 0x001fc6000f8e00ff */
[----:B------:R-:W-:Y:S02]  /*1a40*/  LEA R2, R2, UR41, 0x3 ;  /* 0x0000002902027c11 */ /* 0x000fe4000f8e18ff */
[----:B------:R-:W-:-:S04]  /*1a50*/  SHF.L.U32 R3, R3, 0x1f, RZ ;  /* 0x0000001f03037819 */ /* 0x000fc800000006ff */
[----:B------:R0:W1:Y:S01]  /*1a60*/  SYNCS.PHASECHK.TRANS64.TRYWAIT P1, [R2+URZ+0x2e830], R3 ;  /* 0x02e83003020075a7 */ /* 0x000062000802017f */
[----:B------:R-:W-:Y:S05]  /*1a70*/  @!P0 BRA `(.L_x_1843) ;  /* 0x0000000000048947 */ /* 0x000fea0003800000 */
[----:B------:R-:W-:Y:S01]  /*1a80*/  BPT.TRAP 0x1 ;  /* 0x000000040000795c */ /* 0x000fe20000300000 */
.L_x_1843:
[----:B-1----:R-:W-:Y:S05]  /*1a90*/  @P1 BRA `(.L_x_1844) ;  /* 0x0000000000081947 */ /* 0x002fea0003800000 */
[----:B------:R-:W1:Y:S02]  /*1aa0*/  SYNCS.PHASECHK.TRANS64.TRYWAIT P1, [R2+URZ+0x2e830], R3 ;  /* 0x02e83003020075a7 */ /* 0x000e64000802017f */
[----:B-1----:R-:W-:Y:S05]  /*1ab0*/  @!P1 BRA `(.L_x_1845) ;  /* 0x00000128009c9947 */ /* 0x002fea0003800000 */
.L_x_1844:
[----:B------:R-:W2:Y:S01]  /*1ac0*/  S2R R0, SR_TID.X ;  /* 0x0000000000007919 */ /* 0x000ea20000002100 */
[----:B------:R-:W-:-:S04]  /*1ad0*/  UIADD3 UR4, UR41, 0x20400, URZ ;  /* 0x0002040029047890 */ /* 0x000fc8000fffe03f */
        /* <DEDUP_REMOVED lines=13> */
[----:B------:R-:W-:Y:S01]  /*1bb0*/  UMOV UR7, 0x40000040 ;  /* 0x4000004000077882 */ /* 0x000fe20000000000 */
[----:B------:R-:W-:Y:S01]  /*1bc0*/  UMOV UR16, UR12 ;  /* 0x0000000c00107c82 */ /* 0x000fe20008000000 */
[----:B------:R-:W-:-:S02]  /*1bd0*/  UIADD3 UR10, UR12, 0x4, URZ ;  /* 0x000000040c0a7890 */ /* 0x000fc4000fffe03f */
[----:B01----:R-:W-:Y:S01]  /*1be0*/  @!P1 VIADD R2, R2, 0x2e840 ;  /* 0x0002e84002029836 */ /* 0x003fe20000000000 */
[----:B------:R-:W-:Y:S01]  /*1bf0*/  UMOV UR11, 0x40000040 ;  /* 0x40000040000b7882 */ /* 0x000fe20000000000 */
[----:B------:R-:W-:Y:S02]  /*1c00*/  UIADD3 UR12, UR12, 0x6, URZ ;  /* 0x000000060c0c7890 */ /* 0x000fe4000fffe03f */
[----:B------:R-:W-:Y:S01]  /*1c10*/  UIMAD UR20, UR48, 0x700, UR20 ;  /* 0x00000700301478a4 */ /* 0x000fe2000f8e0214 */
[----:B------:R-:W-:Y:S01]  /*1c20*/  UMOV UR15, 0x40000040 ;  /* 0x40000040000f7882 */ /* 0x000fe20000000000 */
[----:B------:R-:W-:Y:S02]  /*1c30*/  UIADD3 UR52, UR49, -0x2, URZ ;  /* 0xfffffffe31347890 */ /* 0x000fe4000fffe03f */
[----:B------:R-:W-:-:S03]  /*1c40*/  UIADD3 UR4, UR20, 0x300, URZ ;  /* 0x0000030014047890 */ /* 0x000fc6000fffe03f */
[----:B------:R-:W-:Y:S01]  /*1c50*/  UMOV UR18, UR20 ;  /* 0x0000001400127c82 */ /* 0x000fe20008000000 */
[----:B------:R-:W-:Y:S01]  /*1c60*/  UIADD3 UR5, UR20, 0x400, URZ ;  /* 0x0000040014057890 */ /* 0x000fe2000fffe03f */
[----:B------:R-:W-:Y:S01]  /*1c70*/  QGMMA.64x32x32.F32.E4M3.E4M3 R120, gdesc[UR16], RZ, !UPT, gsb0 ;  /* 0x00600000107879f3 */ /* 0x000fe2000c0008ff */
[----:B------:R-:W-:Y:S01]  /*1c80*/  UIADD3 UR18, UR20, 0x100, URZ ;  /* 0x0000010014127890 */ /* 0x000fe2000fffe03f */
[----:B------:R-:W-:Y:S01]  /*1c90*/  UMOV UR19, 0x40000040 ;  /* 0x4000004000137882 */ /* 0x000fe20000000000 */
[----:B------:R-:W-:Y:S02]  /*1ca0*/  UIADD3 UR8, UR20, 0x2, URZ ;  /* 0x0000000214087890 */ /* 0x000fe4000fffe03f */
[----:B------:R-:W-:Y:S02]  /*1cb0*/  UIADD3 UR9, UR20, 0x402, URZ ;  /* 0x0000040214097890 */ /* 0x000fe4000fffe03f */
[----:B------:R-:W-:Y:S02]  /*1cc0*/  UIADD3 UR13, UR20, 0x4, URZ ;  /* 0x00000004140d7890 */ /* 0x000fe4000fffe03f */
[----:B------:R-:W-:Y:S01]  /*1cd0*/  UIADD3 UR14, UR20, 0x6, URZ ;  /* 0x00000006140e7890 */ /* 0x000fe2000fffe03f */
        /* <DEDUP_REMOVED lines=22> */
[----:B------:R-:W-:Y:S01]  /*1e40*/  UMOV UR4, UR6 ;  /* 0x0000000600047c82 */ /* 0x000fe20008000000 */
[----:B------:R-:W-:Y:S01]  /*1e50*/  UMOV UR6, UR8 ;  /* 0x0000000800067c82 */ /* 0x000fe20008000000 */
        /* <DEDUP_REMOVED lines=10> */
[----:B------:R-:W-:Y:S02]  /*1f00*/  ULDC UR18, c[0x0][0x288] ;  /* 0x0000a20000127ab9 */ /* 0x000fe40000000800 */
        /* <DEDUP_REMOVED lines=29> */
[----:B------:R-:W-:Y:S02]  /*20e0*/  ULDC UR13, c[0x0][0x448] ;  /* 0x00011200000d7ab9 */ /* 0x000fe40000000800 */
[----:B------:R-:W-:-:S03]  /*20f0*/  UISETP.NE.AND UP0, UPT, UR13, 0x1, UPT ;  /* 0x000000010d00788c */ /* 0x000fc6000bf05270 */
[----:B------:R-:W-:-:S03]  /*2100*/  UMOV UR13, 0x40000040 ;  /* 0x40000040000d7882 */ /* 0x000fc60000000000 */
[----:B------:R-:W-:Y:S01]  /*2110*/  PLOP3.LUT P2, PT, PT, PT, UP0, 0x80, 0x0 ;  /* 0x000000000000781c */ /* 0x000fe20003f4f008 */
        /* <DEDUP_REMOVED lines=38> */
[----:B------:R-:W-:Y:S02]  /*2380*/  @UP0 ULDC UR6, c[0x0][0x44c] ;  /* 0x0001130000060ab9 */ /* 0x000fe40000000800 */
[----:B------:R-:W-:Y:S01]  /*2390*/  @P2 IMAD.HI.U32 R0, R139, UR6, RZ ;  /* 0x000000068b002c27 */ /* 0x000fe2000f8e00ff */
[----:B------:R-:W-:-:S04]  /*23a0*/  @UP0 ULDC UR6, c[0x0][0x450] ;  /* 0x0001140000060ab9 */ /* 0x000fc80000000800 */
[----:B------:R-:W-:Y:S01]  /*23b0*/  @P2 SHF.R.U32.HI R139, RZ, UR6, R0 ;  /* 0x00000006ff8b2c19 */ /* 0x000fe20008011600 */
[----:B------:R-:W-:Y:S02]  /*23c0*/  ULDC UR6, c[0x0][0x2f0] ;  /* 0x0000bc0000067ab9 */ /* 0x000fe40000000800 */
[----:B------:R-:W-:Y:S02]  /*23d0*/  IMAD.U32 R6, RZ, RZ, UR6 ;  /* 0x00000006ff067e24 */ /* 0x000fe4000f8e00ff */
[----:B------:R-:W0:Y:S01]  /*23e0*/  SHFL.IDX PT, R3, R139, RZ, 0x1c1f ;  /* 0x001c1fff8b037589 */ /* 0x000e2200000e0000 */
[----:B------:R-:W-:Y:S02]  /*23f0*/  WARPGROUP.DEPBAR.LE gsb0, 0x0 ;  /* 0x00008000000079c5 */ /* 0x000fe40000010000 */
[----:B------:R-:W-:-:S06]  /*2400*/  WARPGROUP.ARRIVE ;  /* 0x00000000000079c5 */ /* 0x000fcc0000000000 */
[----:B------:R-:W-:Y:S01]  /*2410*/  QGMMA.64x32x32.F32.E4M3.E4M3 R40, gdesc[UR8], R40, gsb0 ;  /* 0x00600000082879f3 */ /* 0x000fe20008000828 */
[----:B------:R-:W-:Y:S01]  /*2420*/  UMOV UR10, UR7 ;  /* 0x00000007000a7c82 */ /* 0x000fe20008000000 */
[----:B------:R-:W-:Y:S01]  /*2430*/  UMOV UR11, 0x40000040 ;  /* 0x40000040000b7882 */ /* 0x000fe20000000000 */
[----:B------:R-:W-:Y:S01]  /*2440*/  UIMAD UR7, UR49, -0xe0, URZ ;  /* 0xffffff20310778a4 */ /* 0x000fe2000f8e023f */
[----:B------:R-:W-:Y:S02]  /*2450*/  WARPGROUP.DEPBAR.LE gsb0, 0x0 ;  /* 0x00008000000079c5 */ /* 0x000fe40000010000 */
[----:B------:R-:W-:-:S06]  /*2460*/  WARPGROUP.ARRIVE ;  /* 0x00000000000079c5 */ /* 0x000fcc0000000000 */
[----:B------:R-:W-:Y:S01]  /*2470*/  QGMMA.64x32x32.F32.E4M3.E4M3 R24, gdesc[UR8], R24, gsb0 ;  /* 0x00600000081879f3 */ /* 0x000fe20008000818 */
[----:B------:R-:W-:Y:S02]  /*2480*/  UIADD3 UR10, UR7, 0xe1, URZ ;  /* 0x000000e1070a7890 */ /* 0x000fe4000fffe03f */
[----:B------:R-:W-:Y:S02]  /*2490*/  UIMAD UR7, UR47, UR6, UR7 ;  /* 0x000000062f0772a4 */ /* 0x000fe4000f8e0207 */
[----:B------:R-:W-:Y:S02]  /*24a0*/  UIMAD UR6, UR47, UR6, -UR18 ;  /* 0x000000062f0672a4 */ /* 0x000fe4000f8e0a12 */
[----:B------:R-:W-:Y:S01]  /*24b0*/  IMAD.U32 R0, RZ, RZ, UR10 ;  /* 0x0000000aff007e24 */ /* 0x000fe2000f8e00ff */
[----:B------:R-:W-:Y:S01]  /*24c0*/  UIADD3 UR7, UR7, 0xe0, URZ ;  /* 0x000000e007077890 */ /* 0x000fe2000fffe03f */
[----:B------:R-:W-:Y:S02]  /*24d0*/  @UP0 ULDC UR10, c[0x0][0x44c] ;  /* 0x00011300000a0ab9 */ /* 0x000fe40000000800 */
[----:B------:R-:W-:Y:S01]  /*24e0*/  IMAD R137, R17, -0x2, R0 ;  /* 0xfffffffe11897824 */ /* 0x000fe200078e0200 */
[----:B------:R-:W-:-:S02]  /*24f0*/  UIMAD.WIDE.U32 UR10, UR39, UR10, URZ ;  /* 0x0000000a270a72a5 */ /* 0x000fc4000f8e003f */
[----:B------:R-:W-:Y:S01]  /*2500*/  IMAD.U32 R0, RZ, RZ, UR7 ;  /* 0x00000007ff007e24 */ /* 0x000fe2000f8e00ff */
[----:B------:R-:W-:Y:S01]  /*2510*/  UMOV UR7, UR39 ;  /* 0x0000002700077c82 */ /* 0x000fe20008000000 */
[----:B------:R-:W-:Y:S02]  /*2520*/  IMAD R137, R6, UR47, R137 ;  /* 0x0000002f06897c24 */ /* 0x000fe4000f8e0289 */
[----:B------:R-:W-:Y:S02]  /*2530*/  IMAD R7, R17, -0x2, R0 ;  /* 0xfffffffe11077824 */ /* 0x000fe400078e0200 */
[----:B------:R-:W-:-:S05]  /*2540*/  VIADD R0, R137, -UR18 ;  /* 0x8000001289007c36 */ /* 0x000fca0008000000 */
[----:B0-----:R-:W-:-:S04]  /*2550*/  VIADDMNMX R0, R3, R0, R7, PT ;  /* 0x0000000003007246 */ /* 0x001fc80003800107 */
[C---:B------:R-:W-:Y:S02]  /*2560*/  ISETP.GT.AND P3, PT, R0.reuse, RZ, PT ;  /* 0x000000ff0000720c */ /* 0x040fe40003f64270 */
[C---:B------:R-:W-:Y:S02]  /*2570*/  ISETP.GT.AND P4, PT, R0.reuse, 0x1, PT ;  /* 0x000000010000780c */ /* 0x040fe40003f84270 */
[----:B------:R-:W-:Y:S01]  /*2580*/  ISETP.GT.AND P5, PT, R0, 0x8, PT ;  /* 0x000000080000780c */ /* 0x000fe20003fa4270 */
        /* <DEDUP_REMOVED lines=9> */
[----:B------:R-:W-:Y:S01]  /*2620*/  ISETP.GT.AND P3, PT, R0, 0x9, PT ;  /* 0x000000090000780c */ /* 0x000fe20003f64270 */
[----:B------:R-:W-:Y:S01]  /*2630*/  QGMMA.64x32x32.F32.E4M3.E4M3 R104, gdesc[UR12], R104, gsb0 ;  /* 0x006000000c6879f3 */ /* 0x000fe20008000868 */
[----:B------:R-:W-:Y:S01]  /*2640*/  UIADD3 UR14, UR20, 0x206, URZ ;  /* 0x00000206140e7890 */ /* 0x000fe2000fffe03f */
[----:B------:R-:W-:Y:S01]  /*2650*/  FSEL R12, R124, -INF , P5 ;  /* 0xff8000007c0c7808 */ /* 0x000fe20002800000 */
[----:B------:R-:W-:Y:S01]  /*2660*/  UMOV UR15, 0x40000040 ;  /* 0x40000040000f7882 */ /* 0x000fe20000000000 */
[----:B------:R-:W-:-:S02]  /*2670*/  FMNMX.FTZ R3, R8, R14, !PT ;  /* 0x0000000e08037209 */ /* 0x000fc40007810000 */
[----:B------:R-:W-:Y:S02]  /*2680*/  ISETP.GT.AND P4, PT, R0, 0x10, PT ;  /* 0x000000100000780c */ /* 0x000fe40003f84270 */
[----:B------:R-:W-:Y:S02]  /*2690*/  FSEL R10, R125, -INF , P3 ;  /* 0xff8000007d0a7808 */ /* 0x000fe40001800000 */
[----:B------:R-:W-:Y:S02]  /*26a0*/  FMNMX.FTZ R3, R12, R3, !PT ;  /* 0x000000030c037209 */ /* 0x000fe40007810000 */
[----:B------:R-:W-:Y:S02]  /*26b0*/  ISETP.GT.AND P3, PT, R0, 0x11, PT ;  /* 0x000000110000780c */ /* 0x000fe40003f64270 */
[----:B------:R-:W-:Y:S02]  /*26c0*/  FSEL R20, R128, -INF , P4 ;  /* 0xff80000080147808 */ /* 0x000fe40002000000 */
        /* <DEDUP_REMOVED lines=11> */
[----:B------:R-:W-:Y:S01]  /*2780*/  FMNMX.FTZ R3, R162, R3, !PT ;  /* 0x00000003a2037209 */ /* 0x000fe20007810000 */
[----:B------:R-:W-:Y:S02]  /*2790*/  WARPGROUP.DEPBAR.LE gsb0, 0x0 ;  /* 0x00008000000079c5 */ /* 0x000fe40000010000 */
[----:B------:R-:W-:Y:S01]  /*27a0*/  WARPGROUP.ARRIVE ;  /* 0x00000000000079c5 */ /* 0x000fe20000000000 */
[----:B------:R-:W-:-:S02]  /*27b0*/  FSEL R158, R104, -INF , P4 ;  /* 0xff800000689e7808 */ /* 0x000fc40002000000 */
[----:B------:R-:W-:Y:S02]  /*27c0*/  ISETP.GT.AND P4, PT, R0, 0x28, PT ;  /* 0x000000280000780c */ /* 0x000fe40003f84270 */
[----:B------:R-:W-:Y:S01]  /*27d0*/  FSEL R164, R105, -INF , P3 ;  /* 0xff80000069a47808 */ /* 0x000fe20001800000 */
[----:B------:R-:W-:Y:S01]  /*27e0*/  QGMMA.64x32x32.F32.E4M3.E4M3 R88, gdesc[UR12], R88, gsb0 ;  /* 0x006000000c5879f3 */ /* 0x000fe20008000858 */
[----:B------:R-:W-:Y:S01]  /*27f0*/  UIADD3 UR14, UR20, 0x306, URZ ;  /* 0x00000306140e7890 */ /* 0x000fe2000fffe03f */
[----:B------:R-:W-:Y:S01]  /*2800*/  FMNMX.FTZ R3, R158, R3, !PT ;  /* 0x000000039e037209 */ /* 0x000fe20007810000 */
[----:B------:R-:W-:Y:S01]  /*2810*/  UMOV UR15, 0x40000040 ;  /* 0x40000040000f7882 */ /* 0x000fe20000000000 */
        /* <DEDUP_REMOVED lines=89> */
[----:B------:R-:W-:Y:S01]  /*2db0*/  FMNMX.FTZ R3, R100, R3, !PT ;  /* 0x0000000364037209 */ /* 0x000fe20007810000 */
[----:B------:R-:W0:Y:S01]  /*2dc0*/  SHFL.IDX PT, R60, R139, 0x1, 0x1c1f ;  /* 0x003c1f008b3c7f89 */ /* 0x000e2200000e0000 */
[----:B------:R-:W-:-:S02]  /*2dd0*/  ISETP.GT.AND P4, PT, R0, 0x90, PT ;  /* 0x000000900000780c */ /* 0x000fc40003f84270 */
[----:B------:R-:W-:Y:S02]  /*2de0*/  FSEL R92, R61, -INF , P3 ;  /* 0xff8000003d5c7808 */ /* 0x000fe40001800000 */
[----:B------:R-:W-:Y:S02]  /*2df0*/  FMNMX.FTZ R3, R96, R3, !PT ;  /* 0x0000000360037209 */ /* 0x000fe40007810000 */
[----:B------:R-:W-:Y:S02]  /*2e00*/  ISETP.GT.AND P3, PT, R0, 0x91, PT ;  /* 0x000000910000780c */ /* 0x000fe40003f64270 */
[----:B------:R-:W-:Y:S02]  /*2e10*/  FSEL R88, R64, -INF , P4 ;  /* 0xff80000040587808 */ /* 0x000fe40002000000 */
[----:B------:R-:W-:Y:S02]  /*2e20*/  FMNMX.FTZ R3, R92, R3, !PT ;  /* 0x000000035c037209 */ /* 0x000fe40007810000 */
        /* <DEDUP_REMOVED lines=10> */
[----:B------:R-:W-:Y:S02]  /*2ed0*/  FMNMX.FTZ R3, R69, R6, !PT ;  /* 0x0000000645037209 */ /* 0x000fe40007810000 */
[----:B0-----:R-:W-:-:S04]  /*2ee0*/  IADD3 R60, R60, -UR18, R137 ;  /* 0x800000123c3c7c10 */ /* 0x001fc8000fffe089 */
[----:B------:R-:W-:-:S04]  /*2ef0*/  VIMNMX R7, R7, R60, PT ;  /* 0x0000003c07077248 */ /* 0x000fc80003fe0100 */
[----:B------:R-:W-:-:S04]  /*2f00*/  ISETP.GT.AND P5, PT, R7, 0x8, PT ;  /* 0x000000080700780c */ /* 0x000fc80003fa4270 */
[----:B------:R-:W-:Y:S01]  /*2f10*/  FSEL R126, R126, -INF , P5 ;  /* 0xff8000007e7e7808 */ /* 0x000fe20002800000 */
[----:B------:R-:W-:Y:S02]  /*2f20*/  WARPGROUP.DEPBAR.LE gsb0, 0x0 ;  /* 0x00008000000079c5 */ /* 0x000fe40000010000 */
[----:B------:R-:W-:Y:S01]  /*2f30*/  WARPGROUP.ARRIVE ;  /* 0x00000000000079c5 */ /* 0x000fe20000000000 */
[----:B------:R-:W-:Y:S02]  /*2f40*/  FSEL R40, R40, -INF , P4 ;  /* 0xff80000028287808 */ /* 0x000fe40002000000 */
[----:B------:R-:W-:Y:S02]  /*2f50*/  ISETP.GT.AND P4, PT, R0, 0xa8, PT ;  /* 0x000000a80000780c */ /* 0x000fe40003f84270 */
[----:B------:R-:W-:Y:S01]  /*2f60*/  FSEL R41, R41, -INF , P3 ;  /* 0xff80000029297808 */ /* 0x000fe20001800000 */
[----:B------:R-:W-:Y:S01]  /*2f70*/  QGMMA.64x32x32.F32.E4M3.E4M3 R24, gdesc[UR12], R24, gsb0 ;  /* 0x006000000c1879f3 */ /* 0x000fe20008000818 */
[----:B------:R-:W-:Y:S01]  /*2f80*/  FMNMX.FTZ R6, R40, R3, !PT ;  /* 0x0000000328067209 */ /* 0x000fe20007810000 */
[----:B------:R-:W-:Y:S01]  /*2f90*/  @UP0 ULDC UR14, c[0x0][0x450] ;  /* 0x00011400000e0ab9 */ /* 0x000fe20000000800 */
[----:B------:R-:W-:Y:S01]  /*2fa0*/  ISETP.GT.AND P3, PT, R0, 0xa9, PT ;  /* 0x000000a90000780c */ /* 0x000fe20003f64270 */
[----:B------:R-:W-:Y:S01]  /*2fb0*/  @UP0 USHF.R.U32.HI UR7, URZ, UR14, UR11 ;  /* 0x0000000e3f070299 */ /* 0x000fe2000801160b */
[----:B------:R-:W-:-:S02]  /*2fc0*/  FSEL R44, R44, -INF , P4 ;  /* 0xff8000002c2c7808 */ /* 0x000fc40002000000 */
[----:B------:R-:W-:Y:S01]  /*2fd0*/  FMNMX.FTZ R3, R41, R6, !PT ;  /* 0x0000000629037209 */ /* 0x000fe20007810000 */
[----:B------:R-:W-:Y:S01]  /*2fe0*/  UIADD3 UR7, UR6, UR7, URZ ;  /* 0x0000000706077290 */ /* 0x000fe2000fffe03f */
[----:B------:R-:W-:Y:S02]  /*2ff0*/  ISETP.GT.AND P4, PT, R0, 0xb0, PT ;  /* 0x000000b00000780c */ /* 0x000fe40003f84270 */
[----:B------:R-:W-:Y:S01]  /*3000*/  FSEL R45, R45, -INF , P3 ;  /* 0xff8000002d2d7808 */ /* 0x000fe20001800000 */
[----:B------:R-:W-:Y:S01]  /*3010*/  UMOV UR6, URZ ;  /* 0x0000003f00067c82 */ /* 0x000fe20008000000 */
[----:B------:R-:W-:Y:S01]  /*3020*/  FMNMX.FTZ R6, R44, R3, !PT ;  /* 0x000000032c067209 */ /* 0x000fe20007810000 */
[----:B------:R-:W-:Y:S01]  /*3030*/  UIMAD.WIDE UR6, UR7, -0x6db6db6d, UR6 ;  /* 0x92492493070678a5 */ /* 0x000fe2000f8e0206 */
[----:B------:R-:W-:Y:S02]  /*3040*/  ISETP.GT.AND P3, PT, R0, 0xb1, PT ;  /* 0x000000b10000780c */ /* 0x000fe40003f64270 */
[----:B------:R-:W-:Y:S01]  /*3050*/  FSEL R48, R48, -INF , P4 ;  /* 0xff80000030307808 */ /* 0x000fe20002000000 */
[----:B------:R-:W-:Y:S01]  /*3060*/  USHF.R.U32.HI UR6, URZ, 0x1f, UR7 ;  /* 0x0000001f3f067899 */ /* 0x000fe20008011607 */
[----:B------:R-:W-:-:S02]  /*3070*/  FMNMX.FTZ R3, R45, R6, !PT ;  /* 0x000000062d037209 */ /* 0x000fc40007810000 */
[----:B------:R-:W-:Y:S01]  /*3080*/  ISETP.GT.AND P4, PT, R0, 0xb8, PT ;  /* 0x000000b80000780c */ /* 0x000fe20003f84270 */
[----:B------:R-:W-:Y:S01]  /*3090*/  ULEA.HI.SX32 UR6, UR7, UR6, 0x19 ;  /* 0x0000000607067291 */ /* 0x000fe2000f8fca3f */
[----:B------:R-:W-:Y:S02]  /*30a0*/  FSEL R49, R49, -INF , P3 ;  /* 0xff80000031317808 */ /* 0x000fe40001800000 */
[----:B------:R-:W-:Y:S01]  /*30b0*/  FMNMX.FTZ R6, R48, R3, !PT ;  /* 0x0000000330067209 */ /* 0x000fe20007810000 */
[----:B------:R-:W-:Y:S01]  /*30c0*/  UISETP.LT.AND UP1, UPT, URZ, UR6, UPT ;  /* 0x000000063f00728c */ /* 0x000fe2000bf21270 */
[----:B------:R-:W-:Y:S02]  /*30d0*/  ISETP.GT.AND P3, PT, R0, 0xb9, PT ;  /* 0x000000b90000780c */ /* 0x000fe40003f64270 */
[----:B------:R-:W-:Y:S01]  /*30e0*/  FSEL R52, R52, -INF , P4 ;  /* 0xff80000034347808 */ /* 0x000fe20002000000 */
[----:B------:R-:W-:Y:S01]  /*30f0*/  USEL UR49, URZ, UR6, !UP1 ;  /* 0x000000063f317287 */ /* 0x000fe2000c800000 */
[----:B------:R-:W-:-:S02]  /*3100*/  FMNMX.FTZ R3, R49, R6, !PT ;  /* 0x0000000631037209 */ /* 0x000fc40007810000 */
[----:B------:R-:W-:Y:S01]  /*3110*/  ISETP.GT.AND P4, PT, R0, 0xc0, PT ;  /* 0x000000c00000780c */ /* 0x000fe20003f84270 */
[----:B------:R-:W-:Y:S01]  /*3120*/  UISETP.GE.AND UP1, UPT, UR52, UR49, UPT ;  /* 0x000000313400728c */ /* 0x000fe2000bf26270 */
[----:B------:R-:W-:Y:S02]  /*3130*/  FSEL R53, R53, -INF , P3 ;  /* 0xff80000035357808 */ /* 0x000fe40001800000 */
[----:B------:R-:W-:Y:S02]  /*3140*/  FMNMX.FTZ R6, R52, R3, !PT ;  /* 0x0000000334067209 */ /* 0x000fe40007810000 */
[----:B------:R-:W-:Y:S02]  /*3150*/  ISETP.GT.AND P3, PT, R0, 0xc1, PT ;  /* 0x000000c10000780c */ /* 0x000fe40003f64270 */
[----:B------:R-:W-:Y:S01]  /*3160*/  FMNMX.FTZ R3, R53, R6, !PT ;  /* 0x0000000635037209 */ /* 0x000fe20007810000 */
[----:B------:R-:W-:Y:S02]  /*3170*/  WARPGROUP.DEPBAR.LE gsb0, 0x0 ;  /* 0x00008000000079c5 */ /* 0x000fe40000010000 */
[----:B------:R-:W-:-:S02]  /*3180*/  FSEL R24, R24, -INF , P4 ;  /* 0xff80000018187808 */ /* 0x000fc40002000000 */
        /* <DEDUP_REMOVED lines=18> */
[----:B------:R-:W-:Y:S02]  /*32b0*/  FSEL R6, R37, -INF , P3 ;  /* 0xff80000025067808 */ /* 0x000fe40001800000 */
[----:B------:R-:W-:Y:S02]  /*32c0*/  FMNMX.FTZ R3, R36, R3, !PT ;  /* 0x0000000324037209 */ /* 0x000fe40007810000 */
[----:B------:R-:W-:Y:S02]  /*32d0*/  ISETP.GT.AND P4, PT, R7, 0x1, PT ;  /* 0x000000010700780c */ /* 0x000fe40003f84270 */
[----:B------:R-:W-:Y:S01]  /*32e0*/  FMNMX.FTZ R9, R6, R3, !PT ;  /* 0x0000000306097209 */ /* 0x000fe20007810000 */
[----:B------:R-:W-:Y:S01]  /*32f0*/  IMAD.U32 R3, RZ, RZ, UR37 ;  /* 0x00000025ff037e24 */ /* 0x000fe2000f8e00ff */
[----:B------:R-:W-:Y:S02]  /*3300*/  FSEL R123, R123, -INF , P4 ;  /* 0xff8000007b7b7808 */ /* 0x000fe40002000000 */
[----:B------:R-:W-:Y:S01]  /*3310*/  ISETP.GT.AND P4, PT, R7, 0x10, PT ;  /* 0x000000100700780c */ /* 0x000fe20003f84270 */
[----:B------:R-:W0:Y:S03]  /*3320*/  SHFL.BFLY PT, R0, R9, 0x2, 0x1f ;  /* 0x0c401f0009007f89 */ /* 0x000e2600000e0000 */
[----:B------:R-:W-:-:S02]  /*3330*/  FSEL R130, R130, -INF , P4 ;  /* 0xff80000082827808 */ /* 0x000fc40002000000 */
[----:B------:R-:W-:-:S04]  /*3340*/  ISETP.GT.AND P4, PT, R7, 0x18, PT ;  /* 0x000000180700780c */ /* 0x000fc80003f84270 */
[----:B------:R-:W-:Y:S02]  /*3350*/  FSEL R134, R134, -INF , P4 ;  /* 0xff80000086867808 */ /* 0x000fe40002000000 */
[----:B------:R-:W-:-:S04]  /*3360*/  ISETP.GT.AND P4, PT, R7, 0x21, PT ;  /* 0x000000210700780c */ /* 0x000fc80003f84270 */
[----:B------:R-:W-:Y:S02]  /*3370*/  FSEL R107, R107, -INF , P4 ;  /* 0xff8000006b6b7808 */ /* 0x000fe40002000000 */
[----:B------:R-:W-:-:S04]  /*3380*/  ISETP.GT.AND P4, PT, R7, 0x29, PT ;  /* 0x000000290700780c */ /* 0x000fc80003f84270 */
[----:B------:R-:W-:Y:S02]  /*3390*/  FSEL R111, R111, -INF , P4 ;  /* 0xff8000006f6f7808 */ /* 0x000fe40002000000 */
[----:B------:R-:W-:Y:S02]  /*33a0*/  ISETP.GT.AND P4, PT, R7, 0x31, PT ;  /* 0x000000310700780c */ /* 0x000fe40003f84270 */
[----:B0-----:R-:W-:Y:S02]  /*33b0*/  FMNMX.FTZ R11, R9, R0, !PT ;  /* 0x00000000090b7209 */ /* 0x001fe40007810000 */
        /* <DEDUP_REMOVED lines=13> */
[C---:B------:R-:W-:Y:S01]  /*3490*/  FSETP.NEU.FTZ.AND P3, PT, R0.reuse, -INF , PT ;  /* 0xff8000000000780b */ /* 0x040fe20003f7d000 */
[----:B------:R-:W-:-:S01]  /*34a0*/  FFMA.FTZ R3, R0, R3, -8 ;  /* 0xc100000000037423 */ /* 0x000fc20000010003 */
[----:B------:R-:W-:-:S04]  /*34b0*/  ISETP.GT.AND P4, PT, R7, 0x61, PT ;  /* 0x000000610700780c */ /* 0x000fc80003f84270 */
[----:B------:R-:W-:Y:S02]  /*34c0*/  FSEL R3, R3, RZ, P3 ;  /* 0x000000ff03037208 */ /* 0x000fe40001800000 */
[----:B------:R-:W-:-:S03]  /*34d0*/  ISETP.GT.AND P3, PT, R7, RZ, PT ;  /* 0x000000ff0700720c */ /* 0x000fc60003f64270 */
[--C-:B------:R-:W-:Y:S01]  /*34e0*/  FFMA.FTZ R93, R136, UR37, -R3.reuse ;  /* 0x00000025885d7c23 */ /* 0x100fe20008010803 */
[----:B------:R-:W-:Y:S01]  /*34f0*/  FSEL R122, R122, -INF , P3 ;  /* 0xff8000007a7a7808 */ /* 0x000fe20001800000 */
[--C-:B------:R-:W-:Y:S01]  /*3500*/  FFMA.FTZ R101, R132, UR37, -R3.reuse ;  /* 0x0000002584657c23 */ /* 0x100fe20008010803 */
[----:B------:R-:W-:Y:S01]  /*3510*/  ISETP.GT.AND P3, PT, R7, 0x9, PT ;  /* 0x000000090700780c */ /* 0x000fe20003f64270 */
[--C-:B------:R-:W-:Y:S01]  /*3520*/  FFMA.FTZ R109, R120, UR37, -R3.reuse ;  /* 0x00000025786d7c23 */ /* 0x100fe20008010803 */
[----:B------:R-:W-:Y:S01]  /*3530*/  FMNMX.FTZ R61, R122, R123, !PT ;  /* 0x0000007b7a3d7209 */ /* 0x000fe20007810000 */
[--C-:B------:R-:W-:Y:S01]  /*3540*/  FFMA.FTZ R113, R116, UR37, -R3.reuse ;  /* 0x0000002574717c23 */ /* 0x100fe20008010803 */
[----:B------:R-:W-:Y:S01]  /*3550*/  FSEL R127, R127, -INF , P3 ;  /* 0xff8000007f7f7808 */ /* 0x000fe20001800000 */
[--C-:B------:R-:W-:Y:S01]  /*3560*/  FFMA.FTZ R121, R69, UR37, -R3.reuse ;  /* 0x0000002545797c23 */ /* 0x100fe20008010803 */
[----:B------:R-:W-:Y:S01]  /*3570*/  FMNMX.FTZ R72, R126, R61, !PT ;  /* 0x0000003d7e487209 */ /* 0x000fe20007810000 */
        /* <DEDUP_REMOVED lines=62> */
[----:B------:R-:W-:Y:S01]  /*3960*/  FFMA.FTZ R84, R138, UR37, -R3 ;  /* 0x000000258a547c23 */ /* 0x000fe20008010803 */
[----:B------:R-:W-:Y:S01]  /*3970*/  ISETP.GT.AND P3, PT, R7, 0x50, PT ;  /* 0x000000500700780c */ /* 0x000fe20003f64270 */
[----:B------:R-:W-:Y:S01]  /*3980*/  MUFU.EX2 R5, R5 ;  /* 0x0000000500057308 */ /* 0x000fe20000000800 */
[----:B------:R-:W-:-:S02]  /*3990*/  FMNMX.FTZ R138, R94, R85, !PT ;  /* 0x000000555e8a7209 */ /* 0x000fc40007810000 */
[----:B------:R-:W-:Y:S02]  /*39a0*/  FSEL R98, R98, -INF , P3 ;  /* 0xff80000062627808 */ /* 0x000fe40001800000 */
[----:B------:R-:W-:Y:S02]  /*39b0*/  FMNMX.FTZ R85, R95, R138, !PT ;  /* 0x0000008a5f557209 */ /* 0x000fe40007810000 */
[----:B------:R-:W-:Y:S01]  /*39c0*/  ISETP.GT.AND P3, PT, R7, 0x58, PT ;  /* 0x000000580700780c */ /* 0x000fe20003f64270 */
[----:B------:R-:W-:Y:S01]  /*39d0*/  MUFU.EX2 R8, R8 ;  /* 0x0000000800087308 */ /* 0x000fe20000000800 */
[----:B------:R-:W-:Y:S02]  /*39e0*/  FMNMX.FTZ R136, R98, R85, !PT ;  /* 0x0000005562887209 */ /* 0x000fe40007810000 */
[----:B------:R-:W-:Y:S02]  /*39f0*/  FSEL R102, R102, -INF , P3 ;  /* 0xff80000066667808 */ /* 0x000fe40001800000 */
[----:B------:R-:W-:-:S02]  /*3a00*/  FMNMX.FTZ R89, R99, R136, !PT ;  /* 0x0000008863597209 */ /* 0x000fc40007810000 */
[----:B------:R-:W-:Y:S01]  /*3a10*/  ISETP.GT.AND P3, PT, R7, 0x60, PT ;  /* 0x000000600700780c */ /* 0x000fe20003f64270 */
[----:B------:R0:W-:Y:S01]  /*3a20*/  MUFU.EX2 R85, R93 ;  /* 0x0000005d00557308 */ /* 0x0001e20000000800 */
[----:B------:R-:W-:Y:S02]  /*3a30*/  FMNMX.FTZ R132, R102, R89, !PT ;  /* 0x0000005966847209 */ /* 0x000fe40007810000 */
[----:B------:R-:W-:Y:S02]  /*3a40*/  FSEL R89, R74, -INF , P3 ;  /* 0xff8000004a597808 */ /* 0x000fe40001800000 */
[----:B------:R-:W-:Y:S02]  /*3a50*/  FMNMX.FTZ R132, R103, R132, !PT ;  /* 0x0000008467847209 */ /* 0x000fe40007810000 */
[----:B------:R-:W-:Y:S01]  /*3a60*/  ISETP.GT.AND P3, PT, R7, 0x68, PT ;  /* 0x000000680700780c */ /* 0x000fe20003f64270 */
[----:B------:R1:W-:Y:S01]  /*3a70*/  MUFU.EX2 R74, R101 ;  /* 0x00000065004a7308 */ /* 0x0003e20000000800 */
[----:B0-----:R-:W-:-:S02]  /*3a80*/  FSEL R93, R75, -INF , P4 ;  /* 0xff8000004b5d7808 */ /* 0x001fc40002000000 */
[----:B------:R-:W-:Y:S02]  /*3a90*/  FMNMX.FTZ R132, R89, R132, !PT ;  /* 0x0000008459847209 */ /* 0x000fe40007810000 */
[----:B------:R-:W-:Y:S02]  /*3aa0*/  ISETP.GT.AND P4, PT, R7, 0x69, PT ;  /* 0x000000690700780c */ /* 0x000fe40003f84270 */
[----:B------:R-:W-:Y:S01]  /*3ab0*/  FSEL R97, R78, -INF , P3 ;  /* 0xff8000004e617808 */ /* 0x000fe20001800000 */
[----:B------:R-:W-:Y:S01]  /*3ac0*/  MUFU.EX2 R9, R9 ;  /* 0x0000000900097308 */ /* 0x000fe20000000800 */
[----:B------:R-:W-:Y:S02]  /*3ad0*/  FMNMX.FTZ R132, R93, R132, !PT ;  /* 0x000000845d847209 */ /* 0x000fe40007810000 */
[----:B------:R-:W-:Y:S02]  /*3ae0*/  ISETP.GT.AND P3, PT, R7, 0x70, PT ;  /* 0x000000700700780c */ /* 0x000fe40003f64270 */
[----:B-1----:R-:W-:Y:S01]  /*3af0*/  FSEL R101, R79, -INF , P4 ;  /* 0xff8000004f657808 */ /* 0x002fe20002000000 */
[----:B------:R-:W-:Y:S01]  /*3b00*/  FFMA.FTZ R79, R124, UR37, -R3 ;  /* 0x000000257c4f7c23 */ /* 0x000fe20008010803 */
[----:B------:R-:W-:Y:S01]  /*3b10*/  FMNMX.FTZ R132, R97, R132, !PT ;  /* 0x0000008461847209 */ /* 0x000fe20007810000 */
[----:B------:R-:W0:Y:S01]  /*3b20*/  MUFU.EX2 R10, R10 ;  /* 0x0000000a000a7308 */ /* 0x000e220000000800 */
[----:B------:R-:W-:-:S02]  /*3b30*/  ISETP.GT.AND P4, PT, R7, 0x71, PT ;  /* 0x000000710700780c */ /* 0x000fc40003f84270 */
[----:B------:R-:W-:Y:S02]  /*3b40*/  FSEL R82, R82, -INF , P3 ;  /* 0xff80000052527808 */ /* 0x000fe40001800000 */
[----:B------:R-:W-:Y:S02]  /*3b50*/  FMNMX.FTZ R75, R101, R132, !PT ;  /* 0x00000084654b7209 */ /* 0x000fe40007810000 */
[----:B------:R-:W-:Y:S01]  /*3b60*/  ISETP.GT.AND P3, PT, R7, 0x78, PT ;  /* 0x000000780700780c */ /* 0x000fe20003f64270 */
[----:B------:R-:W-:Y:S01]  /*3b70*/  MUFU.EX2 R11, R11 ;  /* 0x0000000b000b7308 */ /* 0x000fe20000000800 */
[----:B------:R-:W-:Y:S02]  /*3b80*/  FSEL R83, R83, -INF , P4 ;  /* 0xff80000053537808 */ /* 0x000fe40002000000 */
[----:B------:R-:W-:Y:S02]  /*3b90*/  FMNMX.FTZ R120, R82, R75, !PT ;  /* 0x0000004b52787209 */ /* 0x000fe40007810000 */
[----:B------:R-:W-:-:S02]  /*3ba0*/  ISETP.GT.AND P4, PT, R7, 0x79, PT ;  /* 0x000000790700780c */ /* 0x000fc40003f84270 */
[----:B------:R-:W-:Y:S01]  /*3bb0*/  FSEL R86, R86, -INF , P3 ;  /* 0xff80000056567808 */ /* 0x000fe20001800000 */
[----:B------:R1:W-:Y:S01]  /*3bc0*/  MUFU.EX2 R75, R109 ;  /* 0x0000006d004b7308 */ /* 0x0003e20000000800 */
[----:B------:R-:W-:Y:S01]  /*3bd0*/  FMNMX.FTZ R105, R83, R120, !PT ;  /* 0x0000007853697209 */ /* 0x000fe20007810000 */
[----:B------:R-:W-:Y:S01]  /*3be0*/  FFMA.FTZ R120, R68, UR37, -R3 ;  /* 0x0000002544787c23 */ /* 0x000fe20008010803 */
[----:B------:R-:W-:Y:S02]  /*3bf0*/  FSEL R87, R87, -INF , P4 ;  /* 0xff80000057577808 */ /* 0x000fe40002000000 */
[C---:B------:R-:W-:Y:S02]  /*3c00*/  ISETP.GT.AND P3, PT, R7.reuse, 0x80, PT ;  /* 0x000000800700780c */ /* 0x040fe40003f64270 */
[----:B------:R-:W-:Y:S01]  /*3c10*/  FMNMX.FTZ R116, R86, R105, !PT ;  /* 0x0000006956747209 */ /* 0x000fe20007810000 */
[----:B------:R-:W-:Y:S01]  /*3c20*/  MUFU.EX2 R12, R12 ;  /* 0x0000000c000c7308 */ /* 0x000fe20000000800 */
[----:B------:R-:W-:-:S02]  /*3c30*/  ISETP.GT.AND P4, PT, R7, 0x81, PT ;  /* 0x000000810700780c */ /* 0x000fc40003f84270 */
[----:B------:R-:W-:Y:S02]  /*3c40*/  FSEL R105, R58, -INF , P3 ;  /* 0xff8000003a697808 */ /* 0x000fe40001800000 */
[----:B------:R-:W-:Y:S02]  /*3c50*/  FMNMX.FTZ R116, R87, R116, !PT ;  /* 0x0000007457747209 */ /* 0x000fe40007810000 */
[----:B------:R-:W-:Y:S01]  /*3c60*/  ISETP.GT.AND P3, PT, R7, 0x88, PT ;  /* 0x000000880700780c */ /* 0x000fe20003f64270 */
[----:B------:R2:W-:Y:S01]  /*3c70*/  MUFU.EX2 R58, R113 ;  /* 0x00000071003a7308 */ /* 0x0005e20000000800 */
[----:B-1----:R-:W-:Y:S01]  /*3c80*/  FSEL R109, R59, -INF , P4 ;  /* 0xff8000003b6d7808 */ /* 0x002fe20002000000 */
[----:B------:R-:W-:Y:S01]  /*3c90*/  FFMA.FTZ R59, R112, UR37, -R3 ;  /* 0x00000025703b7c23 */ /* 0x000fe20008010803 */
[----:B------:R-:W-:Y:S02]  /*3ca0*/  FMNMX.FTZ R116, R105, R116, !PT ;  /* 0x0000007469747209 */ /* 0x000fe40007810000 */
[----:B------:R-:W-:-:S02]  /*3cb0*/  ISETP.GT.AND P4, PT, R7, 0x89, PT ;  /* 0x000000890700780c */ /* 0x000fc40003f84270 */
[----:B------:R-:W-:Y:S01]  /*3cc0*/  FSEL R112, R62, -INF , P3 ;  /* 0xff8000003e707808 */ /* 0x000fe20001800000 */
[----:B------:R-:W-:Y:S01]  /*3cd0*/  MUFU.EX2 R13, R13 ;  /* 0x0000000d000d7308 */ /* 0x000fe20000000800 */
[----:B------:R-:W-:Y:S01]  /*3ce0*/  FMNMX.FTZ R117, R109, R116, !PT ;  /* 0x000000746d757209 */ /* 0x000fe20007810000 */
[----:B------:R-:W-:Y:S01]  /*3cf0*/  FFMA.FTZ R116, R108, UR37, -R3 ;  /* 0x000000256c747c23 */ /* 0x000fe20008010803 */
[----:B------:R-:W-:Y:S02]  /*3d00*/  ISETP.GT.AND P3, PT, R7, 0x90, PT ;  /* 0x000000900700780c */ /* 0x000fe40003f64270 */
[----:B--2---:R-:W-:Y:S02]  /*3d10*/  FSEL R113, R63, -INF , P4 ;  /* 0xff8000003f717808 */ /* 0x004fe40002000000 */
[----:B------:R-:W-:Y:S01]  /*3d20*/  FMNMX.FTZ R62, R112, R117, !PT ;  /* 0x00000075703e7209 */ /* 0x000fe20007810000 */
[----:B------:R-:W-:Y:S01]  /*3d30*/  MUFU.EX2 R78, R128 ;  /* 0x00000080004e7308 */ /* 0x000fe20000000800 */
[----:B------:R-:W-:-:S02]  /*3d40*/  ISETP.GT.AND P4, PT, R7, 0x91, PT ;  /* 0x000000910700780c */ /* 0x000fc40003f84270 */
[----:B------:R-:W-:Y:S02]  /*3d50*/  FSEL R108, R66, -INF , P3 ;  /* 0xff800000426c7808 */ /* 0x000fe40001800000 */
[----:B------:R-:W-:Y:S01]  /*3d60*/  FMNMX.FTZ R63, R113, R62, !PT ;  /* 0x0000003e713f7209 */ /* 0x000fe20007810000 */
[----:B------:R-:W-:Y:S01]  /*3d70*/  FFMA.FTZ R62, R104, UR37, -R3 ;  /* 0x00000025683e7c23 */ /* 0x000fe20008010803 */
[----:B------:R-:W-:Y:S01]  /*3d80*/  ISETP.GT.AND P3, PT, R7, 0x98, PT ;  /* 0x000000980700780c */ /* 0x000fe20003f64270 */
[----:B------:R1:W-:Y:S01]  /*3d90*/  MUFU.EX2 R66, R116 ;  /* 0x0000007400427308 */ /* 0x0003e20000000800 */
[----:B------:R-:W-:Y:S02]  /*3da0*/  FSEL R67, R67, -INF , P4 ;  /* 0xff80000043437808 */ /* 0x000fe40002000000 */
[----:B------:R-:W-:Y:S02]  /*3db0*/  FMNMX.FTZ R104, R108, R63, !PT ;  /* 0x0000003f6c687209 */ /* 0x000fe40007810000 */
[----:B------:R-:W-:-:S02]  /*3dc0*/  ISETP.GT.AND P4, PT, R7, 0x99, PT ;  /* 0x000000990700780c */ /* 0x000fc40003f84270 */
[----:B------:R-:W-:Y:S01]  /*3dd0*/  FSEL R70, R70, -INF , P3 ;  /* 0xff80000046467808 */ /* 0x000fe20001800000 */
[----:B------:R-:W2:Y:S01]  /*3de0*/  MUFU.EX2 R14, R14 ;  /* 0x0000000e000e7308 */ /* 0x000ea20000000800 */
[----:B------:R-:W-:Y:S01]  /*3df0*/  FMNMX.FTZ R63, R67, R104, !PT ;  /* 0x00000068433f7209 */ /* 0x000fe20007810000 */
[----:B-1----:R-:W-:Y:S01]  /*3e00*/  FFMA.FTZ R116, R100, UR37, -R3 ;  /* 0x0000002564747c23 */ /* 0x002fe20008010803 */
[----:B------:R-:W-:Y:S02]  /*3e10*/  FSEL R71, R71, -INF , P4 ;  /* 0xff80000047477808 */ /* 0x000fe40002000000 */
[C---:B------:R-:W-:Y:S02]  /*3e20*/  ISETP.GT.AND P3, PT, R7.reuse, 0xa0, PT ;  /* 0x000000a00700780c */ /* 0x040fe40003f64270 */
[----:B------:R-:W-:Y:S01]  /*3e30*/  FMNMX.FTZ R104, R70, R63, !PT ;  /* 0x0000003f46687209 */ /* 0x000fe20007810000 */
[----:B------:R-:W-:Y:S01]  /*3e40*/  MUFU.EX2 R15, R15 ;  /* 0x0000000f000f7308 */ /* 0x000fe20000000800 */
[----:B------:R-:W-:-:S02]  /*3e50*/  ISETP.GT.AND P4, PT, R7, 0xa1, PT ;  /* 0x000000a10700780c */ /* 0x000fc40003f84270 */
[----:B------:R-:W-:Y:S01]  /*3e60*/  FSEL R100, R42, -INF , P3 ;  /* 0xff8000002a647808 */ /* 0x000fe20001800000 */
[----:B------:R-:W-:-:S01]  /*3e70*/  FFMA.FTZ R42, R96, UR37, -R3 ;  /* 0x00000025602a7c23 */ /* 0x000fc20008010803 */
[----:B------:R-:W-:Y:S02]  /*3e80*/  FMNMX.FTZ R117, R71, R104, !PT ;  /* 0x0000006847757209 */ /* 0x000fe40007810000 */
[----:B------:R-:W-:Y:S01]  /*3e90*/  ISETP.GT.AND P3, PT, R7, 0xa8, PT ;  /* 0x000000a80700780c */ /* 0x000fe20003f64270 */
[----:B------:R1:W-:Y:S01]  /*3ea0*/  MUFU.EX2 R63, R116 ;  /* 0x00000074003f7308 */ /* 0x0003e20000000800 */
[----:B------:R-:W-:Y:S01]  /*3eb0*/  FSEL R104, R43, -INF , P4 ;  /* 0xff8000002b687808 */ /* 0x000fe20002000000 */
[--C-:B------:R-:W-:Y:S01]  /*3ec0*/  FFMA.FTZ R43, R92, UR37, -R3.reuse ;  /* 0x000000255c2b7c23 */ /* 0x100fe20008010803 */
[----:B------:R-:W-:Y:S01]  /*3ed0*/  FMNMX.FTZ R117, R100, R117, !PT ;  /* 0x0000007564757209 */ /* 0x000fe20007810000 */
[----:B------:R-:W-:Y:S01]  /*3ee0*/  FFMA.FTZ R92, R65, UR37, -R3 ;  /* 0x00000025415c7c23 */ /* 0x000fe20008010803 */
[----:B------:R-:W-:-:S02]  /*3ef0*/  ISETP.GT.AND P4, PT, R7, 0xa9, PT ;  /* 0x000000a90700780c */ /* 0x000fc40003f84270 */
[----:B------:R-:W-:Y:S01]  /*3f00*/  FSEL R96, R46, -INF , P3 ;  /* 0xff8000002e607808 */ /* 0x000fe20001800000 */
[----:B------:R-:W-:-:S01]  /*3f10*/  FFMA.FTZ R46, R88, UR37, -R3 ;  /* 0x00000025582e7c23 */ /* 0x000fc20008010803 */
[----:B------:R-:W-:Y:S01]  /*3f20*/  FMNMX.FTZ R117, R104, R117, !PT ;  /* 0x0000007568757209 */ /* 0x000fe20007810000 */
[----:B------:R-:W-:Y:S01]  /*3f30*/  MUFU.EX2 R20, R20 ;  /* 0x0000001400147308 */ /* 0x000fe20000000800 */
[----:B------:R-:W-:Y:S02]  /*3f40*/  ISETP.GT.AND P3, PT, R7, 0xb0, PT ;  /* 0x000000b00700780c */ /* 0x000fe40003f64270 */
[----:B-1----:R-:W-:Y:S02]  /*3f50*/  FSEL R116, R47, -INF , P4 ;  /* 0xff8000002f747808 */ /* 0x002fe40002000000 */
[----:B------:R-:W-:Y:S02]  /*3f60*/  FMNMX.FTZ R117, R96, R117, !PT ;  /* 0x0000007560757209 */ /* 0x000fe40007810000 */
[----:B------:R-:W-:Y:S01]  /*3f70*/  ISETP.GT.AND P4, PT, R7, 0xb1, PT ;  /* 0x000000b10700780c */ /* 0x000fe20003f84270 */
[----:B------:R-:W-:Y:S01]  /*3f80*/  MUFU.EX2 R21, R21 ;  /* 0x0000001500157308 */ /* 0x000fe20000000800 */
[----:B------:R-:W-:-:S02]  /*3f90*/  FSEL R50, R50, -INF , P3 ;  /* 0xff80000032327808 */ /* 0x000fc40001800000 */
[----:B------:R-:W-:Y:S02]  /*3fa0*/  FMNMX.FTZ R117, R116, R117, !PT ;  /* 0x0000007574757209 */ /* 0x000fe40007810000 */
[----:B------:R-:W-:Y:S02]  /*3fb0*/  ISETP.GT.AND P3, PT, R7, 0xb8, PT ;  /* 0x000000b80700780c */ /* 0x000fe40003f64270 */
[----:B------:R-:W-:Y:S01]  /*3fc0*/  FSEL R51, R51, -INF , P4 ;  /* 0xff80000033337808 */ /* 0x000fe20002000000 */
[----:B------:R-:W1:Y:S01]  /*3fd0*/  MUFU.EX2 R56, R56 ;  /* 0x0000003800387308 */ /* 0x000e620000000800 */
[----:B------:R-:W-:Y:S02]  /*3fe0*/  FMNMX.FTZ R88, R50, R117, !PT ;  /* 0x0000007532587209 */ /* 0x000fe40007810000 */
[----:B------:R-:W-:Y:S02]  /*3ff0*/  ISETP.GT.AND P4, PT, R7, 0xb9, PT ;  /* 0x000000b90700780c */ /* 0x000fe40003f84270 */
[----:B------:R-:W-:-:S02]  /*4000*/  FSEL R54, R54, -INF , P3 ;  /* 0xff80000036367808 */ /* 0x000fc40001800000 */
[----:B------:R-:W-:Y:S01]  /*4010*/  FMNMX.FTZ R47, R51, R88, !PT ;  /* 0x00000058332f7209 */ /* 0x000fe20007810000 */
[----:B------:R-:W-:Y:S01]  /*4020*/  MUFU.EX2 R37, R37 ;  /* 0x0000002500257308 */ /* 0x000fe20000000800 */
[----:B------:R-:W-:Y:S02]  /*4030*/  ISETP.GT.AND P3, PT, R7, 0xc0, PT ;  /* 0x000000c00700780c */ /* 0x000fe40003f64270 */
[----:B------:R-:W-:Y:S02]  /*4040*/  FSEL R55, R55, -INF , P4 ;  /* 0xff80000037377808 */ /* 0x000fe40002000000 */
[----:B------:R-:W-:Y:S02]  /*4050*/  FMNMX.FTZ R88, R54, R47, !PT ;  /* 0x0000002f36587209 */ /* 0x000fe40007810000 */
[----:B------:R-:W-:Y:S01]  /*4060*/  ISETP.GT.AND P4, PT, R7, 0xc1, PT ;  /* 0x000000c10700780c */ /* 0x000fe20003f84270 */
[----:B------:R3:W-:Y:S01]  /*4070*/  MUFU.EX2 R47, R92 ;  /* 0x0000005c002f7308 */ /* 0x0007e20000000800 */
[----:B------:R-:W-:-:S02]  /*4080*/  FSEL R65, R26, -INF , P3 ;  /* 0xff8000001a417808 */ /* 0x000fc40001800000 */
[----:B------:R-:W-:Y:S02]  /*4090*/  FMNMX.FTZ R26, R55, R88, !PT ;  /* 0x00000058371a7209 */ /* 0x000fe40007810000 */
[----:B------:R-:W-:Y:S02]  /*40a0*/  FSEL R88, R27, -INF , P4 ;  /* 0xff8000001b587808 */ /* 0x000fe40002000000 */
[----:B------:R-:W-:Y:S01]  /*40b0*/  ISETP.GT.AND P3, PT, R7, 0xc8, PT ;  /* 0x000000c80700780c */ /* 0x000fe20003f64270 */
[----:B------:R-:W-:Y:S01]  /*40c0*/  MUFU.EX2 R60, R60 ;  /* 0x0000003c003c7308 */ /* 0x000fe20000000800 */
[----:B------:R-:W-:Y:S02]  /*40d0*/  FMNMX.FTZ R27, R65, R26, !PT ;  /* 0x0000001a411b7209 */ /* 0x000fe40007810000 */
[----:B------:R-:W-:Y:S02]  /*40e0*/  ISETP.GT.AND P4, PT, R7, 0xc9, PT ;  /* 0x000000c90700780c */ /* 0x000fe40003f84270 */
[----:B------:R-:W-:-:S02]  /*40f0*/  FSEL R68, R30, -INF , P3 ;  /* 0xff8000001e447808 */ /* 0x000fc40001800000 */
[----:B------:R-:W-:Y:S01]  /*4100*/  FMNMX.FTZ R27, R88, R27, !PT ;  /* 0x0000001b581b7209 */ /* 0x000fe20007810000 */
[----:B------:R4:W-:Y:S01]  /*4110*/  MUFU.EX2 R26, R120 ;  /* 0x00000078001a7308 */ /* 0x0009e20000000800 */
[----:B------:R-:W-:Y:S02]  /*4120*/  ISETP.GT.AND P3, PT, R7, 0xd0, PT ;  /* 0x000000d00700780c */ /* 0x000fe40003f64270 */
[----:B------:R-:W-:Y:S02]  /*4130*/  FSEL R31, R31, -INF , P4 ;  /* 0xff8000001f1f7808 */ /* 0x000fe40002000000 */
[----:B------:R-:W-:Y:S02]  /*4140*/  FMNMX.FTZ R30, R68, R27, !PT ;  /* 0x0000001b441e7209 */ /* 0x000fe40007810000 */
[----:B------:R-:W-:Y:S01]  /*4150*/  ISETP.GT.AND P4, PT, R7, 0xd1, PT ;  /* 0x000000d10700780c */ /* 0x000fe20003f84270 */
[----:B------:R-:W-:Y:S01]  /*4160*/  MUFU.EX2 R27, R121 ;  /* 0x00000079001b7308 */ /* 0x000fe20000000800 */
[----:B------:R-:W-:-:S02]  /*4170*/  FSEL R34, R34, -INF , P3 ;  /* 0xff80000022227808 */ /* 0x000fc40001800000 */
[----:B------:R-:W-:Y:S01]  /*4180*/  FMNMX.FTZ R117, R31, R30, !PT ;  /* 0x0000001e1f757209 */ /* 0x000fe20007810000 */
[----:B------:R-:W-:-:S01]  /*4190*/  FFMA.FTZ R30, R40, UR37, -R3 ;  /* 0x00000025281e7c23 */ /* 0x000fc20008010803 */
[----:B------:R-:W-:Y:S02]  /*41a0*/  ISETP.GT.AND P3, PT, R7, 0xd8, PT ;  /* 0x000000d80700780c */ /* 0x000fe40003f64270 */
[----:B------:R-:W-:Y:S01]  /*41b0*/  FSEL R69, R35, -INF , P4 ;  /* 0xff80000023457808 */ /* 0x000fe20002000000 */
[--C-:B------:R-:W-:Y:S01]  /*41c0*/  FFMA.FTZ R35, R41, UR37, -R3.reuse ;  /* 0x0000002529237c23 */ /* 0x100fe20008010803 */
[----:B---3--:R-:W-:Y:S01]  /*41d0*/  FMNMX.FTZ R92, R34, R117, !PT ;  /* 0x00000075225c7209 */ /* 0x008fe20007810000 */
[--C-:B------:R-:W-:Y:S01]  /*41e0*/  FFMA.FTZ R41, R48, UR37, -R3.reuse ;  /* 0x0000002530297c23 */ /* 0x100fe20008010803 */
[----:B------:R-:W-:Y:S01]  /*41f0*/  ISETP.GT.AND P4, PT, R7, 0xd9, PT ;  /* 0x000000d90700780c */ /* 0x000fe20003f84270 */
[--C-:B------:R-:W-:Y:S01]  /*4200*/  FFMA.FTZ R48, R53, UR37, -R3.reuse ;  /* 0x0000002535307c23 */ /* 0x100fe20008010803 */
[----:B------:R-:W-:Y:S01]  /*4210*/  FSEL R40, R38, -INF , P3 ;  /* 0xff80000026287808 */ /* 0x000fe20001800000 */
[--C-:B------:R-:W-:Y:S01]  /*4220*/  FFMA.FTZ R38, R44, UR37, -R3.reuse ;  /* 0x000000252c267c23 */ /* 0x100fe20008010803 */
[----:B------:R-:W-:Y:S01]  /*4230*/  FMNMX.FTZ R7, R69, R92, !PT ;  /* 0x0000005c45077209 */ /* 0x000fe20007810000 */
[--C-:B------:R-:W-:Y:S01]  /*4240*/  FFMA.FTZ R44, R49, UR37, -R3.reuse ;  /* 0x00000025312c7c23 */ /* 0x100fe20008010803 */
[----:B------:R-:W-:Y:S01]  /*4250*/  FSEL R92, R39, -INF , P4 ;  /* 0xff800000275c7808 */ /* 0x000fe20002000000 */
[--C-:B------:R-:W-:Y:S01]  /*4260*/  FFMA.FTZ R39, R45, UR37, -R3.reuse ;  /* 0x000000252d277c23 */ /* 0x100fe20008010803 */
[----:B------:R-:W-:Y:S01]  /*4270*/  FMNMX.FTZ R7, R40, R7, !PT ;  /* 0x0000000728077209 */ /* 0x000fe20007810000 */
[----:B------:R-:W-:Y:S01]  /*4280*/  FFMA.FTZ R45, R52, UR37, -R3 ;  /* 0x00000025342d7c23 */ /* 0x000fe20008010803 */
[----:B------:R-:W-:-:S02]  /*4290*/  IMAD.U32 R52, RZ, RZ, UR37 ;  /* 0x00000025ff347e24 */ /* 0x000fc4000f8e00ff */
[----:B------:R-:W-:Y:S01]  /*42a0*/  FFMA.FTZ R3, R6, UR37, -R3 ;  /* 0x0000002506037c23 */ /* 0x000fe20008010803 */
[----:B------:R-:W-:Y:S01]  /*42b0*/  FMNMX.FTZ R7, R92, R7, !PT ;  /* 0x000000075c077209 */ /* 0x000fe20007810000 */
[----:B------:R-:W-:Y:S01]  /*42c0*/  MUFU.EX2 R57, R57 ;  /* 0x0000003900397308 */ /* 0x000fe20000000800 */
[----:B0-----:R-:W-:Y:S02]  /*42d0*/  F2FP.SATFINITE.E4M3.F32.PACK_AB_MERGE_C R224, R10, R9, RZ ;  /* 0x000000090ae0723e */ /* 0x001fe400048070ff */
[----:B--2---:R-:W-:Y:S01]  /*42e0*/  F2FP.SATFINITE.E4M3.F32.PACK_AB_MERGE_C R226, R14, R13, RZ ;  /* 0x0000000d0ee2723e */ /* 0x004fe200048070ff */
[----:B----4-:R-:W0:Y:S01]  /*42f0*/  SHFL.BFLY PT, R120, R7, 0x2, 0x1f ;  /* 0x0c401f0007787f89 */ /* 0x010e2200000e0000 */
[----:B-1----:R-:W-:Y:S02]  /*4300*/  F2FP.SATFINITE.E4M3.F32.PACK_AB_MERGE_C R220, R56, R21, RZ ;  /* 0x0000001538dc723e */ /* 0x002fe400048070ff */
[----:B------:R-:W-:Y:S01]  /*4310*/  F2FP.SATFINITE.E4M3.F32.PACK_AB_MERGE_C R224, R8, R5, R224 ;  /* 0x0000000508e0723e */ /* 0x000fe200048070e0 */
[----:B------:R-:W1:Y:S01]  /*4320*/  MUFU.EX2 R64, R64 ;  /* 0x0000004000407308 */ /* 0x000e620000000800 */
[----:B------:R-:W-:-:S02]  /*4330*/  F2FP.SATFINITE.E4M3.F32.PACK_AB_MERGE_C R226, R12, R11, R226 ;  /* 0x0000000b0ce2723e */ /* 0x000fc400048070e2 */
[----:B------:R-:W-:-:S05]  /*4340*/  F2FP.SATFINITE.E4M3.F32.PACK_AB_MERGE_C R220, R20, R15, R220 ;  /* 0x0000000f14dc723e */ /* 0x000fca00048070dc */
[----:B------:R-:W-:Y:S08]  /*4350*/  MUFU.EX2 R61, R152 ;  /* 0x00000098003d7308 */ /* 0x000ff00000000800 */
[----:B------:R-:W-:Y:S01]  /*4360*/  MUFU.EX2 R72, R72 ;  /* 0x0000004800487308 */ /* 0x000fe20000000800 */
[----:B-1----:R-:W-:Y:S02]  /*4370*/  F2FP.SATFINITE.E4M3.F32.PACK_AB_MERGE_C R222, R64, R57, RZ ;  /* 0x0000003940de723e */ /* 0x002fe400048070ff */
[----:B0-----:R-:W-:-:S02]  /*4380*/  FMNMX.FTZ R120, R7, R120, !PT ;  /* 0x0000007807787209 */ /* 0x001fc40007810000 */
[----:B------:R-:W-:-:S03]  /*4390*/  F2FP.SATFINITE.E4M3.F32.PACK_AB_MERGE_C R222, R60, R37, R222 ;  /* 0x000000253cde723e */ /* 0x000fc600048070de */
[----:B------:R-:W-:Y:S01]  /*43a0*/  MUFU.EX2 R73, R148 ;  /* 0x0000009400497308 */ /* 0x000fe20000000800 */
[----:B------:R-:W0:Y:S07]  /*43b0*/  SHFL.BFLY PT, R7, R120, 0x1, 0x1f ;  /* 0x0c201f0078077f89 */ /* 0x000e2e00000e0000 */
[----:B------:R-:W1:Y:S08]  /*43c0*/  MUFU.EX2 R76, R76 ;  /* 0x0000004c004c7308 */ /* 0x000e700000000800 */
[----:B------:R-:W-:Y:S08]  /*43d0*/  MUFU.EX2 R77, R144 ;  /* 0x00000090004d7308 */ /* 0x000ff00000000800 */
[----:B------:R-:W-:Y:S01]  /*43e0*/  MUFU.EX2 R80, R80 ;  /* 0x0000005000507308 */ /* 0x000fe20000000800 */
[----:B0-----:R-:W-:-:S02]  /*43f0*/  FMNMX.FTZ R7, R120, R7, !PT ;  /* 0x0000000778077209 */ /* 0x001fc40007810000 */
[----:B-1----:R-:W-:Y:S02]  /*4400*/  F2FP.SATFINITE.E4M3.F32.PACK_AB_MERGE_C R216, R76, R73, RZ ;  /* 0x000000494cd8723e */ /* 0x002fe400048070ff */
[C---:B------:R-:W-:Y:S01]  /*4410*/  FSETP.NEU.FTZ.AND P3, PT, R7.reuse, -INF , PT ;  /* 0xff8000000700780b */ /* 0x040fe20003f7d000 */
[----:B------:R-:W-:Y:S01]  /*4420*/  FFMA.FTZ R52, R7, R52, -8 ;  /* 0xc100000007347423 */ /* 0x000fe20000010034 */
[----:B------:R-:W-:Y:S01]  /*4430*/  F2FP.SATFINITE.E4M3.F32.PACK_AB_MERGE_C R216, R72, R61, R216 ;  /* 0x0000003d48d8723e */ /* 0x000fe200048070d8 */
[----:B------:R-:W-:Y:S03]  /*4440*/  MUFU.EX2 R81, R140 ;  /* 0x0000008c00517308 */ /* 0x000fe60000000800 */
[----:B------:R-:W-:Y:S02]  /*4450*/  FSEL R52, R52, RZ, P3 ;  /* 0x000000ff34347208 */ /* 0x000fe40001800000 */
[----:B------:R-:W-:-:S03]  /*4460*/  PLOP3.LUT P3, PT, PT, PT, UP1, 0x80, 0x0 ;  /* 0x000000000000781c */ /* 0x000fc60003f6f018 */
        /* <DEDUP_REMOVED lines=12> */
[----:B------:R-:W-:Y:S01]  /*4530*/  FFMA.FTZ R94, R98, UR37, -R52 ;  /* 0x00000025625e7c23 */ /* 0x000fe20008010834 */
[----:B------:R-:W-:-:S01]  /*4540*/  FADD.FTZ R130, R5, R8 ;  /* 0x0000000805827221 */ /* 0x000fc20000010000 */
[----:B------:R-:W0:Y:S01]  /*4550*/  MUFU.EX2 R49, R49 ;  /* 0x0000003100317308 */ /* 0x000e220000000800 */
[----:B------:R-:W-:-:S01]  /*4560*/  FFMA.FTZ R98, R93, UR37, -R52 ;  /* 0x000000255d627c23 */ /* 0x000fc20008010834 */
[--C-:B------:R-:W-:Y:S01]  /*4570*/  FFMA.FTZ R93, R97, UR37, -R52.reuse ;  /* 0x00000025615d7c23 */ /* 0x100fe20008010834 */
[----:B------:R-:W-:-:S01]  /*4580*/  FFMA.FTZ R124, R135, UR37, -R52 ;  /* 0x00000025877c7c23 */ /* 0x000fc20008010834 */
[----:B------:R-:W-:Y:S01]  /*4590*/  FFMA.FTZ R97, R87, UR37, -R52 ;  /* 0x0000002557617c23 */ /* 0x000fe20008010834 */
[----:B------:R-:W-:-:S01]  /*45a0*/  FADD.FTZ R87, R9, R130 ;  /* 0x0000008209577221 */ /* 0x000fc20000010000 */
[--C-:B------:R-:W-:Y:S01]  /*45b0*/  FFMA.FTZ R128, R101, UR37, -R52.reuse ;  /* 0x0000002565807c23 */ /* 0x100fe20008010834 */
[----:B------:R-:W-:-:S01]  /*45c0*/  FFMA.FTZ R106, R106, UR37, -R52 ;  /* 0x000000256a6a7c23 */ /* 0x000fc20008010834 */
[----:B------:R-:W1:Y:S01]  /*45d0*/  MUFU.EX2 R117, R117 ;  /* 0x0000007500757308 */ /* 0x000e620000000800 */
[----:B------:R-:W-:-:S01]  /*45e0*/  FFMA.FTZ R126, R111, UR37, -R52 ;  /* 0x000000256f7e7c23 */ /* 0x000fc20008010834 */
[----:B------:R-:W-:Y:S01]  /*45f0*/  FFMA.FTZ R111, R115, UR37, -R52 ;  /* 0x00000025736f7c23 */ /* 0x000fe20008010834 */
[----:B------:R-:W-:-:S01]  /*4600*/  FADD.FTZ R130, R10, R87 ;  /* 0x000000570a827221 */ /* 0x000fc20000010000 */
        /* <DEDUP_REMOVED lines=8> */
[----:B------:R-:W-:Y:S01]  /*4690*/  FFMA.FTZ R105, R105, UR37, -R52 ;  /* 0x0000002569697c23 */ /* 0x000fe20008010834 */
[----:B------:R-:W-:Y:S01]  /*46a0*/  @!P1 PRMT R87, RZ, 0x654, R2 ;  /* 0x00000654ff579816 */ /* 0x000fe20000000002 */
[--C-:B------:R-:W-:Y:S01]  /*46b0*/  FFMA.FTZ R90, R90, UR37, -R52.reuse ;  /* 0x000000255a5a7c23 */ /* 0x100fe20008010834 */
[----:B------:R-:W-:-:S01]  /*46c0*/  FFMA.FTZ R91, R91, UR37, -R52 ;  /* 0x000000255b5b7c23 */ /* 0x000fc20008010834 */
[----:B------:R-:W0:Y:S01]  /*46d0*/  MUFU.EX2 R53, R53 ;  /* 0x0000003500357308 */ /* 0x000e220000000800 */
[----:B-1----:R-:W-:-:S01]  /*46e0*/  FADD.FTZ R101, R117, R132 ;  /* 0x0000008475657221 */ /* 0x002fc20000010000 */
[----:B------:R1:W-:Y:S01]  /*46f0*/  @!P1 SYNCS.ARRIVE.TRANS64.RED.A1T0 RZ, [R87+URZ], RZ ;  /* 0x000000ff57ff99a7 */ /* 0x0003e2000810043f */
[----:B------:R-:W-:-:S01]  /*4700*/  FFMA.FTZ R113, R113, UR37, -R52 ;  /* 0x0000002571717c23 */ /* 0x000fc20008010834 */
[--C-:B------:R-:W-:Y:S01]  /*4710*/  FFMA.FTZ R108, R108, UR37, -R52.reuse ;  /* 0x000000256c6c7c23 */ /* 0x100fe20008010834 */
[----:B------:R-:W-:-:S01]  /*4720*/  FFMA.FTZ R89, R89, UR37, -R52 ;  /* 0x0000002559597c23 */ /* 0x000fc20008010834 */
[--C-:B------:R-:W-:Y:S01]  /*4730*/  FFMA.FTZ R82, R82, UR37, -R52.reuse ;  /* 0x0000002552527c23 */ /* 0x100fe20008010834 */
[----:B------:R-:W-:-:S01]  /*4740*/  FFMA.FTZ R83, R83, UR37, -R52 ;  /* 0x0000002553537c23 */ /* 0x000fc20008010834 */
[----:B------:R-:W3:Y:S01]  /*4750*/  MUFU.EX2 R120, R120 ;  /* 0x0000007800787308 */ /* 0x000ee20000000800 */
[----:B--2---:R-:W-:-:S01]  /*4760*/  FADD.FTZ R132, R122, R101 ;  /* 0x000000657a847221 */ /* 0x004fc20000010000 */
[----:B------:R-:W-:Y:S01]  /*4770*/  FADD.FTZ R101, R11, R130 ;  /* 0x000000820b657221 */ /* 0x000fe20000010000 */
[----:B-1----:R-:W-:-:S01]  /*4780*/  FFMA.FTZ R87, R109, UR37, -R52 ;  /* 0x000000256d577c23 */ /* 0x002fc20008010834 */
[--C-:B------:R-:W-:Y:S01]  /*4790*/  FFMA.FTZ R86, R86, UR37, -R52.reuse ;  /* 0x0000002556567c23 */ /* 0x100fe20008010834 */
[----:B------:R-:W-:-:S01]  /*47a0*/  FFMA.FTZ R71, R71, UR37, -R52 ;  /* 0x0000002547477c23 */ /* 0x000fc20008010834 */
[----:B------:R-:W-:Y:S01]  /*47b0*/  FADD.FTZ R130, R12, R101 ;  /* 0x000000650c827221 */ /* 0x000fe20000010000 */
[----:B------:R-:W-:-:S01]  /*47c0*/  FFMA.FTZ R101, R112, UR37, -R52 ;  /* 0x0000002570657c23 */ /* 0x000fc20008010834 */
[----:B------:R-:W-:Y:S01]  /*47d0*/  MUFU.EX2 R121, R121 ;  /* 0x0000007900797308 */ /* 0x000fe20000000800 */
        /* <DEDUP_REMOVED lines=9> */
[----:B------:R-:W-:Y:S01]  /*4870*/  FADD.FTZ R103, R13, R130 ;  /* 0x000000820d677221 */ /* 0x000fe20000010000 */
[----:B------:R-:W-:-:S01]  /*4880*/  FFMA.FTZ R65, R65, UR37, -R52 ;  /* 0x0000002541417c23 */ /* 0x000fc20008010834 */
[--C-:B------:R-:W-:Y:S01]  /*4890*/  FFMA.FTZ R88, R88, UR37, -R52.reuse ;  /* 0x0000002558587c23 */ /* 0x100fe20008010834 */
[----:B------:R-:W-:-:S01]  /*48a0*/  FFMA.FTZ R68, R68, UR37, -R52 ;  /* 0x0000002544447c23 */ /* 0x000fc20008010834 */
[--C-:B------:R-:W-:Y:S01]  /*48b0*/  FFMA.FTZ R34, R34, UR37, -R52.reuse ;  /* 0x0000002522227c23 */ /* 0x100fe20008010834 */
[----:B------:R-:W-:-:S01]  /*48c0*/  FFMA.FTZ R69, R69, UR37, -R52 ;  /* 0x0000002545457c23 */ /* 0x000fc20008010834 */
[----:B------:R-:W1:Y:S01]  /*48d0*/  MUFU.EX2 R106, R106 ;  /* 0x0000006a006a7308 */ /* 0x000e620000000800 */
[----:B------:R-:W-:-:S01]  /*48e0*/  FFMA.FTZ R40, R40, UR37, -R52 ;  /* 0x0000002528287c23 */ /* 0x000fc20008010834 */
[----:B------:R-:W-:-:S04]  /*48f0*/  F2FP.SATFINITE.E4M3.F32.PACK_AB_MERGE_C R225, R122, R117, RZ ;  /* 0x000000757ae1723e */ /* 0x000fc800048070ff */
[----:B------:R-:W-:Y:S02]  /*4900*/  F2FP.SATFINITE.E4M3.F32.PACK_AB_MERGE_C R225, R49, R6, R225 ;  /* 0x0000000631e1723e */ /* 0x000fe400048070e1 */
[----:B------:R-:W2:Y:S01]  /*4910*/  MUFU.EX2 R107, R107 ;  /* 0x0000006b006b7308 */ /* 0x000ea20000000800 */
[----:B0-----:R-:W-:-:S04]  /*4920*/  F2FP.SATFINITE.E4M3.F32.PACK_AB_MERGE_C R227, R124, R121, RZ ;  /* 0x000000797ce3723e */ /* 0x001fc800048070ff */
[----:B------:R-:W-:-:S03]  /*4930*/  F2FP.SATFINITE.E4M3.F32.PACK_AB_MERGE_C R227, R120, R53, R227 ;  /* 0x0000003578e3723e */ /* 0x000fc600048070e3 */
[----:B------:R-:W0:Y:S08]  /*4940*/  MUFU.EX2 R123, R123 ;  /* 0x0000007b007b7308 */ /* 0x000e300000000800 */
[----:B------:R3:W-:Y:S08]  /*4950*/  MUFU.EX2 R2, R105 ;  /* 0x0000006900027308 */ /* 0x0007f00000000800 */
[----:B------:R-:W4:Y:S01]  /*4960*/  MUFU.EX2 R126, R126 ;  /* 0x0000007e007e7308 */ /* 0x000f220000000800 */
[----:B---3--:R-:W-:-:S01]  /*4970*/  FADD.FTZ R105, R121, R112 ;  /* 0x0000007079697221 */ /* 0x008fc20000010000 */
[----:B------:R-:W-:Y:S01]  /*4980*/  FADD.FTZ R112, R14, R103 ;  /* 0x000000670e707221 */ /* 0x000fe20000010000 */
[----:B------:R-:W-:-:S02]  /*4990*/  FFMA.FTZ R103, R67, UR37, -R52 ;  /* 0x0000002543677c23 */ /* 0x000fc40008010834 */
[----:B------:R-:W-:Y:S01]  /*49a0*/  FADD.FTZ R67, R124, R105 ;  /* 0x000000697c437221 */ /* 0x000fe20000010000 */
[----:B------:R-:W-:-:S01]  /*49b0*/  FADD.FTZ R109, R15, R112 ;  /* 0x000000700f6d7221 */ /* 0x000fc20000010000 */
[----:B------:R-:W-:Y:S01]  /*49c0*/  FFMA.FTZ R105, R70, UR37, -R52 ;  /* 0x0000002546697c23 */ /* 0x000fe20008010834 */
[----:B------:R-:W3:Y:S01]  /*49d0*/  MUFU.EX2 R110, R110 ;  /* 0x0000006e006e7308 */ /* 0x000ee20000000800 */
[----:B-1----:R-:W-:-:S01]  /*49e0*/  FADD.FTZ R70, R106, R67 ;  /* 0x000000436a467221 */ /* 0x002fc20000010000 */
[----:B------:R-:W-:-:S03]  /*49f0*/  FADD.FTZ R112, R20, R109 ;  /* 0x0000006d14707221 */ /* 0x000fc60000010000 */
[----:B--2---:R-:W-:Y:S01]  /*4a00*/  FADD.FTZ R130, R107, R70 ;  /* 0x000000466b827221 */ /* 0x004fe20000010000 */
[----:B------:R-:W-:-:S02]  /*4a10*/  FADD.FTZ R67, R21, R112 ;  /* 0x0000007015437221 */ /* 0x000fc40000010000 */
[----:B------:R-:W-:Y:S01]  /*4a20*/  MUFU.EX2 R111, R111 ;  /* 0x0000006f006f7308 */ /* 0x000fe20000000800 */
[----:B0-----:R-:W-:-:S01]  /*4a30*/  FADD.FTZ R109, R123, R130 ;  /* 0x000000827b6d7221 */ /* 0x001fc20000010000 */
[----:B------:R-:W-:Y:S01]  /*4a40*/  FADD.FTZ R112, R56, R67 ;  /* 0x0000004338707221 */ /* 0x000fe20000010000 */
[C---:B----4-:R-:W-:Y:S02]  /*4a50*/  F2FP.SATFINITE.E4M3.F32.PACK_AB_MERGE_C R221, R126.reuse, R123, RZ ;  /* 0x0000007b7edd723e */ /* 0x050fe400048070ff */
[----:B------:R-:W-:Y:S01]  /*4a60*/  FADD.FTZ R125, R126, R109 ;  /* 0x0000006d7e7d7221 */ /* 0x000fe20000010000 */
[----:B------:R-:W-:-:S01]  /*4a70*/  FADD.FTZ R127, R37, R112 ;  /* 0x00000070257f7221 */ /* 0x000fc20000010000 */
[----:B------:R-:W-:Y:S01]  /*4a80*/  FFMA.FTZ R109, R50, UR37, -R52 ;  /* 0x00000025326d7c23 */ /* 0x000fe20008010834 */
[----:B------:R-:W-:Y:S01]  /*4a90*/  MUFU.EX2 R114, R114 ;  /* 0x0000007200727308 */ /* 0x000fe20000000800 */
[----:B---3--:R-:W-:-:S01]  /*4aa0*/  FADD.FTZ R50, R110, R125 ;  /* 0x0000007d6e327221 */ /* 0x008fc20000010000 */
[----:B------:R-:W-:Y:S01]  /*4ab0*/  FADD.FTZ R130, R60, R127 ;  /* 0x0000007f3c827221 */ /* 0x000fe20000010000 */
[----:B------:R-:W-:-:S01]  /*4ac0*/  FFMA.FTZ R112, R54, UR37, -R52 ;  /* 0x0000002536707c23 */ /* 0x000fc20008010834 */
[----:B------:R-:W-:-:S02]  /*4ad0*/  F2FP.SATFINITE.E4M3.F32.PACK_AB_MERGE_C R221, R107, R106, R221 ;  /* 0x0000006a6bdd723e */ /* 0x000fc400048070dd */
[----:B------:R-:W-:-:S02]  /*4ae0*/  FADD.FTZ R125, R57, R130 ;  /* 0x00000082397d7221 */ /* 0x000fc40000010000 */
[----:B------:R-:W0:Y:S08]  /*4af0*/  MUFU.EX2 R115, R115 ;  /* 0x0000007300737308 */ /* 0x000e300000000800 */
[----:B------:R-:W1:Y:S08]  /*4b00*/  MUFU.EX2 R90, R90 ;  /* 0x0000005a005a7308 */ /* 0x000e700000000800 */
[----:B------:R-:W2:Y:S01]  /*4b10*/  MUFU.EX2 R91, R91 ;  /* 0x0000005b005b7308 */ /* 0x000ea20000000800 */
[----:B0-----:R-:W-:-:S04]  /*4b20*/  F2FP.SATFINITE.E4M3.F32.PACK_AB_MERGE_C R223, R115, R114, RZ ;  /* 0x0000007273df723e */ /* 0x001fc800048070ff */
[----:B------:R-:W-:-:S03]  /*4b30*/  F2FP.SATFINITE.E4M3.F32.PACK_AB_MERGE_C R223, R111, R110, R223 ;  /* 0x0000006e6fdf723e */ /* 0x000fc600048070df */
[----:B------:R0:W-:Y:S08]  /*4b40*/  MUFU.EX2 R70, R113 ;  /* 0x0000007100467308 */ /* 0x0001f00000000800 */
[----:B------:R-:W3:Y:S01]  /*4b50*/  MUFU.EX2 R118, R118 ;  /* 0x0000007600767308 */ /* 0x000ee20000000800 */
[----:B0-----:R-:W-:-:S04]  /*4b60*/  FADD.FTZ R113, R111, R50 ;  /* 0x000000326f717221 */ /* 0x001fc80000010000 */
[----:B------:R-:W-:-:S03]  /*4b70*/  FADD.FTZ R54, R114, R113 ;  /* 0x0000007172367221 */ /* 0x000fc60000010000 */
[----:B------:R0:W-:Y:S01]  /*4b80*/  MUFU.EX2 R67, R108 ;  /* 0x0000006c00437308 */ /* 0x0001e20000000800 */
[----:B------:R-:W-:-:S04]  /*4b90*/  FADD.FTZ R113, R115, R54 ;  /* 0x0000003673717221 */ /* 0x000fc80000010000 */
[----:B-1----:R-:W-:-:S03]  /*4ba0*/  FADD.FTZ R54, R90, R113 ;  /* 0x000000715a367221 */ /* 0x002fc60000010000 */
[----:B------:R-:W1:Y:S01]  /*4bb0*/  MUFU.EX2 R119, R119 ;  /* 0x0000007700777308 */ /* 0x000e620000000800 */
[----:B0-----:R-:W-:-:S04]  /*4bc0*/  FADD.FTZ R108, R64, R125 ;  /* 0x0000007d406c7221 */ /* 0x001fc80000010000 */
[----:B------:R-:W-:Y:S01]  /*4bd0*/  FADD.FTZ R125, R61, R108 ;  /* 0x0000006c3d7d7221 */ /* 0x000fe20000010000 */
[----:B------:R-:W-:Y:S02]  /*4be0*/  CS2R R60, SRZ ;  /* 0x00000000003c7805 */ /* 0x000fe4000001ff00 */
[----:B------:R-:W0:Y:S01]  /*4bf0*/  MUFU.EX2 R94, R94 ;  /* 0x0000005e005e7308 */ /* 0x000e220000000800 */
[----:B------:R-:W-:-:S04]  /*4c00*/  FADD.FTZ R108, R72, R125 ;  /* 0x0000007d486c7221 */ /* 0x000fc80000010000 */
[----:B------:R-:W-:Y:S01]  /*4c10*/  FADD.FTZ R113, R73, R108 ;  /* 0x0000006c49717221 */ /* 0x000fe20000010000 */
[----:B------:R-:W-:Y:S02]  /*4c20*/  CS2R R72, SRZ ;  /* 0x0000000000487805 */ /* 0x000fe4000001ff00 */
[----:B------:R4:W-:Y:S01]  /*4c30*/  MUFU.EX2 R50, R103 ;  /* 0x0000006700327308 */ /* 0x0009e20000000800 */
[----:B------:R-:W-:-:S04]  /*4c40*/  FADD.FTZ R130, R76, R113 ;  /* 0x000000714c827221 */ /* 0x000fc80000010000 */
[----:B------:R-:W-:-:S03]  /*4c50*/  FADD.FTZ R125, R77, R130 ;  /* 0x000000824d7d7221 */ /* 0x000fc60000010000 */
[----:B------:R-:W5:Y:S01]  /*4c60*/  MUFU.EX2 R95, R95 ;  /* 0x0000005f005f7308 */ /* 0x000f620000000800 */
[----:B----4-:R-:W-:-:S01]  /*4c70*/  FFMA.FTZ R103, R31, UR37, -R52 ;  /* 0x000000251f677c23 */ /* 0x010fc20008010834 */
[----:B--2---:R-:W-:Y:S01]  /*4c80*/  FADD.FTZ R31, R91, R54 ;  /* 0x000000365b1f7221 */ /* 0x004fe20000010000 */
[----:B------:R-:W-:-:S01]  /*4c90*/  FFMA.FTZ R52, R92, UR37, -R52 ;  /* 0x000000255c347c23 */ /* 0x000fc20008010834 */
[----:B------:R-:W-:Y:S02]  /*4ca0*/  FADD.FTZ R92, R80, R125 ;  /* 0x0000007d505c7221 */ /* 0x000fe40000010000 */
[----:B---3--:R-:W-:-:S01]  /*4cb0*/  FADD.FTZ R108, R118, R31 ;  /* 0x0000001f766c7221 */ /* 0x008fc20000010000 */
[----:B-1----:R-:W-:Y:S01]  /*4cc0*/  F2FP.SATFINITE.E4M3.F32.PACK_AB_MERGE_C R118, R119, R118, RZ ;  /* 0x000000767776723e */ /* 0x002fe200048070ff */
[----:B------:R-:W1:Y:S01]  /*4cd0*/  MUFU.EX2 R99, R99 ;  /* 0x0000006300637308 */ /* 0x000e620000000800 */
[----:B------:R-:W-:-:S01]  /*4ce0*/  FADD.FTZ R9, R81, R92 ;  /* 0x0000005c51097221 */ /* 0x000fc20000010000 */
[----:B------:R-:W-:Y:S01]  /*4cf0*/  FADD.FTZ R113, R119, R108 ;  /* 0x0000006c77717221 */ /* 0x000fe20000010000 */
[----:B------:R-:W-:-:S03]  /*4d00*/  F2FP.SATFINITE.E4M3.F32.PACK_AB_MERGE_C R217, R91, R90, R118 ;  /* 0x0000005a5bd9723e */ /* 0x000fc60004807076 */
[----:B0-----:R-:W-:Y:S02]  /*4d10*/  FADD.FTZ R10, R94, R113 ;  /* 0x000000715e0a7221 */ /* 0x001fe40000010000 */
[----:B------:R-:W0:Y:S02]  /*4d20*/  MUFU.EX2 R84, R84 ;  /* 0x0000005400547308 */ /* 0x000e240000000800 */
[----:B-----5:R-:W-:-:S06]  /*4d30*/  FADD.FTZ R14, R95, R10 ;  /* 0x0000000a5f0e7221 */ /* 0x020fcc0000010000 */
[----:B------:R-:W2:Y:S01]  /*4d40*/  MUFU.EX2 R102, R102 ;  /* 0x0000006600667308 */ /* 0x000ea20000000800 */
[----:B-1----:R-:W-:-:S07]  /*4d50*/  FADD.FTZ R13, R99, R14 ;  /* 0x0000000e630d7221 */ /* 0x002fce0000010000 */
[----:B------:R-:W1:Y:S01]  /*4d60*/  MUFU.EX2 R89, R89 ;  /* 0x0000005900597308 */ /* 0x000e620000000800 */
[----:B0-----:R-:W-:-:S01]  /*4d70*/  FADD.FTZ R14, R84, R9 ;  /* 0x00000009540e7221 */ /* 0x001fc20000010000 */
[----:B------:R-:W-:-:S03]  /*4d80*/  F2FP.SATFINITE.E4M3.F32.PACK_AB_MERGE_C R81, R84, R81, RZ ;  /* 0x000000515451723e */ /* 0x000fc600048070ff */
[----:B------:R-:W-:Y:S01]  /*4d90*/  FADD.FTZ R9, R85, R14 ;  /* 0x0000000e55097221 */ /* 0x000fe20000010000 */
[----:B------:R-:W-:Y:S02]  /*4da0*/  F2FP.SATFINITE.E4M3.F32.PACK_AB_MERGE_C R218, R80, R77, R81 ;  /* 0x0000004d50da723e */ /* 0x000fe40004807051 */
[----:B------:R-:W-:Y:S01]  /*4db0*/  CS2R R80, SRZ ;  /* 0x0000000000507805 */ /* 0x000fe2000001ff00 */
[----:B------:R-:W0:Y:S01]  /*4dc0*/  MUFU.EX2 R98, R98 ;  /* 0x0000006200627308 */ /* 0x000e220000000800 */
[----:B--2---:R-:W-:-:S01]  /*4dd0*/  FADD.FTZ R56, R102, R13 ;  /* 0x0000000d66387221 */ /* 0x004fc20000010000 */
[----:B------:R-:W-:Y:S01]  /*4de0*/  FADD.FTZ R21, R74, R9 ;  /* 0x000000094a157221 */ /* 0x000fe20000010000 */
[----:B------:R-:W-:Y:S02]  /*4df0*/  F2FP.SATFINITE.E4M3.F32.PACK_AB_MERGE_C R99, R102, R99, RZ ;  /* 0x000000636663723e */ /* 0x000fe400048070ff */
[----:B------:R-:W-:Y:S02]  /*4e00*/  CS2R R76, SRZ ;  /* 0x00000000004c7805 */ /* 0x000fe4000001ff00 */
[----:B------:R-:W-:Y:S01]  /*4e10*/  F2FP.SATFINITE.E4M3.F32.PACK_AB_MERGE_C R219, R95, R94, R99 ;  /* 0x0000005e5fdb723e */ /* 0x000fe20004807063 */
[----:B------:R-:W2:Y:S01]  /*4e20*/  MUFU.EX2 R93, R93 ;  /* 0x0000005d005d7308 */ /* 0x000ea20000000800 */
[----:B-1----:R-:W-:-:S01]  /*4e30*/  FADD.FTZ R13, R89, R56 ;  /* 0x00000038590d7221 */ /* 0x002fc20000010000 */
[----:B------:R-:W-:-:S06]  /*4e40*/  FADD.FTZ R56, R78, R21 ;  /* 0x000000154e387221 */ /* 0x000fcc0000010000 */
[----:B------:R-:W1:Y:S01]  /*4e50*/  MUFU.EX2 R79, R79 ;  /* 0x0000004f004f7308 */ /* 0x000e620000000800 */
[----:B0-----:R-:W-:-:S07]  /*4e60*/  FADD.FTZ R14, R98, R13 ;  /* 0x0000000d620e7221 */ /* 0x001fce0000010000 */
[----:B------:R-:W0:Y:S01]  /*4e70*/  MUFU.EX2 R128, R128 ;  /* 0x0000008000807308 */ /* 0x000e220000000800 */
[----:B--2---:R-:W-:-:S07]  /*4e80*/  FADD.FTZ R13, R93, R14 ;  /* 0x0000000e5d0d7221 */ /* 0x004fce0000010000 */
[----:B------:R-:W2:Y:S01]  /*4e90*/  MUFU.EX2 R82, R82 ;  /* 0x0000005200527308 */ /* 0x000ea20000000800 */
[----:B-1----:R-:W-:-:S01]  /*4ea0*/  FADD.FTZ R56, R79, R56 ;  /* 0x000000384f387221 */ /* 0x002fc20000010000 */
[----:B------:R-:W-:-:S03]  /*4eb0*/  F2FP.SATFINITE.E4M3.F32.PACK_AB_MERGE_C R78, R79, R78, RZ ;  /* 0x0000004e4f4e723e */ /* 0x000fc600048070ff */
[----:B------:R-:W-:Y:S01]  /*4ec0*/  FADD.FTZ R21, R75, R56 ;  /* 0x000000384b157221 */ /* 0x000fe20000010000 */
[----:B------:R-:W-:Y:S02]  /*4ed0*/  F2FP.SATFINITE.E4M3.F32.PACK_AB_MERGE_C R212, R74, R85, R78 ;  /* 0x000000554ad4723e */ /* 0x000fe4000480704e */
[----:B------:R-:W-:Y:S01]  /*4ee0*/  CS2R R84, SRZ ;  /* 0x0000000000547805 */ /* 0x000fe2000001ff00 */
[----:B------:R-:W1:Y:S01]  /*4ef0*/  MUFU.EX2 R83, R83 ;  /* 0x0000005300537308 */ /* 0x000e620000000800 */
[----:B0-----:R-:W-:-:S01]  /*4f00*/  FADD.FTZ R13, R128, R13 ;  /* 0x0000000d800d7221 */ /* 0x001fc20000010000 */
[----:B------:R-:W-:Y:S01]  /*4f10*/  FADD.FTZ R56, R58, R21 ;  /* 0x000000153a387221 */ /* 0x000fe20000010000 */
[----:B------:R-:W-:Y:S02]  /*4f20*/  F2FP.SATFINITE.E4M3.F32.PACK_AB_MERGE_C R93, R128, R93, RZ ;  /* 0x0000005d805d723e */ /* 0x000fe400048070ff */
[----:B------:R-:W-:Y:S02]  /*4f30*/  CS2R R78, SRZ ;  /* 0x00000000004e7805 */ /* 0x000fe4000001ff00 */
[----:B------:R-:W-:Y:S01]  /*4f40*/  F2FP.SATFINITE.E4M3.F32.PACK_AB_MERGE_C R213, R98, R89, R93 ;  /* 0x0000005962d5723e */ /* 0x000fe2000480705d */
[----:B------:R-:W0:Y:S01]  /*4f50*/  MUFU.EX2 R59, R59 ;  /* 0x0000003b003b7308 */ /* 0x000e220000000800 */
[----:B--2---:R-:W-:-:S07]  /*4f60*/  FADD.FTZ R14, R82, R13 ;  /* 0x0000000d520e7221 */ /* 0x004fce0000010000 */
[----:B------:R-:W2:Y:S01]  /*4f70*/  MUFU.EX2 R86, R86 ;  /* 0x0000005600567308 */ /* 0x000ea20000000800 */
[----:B-1----:R-:W-:-:S07]  /*4f80*/  FADD.FTZ R5, R83, R14 ;  /* 0x0000000e53057221 */ /* 0x002fce0000010000 */
[----:B------:R-:W1:Y:S01]  /*4f90*/  MUFU.EX2 R97, R97 ;  /* 0x0000006100617308 */ /* 0x000e620000000800 */
[----:B0-----:R-:W-:-:S01]  /*4fa0*/  FADD.FTZ R13, R59, R56 ;  /* 0x000000383b0d7221 */ /* 0x001fc20000010000 */
[C---:B------:R-:W-:Y:S02]  /*4fb0*/  F2FP.SATFINITE.E4M3.F32.PACK_AB_MERGE_C R59, R66.reuse, R59, RZ ;  /* 0x0000003b423b723e */ /* 0x040fe400048070ff */
[----:B------:R-:W-:Y:S01]  /*4fc0*/  CS2R R56, SRZ ;  /* 0x0000000000387805 */ /* 0x000fe2000001ff00 */
[----:B------:R-:W-:Y:S01]  /*4fd0*/  FADD.FTZ R13, R66, R13 ;  /* 0x0000000d420d7221 */ /* 0x000fe20000010000 */
[----:B------:R-:W-:Y:S02]  /*4fe0*/  F2FP.SATFINITE.E4M3.F32.PACK_AB_MERGE_C R214, R58, R75, R59 ;  /* 0x0000004b3ad6723e */ /* 0x000fe4000480703b */
[----:B------:R-:W-:Y:S01]  /*4ff0*/  CS2R R74, SRZ ;  /* 0x00000000004a7805 */ /* 0x000fe2000001ff00 */
[----:B------:R-:W0:Y:S01]  /*5000*/  MUFU.EX2 R62, R62 ;  /* 0x0000003e003e7308 */ /* 0x000e220000000800 */
[----:B--2---:R-:W-:-:S01]  /*5010*/  FADD.FTZ R6, R86, R5 ;  /* 0x0000000556067221 */ /* 0x004fc20000010000 */
[----:B------:R-:W-:-:S06]  /*5020*/  CS2R R58, SRZ ;  /* 0x00000000003a7805 */ /* 0x000fcc000001ff00 */
[----:B------:R-:W2:Y:S01]  /*5030*/  MUFU.EX2 R87, R87 ;  /* 0x0000005700577308 */ /* 0x000ea20000000800 */
[C---:B-1----:R-:W-:Y:S01]  /*5040*/  F2FP.SATFINITE.E4M3.F32.PACK_AB_MERGE_C R86, R97.reuse, R86, RZ ;  /* 0x000000566156723e */ /* 0x042fe200048070ff */
[----:B------:R-:W-:-:S03]  /*5050*/  FADD.FTZ R97, R97, R6 ;  /* 0x0000000661617221 */ /* 0x000fc60000010000 */
[----:B------:R-:W-:Y:S01]  /*5060*/  F2FP.SATFINITE.E4M3.F32.PACK_AB_MERGE_C R215, R83, R82, R86 ;  /* 0x0000005253d7723e */ /* 0x000fe20004807056 */
[----:B------:R-:W-:-:S01]  /*5070*/  FADD.FTZ R12, R2, R97 ;  /* 0x00000061020c7221 */ /* 0x000fc20000010000 */
[----:B------:R-:W-:Y:S01]  /*5080*/  CS2R R82, SRZ ;  /* 0x0000000000527805 */ /* 0x000fe2000001ff00 */
[----:B------:R-:W1:Y:S01]  /*5090*/  MUFU.EX2 R42, R42 ;  /* 0x0000002a002a7308 */ /* 0x000e620000000800 */
[----:B0-----:R-:W-:-:S04]  /*50a0*/  FADD.FTZ R6, R62, R13 ;  /* 0x0000000d3e067221 */ /* 0x001fc80000010000 */
[----:B------:R-:W-:-:S03]  /*50b0*/  FADD.FTZ R5, R63, R6 ;  /* 0x000000063f057221 */ /* 0x000fc60000010000 */
[----:B------:R-:W0:Y:S01]  /*50c0*/  MUFU.EX2 R101, R101 ;  /* 0x0000006500657308 */ /* 0x000e220000000800 */
[----:B--2---:R-:W-:-:S07]  /*50d0*/  FADD.FTZ R12, R87, R12 ;  /* 0x0000000c570c7221 */ /* 0x004fce0000010000 */
        /* <DEDUP_REMOVED lines=9> */
[C---:B--2---:R-:W-:Y:S01]  /*5170*/  F2FP.SATFINITE.E4M3.F32.PACK_AB_MERGE_C R42, R43.reuse, R42, RZ ;  /* 0x0000002a2b2a723e */ /* 0x044fe200048070ff */
[----:B------:R-:W-:Y:S01]  /*5180*/  FADD.FTZ R43, R43, R6 ;  /* 0x000000062b2b7221 */ /* 0x000fe20000010000 */
[----:B------:R-:W-:-:S02]  /*5190*/  FADD.FTZ R5, R67, R70 ;  /* 0x0000004643057221 */ /* 0x000fc40000010000 */
[----:B------:R-:W-:Y:S02]  /*51a0*/  F2FP.SATFINITE.E4M3.F32.PACK_AB_MERGE_C R208, R63, R62, R42 ;  /* 0x0000003e3fd0723e */ /* 0x000fe4000480702a */
[----:B------:R-:W-:Y:S01]  /*51b0*/  CS2R R62, SRZ ;  /* 0x00000000003e7805 */ /* 0x000fe2000001ff00 */
[----:B------:R2:W3:Y:S01]  /*51c0*/  MUFU.EX2 R54, R71 ;  /* 0x0000004700367308 */ /* 0x0004e20000000800 */
[----:B-1----:R-:W-:-:S01]  /*51d0*/  FADD.FTZ R6, R46, R43 ;  /* 0x0000002b2e067221 */ /* 0x002fc20000010000 */
[----:B------:R-:W-:-:S03]  /*51e0*/  CS2R R42, SRZ ;  /* 0x00000000002a7805 */ /* 0x000fc6000001ff00 */
[----:B------:R-:W-:Y:S01]  /*51f0*/  FADD.FTZ R11, R47, R6 ;  /* 0x000000062f0b7221 */ /* 0x000fe20000010000 */
[----:B------:R-:W-:-:S02]  /*5200*/  FADD.FTZ R6, R50, R5 ;  /* 0x0000000532067221 */ /* 0x000fc40000010000 */
[----:B------:R-:W1:Y:S01]  /*5210*/  MUFU.EX2 R30, R30 ;  /* 0x0000001e001e7308 */ /* 0x000e620000000800 */
[----:B------:R-:W-:-:S01]  /*5220*/  FADD.FTZ R12, R26, R11 ;  /* 0x0000000b1a0c7221 */ /* 0x000fc20000010000 */
[----:B0-----:R-:W-:Y:S01]  /*5230*/  FADD.FTZ R5, R105, R6 ;  /* 0x0000000669057221 */ /* 0x001fe20000010000 */
[C---:B------:R-:W-:Y:S02]  /*5240*/  F2FP.SATFINITE.E4M3.F32.PACK_AB_MERGE_C R26, R27.reuse, R26, RZ ;  /* 0x0000001a1b1a723e */ /* 0x040fe400048070ff */
[----:B--2---:R-:W-:Y:S01]  /*5250*/  CS2R R70, SRZ ;  /* 0x0000000000467805 */ /* 0x004fe2000001ff00 */
[----:B------:R-:W-:-:S01]  /*5260*/  FADD.FTZ R27, R27, R12 ;  /* 0x0000000c1b1b7221 */ /* 0x000fc20000010000 */
[----:B------:R-:W-:Y:S01]  /*5270*/  F2FP.SATFINITE.E4M3.F32.PACK_AB_MERGE_C R210, R47, R46, R26 ;  /* 0x0000002e2fd2723e */ /* 0x000fe2000480701a */
[----:B------:R-:W0:Y:S01]  /*5280*/  MUFU.EX2 R31, R100 ;  /* 0x00000064001f7308 */ /* 0x000e220000000800 */
[C---:B---3--:R-:W-:Y:S01]  /*5290*/  F2FP.SATFINITE.E4M3.F32.PACK_AB_MERGE_C R105, R54.reuse, R105, RZ ;  /* 0x000000693669723e */ /* 0x048fe200048070ff */
[----:B------:R-:W-:Y:S01]  /*52a0*/  FADD.FTZ R54, R54, R5 ;  /* 0x0000000536367221 */ /* 0x000fe20000010000 */
[----:B------:R-:W-:-:S02]  /*52b0*/  CS2R R46, SRZ ;  /* 0x00000000002e7805 */ /* 0x000fc4000001ff00 */
[----:B------:R-:W-:Y:S02]  /*52c0*/  F2FP.SATFINITE.E4M3.F32.PACK_AB_MERGE_C R211, R50, R67, R105 ;  /* 0x0000004332d3723e */ /* 0x000fe40004807069 */
[----:B------:R-:W-:Y:S01]  /*52d0*/  CS2R R66, SRZ ;  /* 0x0000000000427805 */ /* 0x000fe2000001ff00 */
[----:B------:R-:W2:Y:S01]  /*52e0*/  MUFU.EX2 R35, R35 ;  /* 0x0000002300237308 */ /* 0x000ea20000000800 */
[----:B-1----:R-:W-:-:S01]  /*52f0*/  FADD.FTZ R6, R30, R27 ;  /* 0x0000001b1e067221 */ /* 0x002fc20000010000 */
[----:B------:R-:W-:-:S06]  /*5300*/  CS2R R26, SRZ ;  /* 0x00000000001a7805 */ /* 0x000fcc000001ff00 */
        /* <DEDUP_REMOVED lines=12> */
[----:B------:R-:W-:-:S04]  /*53d0*/  F2FP.SATFINITE.E4M3.F32.PACK_AB_MERGE_C R38, R39, R38, RZ ;  /* 0x000000262726723e */ /* 0x000fc800048070ff */
[----:B------:R-:W-:Y:S02]  /*53e0*/  F2FP.SATFINITE.E4M3.F32.PACK_AB_MERGE_C R204, R35, R30, R38 ;  /* 0x0000001e23cc723e */ /* 0x000fe40004807026 */
[----:B------:R-:W-:Y:S01]  /*53f0*/  CS2R R38, SRZ ;  /* 0x0000000000267805 */ /* 0x000fe2000001ff00 */
[----:B------:R-:W1:Y:S01]  /*5400*/  MUFU.EX2 R109, R109 ;  /* 0x0000006d006d7308 */ /* 0x000e620000000800 */
[----:B0-----:R-:W-:-:S01]  /*5410*/  FADD.FTZ R12, R9, R12 ;  /* 0x0000000c090c7221 */ /* 0x001fc20000010000 */
[----:B------:R-:W-:-:S04]  /*5420*/  F2FP.SATFINITE.E4M3.F32.PACK_AB_MERGE_C R96, R9, R96, RZ ;  /* 0x000000600960723e */ /* 0x000fc800048070ff */
[----:B------:R-:W-:Y:S02]  /*5430*/  F2FP.SATFINITE.E4M3.F32.PACK_AB_MERGE_C R205, R10, R31, R96 ;  /* 0x0000001f0acd723e */ /* 0x000fe40004807060 */
[----:B------:R-:W-:Y:S01]  /*5440*/  CS2R R30, SRZ ;  /* 0x00000000001e7805 */ /* 0x000fe2000001ff00 */
[----:B------:R-:W0:Y:S01]  /*5450*/  MUFU.EX2 R44, R44 ;  /* 0x0000002c002c7308 */ /* 0x000e220000000800 */
[----:B--2---:R-:W-:-:S07]  /*5460*/  FADD.FTZ R5, R41, R6 ;  /* 0x0000000629057221 */ /* 0x004fce0000010000 */
[----:B------:R2:W3:Y:S01]  /*5470*/  MUFU.EX2 R8, R51 ;  /* 0x0000003300087308 */ /* 0x0004e20000000800 */
[----:B-1----:R-:W-:-:S07]  /*5480*/  FADD.FTZ R9, R109, R12 ;  /* 0x0000000c6d097221 */ /* 0x002fce0000010000 */
[----:B------:R-:W1:Y:S01]  /*5490*/  MUFU.EX2 R45, R45 ;  /* 0x0000002d002d7308 */ /* 0x000e620000000800 */
[----:B0-----:R-:W-:-:S01]  /*54a0*/  FADD.FTZ R6, R44, R5 ;  /* 0x000000052c067221 */ /* 0x001fc20000010000 */
[----:B--2---:R-:W-:-:S06]  /*54b0*/  CS2R R50, SRZ ;  /* 0x0000000000327805 */ /* 0x004fcc000001ff00 */
[----:B------:R-:W0:Y:S01]  /*54c0*/  MUFU.EX2 R112, R112 ;  /* 0x0000007000707308 */ /* 0x000e220000000800 */
[----:B---3--:R-:W-:-:S07]  /*54d0*/  FADD.FTZ R9, R8, R9 ;  /* 0x0000000908097221 */ /* 0x008fce0000010000 */
[----:B------:R-:W2:Y:S01]  /*54e0*/  MUFU.EX2 R48, R48 ;  /* 0x0000003000307308 */ /* 0x000ea20000000800 */
[----:B-1----:R-:W-:-:S07]  /*54f0*/  FADD.FTZ R5, R45, R6 ;  /* 0x000000062d057221 */ /* 0x002fce0000010000 */
[----:B------:R-:W1:Y:S01]  /*5500*/  MUFU.EX2 R55, R55 ;  /* 0x0000003700377308 */ /* 0x000e620000000800 */
[----:B0-----:R-:W-:-:S07]  /*5510*/  FADD.FTZ R2, R112, R9 ;  /* 0x0000000970027221 */ /* 0x001fce0000010000 */
[----:B------:R-:W0:Y:S01]  /*5520*/  MUFU.EX2 R24, R24 ;  /* 0x0000001800187308 */ /* 0x000e220000000800 */
[----:B--2---:R-:W-:-:S01]  /*5530*/  FADD.FTZ R5, R48, R5 ;  /* 0x0000000530057221 */ /* 0x004fc20000010000 */
[----:B------:R-:W-:Y:S02]  /*5540*/  F2FP.SATFINITE.E4M3.F32.PACK_AB_MERGE_C R45, R48, R45, RZ ;  /* 0x0000002d302d723e */ /* 0x000fe400048070ff */
[----:B------:R-:W-:Y:S02]  /*5550*/  CS2R R48, SRZ ;  /* 0x0000000000307805 */ /* 0x000fe4000001ff00 */
[----:B------:R-:W-:Y:S02]  /*5560*/  F2FP.SATFINITE.E4M3.F32.PACK_AB_MERGE_C R206, R44, R41, R45 ;  /* 0x000000292cce723e */ /* 0x000fe4000480702d */
[----:B------:R-:W-:Y:S01]  /*5570*/  CS2R R44, SRZ ;  /* 0x00000000002c7805 */ /* 0x000fe2000001ff00 */
[----:B------:R-:W2:Y:S01]  /*5580*/  MUFU.EX2 R65, R65 ;  /* 0x0000004100417308 */ /* 0x000ea20000000800 */
[----:B-1----:R-:W-:-:S01]  /*5590*/  FADD.FTZ R2, R55, R2 ;  /* 0x0000000237027221 */ /* 0x002fc20000010000 */
[----:B------:R-:W-:-:S02]  /*55a0*/  F2FP.SATFINITE.E4M3.F32.PACK_AB_MERGE_C R112, R55, R112, RZ ;  /* 0x000000703770723e */ /* 0x000fc400048070ff */
[----:B------:R-:W-:Y:S02]  /*55b0*/  CS2R R54, SRZ ;  /* 0x0000000000367805 */ /* 0x000fe4000001ff00 */
[----:B------:R-:W-:Y:S02]  /*55c0*/  F2FP.SATFINITE.E4M3.F32.PACK_AB_MERGE_C R207, R8, R109, R112 ;  /* 0x0000006d08cf723e */ /* 0x000fe40004807070 */
        /* <DEDUP_REMOVED lines=13> */
[C---:B0-----:R-:W-:Y:S01]  /*56a0*/  F2FP.SATFINITE.E4M3.F32.PACK_AB_MERGE_C R28, R29.reuse, R28, RZ ;  /* 0x0000001c1d1c723e */ /* 0x041fe200048070ff */
[----:B------:R-:W-:-:S03]  /*56b0*/  FADD.FTZ R29, R29, R2 ;  /* 0x000000021d1d7221 */ /* 0x000fc60000010000 */
[----:B------:R-:W-:Y:S02]  /*56c0*/  F2FP.SATFINITE.E4M3.F32.PACK_AB_MERGE_C R200, R25, R24, R28 ;  /* 0x0000001819c8723e */ /* 0x000fe4000480701c */
[----:B------:R-:W-:Y:S01]  /*56d0*/  CS2R R24, SRZ ;  /* 0x0000000000187805 */ /* 0x000fe2000001ff00 */
[----:B------:R-:W0:Y:S01]  /*56e0*/  MUFU.EX2 R34, R34 ;  /* 0x0000002200227308 */ /* 0x000e220000000800 */
[C---:B--2---:R-:W-:Y:S01]  /*56f0*/  F2FP.SATFINITE.E4M3.F32.PACK_AB_MERGE_C R68, R103.reuse, R68, RZ ;  /* 0x000000446744723e */ /* 0x044fe200048070ff */
[----:B------:R-:W-:-:S03]  /*5700*/  FADD.FTZ R103, R103, R6 ;  /* 0x0000000667677221 */ /* 0x000fc60000010000 */
[----:B------:R-:W-:Y:S02]  /*5710*/  F2FP.SATFINITE.E4M3.F32.PACK_AB_MERGE_C R201, R88, R65, R68 ;  /* 0x0000004158c9723e */ /* 0x000fe40004807044 */
[----:B------:R-:W-:Y:S01]  /*5720*/  CS2R R64, SRZ ;  /* 0x0000000000407805 */ /* 0x000fe2000001ff00 */
[----:B------:R-:W2:Y:S01]  /*5730*/  MUFU.EX2 R33, R33 ;  /* 0x0000002100217308 */ /* 0x000ea20000000800 */
[----:B-1----:R-:W-:-:S01]  /*5740*/  FADD.FTZ R2, R32, R29 ;  /* 0x0000001d20027221 */ /* 0x002fc20000010000 */
[----:B------:R-:W-:-:S06]  /*5750*/  CS2R R28, SRZ ;  /* 0x00000000001c7805 */ /* 0x000fcc000001ff00 */
[----:B------:R-:W1:Y:S01]  /*5760*/  MUFU.EX2 R69, R69 ;  /* 0x0000004500457308 */ /* 0x000e620000000800 */
[----:B0-----:R-:W-:-:S07]  /*5770*/  FADD.FTZ R6, R34, R103 ;  /* 0x0000006722067221 */ /* 0x001fce0000010000 */
[----:B------:R-:W-:Y:S01]  /*5780*/  MUFU.EX2 R36, R36 ;  /* 0x0000002400247308 */ /* 0x000fe20000000800 */
[----:B--2---:R-:W-:-:S07]  /*5790*/  FADD.FTZ R9, R33, R2 ;  /* 0x0000000221097221 */ /* 0x004fce0000010000 */
[----:B------:R-:W0:Y:S01]  /*57a0*/  MUFU.EX2 R3, R3 ;  /* 0x0000000300037308 */ /* 0x000e220000000800 */
[----:B-1----:R-:W-:-:S07]  /*57b0*/  FADD.FTZ R11, R69, R6 ;  /* 0x00000006450b7221 */ /* 0x002fce0000010000 */
[----:B------:R-:W1:Y:S08]  /*57c0*/  MUFU.EX2 R40, R40 ;  /* 0x0000002800287308 */ /* 0x000e700000000800 */
[----:B------:R2:W3:Y:S01]  /*57d0*/  MUFU.EX2 R5, R52 ;  /* 0x0000003400057308 */ /* 0x0004e20000000800 */
[----:B0-----:R-:W-:Y:S01]  /*57e0*/  F2FP.SATFINITE.E4M3.F32.PACK_AB_MERGE_C R6, R3, R36, RZ ;  /* 0x000000240306723e */ /* 0x001fe200048070ff */
[----:B------:R-:W-:-:S03]  /*57f0*/  FADD.FTZ R36, R36, R9 ;  /* 0x0000000924247221 */ /* 0x000fc60000010000 */
[----:B------:R-:W-:Y:S01]  /*5800*/  F2FP.SATFINITE.E4M3.F32.PACK_AB_MERGE_C R202, R33, R32, R6 ;  /* 0x0000002021ca723e */ /* 0x000fe20004807006 */
[----:B------:R-:W-:-:S01]  /*5810*/  FADD.FTZ R3, R3, R36 ;  /* 0x0000002403037221 */ /* 0x000fc20000010000 */
[----:B------:R-:W-:Y:S02]  /*5820*/  CS2R R36, SRZ ;  /* 0x0000000000247805 */ /* 0x000fe4000001ff00 */
[----:B------:R-:W-:Y:S01]  /*5830*/  CS2R R32, SRZ ;  /* 0x0000000000207805 */ /* 0x000fe2000001ff00 */
[----:B-1----:R-:W-:Y:S01]  /*5840*/  FADD.FTZ R2, R40, R11 ;  /* 0x0000000b28027221 */ /* 0x002fe20000010000 */
[----:B--2---:R-:W-:Y:S02]  /*5850*/  CS2R R52, SRZ ;  /* 0x0000000000347805 */ /* 0x004fe4000001ff00 */
[C---:B---3--:R-:W-:Y:S01]  /*5860*/  F2FP.SATFINITE.E4M3.F32.PACK_AB_MERGE_C R8, R5.reuse, R40, RZ ;  /* 0x000000280508723e */ /* 0x048fe200048070ff */
[----:B------:R-:W-:-:S01]  /*5870*/  FADD.FTZ R2, R5, R2 ;  /* 0x0000000205027221 */ /* 0x000fc20000010000 */
[----:B------:R-:W-:-:S02]  /*5880*/  CS2R R40, SRZ ;  /* 0x0000000000287805 */ /* 0x000fc4000001ff00 */
[----:B------:R-:W-:Y:S02]  /*5890*/  F2FP.SATFINITE.E4M3.F32.PACK_AB_MERGE_C R203, R69, R34, R8 ;  /* 0x0000002245cb723e */ /* 0x000fe40004807008 */
[----:B------:R-:W-:Y:S02]  /*58a0*/  CS2R R68, SRZ ;  /* 0x0000000000447805 */ /* 0x000fe4000001ff00 */
[----:B------:R-:W-:Y:S01]  /*58b0*/  CS2R R34, SRZ ;  /* 0x0000000000227805 */ /* 0x000fe2000001ff00 */
[----:B------:R-:W-:Y:S06]  /*58c0*/  @!P3 BRA `(.L_x_1846) ;  /* 0x00000044007cb947 */ /* 0x000fec0003800000 */
[----:B------:R-:W-:Y:S01]  /*58d0*/  IMAD.MOV.U32 R6, RZ, RZ, R7 ;  /* 0x000000ffff067224 */ /* 0x000fe200078e0007 */
[----:B------:R-:W-:Y:S01]  /*58e0*/  UMOV UR54, UR48 ;  /* 0x0000003000367c82 */ /* 0x000fe20008000000 */
[----:B------:R-:W-:Y:S01]  /*58f0*/  IMAD.MOV.U32 R5, RZ, RZ, R0 ;  /* 0x000000ffff057224 */ /* 0x000fe200078e0000 */
[----:B------:R-:W-:Y:S01]  /*5900*/  UMOV UR55, UR44 ;  /* 0x0000002c00377c82 */ /* 0x000fe20008000000 */
[----:B------:R-:W-:Y:S01]  /*5910*/  IMAD.MOV.U32 R87, RZ, RZ, RZ ;  /* 0x000000ffff577224 */ /* 0x000fe200078e00ff */
[----:B------:R-:W-:-:S06]  /*5920*/  ULDC UR48, c[0x0][0x288] ;  /* 0x0000a20000307ab9 */ /* 0x000fcc0000000800 */
.L_x_1856:
[----:B------:R-:W-:Y:S01]  /*5930*/  ISETP.NE.AND P4, PT, RZ, UR42, PT ;  /* 0x0000002aff007c0c */ /* 0x000fe2000bf85270 */
[----:B------:R-:W-:-:S04]  /*5940*/  UISETP.NE.AND UP1, UPT, UR54, 0x1, UPT ;  /* 0x000000013600788c */ /* 0x000fc8000bf25270 */
[----:B------:R-:W-:-:S04]  /*5950*/  USEL UR44, URZ, 0x1, UP1 ;  /* 0x000000013f2c7887 */ /* 0x000fc80008800000 */
[----:B------:R-:W-:-:S04]  /*5960*/  ULOP3.LUT UR44, UR55, UR44, URZ, 0x3c, !UPT ;  /* 0x0000002c372c7292 */ /* 0x000fc8000f8e3c3f */
[----:B------:R-:W-:Y:S08]  /*5970*/  @P4 BRA `(.L_x_1847) ;  /* 0x0000000000384947 */ /* 0x000ff00003800000 */
[----:B------:R-:W-:Y:S05]  /*5980*/  @!P0 BRA `(.L_x_1848) ;  /* 0x0000000000048947 */ /* 0x000fea0003800000 */
[----:B------:R-:W-:Y:S01]  /*5990*/  BPT.TRAP 0x1 ;  /* 0x000000040000795c */ /* 0x000fe20000300000 */
.L_x_1848:
        /* <DEDUP_REMOVED lines=9> */
.L_x_1849:
[----:B-1----:R-:W-:Y:S05]  /*5a30*/  @P3 BRA `(.L_x_1847) ;  /* 0x0000000000083947 */ /* 0x002fea0003800000 */
[----:B------:R-:W1:Y:S02]  /*5a40*/  SYNCS.PHASECHK.TRANS64.TRYWAIT P3, [UR6+0x2e830], R0 ;  /* 0x02e83000ff0075a7 */ /* 0x000e640008060146 */
[----:B-1----:R-:W-:Y:S05]  /*5a50*/  @!P3 BRA `(.L_x_1850) ;  /* 0x000000e800c8b947 */ /* 0x002fea0003800000 */
.L_x_1847:
[----:B-1----:R-:W1:Y:S01]  /*5a60*/  S2R R7, SR_TID.X ;  /* 0x0000000000077919 */ /* 0x002e620000002100 */
[----:B------:R-:W-:Y:S01]  /*5a70*/  R2UR UR56, R4 ;  /* 0x00000000043872ca */ /* 0x000fe200000e0000 */
[----:B------:R-:W-:Y:S01]  /*5a80*/  UIADD3 UR53, UR54, 0x1, URZ ;  /* 0x0000000136357890 */ /* 0x000fe2000fffe03f */
[----:B------:R-:W-:Y:S01]  /*5a90*/  UMOV UR19, 0x40000040 ;  /* 0x4000004000137882 */ /* 0x000fe20000000000 */
[----:B------:R-:W-:Y:S02]  /*5aa0*/  UMOV UR20, UR16 ;  /* 0x0000001000147c82 */ /* 0x000fe40008000000 */
[----:B------:R-:W-:Y:S01]  /*5ab0*/  UISETP.NE.AND UP1, UPT, UR53, 0x2, UPT ;  /* 0x000000023500788c */ /* 0x000fe2000bf25270 */
[----:B------:R-:W-:Y:S01]  /*5ac0*/  UMOV UR21, UR17 ;  /* 0x0000001100157c82 */ /* 0x000fe20008000000 */
[----:B------:R-:W-:Y:S02]  /*5ad0*/  UMOV UR23, 0x40000040 ;  /* 0x4000004000177882 */ /* 0x000fe40000000000 */
[----:B------:R-:W-:Y:S01]  /*5ae0*/  USEL UR53, UR53, URZ, UP1 ;  /* 0x0000003f35357287 */ /* 0x000fe20008800000 */
[----:B------:R-:W-:Y:S01]  /*5af0*/  UMOV UR24, UR16 ;  /* 0x0000001000187c82 */ /* 0x000fe20008000000 */
[----:B------:R-:W-:-:S02]  /*5b00*/  UMOV UR25, UR17 ;  /* 0x0000001100197c82 */ /* 0x000fc40008000000 */
[----:B------:R-:W-:Y:S01]  /*5b10*/  UIMAD UR56, UR53, 0x700, UR56 ;  /* 0x00000700353878a4 */ /* 0x000fe2000f8e0238 */
[----:B------:R-:W-:Y:S01]  /*5b20*/  UMOV UR27, 0x40000040 ;  /* 0x40000040001b7882 */ /* 0x000fe20000000000 */
[----:B------:R-:W-:Y:S02]  /*5b30*/  UMOV UR28, UR16 ;  /* 0x00000010001c7c82 */ /* 0x000fe40008000000 */
[----:B------:R-:W-:Y:S02]  /*5b40*/  UIADD3 UR22, UR56, 0x100, URZ ;  /* 0x0000010038167890 */ /* 0x000fe4000fffe03f */
[----:B------:R-:W-:Y:S02]  /*5b50*/  UIADD3 UR26, UR56, 0x200, URZ ;  /* 0x00000200381a7890 */ /* 0x000fe4000fffe03f */
[----:B------:R-:W-:Y:S01]  /*5b60*/  UMOV UR18, UR56 ;  /* 0x0000003800127c82 */ /* 0x000fe20008000000 */
[----:B------:R-:W-:Y:S01]  /*5b70*/  UIADD3 UR30, UR56, 0x300, URZ ;  /* 0x00000300381e7890 */ /* 0x000fe2000fffe03f */
[----:B------:R-:W-:Y:S01]  /*5b80*/  UMOV UR29, UR17 ;  /* 0x00000011001d7c82 */ /* 0x000fe20008000000 */
[----:B------:R-:W-:Y:S01]  /*5b90*/  UMOV UR31, 0x40000040 ;  /* 0x40000040001f7882 */ /* 0x000fe20000000000 */
[----:B------:R-:W-:Y:S01]  /*5ba0*/  UIADD3 UR34, UR56, 0x400, URZ ;  /* 0x0000040038227890 */ /* 0x000fe2000fffe03f */
[----:B------:R-:W-:Y:S01]  /*5bb0*/  UMOV UR32, UR16 ;  /* 0x0000001000207c82 */ /* 0x000fe20008000000 */
[----:B------:R-:W-:Y:S01]  /*5bc0*/  UMOV UR33, UR17 ;  /* 0x0000001100217c82 */ /* 0x000fe20008000000 */
[----:B------:R-:W-:Y:S01]  /*5bd0*/  UMOV UR35, 0x40000040 ;  /* 0x4000004000237882 */ /* 0x000fe20000000000 */
[----:B-1----:R-:W-:Y:S01]  /*5be0*/  SHF.R.U32.HI R7, RZ, 0x7, R7 ;  /* 0x00000007ff077819 */ /* 0x002fe20000011607 */
[----:B------:R-:W-:Y:S01]  /*5bf0*/  UIADD3 UR6, UR56, 0x600, URZ ;  /* 0x0000060038067890 */ /* 0x000fe2000fffe03f */
[----:B------:R-:W-:Y:S01]  /*5c00*/  UMOV UR7, 0x40000040 ;  /* 0x4000004000077882 */ /* 0x000fe20000000000 */
[----:B------:R-:W-:-:S02]  /*5c10*/  UIADD3 UR10, UR56, 0x602, URZ ;  /* 0x00000602380a7890 */ /* 0x000fc4000fffe03f */
[----:B0-----:R-:W-:Y:S01]  /*5c20*/  VIADD R0, R7, 0x8 ;  /* 0x0000000807007836 */ /* 0x001fe20000000000 */
[----:B------:R-:W-:Y:S01]  /*5c30*/  UMOV UR11, 0x40000040 ;  /* 0x40000040000b7882 */ /* 0x000fe20000000000 */
[----:B------:R-:W-:Y:S01]  /*5c40*/  UIADD3 UR14, UR56, 0x6, URZ ;  /* 0x00000006380e7890 */ /* 0x000fe2000fffe03f */
[----:B------:R-:W-:Y:S02]  /*5c50*/  UMOV UR15, 0x40000040 ;  /* 0x40000040000f7882 */ /* 0x000fe40000000000 */
[----:B------:R0:W-:Y:S06]  /*5c60*/  BAR.SYNC.DEFER_BLOCKING R0, 0x100 ;  /* 0x000400000000751d */ /* 0x0001ec0000010000 */
[----:B------:R-:W-:-:S06]  /*5c70*/  WARPGROUP.ARRIVE ;  /* 0x00000000000079c5 */ /* 0x000fcc0000000000 */
[----:B------:R-:W-:Y:S01]  /*5c80*/  QGMMA.64x32x32.F32.E4M3.E4M3 R184, gdesc[UR16], RZ, !UPT, gsb0 ;  /* 0x0060000010b879f3 */ /* 0x000fe2000c0008ff */
        /* <DEDUP_REMOVED lines=153> */
.L_x_1852:
[----:B------:R-:W-:Y:S01]  /*6620*/  ULEA UR6, UR54, UR41, 0x3 ;  /* 0x0000002936067291 */ /* 0x000fe2000f8e183f */
[----:B------:R-:W-:-:S05]  /*6630*/  IMAD.U32 R0, RZ, RZ, UR55 ;  /* 0x00000037ff007e24 */ /* 0x000fca000f8e00ff */
[----:B------:R-:W-:-:S04]  /*6640*/  SHF.L.U32 R0, R0, 0x1f, RZ ;  /* 0x0000001f00007819 */ /* 0x000fc800000006ff */
[----:B------:R0:W1:Y:S01]  /*6650*/  SYNCS.PHASECHK.TRANS64.TRYWAIT P3, [UR6+0x2e850], R0 ;  /* 0x02e85000ff0075a7 */ /* 0x0000620008060146 */
[----:B------:R-:W-:Y:S05]  /*6660*/  @!P0 BRA `(.L_x_1853) ;  /* 0x0000000000048947 */ /* 0x000fea0003800000 */
[----:B------:R-:W-:Y:S01]  /*6670*/  BPT.TRAP 0x1 ;  /* 0x000000040000795c */ /* 0x000fe20000300000 */
.L_x_1853:
[----:B-1----:R-:W-:Y:S05]  /*6680*/  @P3 BRA `(.L_x_1851) ;  /* 0x0000000000083947 */ /* 0x002fea0003800000 */
[----:B------:R-:W1:Y:S02]  /*6690*/  SYNCS.PHASECHK.TRANS64.TRYWAIT P3, [UR6+0x2e850], R0 ;  /* 0x02e85000ff0075a7 */ /* 0x000e640008060146 */
[----:B-1----:R-:W-:Y:S05]  /*66a0*/  @!P3 BRA `(.L_x_1854) ;  /* 0x000000dc00ccb947 */ /* 0x002fea0003800000 */
.L_x_1851:
[----:B------:R-:W-:Y:S01]  /*66b0*/  UIADD3 UR6, UR41, 0x400, URZ ;  /* 0x0000040029067890 */ /* 0x000fe2000fffe03f */
[----:B------:R-:W-:Y:S01]  /*66c0*/  WARPGROUP.ARRIVE ;  /* 0x00000000000079c5 */ /* 0x000fe20000000000 */
[----:B------:R-:W-:Y:S01]  /*66d0*/  UMOV UR7, 0xc0000010 ;  /* 0xc000001000077882 */ /* 0x000fe20000000000 */
[----:B-1----:R-:W-:Y:S01]  /*66e0*/  VIADD R7, R18, UR39 ;  /* 0x0000002712077c36 */ /* 0x002fe20008000000 */
[----:B------:R-:W-:Y:S01]  /*66f0*/  USHF.R.U32.HI UR6, URZ, 0x4, UR6 ;  /* 0x000000043f067899 */ /* 0x000fe20008011606 */
[----:B------:R-:W1:Y:S01]  /*6700*/  LDC R11, c[0x0][0x2f0] ;  /* 0x0000bc00ff0b7b82 */ /* 0x000e620000000800 */
[----:B------:R-:W-:Y:S01]  /*6710*/  IMAD.MOV.U32 R8, RZ, RZ, -0x2 ;  /* 0xfffffffeff087424 */ /* 0x000fe200078e00ff */
[----:B------:R-:W2:Y:S01]  /*6720*/  S2R R235, SR_TID.X ;  /* 0x0000000000eb7919 */ /* 0x000ea20000002100 */
[----:B------:R-:W-:-:S04]  /*6730*/  ULOP3.LUT UR6, UR6, 0x3fff, URZ, 0xc0, !UPT ;  /* 0x00003fff06067892 */ /* 0x000fc8000f8ec03f */
[----:B------:R-:W-:-:S04]  /*6740*/  ULOP3.LUT UR6, UR6, 0x10000, URZ, 0xfc, !UPT ;  /* 0x0001000006067892 */ /* 0x000fc8000f8efc3f */
[----:B------:R-:W-:-:S07]  /*6750*/  UIMAD UR10, UR54, 0x700, UR6 ;  /* 0x00000700360a78a4 */ /* 0x000fce000f8e0206 */
[----:B------:R-:W-:Y:S02]  /*6760*/  UMOV UR6, UR10 ;  /* 0x0000000a00067c82 */ /* 0x000fe40008000000 */
[----:B------:R-:W-:Y:S01]  /*6770*/  QGMMA.64x128x32.F32.E4M3.E4M3 R24, R224, gdesc[UR4], R24, gsb0 ;  /* 0x01e00004e0187df3 */ /* 0x000fe20008000818 */
[----:B------:R-:W-:Y:S01]  /*6780*/  @UP0 ULDC UR6, c[0x0][0x44c] ;  /* 0x0001130000060ab9 */ /* 0x000fe20000000800 */
[----:B------:R-:W-:Y:S01]  /*6790*/  UMOV UR7, 0xc0000010 ;  /* 0xc000001000077882 */ /* 0x000fe20000000000 */
[----:B0-----:R-:W-:Y:S01]  /*67a0*/  @P2 IMAD.HI.U32 R0, R7, UR6, RZ ;  /* 0x0000000607002c27 */ /* 0x001fe2000f8e00ff */
[----:B------:R-:W-:-:S04]  /*67b0*/  @UP0 ULDC UR6, c[0x0][0x450] ;  /* 0x0001140000060ab9 */ /* 0x000fc80000000800 */
[----:B------:R-:W-:Y:S01]  /*67c0*/  @P2 SHF.R.U32.HI R7, RZ, UR6, R0 ;  /* 0x00000006ff072c19 */ /* 0x000fe20008011600 */
[----:B------:R-:W-:Y:S02]  /*67d0*/  UMOV UR6, 0x1 ;  /* 0x0000000100067882 */ /* 0x000fe40000000000 */
[----:B------:R-:W-:Y:S02]  /*67e0*/  UIMAD UR6, UR52, -0xe0, UR6 ;  /* 0xffffff20340678a4 */ /* 0x000fe4000f8e0206 */
[----:B------:R-:W0:Y:S01]  /*67f0*/  SHFL.IDX PT, R9, R7, RZ, 0x1c1f ;  /* 0x001c1fff07097589 */ /* 0x000e2200000e0000 */
[----:B--2---:R-:W-:-:S03]  /*6800*/  SHF.R.U32.HI R235, RZ, 0x7, R235 ;  /* 0x00000007ffeb7819 */ /* 0x004fc600000116eb */
[----:B------:R-:W-:Y:S01]  /*6810*/  IMAD R8, R17, R8, UR6 ;  /* 0x0000000611087e24 */ /* 0x000fe2000f8e0208 */
[----:B------:R-:W-:Y:S01]  /*6820*/  UIADD3 UR6, UR10, 0x100, URZ ;  /* 0x000001000a067890 */ /* 0x000fe2000fffe03f */
[----:B------:R-:W2:Y:S02]  /*6830*/  SHFL.IDX PT, R7, R7, 0x1, 0x1c1f ;  /* 0x003c1f0007077f89 */ /* 0x000ea400000e0000 */
[----:B-1----:R-:W-:-:S05]  /*6840*/  IMAD R8, R11, UR47, R8 ;  /* 0x0000002f0b087c24 */ /* 0x002fca000f8e0208 */
[----:B0-----:R-:W-:-:S04]  /*6850*/  IADD3 R0, R9, -UR48, R8 ;  /* 0x8000003009007c10 */ /* 0x001fc8000fffe008 */
[C---:B------:R-:W-:Y:S02]  /*6860*/  ISETP.GT.AND P3, PT, R0.reuse, RZ, PT ;  /* 0x000000ff0000720c */ /* 0x040fe40003f64270 */
[----:B------:R-:W-:Y:S02]  /*6870*/  ISETP.GT.AND P4, PT, R0, 0x1, PT ;  /* 0x000000010000780c */ /* 0x000fe40003f84270 */
[----:B------:R-:W-:Y:S02]  /*6880*/  FSEL R184, R184, -INF , P3 ;  /* 0xff800000b8b87808 */ /* 0x000fe40001800000 */
        /* <DEDUP_REMOVED lines=47> */
[----:B------:R-:W-:Y:S01]  /*6b80*/  FMNMX.FTZ R9, R181, R10, !PT ;  /* 0x0000000ab5097209 */ /* 0x000fe20007810000 */
[----:B------:R-:W-:Y:S02]  /*6b90*/  WARPGROUP.DEPBAR.LE gsb0, 0x0 ;  /* 0x00008000000079c5 */ /* 0x000fe40000010000 */
[----:B------:R-:W-:Y:S01]  /*6ba0*/  ISETP.GT.AND P3, PT, R0, 0x48, PT ;  /* 0x000000480000780c */ /* 0x000fe20003f64270 */
[----:B------:R-:W-:Y:S01]  /*6bb0*/  WARPGROUP.ARRIVE ;  /* 0x00000000000079c5 */ /* 0x000fe20000000000 */
[----:B------:R-:W-:Y:S02]  /*6bc0*/  FSEL R153, R153, -INF , P4 ;  /* 0xff80000099997808 */ /* 0x000fe40002000000 */
[----:B------:R-:W-:-:S02]  /*6bd0*/  FMNMX.FTZ R10, R152, R9, !PT ;  /* 0x00000009980a7209 */ /* 0x000fc40007810000 */
[----:B------:R-:W-:Y:S01]  /*6be0*/  ISETP.GT.AND P4, PT, R0, 0x49, PT ;  /* 0x000000490000780c */ /* 0x000fe20003f84270 */
[----:B------:R-:W-:Y:S01]  /*6bf0*/  QGMMA.64x128x32.F32.E4M3.E4M3 R24, R220, gdesc[UR4], R24, gsb0 ;  /* 0x01e00004dc187df3 */ /* 0x000fe20008000818 */
[----:B------:R-:W-:Y:S01]  /*6c00*/  FSEL R156, R156, -INF , P3 ;  /* 0xff8000009c9c7808 */ /* 0x000fe20001800000 */
        /* <DEDUP_REMOVED lines=71> */
[----:B------:R-:W-:Y:S01]  /*7080*/  FMNMX.FTZ R10, R104, R9, !PT ;  /* 0x00000009680a7209 */ /* 0x000fe20007810000 */
[----:B------:R-:W-:-:S02]  /*7090*/  WARPGROUP.DEPBAR.LE gsb0, 0x0 ;  /* 0x00008000000079c5 */ /* 0x000fc40000010000 */
[----:B------:R-:W-:Y:S01]  /*70a0*/  ISETP.GT.AND P4, PT, R0, 0xa9, PT ;  /* 0x000000a90000780c */ /* 0x000fe20003f84270 */
[----:B------:R-:W-:Y:S01]  /*70b0*/  WARPGROUP.ARRIVE ;  /* 0x00000000000079c5 */ /* 0x000fe20000000000 */
[----:B------:R-:W-:Y:S02]  /*70c0*/  FSEL R108, R108, -INF , P3 ;  /* 0xff8000006c6c7808 */ /* 0x000fe40001800000 */
[----:B------:R-:W-:Y:S02]  /*70d0*/  FMNMX.FTZ R9, R105, R10, !PT ;  /* 0x0000000a69097209 */ /* 0x000fe40007810000 */
[----:B------:R-:W-:Y:S01]  /*70e0*/  ISETP.GT.AND P3, PT, R0, 0xb0, PT ;  /* 0x000000b00000780c */ /* 0x000fe20003f64270 */
[----:B------:R-:W-:Y:S01]  /*70f0*/  QGMMA.64x128x32.F32.E4M3.E4M3 R24, R216, gdesc[UR4], R24, gsb0 ;  /* 0x01e00004d8187df3 */ /* 0x000fe20008000818 */
[----:B------:R-:W-:Y:S01]  /*7100*/  FSEL R109, R109, -INF , P4 ;  /* 0xff8000006d6d7808 */ /* 0x000fe20002000000 */
[----:B------:R-:W-:Y:S01]  /*7110*/  UIADD3 UR6, UR10, 0x300, URZ ;  /* 0x000003000a067890 */ /* 0x000fe2000fffe03f */
[----:B------:R-:W-:Y:S01]  /*7120*/  FMNMX.FTZ R10, R108, R9, !PT ;  /* 0x000000096c0a7209 */ /* 0x000fe20007810000 */
[----:B------:R-:W-:Y:S01]  /*7130*/  UMOV UR7, 0xc0000010 ;  /* 0xc000001000077882 */ /* 0x000fe20000000000 */
        /* <DEDUP_REMOVED lines=21> */
[----:B------:R-:W-:Y:S02]  /*7290*/  FSEL R93, R93, -INF , P5 ;  /* 0xff8000005d5d7808 */ /* 0x000fe40002800000 */
[C---:B------:R-:W-:Y:S02]  /*72a0*/  ISETP.GT.AND P3, PT, R0.reuse, 0xd0, PT ;  /* 0x000000d00000780c */ /* 0x040fe40003f64270 */
[C---:B------:R-:W-:Y:S02]  /*72b0*/  ISETP.GT.AND P4, PT, R0.reuse, 0xd1, PT ;  /* 0x000000d10000780c */ /* 0x040fe40003f84270 */
[----:B------:R-:W-:-:S02]  /*72c0*/  ISETP.GT.AND P6, PT, R0, 0xd8, PT ;  /* 0x000000d80000780c */ /* 0x000fc40003fc4270 */
[----:B------:R-:W-:Y:S02]  /*72d0*/  ISETP.GT.AND P5, PT, R0, 0xd9, PT ;  /* 0x000000d90000780c */ /* 0x000fe40003fa4270 */
[----:B------:R-:W-:Y:S02]  /*72e0*/  FMNMX.FTZ R0, R92, R9, !PT ;  /* 0x000000095c007209 */ /* 0x000fe40007810000 */
[----:B------:R-:W-:Y:S02]  /*72f0*/  FSEL R96, R96, -INF , P3 ;  /* 0xff80000060607808 */ /* 0x000fe40001800000 */
[----:B------:R-:W-:Y:S02]  /*7300*/  FMNMX.FTZ R9, R93, R0, !PT ;  /* 0x000000005d097209 */ /* 0x000fe40007810000 */
[----:B------:R-:W-:Y:S02]  /*7310*/  FSEL R97, R97, -INF , P4 ;  /* 0xff80000061617808 */ /* 0x000fe40002000000 */
[----:B------:R-:W-:-:S02]  /*7320*/  FMNMX.FTZ R0, R96, R9, !PT ;  /* 0x0000000960007209 */ /* 0x000fc40007810000 */
[----:B------:R-:W-:Y:S02]  /*7330*/  FSEL R100, R100, -INF , P6 ;  /* 0xff80000064647808 */ /* 0x000fe40003000000 */
[----:B------:R-:W-:Y:S02]  /*7340*/  FMNMX.FTZ R9, R97, R0, !PT ;  /* 0x0000000061097209 */ /* 0x000fe40007810000 */
[----:B------:R-:W-:Y:S02]  /*7350*/  FSEL R101, R101, -INF , P5 ;  /* 0xff80000065657808 */ /* 0x000fe40002800000 */
[----:B------:R-:W-:Y:S02]  /*7360*/  FMNMX.FTZ R0, R100, R9, !PT ;  /* 0x0000000964007209 */ /* 0x000fe40007810000 */
[----:B--2---:R-:W-:Y:S02]  /*7370*/  IADD3 R8, R7, -UR48, R8 ;  /* 0x8000003007087c10 */ /* 0x004fe4000fffe008 */
[----:B------:R-:W-:-:S02]  /*7380*/  FMNMX.FTZ R10, R101, R0, !PT ;  /* 0x00000000650a7209 */ /* 0x000fc40007810000 */
[C---:B------:R-:W-:Y:S02]  /*7390*/  ISETP.GT.AND P4, PT, R8.reuse, RZ, PT ;  /* 0x000000ff0800720c */ /* 0x040fe40003f84270 */
[C---:B------:R-:W-:Y:S01]  /*73a0*/  ISETP.GT.AND P5, PT, R8.reuse, 0x1, PT ;  /* 0x000000010800780c */ /* 0x040fe20003fa4270 */
[----:B------:R-:W0:Y:S03]  /*73b0*/  SHFL.BFLY PT, R9, R10, 0x2, 0x1f ;  /* 0x0c401f000a097f89 */ /* 0x000e2600000e0000 */
[----:B------:R-:W-:Y:S02]  /*73c0*/  FSEL R187, R187, -INF , P5 ;  /* 0xff800000bbbb7808 */ /* 0x000fe40002800000 */
[----:B------:R-:W-:-:S04]  /*73d0*/  ISETP.GT.AND P5, PT, R8, 0x9, PT ;  /* 0x000000090800780c */ /* 0x000fc80003fa4270 */
[----:B------:R-:W-:Y:S02]  /*73e0*/  FSEL R191, R191, -INF , P5 ;  /* 0xff800000bfbf7808 */ /* 0x000fe40002800000 */
[----:B------:R-:W-:-:S04]  /*73f0*/  ISETP.GT.AND P5, PT, R8, 0x11, PT ;  /* 0x000000110800780c */ /* 0x000fc80003fa4270 */
[----:B------:R-:W-:Y:S02]  /*7400*/  FSEL R195, R195, -INF , P5 ;  /* 0xff800000c3c37808 */ /* 0x000fe40002800000 */
[----:B------:R-:W-:-:S04]  /*7410*/  ISETP.GT.AND P5, PT, R8, 0x19, PT ;  /* 0x000000190800780c */ /* 0x000fc80003fa4270 */
[----:B------:R-:W-:Y:S02]  /*7420*/  FSEL R199, R199, -INF , P5 ;  /* 0xff800000c7c77808 */ /* 0x000fe40002800000 */
[----:B------:R-:W-:Y:S02]  /*7430*/  ISETP.GT.AND P5, PT, R8, 0x21, PT ;  /* 0x000000210800780c */ /* 0x000fe40003fa4270 */
[----:B0-----:R-:W-:Y:S01]  /*7440*/  FMNMX.FTZ R11, R10, R9, !PT ;  /* 0x000000090a0b7209 */ /* 0x001fe20007810000 */
        /* <DEDUP_REMOVED lines=16> */
[----:B------:R-:W-:Y:S01]  /*7550*/  ISETP.GT.AND P5, PT, R8, 0x51, PT ;  /* 0x000000510800780c */ /* 0x000fe20003fa4270 */
[----:B------:R-:W-:-:S02]  /*7560*/  WARPGROUP.DEPBAR.LE gsb0, 0x0 ;  /* 0x00008000000079c5 */ /* 0x000fc40000010000 */
[----:B------:R-:W-:Y:S01]  /*7570*/  WARPGROUP.ARRIVE ;  /* 0x00000000000079c5 */ /* 0x000fe20000000000 */
[----:B------:R-:W-:Y:S02]  /*7580*/  FSEL R9, R9, RZ, P3 ;  /* 0x000000ff09097208 */ /* 0x000fe40001800000 */
[----:B------:R-:W-:Y:S02]  /*7590*/  FSEL R163, R163, -INF , P5 ;  /* 0xff800000a3a37808 */ /* 0x000fe40002800000 */
[----:B------:R-:W-:Y:S01]  /*75a0*/  ISETP.GT.AND P5, PT, R8, 0x59, PT ;  /* 0x000000590800780c */ /* 0x000fe20003fa4270 */
[--C-:B------:R-:W-:Y:S01]  /*75b0*/  FFMA.FTZ R11, R185, UR37, -R9.reuse ;  /* 0x00000025b90b7c23 */ /* 0x100fe20008010809 */
[----:B------:R-:W-:Y:S01]  /*75c0*/  FSEL R185, R186, -INF , P4 ;  /* 0xff800000bab97808 */ /* 0x000fe20002000000 */
[--C-:B------:R-:W-:Y:S01]  /*75d0*/  FFMA.FTZ R10, R184, UR37, -R9.reuse ;  /* 0x00000025b80a7c23 */ /* 0x100fe20008010809 */
[----:B------:R-:W-:Y:S01]  /*75e0*/  ISETP.GT.AND P4, PT, R8, 0x8, PT ;  /* 0x000000080800780c */ /* 0x000fe20003f84270 */
[----:B------:R-:W-:Y:S01]  /*75f0*/  QGMMA.64x128x32.F32.E4M3.E4M3 R24, R212, gdesc[UR4], R24, gsb0 ;  /* 0x01e00004d4187df3 */ /* 0x000fe20008000818 */
[----:B------:R-:W-:Y:S01]  /*7600*/  FMNMX.FTZ R184, R185, R6, !PT ;  /* 0x00000006b9b87209 */ /* 0x000fe20007810000 */
[--C-:B------:R-:W-:Y:S01]  /*7610*/  FFMA.FTZ R186, R128, UR37, -R9.reuse ;  /* 0x0000002580ba7c23 */ /* 0x100fe20008010809 */
[----:B------:R-:W-:Y:S01]  /*7620*/  FSEL R190, R190, -INF , P4 ;  /* 0xff800000bebe7808 */ /* 0x000fe20002000000 */
[----:B------:R-:W-:Y:S01]  /*7630*/  UIADD3 UR6, UR10, 0x400, URZ ;  /* 0x000004000a067890 */ /* 0x000fe2000fffe03f */
[----:B------:R-:W-:Y:S01]  /*7640*/  FMNMX.FTZ R7, R187, R184, !PT ;  /* 0x000000b8bb077209 */ /* 0x000fe20007810000 */
[----:B------:R-:W-:Y:S01]  /*7650*/  UMOV UR7, 0xc0000010 ;  /* 0xc000001000077882 */ /* 0x000fe20000000000 */
        /* <DEDUP_REMOVED lines=86> */
[----:B------:R-:W-:Y:S01]  /*7bc0*/  ISETP.GT.AND P5, PT, R8, 0x61, PT ;  /* 0x000000610800780c */ /* 0x000fe20003fa4270 */
[--C-:B------:R-:W-:Y:S01]  /*7bd0*/  FFMA.FTZ R93, R93, UR37, -R9.reuse ;  /* 0x000000255d5d7c23 */ /* 0x100fe20008010809 */
[----:B------:R-:W-:Y:S01]  /*7be0*/  FSEL R138, R138, -INF , P4 ;  /* 0xff8000008a8a7808 */ /* 0x000fe20002000000 */
[--C-:B------:R-:W-:Y:S01]  /*7bf0*/  FFMA.FTZ R96, R96, UR37, -R9.reuse ;  /* 0x0000002560607c23 */ /* 0x100fe20008010809 */
[----:B------:R-:W-:Y:S01]  /*7c00*/  FMNMX.FTZ R7, R167, R184, !PT ;  /* 0x000000b8a7077209 */ /* 0x000fe20007810000 */
[--C-:B------:R-:W-:Y:S01]  /*7c10*/  FFMA.FTZ R97, R97, UR37, -R9.reuse ;  /* 0x0000002561617c23 */ /* 0x100fe20008010809 */
[----:B------:R-:W-:Y:S01]  /*7c20*/  ISETP.GT.AND P4, PT, R8, 0x68, PT ;  /* 0x000000680800780c */ /* 0x000fe20003f84270 */
[----:B------:R-:W-:Y:S01]  /*7c30*/  FFMA.FTZ R100, R100, UR37, -R9 ;  /* 0x0000002564647c23 */ /* 0x000fe20008010809 */
[----:B------:R-:W-:Y:S01]  /*7c40*/  FSEL R139, R139, -INF , P5 ;  /* 0xff8000008b8b7808 */ /* 0x000fe20002800000 */
[----:B------:R-:W-:Y:S01]  /*7c50*/  MUFU.EX2 R10, R10 ;  /* 0x0000000a000a7308 */ /* 0x000fe20000000800 */
[----:B------:R-:W-:-:S02]  /*7c60*/  FMNMX.FTZ R184, R138, R7, !PT ;  /* 0x000000078ab87209 */ /* 0x000fc40007810000 */
[----:B------:R-:W-:Y:S02]  /*7c70*/  ISETP.GT.AND P5, PT, R8, 0x69, PT ;  /* 0x000000690800780c */ /* 0x000fe40003fa4270 */
[----:B------:R-:W-:Y:S02]  /*7c80*/  FSEL R142, R142, -INF , P4 ;  /* 0xff8000008e8e7808 */ /* 0x000fe40002000000 */
[----:B------:R-:W-:Y:S01]  /*7c90*/  FMNMX.FTZ R7, R139, R184, !PT ;  /* 0x000000b88b077209 */ /* 0x000fe20007810000 */
[----:B------:R-:W-:Y:S01]  /*7ca0*/  MUFU.EX2 R11, R11 ;  /* 0x0000000b000b7308 */ /* 0x000fe20000000800 */
[----:B------:R-:W-:Y:S02]  /*7cb0*/  ISETP.GT.AND P4, PT, R8, 0x70, PT ;  /* 0x000000700800780c */ /* 0x000fe40003f84270 */
[----:B------:R-:W-:Y:S02]  /*7cc0*/  FSEL R143, R143, -INF , P5 ;  /* 0xff8000008f8f7808 */ /* 0x000fe40002800000 */
[----:B------:R-:W-:-:S02]  /*7cd0*/  FMNMX.FTZ R184, R142, R7, !PT ;  /* 0x000000078eb87209 */ /* 0x000fc40007810000 */
[----:B------:R-:W-:Y:S01]  /*7ce0*/  ISETP.GT.AND P5, PT, R8, 0x71, PT ;  /* 0x000000710800780c */ /* 0x000fe20003fa4270 */
[----:B------:R-:W-:Y:S01]  /*7cf0*/  MUFU.EX2 R12, R12 ;  /* 0x0000000c000c7308 */ /* 0x000fe20000000800 */
[----:B------:R-:W-:Y:S02]  /*7d00*/  FSEL R146, R146, -INF , P4 ;  /* 0xff80000092927808 */ /* 0x000fe40002000000 */
[----:B------:R-:W-:Y:S02]  /*7d10*/  FMNMX.FTZ R7, R143, R184, !PT ;  /* 0x000000b88f077209 */ /* 0x000fe40007810000 */
[----:B------:R-:W-:Y:S02]  /*7d20*/  ISETP.GT.AND P4, PT, R8, 0x78, PT ;  /* 0x000000780800780c */ /* 0x000fe40003f84270 */
[----:B------:R-:W-:Y:S01]  /*7d30*/  FSEL R147, R147, -INF , P5 ;  /* 0xff80000093937808 */ /* 0x000fe20002800000 */
[----:B------:R-:W-:Y:S01]  /*7d40*/  MUFU.EX2 R13, R13 ;  /* 0x0000000d000d7308 */ /* 0x000fe20000000800 */
[----:B------:R-:W-:-:S02]  /*7d50*/  FMNMX.FTZ R184, R146, R7, !PT ;  /* 0x0000000792b87209 */ /* 0x000fc40007810000 */
[----:B------:R-:W-:Y:S02]  /*7d60*/  ISETP.GT.AND P5, PT, R8, 0x79, PT ;  /* 0x000000790800780c */ /* 0x000fe40003fa4270 */
[----:B------:R-:W-:Y:S02]  /*7d70*/  FSEL R150, R150, -INF , P4 ;  /* 0xff80000096967808 */ /* 0x000fe40002000000 */
[----:B------:R-:W-:Y:S01]  /*7d80*/  FMNMX.FTZ R7, R147, R184, !PT ;  /* 0x000000b893077209 */ /* 0x000fe20007810000 */
[----:B------:R-:W-:Y:S01]  /*7d90*/  MUFU.EX2 R14, R14 ;  /* 0x0000000e000e7308 */ /* 0x000fe20000000800 */
[----:B------:R-:W-:Y:S02]  /*7da0*/  FSEL R151, R151, -INF , P5 ;  /* 0xff80000097977808 */ /* 0x000fe40002800000 */
[----:B------:R-:W-:Y:S02]  /*7db0*/  ISETP.GT.AND P4, PT, R8, 0x80, PT ;  /* 0x000000800800780c */ /* 0x000fe40003f84270 */
[----:B------:R-:W-:-:S02]  /*7dc0*/  FMNMX.FTZ R184, R150, R7, !PT ;  /* 0x0000000796b87209 */ /* 0x000fc40007810000 */
[----:B------:R-:W-:Y:S01]  /*7dd0*/  ISETP.GT.AND P5, PT, R8, 0x81, PT ;  /* 0x000000810800780c */ /* 0x000fe20003fa4270 */
[----:B------:R-:W-:Y:S02]  /*7de0*/  WARPGROUP.DEPBAR.LE gsb0, 0x0 ;  /* 0x00008000000079c5 */ /* 0x000fe40000010000 */
[----:B------:R-:W-:Y:S01]  /*7df0*/  FSEL R122, R122, -INF , P4 ;  /* 0xff8000007a7a7808 */ /* 0x000fe20002000000 */
[----:B------:R-:W-:Y:S01]  /*7e00*/  WARPGROUP.ARRIVE ;  /* 0x00000000000079c5 */ /* 0x000fe20000000000 */
[----:B------:R-:W-:Y:S01]  /*7e10*/  FMNMX.FTZ R7, R151, R184, !PT ;  /* 0x000000b897077209 */ /* 0x000fe20007810000 */
[----:B------:R-:W-:Y:S01]  /*7e20*/  MUFU.EX2 R15, R15 ;  /* 0x0000000f000f7308 */ /* 0x000fe20000000800 */
[----:B------:R-:W-:Y:S02]  /*7e30*/  ISETP.GT.AND P4, PT, R8, 0x88, PT ;  /* 0x000000880800780c */ /* 0x000fe40003f84270 */
[----:B------:R-:W-:Y:S01]  /*7e40*/  FSEL R123, R123, -INF , P5 ;  /* 0xff8000007b7b7808 */ /* 0x000fe20002800000 */
[----:B------:R-:W-:Y:S01]  /*7e50*/  QGMMA.64x128x32.F32.E4M3.E4M3 R24, R208, gdesc[UR4], R24, gsb0 ;  /* 0x01e00004d0187df3 */ /* 0x000fe20008000818 */
[----:B------:R-:W-:Y:S01]  /*7e60*/  FMNMX.FTZ R184, R122, R7, !PT ;  /* 0x000000077ab87209 */ /* 0x000fe20007810000 */
[----:B------:R-:W-:Y:S01]  /*7e70*/  UIADD3 UR6, UR10, 0x500, URZ ;  /* 0x000005000a067890 */ /* 0x000fe2000fffe03f */
[----:B------:R-:W-:Y:S01]  /*7e80*/  ISETP.GT.AND P5, PT, R8, 0x89, PT ;  /* 0x000000890800780c */ /* 0x000fe20003fa4270 */
[----:B------:R-:W-:Y:S01]  /*7e90*/  UMOV UR7, 0xc0000010 ;  /* 0xc000001000077882 */ /* 0x000fe20000000000 */
        /* <DEDUP_REMOVED lines=18> */
[----:B------:R-:W-:Y:S02]  /*7fc0*/  FSEL R135, R135, -INF , P5 ;  /* 0xff80000087877808 */ /* 0x000fe40002800000 */
[----:B------:R-:W-:Y:S02]  /*7fd0*/  ISETP.GT.AND P4, PT, R8, 0xa0, PT ;  /* 0x000000a00800780c */ /* 0x000fe40003f84270 */
        /* <DEDUP_REMOVED lines=21> */
[----:B------:R0:W-:Y:S01]  /*8130*/  MUFU.EX2 R114, R186 ;  /* 0x000000ba00727308 */ /* 0x0001e20000000800 */
[----:B------:R-:W-:Y:S02]  /*8140*/  FSEL R115, R115, -INF , P5 ;  /* 0xff80000073737808 */ /* 0x000fe40002800000 */
[----:B------:R-:W-:Y:S02]  /*8150*/  FMNMX.FTZ R184, R128, R7, !PT ;  /* 0x0000000780b87209 */ /* 0x000fe40007810000 */
[----:B------:R-:W-:Y:S02]  /*8160*/  ISETP.GT.AND P5, PT, R8, 0xb9, PT ;  /* 0x000000b90800780c */ /* 0x000fe40003fa4270 */
[----:B------:R-:W-:Y:S01]  /*8170*/  FSEL R118, R118, -INF , P4 ;  /* 0xff80000076767808 */ /* 0x000fe20002000000 */
[----:B------:R-:W-:Y:S01]  /*8180*/  MUFU.EX2 R180, R180 ;  /* 0x000000b400b47308 */ /* 0x000fe20000000800 */
[----:B------:R-:W-:Y:S01]  /*8190*/  FMNMX.FTZ R7, R115, R184, !PT ;  /* 0x000000b873077209 */ /* 0x000fe20007810000 */
[----:B0-----:R-:W-:Y:S01]  /*81a0*/  FFMA.FTZ R186, R132, UR37, -R9 ;  /* 0x0000002584ba7c23 */ /* 0x001fe20008010809 */
[----:B------:R-:W-:-:S02]  /*81b0*/  FSEL R119, R119, -INF , P5 ;  /* 0xff80000077777808 */ /* 0x000fc40002800000 */
[----:B------:R-:W-:Y:S02]  /*81c0*/  ISETP.GT.AND P4, PT, R8, 0xc0, PT ;  /* 0x000000c00800780c */ /* 0x000fe40003f84270 */
        /* <DEDUP_REMOVED lines=9> */
[----:B------:R-:W-:Y:S02]  /*8260*/  ISETP.GT.AND P5, PT, R8, 0xc9, PT ;  /* 0x000000c90800780c */ /* 0x000fe40003fa4270 */
[----:B------:R-:W-:Y:S01]  /*8270*/  FSEL R94, R94, -INF , P4 ;  /* 0xff8000005e5e7808 */ /* 0x000fe20002000000 */
[----:B------:R-:W-:Y:S01]  /*8280*/  MUFU.EX2 R152, R152 ;  /* 0x0000009800987308 */ /* 0x000fe20000000800 */
[----:B------:R-:W-:Y:S01]  /*8290*/  FMNMX.FTZ R7, R91, R184, !PT ;  /* 0x000000b85b077209 */ /* 0x000fe20007810000 */
[----:B0-----:R-:W-:Y:S01]  /*82a0*/  FFMA.FTZ R186, R104, UR37, -R9 ;  /* 0x0000002568ba7c23 */ /* 0x001fe20008010809 */
        /* <DEDUP_REMOVED lines=11> */
[----:B------:R-:W-:Y:S01]  /*8360*/  ISETP.GT.AND P5, PT, R8, 0xd9, PT ;  /* 0x000000d90800780c */ /* 0x000fe20003fa4270 */
[----:B------:R-:W-:Y:S01]  /*8370*/  FFMA.FTZ R8, R108, UR37, -R9 ;  /* 0x000000256c087c23 */ /* 0x000fe20008010809 */
[----:B------:R-:W-:Y:S01]  /*8380*/  FSEL R102, R102, -INF , P4 ;  /* 0xff80000066667808 */ /* 0x000fe20002000000 */
[----:B------:R-:W-:Y:S01]  /*8390*/  MUFU.EX2 R156, R156 ;  /* 0x0000009c009c7308 */ /* 0x000fe20000000800 */
[----:B------:R-:W-:Y:S02]  /*83a0*/  FMNMX.FTZ R7, R99, R184, !PT ;  /* 0x000000b863077209 */ /* 0x000fe40007810000 */
[----:B------:R-:W-:Y:S02]  /*83b0*/  FSEL R103, R103, -INF , P5 ;  /* 0xff80000067677808 */ /* 0x000fe40002800000 */
[----:B------:R-:W-:-:S02]  /*83c0*/  FMNMX.FTZ R108, R102, R7, !PT ;  /* 0x00000007666c7209 */ /* 0x000fc40007810000 */
[----:B------:R-:W-:Y:S01]  /*83d0*/  FSEL R192, R0, RZ, P3 ;  /* 0x000000ff00c07208 */ /* 0x000fe20001800000 */
[----:B------:R-:W-:Y:S01]  /*83e0*/  MUFU.EX2 R157, R157 ;  /* 0x0000009d009d7308 */ /* 0x000fe20000000800 */
[----:B------:R-:W-:Y:S01]  /*83f0*/  FMNMX.FTZ R7, R103, R108, !PT ;  /* 0x0000006c67077209 */ /* 0x000fe20007810000 */
[--C-:B------:R-:W-:Y:S01]  /*8400*/  FFMA.FTZ R108, R112, UR37, -R9.reuse ;  /* 0x00000025706c7c23 */ /* 0x100fe20008010809 */
[----:B------:R-:W-:-:S01]  /*8410*/  FFMA.FTZ R112, R116, UR37, -R9 ;  /* 0x0000002574707c23 */ /* 0x000fc20008010809 */
[----:B------:R-:W-:Y:S02]  /*8420*/  IMAD.U32 R116, RZ, RZ, UR37 ;  /* 0x00000025ff747e24 */ /* 0x000fe4000f8e00ff */
[----:B------:R-:W-:-:S01]  /*8430*/  FADD.FTZ R192, -R192, R5 ;  /* 0x00000005c0c07221 */ /* 0x000fc20000010100 */
[----:B------:R-:W1:Y:S01]  /*8440*/  SHFL.BFLY PT, R184, R7, 0x2, 0x1f ;  /* 0x0c401f0007b87f89 */ /* 0x000e6200000e0000 */
[----:B------:R-:W-:-:S01]  /*8450*/  FFMA.FTZ R9, R101, UR37, -R9 ;  /* 0x0000002565097c23 */ /* 0x000fc20008010809 */
[----:B------:R-:W-:-:S02]  /*8460*/  WARPGROUP.DEPBAR.LE gsb0, 0x0 ;  /* 0x00008000000079c5 */ /* 0x000fc40000010000 */
[----:B------:R-:W-:Y:S01]  /*8470*/  WARPGROUP.ARRIVE ;  /* 0x00000000000079c5 */ /* 0x000fe20000000000 */
[----:B------:R-:W-:Y:S05]  /*8480*/  MUFU.EX2 R160, R160 ;  /* 0x000000a000a07308 */ /* 0x000fea0000000800 */
[----:B------:R-:W-:Y:S01]  /*8490*/  QGMMA.64x128x32.F32.E4M3.E4M3 R24, R204, gdesc[UR4], R24, gsb0 ;  /* 0x01e00004cc187df3 */ /* 0x000fe20008000818 */
[----:B------:R-:W-:Y:S02]  /*84a0*/  UIADD3 UR6, UR10, 0x600, URZ ;  /* 0x000006000a067890 */ /* 0x000fe4000fffe03f */
[----:B------:R-:W-:Y:S01]  /*84b0*/  MUFU.EX2 R161, R161 ;  /* 0x000000a100a17308 */ /* 0x000fe20000000800 */
[----:B------:R-:W-:-:S07]  /*84c0*/  UMOV UR7, 0xc0000010 ;  /* 0xc000001000077882 */ /* 0x000fce0000000000 */
[----:B------:R-:W-:Y:S01]  /*84d0*/  MUFU.EX2 R164, R164 ;  /* 0x000000a400a47308 */ /* 0x000fe20000000800 */
[----:B-1----:R-:W-:-:S05]  /*84e0*/  FMNMX.FTZ R184, R7, R184, !PT ;  /* 0x000000b807b87209 */ /* 0x002fca0007810000 */
[----:B------:R-:W1:Y:S02]  /*84f0*/  SHFL.BFLY PT, R7, R184, 0x1, 0x1f ;  /* 0x0c201f00b8077f89 */ /* 0x000e6400000e0000 */
[----:B------:R-:W-:Y:S08]  /*8500*/  MUFU.EX2 R165, R165 ;  /* 0x000000a500a57308 */ /* 0x000ff00000000800 */
[----:B------:R-:W-:Y:S08]  /*8510*/  MUFU.EX2 R136, R136 ;  /* 0x0000008800887308 */ /* 0x000ff00000000800 */
[----:B------:R-:W-:Y:S01]  /*8520*/  MUFU.EX2 R137, R137 ;  /* 0x0000008900897308 */ /* 0x000fe20000000800 */
[----:B-1----:R-:W-:-:S07]  /*8530*/  FMNMX.FTZ R7, R184, R7, !PT ;  /* 0x00000007b8077209 */ /* 0x002fce0007810000 */
[----:B------:R-:W-:Y:S01]  /*8540*/  MUFU.EX2 R140, R140 ;  /* 0x0000008c008c7308 */ /* 0x000fe20000000800 */
[C---:B------:R-:W-:Y:S01]  /*8550*/  FSETP.NEU.FTZ.AND P4, PT, R7.reuse, -INF , PT ;  /* 0xff8000000700780b */ /* 0x040fe20003f9d000 */
[----:B------:R-:W-:-:S03]  /*8560*/  FFMA.FTZ R116, R7, R116, -8 ;  /* 0xc100000007747423 */ /* 0x000fc60000010074 */
[----:B------:R-:W-:-:S03]  /*8570*/  FSEL R193, R7, RZ, P4 ;  /* 0x000000ff07c17208 */ /* 0x000fc60002000000 */
[----:B------:R-:W-:Y:S01]  /*8580*/  MUFU.EX2 R141, R141 ;  /* 0x0000008d008d7308 */ /* 0x000fe20000000800 */
[----:B------:R-:W-:Y:S01]  /*8590*/  FSEL R116, R116, RZ, P4 ;  /* 0x000000ff74747208 */ /* 0x000fe20002000000 */
[----:B------:R-:W-:-:S04]  /*85a0*/  FADD.FTZ R193, -R193, R6 ;  /* 0x00000006c1c17221 */ /* 0x000fc80000010100 */
[--C-:B0-----:R-:W-:Y:S01]  /*85b0*/  FFMA.FTZ R186, R191, UR37, -R116.reuse ;  /* 0x00000025bfba7c23 */ /* 0x101fe20008010874 */
[----:B------:R-:W-:Y:S01]  /*85c0*/  FMUL.FTZ R191, R192, UR37 ;  /* 0x00000025c0bf7c20 */ /* 0x000fe20008410000 */
[--C-:B------:R-:W-:Y:S01]  /*85d0*/  FFMA.FTZ R101, R185, UR37, -R116.reuse ;  /* 0x00000025b9657c23 */ /* 0x100fe20008010874 */
[----:B------:R-:W-:Y:S01]  /*85e0*/  FMUL.FTZ R6, R193, UR37 ;  /* 0x00000025c1067c20 */ /* 0x000fe20008410000 */
[--C-:B------:R-:W-:Y:S01]  /*85f0*/  FFMA.FTZ R184, R187, UR37, -R116.reuse ;  /* 0x00000025bbb87c23 */ /* 0x100fe20008010874 */
[----:B------:R-:W-:-:S01]  /*8600*/  FFMA.FTZ R185, R190, UR37, -R116 ;  /* 0x00000025beb97c23 */ /* 0x000fc20008010874 */
[--C-:B------:R-:W-:Y:S01]  /*8610*/  FFMA.FTZ R187, R194, UR37, -R116.reuse ;  /* 0x00000025c2bb7c23 */ /* 0x100fe20008010874 */
        /* <DEDUP_REMOVED lines=33> */
[----:B-1----:R-:W-:-:S01]  /*8830*/  FFMA.FTZ R3, R6, R2, R101 ;  /* 0x0000000206037223 */ /* 0x002fc20000010065 */
[----:B------:R-:W-:Y:S01]  /*8840*/  FADD.FTZ R192, R14, R151 ;  /* 0x000000970ec07221 */ /* 0x000fe20000010000 */
[----:B------:R-:W-:-:S01]  /*8850*/  FFMA.FTZ R167, R167, UR37, -R116 ;  /* 0x00000025a7a77c23 */ /* 0x000fc20008010874 */
[--C-:B------:R-:W-:Y:S01]  /*8860*/  FFMA.FTZ R138, R138, UR37, -R116.reuse ;  /* 0x000000258a8a7c23 */ /* 0x100fe20008010874 */
[----:B------:R-:W-:-:S01]  /*8870*/  FFMA.FTZ R139, R139, UR37, -R116 ;  /* 0x000000258b8b7c23 */ /* 0x000fc20008010874 */
[----:B------:R-:W-:Y:S01]  /*8880*/  FADD.FTZ R151, R15, R192 ;  /* 0x000000c00f977221 */ /* 0x000fe20000010000 */
[----:B------:R-:W-:-:S01]  /*8890*/  FFMA.FTZ R122, R122, UR37, -R116 ;  /* 0x000000257a7a7c23 */ /* 0x000fc20008010874 */
[----:B------:R-:W1:Y:S01]  /*88a0*/  MUFU.EX2 R186, R186 ;  /* 0x000000ba00ba7308 */ /* 0x000e620000000800 */
[----:B0-----:R-:W-:-:S01]  /*88b0*/  FADD.FTZ R2, R184, R3 ;  /* 0x00000003b8027221 */ /* 0x001fc20000010000 */
[----:B------:R-:W-:Y:S01]  /*88c0*/  FADD.FTZ R192, R20, R151 ;  /* 0x0000009714c07221 */ /* 0x000fe20000010000 */
[----:B------:R-:W-:-:S01]  /*88d0*/  FFMA.FTZ R123, R123, UR37, -R116 ;  /* 0x000000257b7b7c23 */ /* 0x000fc20008010874 */
[--C-:B------:R-:W-:Y:S01]  /*88e0*/  FFMA.FTZ R126, R126, UR37, -R116.reuse ;  /* 0x000000257e7e7c23 */ /* 0x100fe20008010874 */
[----:B------:R-:W-:-:S01]  /*88f0*/  FFMA.FTZ R127, R127, UR37, -R116 ;  /* 0x000000257f7f7c23 */ /* 0x000fc20008010874 */
[----:B------:R-:W-:Y:S01]  /*8900*/  FADD.FTZ R151, R21, R192 ;  /* 0x000000c015977221 */ /* 0x000fe20000010000 */
        /* <DEDUP_REMOVED lines=23> */
[----:B------:R-:W-:-:S02]  /*8a80*/  IMAD.U32 R193, RZ, RZ, UR53 ;  /* 0x00000035ffc17e24 */ /* 0x000fc4000f8e00ff */
[----:B------:R-:W-:-:S01]  /*8a90*/  FFMA.FTZ R99, R99, UR37, -R116 ;  /* 0x0000002563637c23 */ /* 0x000fc20008010874 */
[----:B------:R-:W0:Y:S01]  /*8aa0*/  MUFU.EX2 R190, R190 ;  /* 0x000000be00be7308 */ /* 0x000e220000000800 */
[----:B--2---:R-:W-:-:S01]  /*8ab0*/  FADD.FTZ R2, R188, R3 ;  /* 0x00000003bc027221 */ /* 0x004fc20000010000 */
[--C-:B------:R-:W-:Y:S01]  /*8ac0*/  FFMA.FTZ R102, R102, UR37, -R116.reuse ;  /* 0x0000002566667c23 */ /* 0x100fe20008010874 */
[----:B------:R-:W-:Y:S01]  /*8ad0*/  @!P1 LEA R193, R193, UR41, 0x3 ;  /* 0x00000029c1c19c11 */ /* 0x000fe2000f8e18ff */
[----:B------:R-:W-:Y:S01]  /*8ae0*/  FFMA.FTZ R103, R103, UR37, -R116 ;  /* 0x0000002567677c23 */ /* 0x000fe20008010874 */
[----:B------:R-:W-:Y:S02]  /*8af0*/  WARPGROUP.DEPBAR.LE gsb0, 0x0 ;  /* 0x00008000000079c5 */ /* 0x000fe40000010000 */
[----:B------:R-:W-:Y:S01]  /*8b00*/  WARPGROUP.ARRIVE ;  /* 0x00000000000079c5 */ /* 0x000fe20000000000 */
[----:B------:R-:W2:Y:S01]  /*8b10*/  MUFU.EX2 R170, R170 ;  /* 0x000000aa00aa7308 */ /* 0x000ea20000000800 */
[----:B-1----:R-:W-:-:S01]  /*8b20*/  FADD.FTZ R3, R189, R2 ;  /* 0x00000002bd037221 */ /* 0x002fc20000010000 */
[----:B------:R-:W-:-:S03]  /*8b30*/  FADD.FTZ R2, R168, R151 ;  /* 0x00000097a8027221 */ /* 0x000fc60000010000 */
[----:B------:R-:W-:Y:S03]  /*8b40*/  QGMMA.64x128x32.F32.E4M3.E4M3 R24, R200, gdesc[UR4], R24, gsb0 ;  /* 0x01e00004c8187df3 */ /* 0x000fe60008000818 */
[----:B------:R-:W1:Y:S01]  /*8b50*/  MUFU.EX2 R171, R171 ;  /* 0x000000ab00ab7308 */ /* 0x000e620000000800 */
[----:B0-----:R-:W-:-:S07]  /*8b60*/  FADD.FTZ R3, R190, R3 ;  /* 0x00000003be037221 */ /* 0x001fce0000010000 */
        /* <DEDUP_REMOVED lines=52> */
[----:B------:R-:W-:Y:S01]  /*8eb0*/  FADD.FTZ R151, R141, R2 ;  /* 0x000000028d977221 */ /* 0x000fe20000010000 */
[----:B------:R-:W-:-:S05]  /*8ec0*/  WARPGROUP.DEPBAR.LE gsb0, 0x0 ;  /* 0x00008000000079c5 */ /* 0x000fca0000010000 */
        /* <DEDUP_REMOVED lines=35> */
[----:B-1----:R-:W-:-:S04]  /*9100*/  FADD.FTZ R3, R125, R2 ;  /* 0x000000027d037221 */ /* 0x002fc80000010000 */
[----:B------:R-:W-:-:S03]  /*9110*/  FADD.FTZ R2, R114, R3 ;  /* 0x0000000372027221 */ /* 0x000fc60000010000 */
        /* <DEDUP_REMOVED lines=28> */
[----:B------:R-:W-:-:S05]  /*92e0*/  IADD3 R2, -R235, 0xb, RZ ;  /* 0x0000000beb027810 */ /* 0x000fca0007ffe1ff */
[----:B------:R0:W-:Y:S06]  /*92f0*/  BAR.ARV R2, 0x100 ;  /* 0x000400020000751d */ /* 0x0001ec0000002000 */
[----:B------:R-:W3:Y:S01]  /*9300*/  MUFU.EX2 R128, R128 ;  /* 0x0000008000807308 */ /* 0x000ee20000000800 */
[----:B--2---:R-:W-:-:S01]  /*9310*/  FADD.FTZ R151, R111, R192 ;  /* 0x000000c06f977221 */ /* 0x004fc20000010000 */
[----:B0-----:R-:W-:Y:S02]  /*9320*/  @!P1 VIADD R2, R193, 0x2e840 ;  /* 0x0002e840c1029836 */ /* 0x001fe40000000000 */
[----:B-1----:R-:W-:-:S03]  /*9330*/  FADD.FTZ R192, R108, R3 ;  /* 0x000000036cc07221 */ /* 0x002fc60000010000 */
        /* <DEDUP_REMOVED lines=49> */
.L_x_1855:
[----:B------:R-:W-:Y:S01]  /*9650*/  UISETP.GT.AND UP1, UPT, UR52, UR49, UPT ;  /* 0x000000313400728c */ /* 0x000fe2000bf24270 */
[----:B------:R-:W-:Y:S01]  /*9660*/  F2FP.SATFINITE.E4M3.F32.PACK_AB_MERGE_C R5, R142, R5, RZ ;  /* 0x000000058e05723e */ /* 0x000fe200048070ff */
[----:B------:R-:W-:Y:S01]  /*9670*/  ULEA UR6, UR54, UR41, 0x3 ;  /* 0x0000002936067291 */ /* 0x000fe2000f8e183f */
[----:B------:R-:W-:Y:S01]  /*9680*/  F2FP.SATFINITE.E4M3.F32.PACK_AB_MERGE_C R12, R13, R12, RZ ;  /* 0x0000000c0d0c723e */ /* 0x000fe200048070ff */
[----:B------:R-:W-:Y:S01]  /*9690*/  UIADD3 UR7, UR52, -0x1, URZ ;  /* 0xffffffff34077890 */ /* 0x000fe2000fffe03f */
[----:B------:R-:W-:Y:S01]  /*96a0*/  F2FP.SATFINITE.E4M3.F32.PACK_AB_MERGE_C R185, R186, R185, RZ ;  /* 0x000000b9bab9723e */ /* 0x000fe200048070ff */
[----:B------:R-:W-:Y:S01]  /*96b0*/  UIADD3 UR6, UR6, 0x2e860, URZ ;  /* 0x0002e86006067890 */ /* 0x000fe2000fffe03f */
[----:B------:R-:W-:Y:S01]  /*96c0*/  PLOP3.LUT P3, PT, PT, PT, UP1, 0x80, 0x0 ;  /* 0x000000000000781c */ /* 0x000fe20003f6f018 */
        /* <DEDUP_REMOVED lines=125> */
[----:B------:R-:W-:Y:S01]  /*9ea0*/  UMOV UR48, UR53 ;  /* 0x0000003500307c82 */ /* 0x000fe20008000000 */
[----:B------:R-:W-:-:S05]  /*9eb0*/  UMOV UR52, UR7 ;  /* 0x0000000700347c82 */ /* 0x000fca0008000000 */
.L_x_1846:
[----:B------:R-:W-:-:S13]  /*9ec0*/  ISETP.LE.AND P2, PT, RZ, UR52, PT ;  /* 0x00000034ff007c0c */ /* 0x000fda000bf43270 */
[----:B------:R-:W-:Y:S05]  /*9ed0*/  @!P2 BRA `(.L_x_1857) ;  /* 0x000000340084a947 */ /* 0x000fea0003800000 */
[----:B------:R-:W-:Y:S01]  /*9ee0*/  IMAD.MOV.U32 R6, RZ, RZ, R7 ;  /* 0x000000ffff067224 */ /* 0x000fe200078e0007 */
[----:B------:R-:W-:Y:S01]  /*9ef0*/  UMOV UR49, UR44 ;  /* 0x0000002c00317c82 */ /* 0x000fe20008000000 */
[----:B------:R-:W-:Y:S01]  /*9f00*/  IMAD.MOV.U32 R5, RZ, RZ, R0 ;  /* 0x000000ffff057224 */ /* 0x000fe200078e0000 */
[----:B------:R-:W-:-:S06]  /*9f10*/  UMOV UR47, UR48 ;  /* 0x00000030002f7c82 */ /* 0x000fcc0008000000 */
.L_x_1867:
        /* <DEDUP_REMOVED lines=9> */
.L_x_1859:
[----:B------:R-:W-:Y:S01]  /*9fb0*/  ULEA UR6, UR48, UR41, 0x3 ;  /* 0x0000002930067291 */ /* 0x000fe2000f8e183f */
[----:B------:R-:W-:-:S05]  /*9fc0*/  IMAD.U32 R0, RZ, RZ, UR44 ;  /* 0x0000002cff007e24 */ /* 0x000fca000f8e00ff */
[----:B------:R-:W-:-:S04]  /*9fd0*/  SHF.L.U32 R0, R0, 0x1f, RZ ;  /* 0x0000001f00007819 */ /* 0x000fc800000006ff */
[----:B------:R0:W1:Y:S01]  /*9fe0*/  SYNCS.PHASECHK.TRANS64.TRYWAIT P2, [UR6+0x2e830], R0 ;  /* 0x02e83000ff0075a7 */ /* 0x0000620008040146 */
[----:B------:R-:W-:Y:S05]  /*9ff0*/  @!P0 BRA `(.L_x_1860) ;  /* 0x0000000000048947 */ /* 0x000fea0003800000 */
[----:B------:R-:W-:Y:S01]  /*a000*/  BPT.TRAP 0x1 ;  /* 0x000000040000795c */ /* 0x000fe20000300000 */
.L_x_1860:
[----:B-1----:R-:W-:Y:S05]  /*a010*/  @P2 BRA `(.L_x_1858) ;  /* 0x0000000000082947 */ /* 0x002fea0003800000 */
[----:B------:R-:W1:Y:S02]  /*a020*/  SYNCS.PHASECHK.TRANS64.TRYWAIT P2, [UR6+0x2e830], R0 ;  /* 0x02e83000ff0075a7 */ /* 0x000e640008040146 */
[----:B-1----:R-:W-:Y:S05]  /*a030*/  @!P2 BRA `(.L_x_1861) ;  /* 0x000000a40080a947 */ /* 0x002fea0003800000 */
.L_x_1858:
[----:B-1----:R-:W1:Y:S01]  /*a040*/  S2R R7, SR_TID.X ;  /* 0x0000000000077919 */ /* 0x002e620000002100 */
[----:B------:R-:W-:Y:S01]  /*a050*/  R2UR UR53, R4 ;  /* 0x00000000043572ca */ /* 0x000fe200000e0000 */
[----:B------:R-:W-:Y:S01]  /*a060*/  UMOV UR19, 0x40000040 ;  /* 0x4000004000137882 */ /* 0x000fe20000000000 */
[----:B------:R-:W-:Y:S01]  /*a070*/  UMOV UR20, UR16 ;  /* 0x0000001000147c82 */ /* 0x000fe20008000000 */
[----:B------:R-:W-:Y:S01]  /*a080*/  UMOV UR21, UR17 ;  /* 0x0000001100157c82 */ /* 0x000fe20008000000 */
        /* <DEDUP_REMOVED lines=9> */
[----:B------:R-:W-:Y:S01]  /*a120*/  UIMAD UR53, UR48, 0x700, UR53 ;  /* 0x00000700303578a4 */ /* 0x000fe2000f8e0235 */
[----:B------:R-:W-:Y:S01]  /*a130*/  UMOV UR35, 0x40000040 ;  /* 0x4000004000237882 */ /* 0x000fe20000000000 */
[----:B------:R-:W-:-:S02]  /*a140*/  UMOV UR7, 0x40000040 ;  /* 0x4000004000077882 */ /* 0x000fc40000000000 */
[----:B------:R-:W-:Y:S02]  /*a150*/  UIADD3 UR22, UR53, 0x100, URZ ;  /* 0x0000010035167890 */ /* 0x000fe4000fffe03f */
[----:B------:R-:W-:Y:S02]  /*a160*/  UIADD3 UR26, UR53, 0x200, URZ ;  /* 0x00000200351a7890 */ /* 0x000fe4000fffe03f */
[----:B------:R-:W-:Y:S01]  /*a170*/  UMOV UR18, UR53 ;  /* 0x0000003500127c82 */ /* 0x000fe20008000000 */
[----:B------:R-:W-:Y:S02]  /*a180*/  UIADD3 UR30, UR53, 0x300, URZ ;  /* 0x00000300351e7890 */ /* 0x000fe4000fffe03f */
[----:B------:R-:W-:Y:S02]  /*a190*/  UIADD3 UR34, UR53, 0x400, URZ ;  /* 0x0000040035227890 */ /* 0x000fe4000fffe03f */
[----:B------:R-:W-:Y:S02]  /*a1a0*/  UIADD3 UR6, UR53, 0x600, URZ ;  /* 0x0000060035067890 */ /* 0x000fe4000fffe03f */
[----:B------:R-:W-:Y:S01]  /*a1b0*/  UIADD3 UR10, UR53, 0x602, URZ ;  /* 0x00000602350a7890 */ /* 0x000fe2000fffe03f */
[----:B------:R-:W-:Y:S01]  /*a1c0*/  UMOV UR11, 0x40000040 ;  /* 0x40000040000b7882 */ /* 0x000fe20000000000 */
[----:B-1----:R-:W-:Y:S01]  /*a1d0*/  SHF.R.U32.HI R7, RZ, 0x7, R7 ;  /* 0x00000007ff077819 */ /* 0x002fe20000011607 */
[----:B------:R-:W-:Y:S01]  /*a1e0*/  UIADD3 UR14, UR53, 0x6, URZ ;  /* 0x00000006350e7890 */ /* 0x000fe2000fffe03f */
[----:B------:R-:W-:-:S03]  /*a1f0*/  UMOV UR15, 0x40000040 ;  /* 0x40000040000f7882 */ /* 0x000fc60000000000 */
[----:B0-----:R-:W-:-:S05]  /*a200*/  VIADD R0, R7, 0x8 ;  /* 0x0000000807007836 */ /* 0x001fca0000000000 */
        /* <DEDUP_REMOVED lines=156> */
.L_x_1863:
[----:B------:R-:W-:Y:S01]  /*abd0*/  ULEA UR6, UR47, UR41, 0x3 ;  /* 0x000000292f067291 */ /* 0x000fe2000f8e183f */
[----:B------:R-:W-:-:S05]  /*abe0*/  IMAD.U32 R0, RZ, RZ, UR49 ;  /* 0x00000031ff007e24 */ /* 0x000fca000f8e00ff */
[----:B------:R-:W-:-:S04]  /*abf0*/  SHF.L.U32 R0, R0, 0x1f, RZ ;  /* 0x0000001f00007819 */ /* 0x000fc800000006ff */
[----:B------:R0:W1:Y:S01]  /*ac00*/  SYNCS.PHASECHK.TRANS64.TRYWAIT P2, [UR6+0x2e850], R0 ;  /* 0x02e85000ff0075a7 */ /* 0x0000620008040146 */
[----:B------:R-:W-:Y:S05]  /*ac10*/  @!P0 BRA `(.L_x_1864) ;  /* 0x0000000000048947 */ /* 0x000fea0003800000 */
[----:B------:R-:W-:Y:S01]  /*ac20*/  BPT.TRAP 0x1 ;  /* 0x000000040000795c */ /* 0x000fe20000300000 */
.L_x_1864:
[----:B-1----:R-:W-:Y:S05]  /*ac30*/  @P2 BRA `(.L_x_1862) ;  /* 0x0000000000082947 */ /* 0x002fea0003800000 */
[----:B------:R-:W1:Y:S02]  /*ac40*/  SYNCS.PHASECHK.TRANS64.TRYWAIT P2, [UR6+0x2e850], R0 ;  /* 0x02e85000ff0075a7 */ /* 0x000e640008040146 */
[----:B-1----:R-:W-:Y:S05]  /*ac50*/  @!P2 BRA `(.L_x_1865) ;  /* 0x000000980090a947 */ /* 0x002fea0003800000 */
.L_x_1862:
        /* <DEDUP_REMOVED lines=129> */
[----:B0-----:R-:W-:Y:S01]  /*b470*/  SHF.R.U32.HI R235, RZ, 0x7, R235 ;  /* 0x00000007ffeb7819 */ /* 0x001fe200000116eb */
[----:B------:R-:W0:Y:S04]  /*b480*/  SHFL.BFLY PT, R0, R9, 0x2, 0x1f ;  /* 0x0c401f0009007f89 */ /* 0x000e2800000e0000 */
[----:B------:R-:W1:Y:S01]  /*b490*/  SHFL.BFLY PT, R7, R8, 0x2, 0x1f ;  /* 0x0c401f0008077f89 */ /* 0x000e6200000e0000 */
[----:B0-----:R-:W-:Y:S01]  /*b4a0*/  FMNMX.FTZ R10, R9, R0, !PT ;  /* 0x00000000090a7209 */ /* 0x001fe20007810000 */
[----:B------:R-:W-:Y:S01]  /*b4b0*/  IMAD.U32 R9, RZ, RZ, UR37 ;  /* 0x00000025ff097e24 */ /* 0x000fe2000f8e00ff */
[----:B-1----:R-:W-:-:S03]  /*b4c0*/  FMNMX.FTZ R11, R8, R7, !PT ;  /* 0x00000007080b7209 */ /* 0x002fc60007810000 */
[----:B------:R-:W0:Y:S04]  /*b4d0*/  SHFL.BFLY PT, R7, R10, 0x1, 0x1f ;  /* 0x0c201f000a077f89 */ /* 0x000e2800000e0000 */
[----:B------:R-:W1:Y:S01]  /*b4e0*/  SHFL.BFLY PT, R12, R11, 0x1, 0x1f ;  /* 0x0c201f000b0c7f89 */ /* 0x000e6200000e0000 */
[----:B0-----:R-:W-:Y:S02]  /*b4f0*/  FMNMX.FTZ R0, R10, R7, !PT ;  /* 0x000000070a007209 */ /* 0x001fe40007810000 */
[----:B-1----:R-:W-:-:S03]  /*b500*/  FMNMX.FTZ R7, R11, R12, !PT ;  /* 0x0000000c0b077209 */ /* 0x002fc60007810000 */
[C---:B------:R-:W-:Y:S01]  /*b510*/  FFMA.FTZ R8, R0.reuse, R9, -8 ;  /* 0xc100000000087423 */ /* 0x040fe20000010009 */
[----:B------:R-:W-:-:S03]  /*b520*/  FADD.FTZ R5, -R0, R5 ;  /* 0x0000000500057221 */ /* 0x000fc60000010100 */
[--C-:B------:R-:W-:Y:S01]  /*b530*/  FFMA.FTZ R21, R168, UR37, -R8.reuse ;  /* 0x00000025a8157c23 */ /* 0x100fe20008010808 */
[----:B------:R-:W-:-:S01]  /*b540*/  FFMA.FTZ R168, R169, UR37, -R8 ;  /* 0x00000025a9a87c23 */ /* 0x000fc20008010808 */
[--C-:B------:R-:W-:Y:S01]  /*b550*/  FFMA.FTZ R169, R172, UR37, -R8.reuse ;  /* 0x00000025aca97c23 */ /* 0x100fe20008010808 */
[----:B------:R-:W-:-:S01]  /*b560*/  FFMA.FTZ R9, R184, UR37, -R8 ;  /* 0x00000025b8097c23 */ /* 0x000fc20008010808 */
[--C-:B------:R-:W-:Y:S01]  /*b570*/  FFMA.FTZ R172, R173, UR37, -R8.reuse ;  /* 0x00000025adac7c23 */ /* 0x100fe20008010808 */
[----:B------:R-:W-:-:S01]  /*b580*/  FFMA.FTZ R173, R176, UR37, -R8 ;  /* 0x00000025b0ad7c23 */ /* 0x000fc20008010808 */
[----:B------:R-:W-:Y:S02]  /*b590*/  IMAD.U32 R184, RZ, RZ, UR37 ;  /* 0x00000025ffb87e24 */ /* 0x000fe4000f8e00ff */
[----:B------:R-:W-:-:S01]  /*b5a0*/  FFMA.FTZ R176, R177, UR37, -R8 ;  /* 0x00000025b1b07c23 */ /* 0x000fc20008010808 */
[--C-:B------:R-:W-:Y:S01]  /*b5b0*/  FFMA.FTZ R177, R180, UR37, -R8.reuse ;  /* 0x00000025b4b17c23 */ /* 0x100fe20008010808 */
[----:B------:R-:W-:Y:S01]  /*b5c0*/  FMUL.FTZ R12, R5, UR37 ;  /* 0x00000025050c7c20 */ /* 0x000fe20008410000 */
        /* <DEDUP_REMOVED lines=53> */
[C---:B------:R-:W-:Y:S01]  /*b920*/  FADD.FTZ R5, -R7.reuse, R6 ;  /* 0x0000000607057221 */ /* 0x040fe20000010100 */
[----:B------:R-:W-:-:S01]  /*b930*/  FFMA.FTZ R8, R7, R184, -8 ;  /* 0xc100000007087423 */ /* 0x000fc200000100b8 */
        /* <DEDUP_REMOVED lines=64> */
[----:B------:R2:W3:Y:S01]  /*bd40*/  MUFU.EX2 R12, R189 ;  /* 0x000000bd000c7308 */ /* 0x0004e20000000800 */
[----:B-1----:R-:W-:-:S01]  /*bd50*/  FADD.FTZ R3, R11, R192 ;  /* 0x000000c00b037221 */ /* 0x002fc20000010000 */
[--C-:B------:R-:W-:Y:S01]  /*bd60*/  FFMA.FTZ R95, R95, UR37, -R8.reuse ;  /* 0x000000255f5f7c23 */ /* 0x100fe20008010808 */
[----:B------:R-:W-:-:S01]  /*bd70*/  FFMA.FTZ R98, R98, UR37, -R8 ;  /* 0x0000002562627c23 */ /* 0x000fc20008010808 */
[----:B------:R-:W-:-:S02]  /*bd80*/  IMAD.U32 R194, RZ, RZ, UR48 ;  /* 0x00000030ffc27e24 */ /* 0x000fc4000f8e00ff */
[----:B------:R-:W-:-:S01]  /*bd90*/  FFMA.FTZ R99, R99, UR37, -R8 ;  /* 0x0000002563637c23 */ /* 0x000fc20008010808 */
[--C-:B------:R-:W-:Y:S01]  /*bda0*/  FFMA.FTZ R102, R102, UR37, -R8.reuse ;  /* 0x0000002566667c23 */ /* 0x100fe20008010808 */
[----:B------:R-:W1:Y:S01]  /*bdb0*/  MUFU.EX2 R186, R186 ;  /* 0x000000ba00ba7308 */ /* 0x000e620000000800 */
[----:B--2---:R-:W-:-:S01]  /*bdc0*/  FFMA.FTZ R189, R198, UR37, -R8 ;  /* 0x00000025c6bd7c23 */ /* 0x004fc20008010808 */
[----:B0-----:R-:W-:Y:S01]  /*bdd0*/  FADD.FTZ R191, R185, R2 ;  /* 0x00000002b9bf7221 */ /* 0x001fe20000010000 */
[----:B------:R-:W-:-:S05]  /*bde0*/  FFMA.FTZ R8, R103, UR37, -R8 ;  /* 0x0000002567087c23 */ /* 0x000fca0008010808 */
[----:B------:R-:W0:Y:S01]  /*bdf0*/  MUFU.EX2 R13, R13 ;  /* 0x0000000d000d7308 */ /* 0x000e220000000800 */
[----:B---3--:R-:W-:-:S07]  /*be00*/  FADD.FTZ R2, R12, R3 ;  /* 0x000000030c027221 */ /* 0x008fce0000010000 */
        /* <DEDUP_REMOVED lines=93> */
[----:B0-----:R-:W-:-:S01]  /*c3e0*/  FADD.FTZ R191, R167, R192 ;  /* 0x000000c0a7bf7221 */ /* 0x001fc20000010000 */
[----:B------:R-:W-:-:S04]  /*c3f0*/  UIADD3 UR6, UR10, 0x600, URZ ;  /* 0x000006000a067890 */ /* 0x000fc8000fffe03f */
        /* <DEDUP_REMOVED lines=100> */
[----:B------:R-:W-:-:S05]  /*ca40*/  @!P1 LEA R2, R194, UR41, 0x3 ;  /* 0x00000029c2029c11 */ /* 0x000fca000f8e18ff */
[----:B------:R-:W-:Y:S01]  /*ca50*/  @!P1 VIADD R2, R2, 0x2e840 ;  /* 0x0002e84002029836 */ /* 0x000fe20000000000 */
[----:B------:R-:W0:Y:S01]  /*ca60*/  MUFU.EX2 R90, R90 ;  /* 0x0000005a005a7308 */ /* 0x000e220000000800 */
[----:B-1----:R-:W-:-:S03]  /*ca70*/  FADD.FTZ R191, R119, R192 ;  /* 0x000000c077bf7221 */ /* 0x002fc60000010000 */
[----:B------:R-:W-:Y:S01]  /*ca80*/  @!P1 PRMT R2, RZ, 0x654, R2 ;  /* 0x00000654ff029816 */ /* 0x000fe20000000002 */
        /* <DEDUP_REMOVED lines=14> */
[----:B------:R-:W2:Y:S01]  /*cb70*/  MUFU.EX2 R96, R96 ;  /* 0x0000006000607308 */ /* 0x000ea20000000800 */
[----:B0-----:R-:W-:-:S07]  /*cb80*/  FADD.FTZ R3, R93, R192 ;  /* 0x000000c05d037221 */ /* 0x001fce0000010000 */
[----:B------:R-:W0:Y:S01]  /*cb90*/  MUFU.EX2 R98, R98 ;  /* 0x0000006200627308 */ /* 0x000e220000000800 */
[----:B----4-:R-:W-:-:S07]  /*cba0*/  FADD.FTZ R103, R95, R194 ;  /* 0x000000c25f677221 */ /* 0x010fce0000010000 */
[----:B------:R-:W3:Y:S01]  /*cbb0*/  MUFU.EX2 R97, R97 ;  /* 0x0000006100617308 */ /* 0x000ee20000000800 */
[----:B--2---:R-:W-:-:S07]  /*cbc0*/  FADD.FTZ R2, R96, R3 ;  /* 0x0000000360027221 */ /* 0x004fce0000010000 */
[----:B------:R-:W2:Y:S01]  /*cbd0*/  MUFU.EX2 R99, R99 ;  /* 0x0000006300637308 */ /* 0x000ea20000000800 */
[----:B0-----:R-:W-:-:S07]  /*cbe0*/  FADD.FTZ R192, R98, R103 ;  /* 0x0000006762c07221 */ /* 0x001fce0000010000 */
[----:B------:R-:W0:Y:S01]  /*cbf0*/  MUFU.EX2 R100, R100 ;  /* 0x0000006400647308 */ /* 0x000e220000000800 */
[----:B---3--:R-:W-:-:S07]  /*cc00*/  FADD.FTZ R3, R97, R2 ;  /* 0x0000000261037221 */ /* 0x008fce0000010000 */
[----:B------:R-:W3:Y:S01]  /*cc10*/  MUFU.EX2 R102, R102 ;  /* 0x0000006600667308 */ /* 0x000ee20000000800 */
[----:B--2---:R-:W-:-:S07]  /*cc20*/  FADD.FTZ R103, R99, R192 ;  /* 0x000000c063677221 */ /* 0x004fce0000010000 */
[----:B------:R-:W2:Y:S01]  /*cc30*/  MUFU.EX2 R101, R101 ;  /* 0x0000006500657308 */ /* 0x000ea20000000800 */
[----:B0-----:R-:W-:-:S07]  /*cc40*/  FADD.FTZ R2, R100, R3 ;  /* 0x0000000364027221 */ /* 0x001fce0000010000 */
[----:B------:R-:W0:Y:S01]  /*cc50*/  MUFU.EX2 R8, R8 ;  /* 0x0000000800087308 */ /* 0x000e220000000800 */
[----:B---3--:R-:W-:-:S01]  /*cc60*/  FADD.FTZ R103, R102, R103 ;  /* 0x0000006766677221 */ /* 0x008fc20000010000 */
[----:B--2---:R-:W-:-:S03]  /*cc70*/  FADD.FTZ R3, R101, R2 ;  /* 0x0000000265037221 */ /* 0x004fc60000010000 */
[----:B0-----:R-:W-:Y:S01]  /*cc80*/  FADD.FTZ R2, R8, R103 ;  /* 0x0000006708027221 */ /* 0x001fe20000010000 */
[----:B-1----:R-:W-:Y:S06]  /*cc90*/  @!P0 BRA `(.L_x_1866) ;  /* 0x0000000000048947 */ /* 0x002fec0003800000 */
[----:B------:R-:W-:Y:S01]  /*cca0*/  BPT.TRAP 0x1 ;  /* 0x000000040000795c */ /* 0x000fe20000300000 */
.L_x_1866:
        /* <DEDUP_REMOVED lines=130> */
[----:B------:R-:W-:Y:S01]  /*d4d0*/  F2FP.SATFINITE.E4M3.F32.PACK_AB_MERGE_C R203, R99, R98, R102 ;  /* 0x0000006263cb723e */ /* 0x000fe20004807066 */
[----:B------:R-:W-:Y:S06]  /*d4e0*/  @P2 BRA `(.L_x_1867) ;  /* 0xffffffc8008c2947 */ /* 0x000fec000383ffff */
.L_x_1857:
[----:B------:R-:W-:Y:S06]  /*d4f0*/  BAR.ARV 0x8, 0x180 ;  /* 0x0206000000007b1d */ /* 0x000fec0000002000 */
[----:B------:R-:W-:Y:S05]  /*d500*/  @!P0 BRA `(.L_x_1868) ;  /* 0x0000000000048947 */ /* 0x000fea0003800000 */
[----:B------:R-:W-:Y:S01]  /*d510*/  BPT.TRAP 0x1 ;  /* 0x000000040000795c */ /* 0x000fe20000300000 */
.L_x_1868:
[----:B------:R-:W-:Y:S01]  /*d520*/  ULEA UR4, UR48, UR41, 0x3 ;  /* 0x0000002930047291 */ /* 0x000fe2000f8e183f */
[----:B------:R-:W-:-:S05]  /*d530*/  IMAD.U32 R4, RZ, RZ, UR44 ;  /* 0x0000002cff047e24 */ /* 0x000fca000f8e00ff */
[----:B------:R-:W-:-:S04]  /*d540*/  SHF.L.U32 R4, R4, 0x1f, RZ ;  /* 0x0000001f04047819 */ /* 0x000fc800000006ff */
[----:B------:R0:W1:Y:S01]  /*d550*/  SYNCS.PHASECHK.TRANS64.TRYWAIT P1, [UR4+0x2e850], R4 ;  /* 0x02e85004ff0075a7 */ /* 0x0000620008020144 */
[----:B------:R-:W-:Y:S05]  /*d560*/  @!P0 BRA `(.L_x_1869) ;  /* 0x0000000000048947 */ /* 0x000fea0003800000 */
[----:B------:R-:W-:Y:S01]  /*d570*/  BPT.TRAP 0x1 ;  /* 0x000000040000795c */ /* 0x000fe20000300000 */
.L_x_1869:
[----:B-1----:R-:W-:Y:S05]  /*d580*/  @P1 BRA `(.L_x_1870) ;  /* 0x0000000000081947 */ /* 0x002fea0003800000 */
[----:B------:R-:W1:Y:S02]  /*d590*/  SYNCS.PHASECHK.TRANS64.TRYWAIT P1, [UR4+0x2e850], R4 ;  /* 0x02e85004ff0075a7 */ /* 0x000e640008020144 */
[----:B-1----:R-:W-:Y:S05]  /*d5a0*/  @!P1 BRA `(.L_x_1871) ;  /* 0x0000007000549947 */ /* 0x002fea0003800000 */
.L_x_1870:
[----:B------:R-:W-:Y:S01]  /*d5b0*/  UIADD3 UR41, UR41, 0x400, URZ ;  /* 0x0000040029297890 */ /* 0x000fe2000fffe03f */
[----:B------:R-:W-:Y:S01]  /*d5c0*/  WARPGROUP.ARRIVE ;  /* 0x00000000000079c5 */ /* 0x000fe20000000000 */
[----:B------:R-:W-:Y:S01]  /*d5d0*/  UMOV UR11, 0xc0000010 ;  /* 0xc0000010000b7882 */ /* 0x000fe20000000000 */
[----:B------:R-:W-:Y:S01]  /*d5e0*/  UMOV UR7, 0xc0000010 ;  /* 0xc000001000077882 */ /* 0x000fe20000000000 */
[----:B------:R-:W-:Y:S01]  /*d5f0*/  USHF.R.U32.HI UR41, URZ, 0x4, UR41 ;  /* 0x000000043f297899 */ /* 0x000fe20008011629 */
[----:B------:R-:W-:Y:S01]  /*d600*/  IMAD.MOV.U32 R6, RZ, RZ, 0x3f800000 ;  /* 0x3f800000ff067424 */ /* 0x000fe200078e00ff */
        /* <DEDUP_REMOVED lines=36> */
[----:B01----:R-:W-:Y:S01]  /*d850*/  IMAD.U32 R4, RZ, RZ, UR8 ;  /* 0x00000008ff047e24 */ /* 0x003fe2000f8e00ff */
        /* <DEDUP_REMOVED lines=30> */
[----:B------:R-:W-:-:S06]  /*da40*/  IMAD.MOV.U32 R11, RZ, RZ, RZ ;  /* 0x000000ffff0b7224 */ /* 0x000fcc00078e00ff */
[----:B------:R-:W0:Y:S01]  /*da50*/  @P2 MUFU.LG2 R4, R13 ;  /* 0x0000000d00042308 */ /* 0x000e220000000c00 */
[----:B------:R-:W-:Y:S02]  /*da60*/  WARPGROUP.DEPBAR.LE gsb0, 0x0 ;  /* 0x00008000000079c5 */ /* 0x000fe40000010000 */
[----:B------:R-:W-:-:S06]  /*da70*/  WARPGROUP.ARRIVE ;  /* 0x00000000000079c5 */ /* 0x000fcc0000000000 */
[----:B------:R-:W-:Y:S01]  /*da80*/  QGMMA.64x128x32.F32.E4M3.E4M3 R24, R200, gdesc[UR8], R24, gsb0 ;  /* 0x01e00008c8187df3 */ /* 0x000fe20008000818 */
        /* <DEDUP_REMOVED lines=17> */
.L_x_1872:
        /* <DEDUP_REMOVED lines=74> */
.L_x_1839:
[----:B------:R-:W0:Y:S01]  /*e040*/  S2R R25, SR_CgaCtaId ;  /* 0x0000000000197919 */ /* 0x000e220000008800 */
[----:B------:R-:W-:Y:S01]  /*e050*/  MOV R0, 0x400 ;  /* 0x0000040000007802 */ /* 0x000fe20000000f00 */
[----:B------:R-:W-:Y:S01]  /*e060*/  BSSY B0, `(.L_x_1873) ;  /* 0x0000230000007945 */ /* 0x000fe20003800000 */
[----:B------:R-:W-:Y:S02]  /*e070*/  BAR.SYNC.DEFER_BLOCKING 0x5, 0x180 ;  /* 0x0146000000007b1d */ /* 0x000fe40000010000 */
[----:B0-----:R-:W-:-:S05]  /*e080*/  LEA R0, R25, R0, 0x18 ;  /* 0x0000000019007211 */ /* 0x001fca00078ec0ff */
[----:B------:R-:W0:Y:S02]  /*e090*/  LDS R24, [R0+0x2e8d0] ;  /* 0x02e8d00000187984 */ /* 0x000e240000000800 */
[----:B0-----:R-:W-:Y:S01]  /*e0a0*/  R2UR UR4, R24 ;  /* 0x00000000180472ca */ /* 0x001fe200000e0000 */
[----:B------:R-:W-:Y:S06]  /*e0b0*/  BAR.ARV 0x4, 0x180 ;  /* 0x0106000000007b1d */ /* 0x000fec0000002000 */
[----:B------:R-:W-:Y:S08]  /*e0c0*/  @P0 BRA `(.L_x_1874) ;  /* 0x0000001800500947 */ /* 0x000ff00003800000 */
[----:B------:R-:W0:Y:S01]  /*e0d0*/  S2R R42, SR_TID.X ;  /* 0x00000000002a7919 */ /* 0x000e220000002100 */
[----:B------:R-:W-:Y:S01]  /*e0e0*/  ULDC.64 UR6, c[0x4][0x38] ;  /* 0x01000e0000067ab9 */ /* 0x000fe20000000a00 */
[----:B------:R-:W1:Y:S01]  /*e0f0*/  S2R R35, SR_SWINHI ;  /* 0x0000000000237919 */ /* 0x000e620000002f00 */
        /* <DEDUP_REMOVED lines=14> */
[----:B0-----:R-:W-:Y:S01]  /*e1e0*/  IMAD.SHL.U32 R24, R42, 0x4, RZ ;  /* 0x000000042a187824 */ /* 0x001fe200078e00ff */
        /* <DEDUP_REMOVED lines=21> */
[----:B------:R-:W-:Y:S01]  /*e340*/  USHF.R.S32.HI UR13, URZ, 0x1f, UR43 ;  /* 0x0000001f3f0d7899 */ /* 0x000fe2000801142b */
[----:B------:R-:W-:Y:S01]  /*e350*/  BAR.SYNC.DEFER_BLOCKING 0x1, 0x100 ;  /* 0x0044000000007b1d */ /* 0x000fe20000010000 */
[----:B------:R-:W-:-:S05]  /*e360*/  IADD3 R24, P0, R24, UR6, RZ ;  /* 0x0000000618187c10 */ /* 0x000fca000ff1e0ff */
[----:B------:R-:W-:Y:S01]  /*e370*/  IMAD.X R25, RZ, RZ, UR7, P0 ;  /* 0x00000007ff197e24 */ /* 0x000fe200080e06ff */
[----:B------:R-:W-:-:S04]  /*e380*/  ULDC.64 UR10, c[0x0][0xb98] ;  /* 0x0002e600000a7ab9 */ /* 0x000fc80000000a00 */
[----:B------:R0:W2:Y:S01]  /*e390*/  LDG.E.CONSTANT R24, desc[UR50][R24.64] ;  /* 0x0000003218187981 */ /* 0x0000a2000c1e9900 */
[----:B------:R-:W-:Y:S02]  /*e3a0*/  MOV R4, R0 ;  /* 0x0000000000047202 */ /* 0x000fe40000000f00 */
[----:B-1----:R-:W-:Y:S01]  /*e3b0*/  MOV R5, R35 ;  /* 0x0000002300057202 */ /* 0x002fe20000000f00 */
[----:B------:R-:W-:Y:S02]  /*e3c0*/  UIMAD UR5, UR12, UR8, URZ ;  /* 0x000000080c0572a4 */ /* 0x000fe4000f8e023f */
[----:B------:R-:W-:Y:S02]  /*e3d0*/  UIMAD.WIDE.U32 UR6, UR36, UR8, URZ ;  /* 0x00000008240672a5 */ /* 0x000fe4000f8e003f */
[----:B------:R-:W-:Y:S02]  /*e3e0*/  UIMAD UR5, UR36, UR9, UR5 ;  /* 0x00000009240572a4 */ /* 0x000fe4000f8e0205 */
[----:B------:R-:W-:Y:S01]  /*e3f0*/  UIMAD UR8, UR13, UR10, URZ ;  /* 0x0000000a0d0872a4 */ /* 0x000fe2000f8e023f */
[----:B0-----:R-:W-:Y:S01]  /*e400*/  LOP3.LUT P0, R25, R42, 0x3, RZ, 0xc0, !PT ;  /* 0x000000032a197812 */ /* 0x001fe2000780c0ff */
[----:B------:R-:W-:-:S02]  /*e410*/  UIADD3 UR7, UR7, UR5, URZ ;  /* 0x0000000507077290 */ /* 0x000fc4000fffe03f */
[----:B------:R-:W-:Y:S01]  /*e420*/  UIMAD UR8, UR43, UR11, UR8 ;  /* 0x0000000b2b0872a4 */ /* 0x000fe2000f8e0208 */
[----:B------:R-:W-:Y:S01]  /*e430*/  ISETP.EQ.OR P0, PT, R25, 0x3, !P0 ;  /* 0x000000031900780c */ /* 0x000fe20004702670 */
[----:B------:R-:W-:Y:S01]  /*e440*/  UIMAD.WIDE.U32 UR6, UR43, UR10, UR6 ;  /* 0x0000000a2b0672a5 */ /* 0x000fe2000f8e0006 */
[----:B------:R-:W-:Y:S02]  /*e450*/  ULDC UR5, c[0x0][0xa88] ;  /* 0x0002a20000057ab9 */ /* 0x000fe40000000800 */
[----:B------:R-:W-:Y:S01]  /*e460*/  SEL R61, R7, R6, P0 ;  /* 0x00000006073d7207 */ /* 0x000fe20000000000 */
[----:B------:R-:W-:Y:S01]  /*e470*/  ULDC.64 UR10, c[0x0][0xaf0] ;  /* 0x0002bc00000a7ab9 */ /* 0x000fe20000000a00 */
[----:B------:R-:W-:Y:S01]  /*e480*/  SEL R58, R6, R7, P0 ;  /* 0x00000007063a7207 */ /* 0x000fe20000000000 */
[----:B------:R-:W-:Y:S01]  /*e490*/  IMAD.WIDE R6, R231, 0x2, R4 ;  /* 0x00000002e7067825 */ /* 0x000fe200078e0204 */
[----:B------:R-:W-:Y:S02]  /*e4a0*/  SEL R53, R33, R32, P0 ;  /* 0x0000002021357207 */ /* 0x000fe40000000000 */
[----:B------:R-:W-:-:S02]  /*e4b0*/  SEL R50, R32, R33, P0 ;  /* 0x0000002120327207 */ /* 0x000fc40000000000 */
[----:B------:R-:W-:Y:S02]  /*e4c0*/  IADD3 R33, P6, R6, 0x4060, RZ ;  /* 0x0000406006217810 */ /* 0x000fe40007fde0ff */
[----:B------:R-:W-:Y:S02]  /*e4d0*/  SEL R55, R29, R28, P0 ;  /* 0x0000001c1d377207 */ /* 0x000fe40000000000 */
[----:B------:R-:W-:Y:S02]  /*e4e0*/  LOP3.LUT R32, R33, 0x380, RZ, 0xc0, !PT ;  /* 0x0000038021207812 */ /* 0x000fe400078ec0ff */
[----:B------:R-:W-:Y:S01]  /*e4f0*/  SEL R52, R28, R29, P0 ;  /* 0x0000001d1c347207 */ /* 0x000fe20000000000 */
[----:B------:R-:W-:Y:S01]  /*e500*/  IMAD R29, R23, 0x40, R16 ;  /* 0x00000040171d7824 */ /* 0x000fe200078e0210 */
[----:B------:R-:W-:Y:S02]  /*e510*/  SHF.R.U64 R32, R32, 0x3, RZ ;  /* 0x0000000320207819 */ /* 0x000fe400000012ff */
[----:B------:R-:W-:Y:S01]  /*e520*/  SEL R65, R31, R30, P0 ;  /* 0x0000001e1f417207 */ /* 0x000fe20000000000 */
[----:B------:R-:W-:Y:S01]  /*e530*/  IMAD.WIDE R28, R29, 0x2, R4 ;  /* 0x000000021d1c7825 */ /* 0x000fe200078e0204 */
[----:B------:R-:W-:-:S02]  /*e540*/  SEL R62, R30, R31, P0 ;  /* 0x0000001f1e3e7207 */ /* 0x000fc40000000000 */
[----:B------:R-:W0:Y:S01]  /*e550*/  LDC R30, c[0x0][0xbe8] ;  /* 0x0002fa00ff1e7b82 */ /* 0x000e220000000800 */
[----:B------:R-:W-:Y:S01]  /*e560*/  LOP3.LUT R32, R32, R33, RZ, 0x3c, !PT ;  /* 0x0000002120207212 */ /* 0x000fe200078e3cff */
[--C-:B------:R-:W-:Y:S01]  /*e570*/  IMAD.X R33, RZ, RZ, R7.reuse, P6 ;  /* 0x000000ffff217224 */ /* 0x100fe200030e0607 */
[----:B------:R-:W-:Y:S02]  /*e580*/  SEL R73, R9, R8, P0 ;  /* 0x0000000809497207 */ /* 0x000fe40000000000 */
[----:B------:R-:W-:Y:S02]  /*e590*/  SEL R72, R8, R9, P0 ;  /* 0x0000000908487207 */ /* 0x000fe40000000000 */
[C---:B------:R-:W-:Y:S02]  /*e5a0*/  IADD3 R5, P2, R6.reuse, 0x20, RZ ;  /* 0x0000002006057810 */ /* 0x040fe40007f5e0ff */
[----:B------:R-:W-:Y:S02]  /*e5b0*/  IADD3 R9, P6, R6, 0x40, RZ ;  /* 0x0000004006097810 */ /* 0x000fe40007fde0ff */
[----:B------:R-:W-:Y:S01]  /*e5c0*/  SEL R67, R27, R26, P0 ;  /* 0x0000001a1b437207 */ /* 0x000fe20000000000 */
[--C-:B------:R-:W-:Y:S01]  /*e5d0*/  IMAD.X R43, RZ, RZ, R7.reuse, P2 ;  /* 0x000000ffff2b7224 */ /* 0x100fe200010e0607 */
[----:B------:R-:W-:Y:S01]  /*e5e0*/  SEL R64, R26, R27, P0 ;  /* 0x0000001b1a407207 */ /* 0x000fe20000000000 */
[----:B------:R-:W-:Y:S01]  /*e5f0*/  IMAD.X R27, RZ, RZ, R7, P6 ;  /* 0x000000ffff1b7224 */ /* 0x000fe200030e0607 */
[----:B------:R-:W-:-:S02]  /*e600*/  SEL R57, R15, R14, P0 ;  /* 0x0000000e0f397207 */ /* 0x000fc40000000000 */
[----:B------:R-:W-:Y:S02]  /*e610*/  SEL R54, R14, R15, P0 ;  /* 0x0000000f0e367207 */ /* 0x000fe40000000000 */
[----:B------:R-:W-:Y:S02]  /*e620*/  SEL R69, R21, R20, P0 ;  /* 0x0000001415457207 */ /* 0x000fe40000000000 */
[----:B------:R-:W-:Y:S02]  /*e630*/  SEL R66, R20, R21, P0 ;  /* 0x0000001514427207 */ /* 0x000fe40000000000 */
[----:B------:R-:W-:Y:S02]  /*e640*/  LOP3.LUT R4, R5, 0x380, RZ, 0xc0, !PT ;  /* 0x0000038005047812 */ /* 0x000fe400078ec0ff */
[C---:B------:R-:W-:Y:S02]  /*e650*/  IADD3 R21, P6, R28.reuse, 0x1000, RZ ;  /* 0x000010001c157810 */ /* 0x040fe40007fde0ff */
[----:B------:R-:W-:-:S02]  /*e660*/  IADD3 R15, P2, R28, 0x2000, RZ ;  /* 0x000020001c0f7810 */ /* 0x000fc40007f5e0ff */
[----:B------:R-:W-:Y:S02]  /*e670*/  SHF.R.U64 R4, R4, 0x3, RZ ;  /* 0x0000000304047819 */ /* 0x000fe400000012ff */
[----:B------:R-:W-:Y:S02]  /*e680*/  LOP3.LUT R20, R21, 0x380, RZ, 0xc0, !PT ;  /* 0x0000038015147812 */ /* 0x000fe400078ec0ff */
[----:B------:R-:W-:Y:S02]  /*e690*/  LOP3.LUT R14, R15, 0x380, RZ, 0xc0, !PT ;  /* 0x000003800f0e7812 */ /* 0x000fe400078ec0ff */
[----:B------:R-:W-:Y:S02]  /*e6a0*/  LOP3.LUT R42, R4, R5, RZ, 0x3c, !PT ;  /* 0x00000005042a7212 */ /* 0x000fe400078e3cff */
[----:B------:R-:W-:Y:S02]  /*e6b0*/  SHF.R.U64 R20, R20, 0x3, RZ ;  /* 0x0000000314147819 */ /* 0x000fe400000012ff */
[----:B------:R-:W-:-:S02]  /*e6c0*/  SHF.R.U64 R14, R14, 0x3, RZ ;  /* 0x000000030e0e7819 */ /* 0x000fc400000012ff */
[----:B------:R-:W-:Y:S02]  /*e6d0*/  LOP3.LUT R4, R9, 0x380, RZ, 0xc0, !PT ;  /* 0x0000038009047812 */ /* 0x000fe400078ec0ff */
[----:B------:R-:W-:Y:S01]  /*e6e0*/  LOP3.LUT R20, R20, R21, RZ, 0x3c, !PT ;  /* 0x0000001514147212 */ /* 0x000fe200078e3cff */
[--C-:B------:R-:W-:Y:S01]  /*e6f0*/  IMAD.X R21, RZ, RZ, R29.reuse, P6 ;  /* 0x000000ffff157224 */ /* 0x100fe200030e061d */
[----:B------:R-:W-:Y:S01]  /*e700*/  LOP3.LUT R14, R14, R15, RZ, 0x3c, !PT ;  /* 0x0000000f0e0e7212 */ /* 0x000fe200078e3cff */
[----:B------:R-:W-:Y:S01]  /*e710*/  IMAD.X R15, RZ, RZ, R29, P2 ;  /* 0x000000ffff0f7224 */ /* 0x000fe200010e061d */
[----:B------:R-:W-:Y:S02]  /*e720*/  SHF.R.U64 R4, R4, 0x3, RZ ;  /* 0x0000000304047819 */ /* 0x000fe400000012ff */
[----:B------:R-:W-:Y:S02]  /*e730*/  IADD3 R31, P6, R28, 0x7000, RZ ;  /* 0x000070001c1f7810 */ /* 0x000fe40007fde0ff */
[----:B0-----:R-:W-:-:S02]  /*e740*/  ISETP.NE.AND P2, PT, R30, 0x1, PT ;  /* 0x000000011e00780c */ /* 0x001fc40003f45270 */
[----:B------:R-:W-:Y:S02]  /*e750*/  LOP3.LUT R26, R4, R9, RZ, 0x3c, !PT ;  /* 0x00000009041a7212 */ /* 0x000fe400078e3cff */
[----:B------:R-:W-:Y:S02]  /*e760*/  LOP3.LUT R4, R31, 0x380, RZ, 0xc0, !PT ;  /* 0x000003801f047812 */ /* 0x000fe400078ec0ff */
[----:B------:R-:W-:Y:S02]  /*e770*/  SEL R71, R13, R12, P0 ;  /* 0x0000000c0d477207 */ /* 0x000fe40000000000 */
[----:B------:R-:W-:Y:S02]  /*e780*/  SHF.R.U64 R4, R4, 0x3, RZ ;  /* 0x0000000304047819 */ /* 0x000fe400000012ff */
[----:B------:R-:W-:Y:S02]  /*e790*/  SEL R70, R12, R13, P0 ;  /* 0x0000000d0c467207 */ /* 0x000fe40000000000 */
[----:B------:R-:W-:-:S02]  /*e7a0*/  LOP3.LUT R4, R4, R31, RZ, 0x3c, !PT ;  /* 0x0000001f04047212 */ /* 0x000fc400078e3cff */
[----:B------:R-:W0:Y:S01]  /*e7b0*/  @P2 LDC R31, c[0x0][0xbec] ;  /* 0x0002fb00ff1f2b82 */ /* 0x000e220000000800 */
[C---:B------:R-:W-:Y:S02]  /*e7c0*/  IADD3 R13, P5, R6.reuse, 0x4040, RZ ;  /* 0x00004040060d7810 */ /* 0x040fe40007fbe0ff */
[----:B------:R-:W-:Y:S02]  /*e7d0*/  MOV R74, R32 ;  /* 0x00000020004a7202 */ /* 0x000fe40000000f00 */
[----:B------:R-:W-:Y:S01]  /*e7e0*/  LOP3.LUT R12, R13, 0x380, RZ, 0xc0, !PT ;  /* 0x000003800d0c7812 */ /* 0x000fe200078ec0ff */
[----:B------:R-:W-:Y:S01]  /*e7f0*/  IMAD.X R35, RZ, RZ, R7, P5 ;  /* 0x000000ffff237224 */ /* 0x000fe200028e0607 */
[----:B------:R-:W-:Y:S01]  /*e800*/  LOP3.LUT R45, R6, 0x380, RZ, 0xc0, !PT ;  /* 0x00000380062d7812 */ /* 0x000fe200078ec0ff */
[----:B------:R-:W1:Y:S01]  /*e810*/  @P2 LDC R32, c[0x0][0xbf0] ;  /* 0x0002fc00ff202b82 */ /* 0x000e620000000800 */
[----:B------:R-:W-:Y:S02]  /*e820*/  SHF.R.U64 R12, R12, 0x3, RZ ;  /* 0x000000030c0c7819 */ /* 0x000fe400000012ff */
[----:B------:R-:W-:-:S02]  /*e830*/  SHF.R.U64 R45, R45, 0x3, RZ ;  /* 0x000000032d2d7819 */ /* 0x000fc400000012ff */
[----:B------:R-:W-:Y:S02]  /*e840*/  LOP3.LUT R34, R12, R13, RZ, 0x3c, !PT ;  /* 0x0000000d0c227212 */ /* 0x000fe400078e3cff */
[----:B------:R-:W-:Y:S01]  /*e850*/  LOP3.LUT R44, R45, R6, RZ, 0x3c, !PT ;  /* 0x000000062d2c7212 */ /* 0x000fe200078e3cff */
[----:B------:R-:W-:Y:S01]  /*e860*/  IMAD.MOV.U32 R45, RZ, RZ, R7 ;  /* 0x000000ffff2d7224 */ /* 0x000fe200078e0007 */
[----:B------:R-:W-:Y:S02]  /*e870*/  SEL R59, R11, R10, P0 ;  /* 0x0000000a0b3b7207 */ /* 0x000fe40000000000 */
[----:B------:R-:W-:Y:S02]  /*e880*/  SEL R56, R10, R11, P0 ;  /* 0x0000000b0a387207 */ /* 0x000fe40000000000 */
[C---:B------:R-:W-:Y:S02]  /*e890*/  IADD3 R10, P4, R6.reuse, 0x4020, RZ ;  /* 0x00004020060a7810 */ /* 0x040fe40007f9e0ff */
[----:B------:R-:W-:-:S02]  /*e8a0*/  IADD3 R11, P3, R6, 0x4000, RZ ;  /* 0x00004000060b7810 */ /* 0x000fc40007f7e0ff */
[----:B------:R-:W-:Y:S02]  /*e8b0*/  IADD3 R8, P1, R6, 0x60, RZ ;  /* 0x0000006006087810 */ /* 0x000fe40007f3e0ff */
[----:B------:R-:W-:Y:S01]  /*e8c0*/  MOV R76, R34 ;  /* 0x00000022004c7202 */ /* 0x000fe20000000f00 */
[----:B------:R-:W-:Y:S01]  /*e8d0*/  VIADD R34, R18, UR39 ;  /* 0x0000002712227c36 */ /* 0x000fe20008000000 */
[----:B------:R-:W-:Y:S01]  /*e8e0*/  SEL R63, R48, R49, P0 ;  /* 0x00000031303f7207 */ /* 0x000fe20000000000 */
[--C-:B------:R-:W-:Y:S01]  /*e8f0*/  IMAD.X R41, RZ, RZ, R7.reuse, P1 ;  /* 0x000000ffff297224 */ /* 0x100fe200008e0607 */
[----:B------:R-:W-:Y:S02]  /*e900*/  SEL R48, R49, R48, P0 ;  /* 0x0000003031307207 */ /* 0x000fe40000000000 */
[----:B------:R-:W-:Y:S02]  /*e910*/  SEL R51, R37, R36, P0 ;  /* 0x0000002425337207 */ /* 0x000fe40000000000 */
[----:B------:R-:W-:Y:S01]  /*e920*/  SEL R46, R36, R37, P0 ;  /* 0x00000025242e7207 */ /* 0x000fe20000000000 */
[----:B------:R-:W-:Y:S01]  /*e930*/  IMAD.X R37, RZ, RZ, R7, P4 ;  /* 0x000000ffff257224 */ /* 0x000fe200020e0607 */
[----:B------:R-:W-:-:S02]  /*e940*/  SEL R49, R38, R39, P0 ;  /* 0x0000002726317207 */ /* 0x000fc40000000000 */
[----:B------:R-:W-:Y:S01]  /*e950*/  SEL R60, R39, R38, P0 ;  /* 0x00000026273c7207 */ /* 0x000fe20000000000 */
[----:B------:R-:W-:Y:S01]  /*e960*/  IMAD.X R39, RZ, RZ, R7, P3 ;  /* 0x000000ffff277224 */ /* 0x000fe200018e0607 */
[----:B------:R-:W-:Y:S02]  /*e970*/  LOP3.LUT R6, R11, 0x380, RZ, 0xc0, !PT ;  /* 0x000003800b067812 */ /* 0x000fe400078ec0ff */
[----:B------:R-:W-:Y:S02]  /*e980*/  MOV R81, R44 ;  /* 0x0000002c00517202 */ /* 0x000fe40000000f00 */
[----:B------:R-:W-:Y:S02]  /*e990*/  SEL R25, R94, R93, P0 ;  /* 0x0000005d5e197207 */ /* 0x000fe40000000000 */
[----:B------:R-:W-:Y:S02]  /*e9a0*/  SEL R47, R90, R89, P0 ;  /* 0x000000595a2f7207 */ /* 0x000fe40000000000 */
[----:B------:R-:W-:Y:S01]  /*e9b0*/  MOV R45, R26 ;  /* 0x0000001a002d7202 */ /* 0x000fe20000000f00 */
[----:B0-----:R-:W-:Y:S01]  /*e9c0*/  @P2 IMAD.HI.U32 R27, R34, R31, RZ ;  /* 0x0000001f221b2227 */ /* 0x001fe200078e00ff */
[----:B------:R-:W-:-:S02]  /*e9d0*/  SEL R94, R93, R94, P0 ;  /* 0x0000005e5d5e7207 */ /* 0x000fc40000000000 */
[----:B------:R-:W-:Y:S01]  /*e9e0*/  SEL R90, R89, R90, P0 ;  /* 0x0000005a595a7207 */ /* 0x000fe20000000000 */
[----:B------:R-:W-:Y:S01]  /*e9f0*/  IMAD.MOV.U32 R26, RZ, RZ, R34 ;  /* 0x000000ffff1a7224 */ /* 0x000fe200078e0022 */
[----:B------:R-:W-:Y:S02]  /*ea00*/  LOP3.LUT R7, R10, 0x380, RZ, 0xc0, !PT ;  /* 0x000003800a077812 */ /* 0x000fe400078ec0ff */
[----:B------:R-:W-:Y:S02]  /*ea10*/  SHF.R.U64 R6, R6, 0x3, RZ ;  /* 0x0000000306067819 */ /* 0x000fe400000012ff */
[----:B------:R-:W-:Y:S02]  /*ea20*/  SHF.R.U64 R7, R7, 0x3, RZ ;  /* 0x0000000307077819 */ /* 0x000fe400000012ff */
[----:B------:R-:W-:Y:S02]  /*ea30*/  LOP3.LUT R38, R6, R11, RZ, 0x3c, !PT ;  /* 0x0000000b06267212 */ /* 0x000fe400078e3cff */
[----:B------:R-:W-:-:S02]  /*ea40*/  IADD3 R13, P1, R28, 0x3000, RZ ;  /* 0x000030001c0d7810 */ /* 0x000fc40007f3e0ff */
[----:B------:R-:W-:Y:S02]  /*ea50*/  LOP3.LUT R6, R8, 0x380, RZ, 0xc0, !PT ;  /* 0x0000038008067812 */ /* 0x000fe400078ec0ff */
[----:B------:R-:W-:Y:S02]  /*ea60*/  LOP3.LUT R36, R7, R10, RZ, 0x3c, !PT ;  /* 0x0000000a07247212 */ /* 0x000fe400078e3cff */
[----:B-1----:R-:W-:Y:S01]  /*ea70*/  @P2 SHF.R.U32.HI R26, RZ, R32, R27 ;  /* 0x00000020ff1a2219 */ /* 0x002fe2000001161b */
[----:B------:R-:W-:Y:S01]  /*ea80*/  IMAD.U32 R27, RZ, RZ, UR8 ;  /* 0x00000008ff1b7e24 */ /* 0x000fe2000f8e00ff */
[----:B------:R-:W-:Y:S01]  /*ea90*/  LOP3.LUT R12, R13, 0x380, RZ, 0xc0, !PT ;  /* 0x000003800d0c7812 */ /* 0x000fe200078ec0ff */
[----:B------:R-:W-:Y:S01]  /*eaa0*/  ULDC.64 UR8, c[0x0][0xae8] ;  /* 0x0002ba0000087ab9 */ /* 0x000fe20000000a00 */
[----:B------:R-:W-:Y:S02]  /*eab0*/  SHF.R.U64 R5, R6, 0x3, RZ ;  /* 0x0000000306057819 */ /* 0x000fe400000012ff */
[----:B------:R-:W-:Y:S01]  /*eac0*/  MOV R77, R36 ;  /* 0x00000024004d7202 */ /* 0x000fe20000000f00 */
[----:B------:R-:W-:Y:S01]  /*ead0*/  IMAD.MOV R37, RZ, RZ, -R26 ;  /* 0x000000ffff257224 */ /* 0x000fe200078e0a1a */
[----:B------:R-:W-:-:S02]  /*eae0*/  SEL R75, R86, R87, P0 ;  /* 0x00000057564b7207 */ /* 0x000fc40000000000 */
[----:B------:R-:W-:Y:S01]  /*eaf0*/  SHF.R.U64 R12, R12, 0x3, RZ ;  /* 0x000000030c0c7819 */ /* 0x000fe200000012ff */
[----:B------:R-:W-:Y:S01]  /*eb00*/  IMAD R37, R30, R37, R34 ;  /* 0x000000251e257224 */ /* 0x000fe200078e0222 */
[----:B------:R-:W-:Y:S02]  /*eb10*/  LOP3.LUT R40, R5, R8, RZ, 0x3c, !PT ;  /* 0x0000000805287212 */ /* 0x000fe400078e3cff */
[----:B------:R-:W-:Y:S02]  /*eb20*/  SEL R86, R87, R86, P0 ;  /* 0x0000005657567207 */ /* 0x000fe40000000000 */
[----:B------:R-:W-:Y:S01]  /*eb30*/  LOP3.LUT R12, R12, R13, RZ, 0x3c, !PT ;  /* 0x0000000d0c0c7212 */ /* 0x000fe200078e3cff */
[----:B------:R-:W-:Y:S01]  /*eb40*/  IMAD.X R13, RZ, RZ, R29, P1 ;  /* 0x000000ffff0d7224 */ /* 0x000fe200008e061d */
[----:B------:R-:W-:Y:S02]  /*eb50*/  MOV R80, R42 ;  /* 0x0000002a00507202 */ /* 0x000fe40000000f00 */
[----:B------:R-:W-:-:S02]  /*eb60*/  MOV R79, R40 ;  /* 0x00000028004f7202 */ /* 0x000fc40000000f00 */
[----:B------:R-:W-:Y:S02]  /*eb70*/  IADD3 R40, P1, R26, UR6, RZ ;  /* 0x000000061a287c10 */ /* 0x000fe4000ff3e0ff */
[----:B------:R-:W-:Y:S02]  /*eb80*/  SHF.R.S32.HI R36, RZ, 0x1f, R37 ;  /* 0x0000001fff247819 */ /* 0x000fe40000011425 */
[C---:B------:R-:W-:Y:S02]  /*eb90*/  IADD3 R9, P4, R28.reuse, 0x5000, RZ ;  /* 0x000050001c097810 */ /* 0x040fe40007f9e0ff */
[----:B------:R-:W-:Y:S02]  /*eba0*/  IADD3 R11, P3, R28, 0x4000, RZ ;  /* 0x000040001c0b7810 */ /* 0x000fe40007f7e0ff */
[----:B------:R-:W-:Y:S02]  /*ebb0*/  LOP3.LUT R8, R9, 0x380, RZ, 0xc0, !PT ;  /* 0x0000038009087812 */ /* 0x000fe400078ec0ff */
[----:B------:R-:W-:-:S02]  /*ebc0*/  LOP3.LUT R10, R11, 0x380, RZ, 0xc0, !PT ;  /* 0x000003800b0a7812 */ /* 0x000fc400078ec0ff */
[----:B------:R-:W-:Y:S02]  /*ebd0*/  MOV R78, R38 ;  /* 0x00000026004e7202 */ /* 0x000fe40000000f00 */
[----:B------:R-:W-:Y:S02]  /*ebe0*/  SHF.R.U64 R8, R8, 0x3, RZ ;  /* 0x0000000308087819 */ /* 0x000fe400000012ff */
[----:B------:R-:W-:Y:S02]  /*ebf0*/  SHF.R.U64 R10, R10, 0x3, RZ ;  /* 0x000000030a0a7819 */ /* 0x000fe400000012ff */
[----:B------:R-:W-:Y:S01]  /*ec00*/  LOP3.LUT R8, R8, R9, RZ, 0x3c, !PT ;  /* 0x0000000908087212 */ /* 0x000fe200078e3cff */
[--C-:B------:R-:W-:Y:S01]  /*ec10*/  IMAD.X R9, RZ, RZ, R29.reuse, P4 ;  /* 0x000000ffff097224 */ /* 0x100fe200020e061d */
[----:B------:R-:W-:Y:S01]  /*ec20*/  LOP3.LUT R10, R10, R11, RZ, 0x3c, !PT ;  /* 0x0000000b0a0a7212 */ /* 0x000fe200078e3cff */
[----:B------:R-:W-:Y:S01]  /*ec30*/  IMAD.X R11, RZ, RZ, R29, P3 ;  /* 0x000000ffff0b7224 */ /* 0x000fe200018e061d */
[----:B------:R-:W-:-:S02]  /*ec40*/  IADD3 R7, P5, R28, 0x6000, RZ ;  /* 0x000060001c077810 */ /* 0x000fc40007fbe0ff */
[----:B------:R-:W-:Y:S02]  /*ec50*/  LOP3.LUT R5, R28, 0x380, RZ, 0xc0, !PT ;  /* 0x000003801c057812 */ /* 0x000fe400078ec0ff */
[----:B------:R-:W-:Y:S02]  /*ec60*/  LOP3.LUT R6, R7, 0x380, RZ, 0xc0, !PT ;  /* 0x0000038007067812 */ /* 0x000fe400078ec0ff */
[----:B------:R-:W-:Y:S02]  /*ec70*/  SHF.R.U64 R5, R5, 0x3, RZ ;  /* 0x0000000305057819 */ /* 0x000fe400000012ff */
[----:B------:R-:W-:Y:S02]  /*ec80*/  SHF.R.U64 R6, R6, 0x3, RZ ;  /* 0x0000000306067819 */ /* 0x000fe400000012ff */
[----:B------:R-:W-:Y:S01]  /*ec90*/  LOP3.LUT R28, R5, R28, RZ, 0x3c, !PT ;  /* 0x0000001c051c7212 */ /* 0x000fe200078e3cff */
[--C-:B------:R-:W-:Y:S01]  /*eca0*/  IMAD.X R5, RZ, RZ, R29.reuse, P6 ;  /* 0x000000ffff057224 */ /* 0x100fe200030e061d */
[----:B------:R-:W-:Y:S01]  /*ecb0*/  LOP3.LUT R6, R6, R7, RZ, 0x3c, !PT ;  /* 0x0000000706067212 */ /* 0x000fe200078e3cff */
[----:B------:R-:W-:Y:S01]  /*ecc0*/  IMAD.X R7, RZ, RZ, R29, P5 ;  /* 0x000000ffff077224 */ /* 0x000fe200028e061d */
[----:B--2---:R-:W-:Y:S01]  /*ecd0*/  LOP3.LUT R31, R24, 0x2, RZ, 0x3c, !PT ;  /* 0x00000002181f7812 */ /* 0x004fe200078e3cff */
[----:B------:R-:W-:Y:S04]  /*ece0*/  SHFL.IDX PT, R25, R25, R24, 0x1c1f ;  /* 0x001c1f1819197589 */ /* 0x000fe800000e0000 */
[----:B------:R-:W-:Y:S04]  /*ecf0*/  SHFL.IDX PT, R47, R47, R24, 0x1c1f ;  /* 0x001c1f182f2f7589 */ /* 0x000fe800000e0000 */
[----:B------:R-:W-:Y:S04]  /*ed00*/  SHFL.IDX PT, R94, R94, R31, 0x1c1f ;  /* 0x001c1f1f5e5e7589 */ /* 0x000fe800000e0000 */
[----:B------:R-:W0:Y:S04]  /*ed10*/  SHFL.IDX PT, R90, R90, R31, 0x1c1f ;  /* 0x001c1f1f5a5a7589 */ /* 0x000e2800000e0000 */
[----:B------:R-:W-:Y:S04]  /*ed20*/  SHFL.IDX PT, R63, R63, R24, 0x1c1f ;  /* 0x001c1f183f3f7589 */ /* 0x000fe800000e0000 */
[----:B------:R-:W-:Y:S04]  /*ed30*/  SHFL.IDX PT, R48, R48, R31, 0x1c1f ;  /* 0x001c1f1f30307589 */ /* 0x000fe800000e0000 */
[----:B------:R-:W-:Y:S04]  /*ed40*/  SHFL.IDX PT, R51, R51, R24, 0x1c1f ;  /* 0x001c1f1833337589 */ /* 0x000fe800000e0000 */
[----:B------:R-:W1:Y:S04]  /*ed50*/  SHFL.IDX PT, R46, R46, R31, 0x1c1f ;  /* 0x001c1f1f2e2e7589 */ /* 0x000e6800000e0000 */
[----:B------:R-:W-:Y:S04]  /*ed60*/  SHFL.IDX PT, R49, R49, R24, 0x1c1f ;  /* 0x001c1f1831317589 */ /* 0x000fe800000e0000 */
[----:B------:R-:W2:Y:S01]  /*ed70*/  SHFL.IDX PT, R60, R60, R31, 0x1c1f ;  /* 0x001c1f1f3c3c7589 */ /* 0x000ea200000e0000 */
[----:B0-----:R-:W-:-:S02]  /*ed80*/  SEL R32, R47, R90, P0 ;  /* 0x0000005a2f207207 */ /* 0x001fc40000000000 */
[----:B------:R-:W-:Y:S01]  /*ed90*/  SEL R34, R90, R47, P0 ;  /* 0x0000002f5a227207 */ /* 0x000fe20000000000 */
[----:B------:R-:W-:Y:S04]  /*eda0*/  SHFL.IDX PT, R65, R65, R24, 0x1c1f ;  /* 0x001c1f1841417589 */ /* 0x000fe800000e0000 */
[----:B------:R-:W0:Y:S04]  /*edb0*/  SHFL.IDX PT, R62, R62, R31, 0x1c1f ;  /* 0x001c1f1f3e3e7589 */ /* 0x000e2800000e0000 */
[----:B------:R-:W-:Y:S04]  /*edc0*/  SHFL.IDX PT, R53, R53, R24, 0x1c1f ;  /* 0x001c1f1835357589 */ /* 0x000fe800000e0000 */
[----:B------:R-:W-:Y:S01]  /*edd0*/  SHFL.IDX PT, R55, R55, R24, 0x1c1f ;  /* 0x001c1f1837377589 */ /* 0x000fe200000e0000 */
[----:B-1----:R-:W-:-:S03]  /*ede0*/  SEL R38, R46, R51, P0 ;  /* 0x000000332e267207 */ /* 0x002fc60000000000 */
[----:B------:R-:W-:Y:S04]  /*edf0*/  SHFL.IDX PT, R57, R57, R24, 0x1c1f ;  /* 0x001c1f1839397589 */ /* 0x000fe800000e0000 */
[----:B------:R-:W-:Y:S01]  /*ee00*/  SHFL.IDX PT, R59, R59, R24, 0x1c1f ;  /* 0x001c1f183b3b7589 */ /* 0x000fe200000e0000 */
[----:B--2---:R-:W-:Y:S02]  /*ee10*/  SEL R33, R49, R60, P0 ;  /* 0x0000003c31217207 */ /* 0x004fe40000000000 */
[----:B------:R-:W-:Y:S01]  /*ee20*/  SEL R35, R60, R49, P0 ;  /* 0x000000313c237207 */ /* 0x000fe20000000000 */
[----:B------:R-:W-:Y:S04]  /*ee30*/  SHFL.IDX PT, R42, R61, R24, 0x1c1f ;  /* 0x001c1f183d2a7589 */ /* 0x000fe800000e0000 */
[----:B------:R-:W-:Y:S01]  /*ee40*/  SHFL.IDX PT, R67, R67, R24, 0x1c1f ;  /* 0x001c1f1843437589 */ /* 0x000fe200000e0000 */
[----:B0-----:R-:W-:-:S03]  /*ee50*/  SEL R39, R62, R65, P0 ;  /* 0x000000413e277207 */ /* 0x001fc60000000000 */
[----:B------:R-:W-:Y:S04]  /*ee60*/  SHFL.IDX PT, R69, R69, R24, 0x1c1f ;  /* 0x001c1f1845457589 */ /* 0x000fe800000e0000 */
[----:B------:R-:W-:Y:S04]  /*ee70*/  SHFL.IDX PT, R71, R71, R24, 0x1c1f ;  /* 0x001c1f1847477589 */ /* 0x000fe800000e0000 */
[----:B------:R-:W-:Y:S04]  /*ee80*/  SHFL.IDX PT, R73, R73, R24, 0x1c1f ;  /* 0x001c1f1849497589 */ /* 0x000fe800000e0000 */
[----:B------:R0:W-:Y:S04]  /*ee90*/  SHFL.IDX PT, R75, R75, R24, 0x1c1f ;  /* 0x001c1f184b4b7589 */ /* 0x0001e800000e0000 */
[----:B------:R-:W-:Y:S04]  /*eea0*/  SHFL.IDX PT, R50, R50, R31, 0x1c1f ;  /* 0x001c1f1f32327589 */ /* 0x000fe800000e0000 */
[----:B------:R-:W-:Y:S01]  /*eeb0*/  SHFL.IDX PT, R52, R52, R31, 0x1c1f ;  /* 0x001c1f1f34347589 */ /* 0x000fe200000e0000 */
[----:B0-----:R-:W-:-:S03]  /*eec0*/  SHF.R.S32.HI R24, RZ, 0x1f, R26 ;  /* 0x0000001fff187819 */ /* 0x001fc6000001141a */
[----:B------:R-:W-:Y:S01]  /*eed0*/  SHFL.IDX PT, R44, R64, R31, 0x1c1f ;  /* 0x001c1f1f402c7589 */ /* 0x000fe200000e0000 */
[----:B------:R-:W-:Y:S02]  /*eee0*/  SEL R26, R94, R25, P0 ;  /* 0x000000195e1a7207 */ /* 0x000fe40000000000 */
[----:B------:R-:W-:Y:S01]  /*eef0*/  IADD3.X R41, R24, UR7, R27, P1, !PT ;  /* 0x0000000718297c10 */ /* 0x000fe20008ffe41b */
[----:B------:R-:W-:Y:S01]  /*ef00*/  SHFL.IDX PT, R54, R54, R31, 0x1c1f ;  /* 0x001c1f1f36367589 */ /* 0x000fe200000e0000 */
[----:B------:R-:W-:Y:S01]  /*ef10*/  ULDC.64 UR6, c[0x0][0xb88] ;  /* 0x0002e20000067ab9 */ /* 0x000fe20000000a00 */
[----:B------:R-:W-:Y:S01]  /*ef20*/  SEL R24, R25, R94, P0 ;  /* 0x0000005e19187207 */ /* 0x000fe20000000000 */
[----:B------:R-:W-:Y:S01]  /*ef30*/  IMAD R36, R36, UR6, RZ ;  /* 0x0000000624247c24 */ /* 0x000fe2000f8e02ff */
[----:B------:R-:W-:Y:S01]  /*ef40*/  SHFL.IDX PT, R68, R66, R31, 0x1c1f ;  /* 0x001c1f1f42447589 */ /* 0x000fe200000e0000 */
[----:B------:R-:W-:Y:S01]  /*ef50*/  SEL R25, R63, R48, P0 ;  /* 0x000000303f197207 */ /* 0x000fe20000000000 */
[C---:B------:R-:W-:Y:S01]  /*ef60*/  IMAD.WIDE.U32 R40, R37.reuse, UR6, R40 ;  /* 0x0000000625287c25 */ /* 0x040fe2000f8e0028 */
[----:B------:R-:W-:Y:S01]  /*ef70*/  SEL R27, R48, R63, P0 ;  /* 0x0000003f301b7207 */ /* 0x000fe20000000000 */
[----:B------:R-:W-:Y:S01]  /*ef80*/  SHFL.IDX PT, R70, R70, R31, 0x1c1f ;  /* 0x001c1f1f46467589 */ /* 0x000fe200000e0000 */
[----:B------:R-:W-:Y:S01]  /*ef90*/  LOP3.LUT P1, RZ, R228, 0x3, RZ, 0xc0, !PT ;  /* 0x00000003e4ff7812 */ /* 0x000fe2000782c0ff */
[----:B------:R-:W-:Y:S01]  /*efa0*/  IMAD R47, R37, UR7, R36 ;  /* 0x00000007252f7c24 */ /* 0x000fe2000f8e0224 */
[----:B------:R-:W-:Y:S01]  /*efb0*/  SEL R36, R51, R46, P0 ;  /* 0x0000002e33247207 */ /* 0x000fe20000000000 */
[----:B------:R-:W0:Y:S01]  /*efc0*/  SHFL.IDX PT, R56, R56, R31, 0x1c1f ;  /* 0x001c1f1f38387589 */ /* 0x000e2200000e0000 */
[----:B------:R-:W-:Y:S01]  /*efd0*/  VIADD R46, R230, UR39 ;  /* 0x00000027e62e7c36 */ /* 0x000fe20008000000 */
[----:B------:R-:W-:Y:S01]  /*efe0*/  ULDC.64 UR6, c[0x0][0xb50] ;  /* 0x0002d40000067ab9 */ /* 0x000fe20000000a00 */
[----:B------:R-:W-:Y:S01]  /*eff0*/  SEL R37, R65, R62, P0 ;  /* 0x0000003e41257207 */ /* 0x000fe20000000000 */
[----:B------:R-:W1:Y:S04]  /*f000*/  SHFL.IDX PT, R72, R72, R31, 0x1c1f ;  /* 0x001c1f1f48487589 */ /* 0x000e6800000e0000 */
[----:B------:R-:W2:Y:S04]  /*f010*/  SHFL.IDX PT, R43, R58, R31, 0x1c1f ;  /* 0x001c1f1f3a2b7589 */ /* 0x000ea800000e0000 */
[----:B------:R3:W4:Y:S04]  /*f020*/  SHFL.IDX PT, R86, R86, R31, 0x1c1f ;  /* 0x001c1f1f56567589 */ /* 0x00072800000e0000 */
[----:B------:R2:W-:Y:S04]  /*f030*/  STSM.16.M88.4 [R81], R24 ;  /* 0x0000001851007844 */ /* 0x0005e80000000200 */
[----:B------:R4:W-:Y:S01]  /*f040*/  STSM.16.M88.4 [R80], R32 ;  /* 0x0000002050007844 */ /* 0x0009e20000000200 */
[----:B---3--:R-:W-:Y:S01]  /*f050*/  IMAD R31, R30, UR5, RZ ;  /* 0x000000051e1f7c24 */ /* 0x008fe2000f8e02ff */
[----:B0-----:R-:W-:-:S02]  /*f060*/  SEL R48, R59, R56, P0 ;  /* 0x000000383b307207 */ /* 0x001fc40000000000 */
[----:B------:R-:W-:Y:S02]  /*f070*/  STSM.16.M88.4 [R45], R36 ;  /* 0x000000242d007844 */ /* 0x000fe40000000200 */
[----:B------:R-:W-:Y:S02]  /*f080*/  ISETP.GE.OR P3, PT, R46, R31, P1 ;  /* 0x0000001f2e00720c */ /* 0x000fe40000f66670 */
[----:B-1----:R-:W-:Y:S02]  /*f090*/  SEL R49, R73, R72, P0 ;  /* 0x0000004849317207 */ /* 0x002fe40000000000 */
[----:B------:R-:W-:Y:S01]  /*f0a0*/  SEL R51, R72, R73, P0 ;  /* 0x0000004948337207 */ /* 0x000fe20000000000 */
[----:B--2---:R-:W-:Y:S01]  /*f0b0*/  VIADD R24, R46, 0x8 ;  /* 0x000000082e187836 */ /* 0x004fe20000000000 */
[----:B------:R-:W-:Y:S01]  /*f0c0*/  SEL R26, R50, R53, P0 ;  /* 0x00000035321a7207 */ /* 0x000fe20000000000 */
[----:B------:R-:W-:Y:S01]  /*f0d0*/  IMAD.IADD R25, R41, 0x1, R47 ;  /* 0x0000000129197824 */ /* 0x000fe200078e022f */
[----:B------:R-:W-:-:S02]  /*f0e0*/  LEA R41, P4, R40, UR6, 0x2 ;  /* 0x0000000628297c11 */ /* 0x000fc4000f8810ff */
[----:B------:R-:W-:Y:S02]  /*f0f0*/  ISETP.GE.OR P1, PT, R24, R31, P1 ;  /* 0x0000001f1800720c */ /* 0x000fe40000f26670 */
[----:B------:R-:W-:Y:S01]  /*f100*/  LEA.HI.X R40, R40, UR7, R25, 0x2, P4 ;  /* 0x0000000728287c11 */ /* 0x000fe2000a0f1419 */
[----:B------:R-:W-:Y:S01]  /*f110*/  SHFL.IDX PT, R60, R41, RZ, 0x1c1f ;  /* 0x001c1fff293c7589 */ /* 0x000fe200000e0000 */
[----:B------:R-:W-:Y:S02]  /*f120*/  SEL R24, R53, R50, P0 ;  /* 0x0000003235187207 */ /* 0x000fe40000000000 */
[----:B----4-:R-:W-:Y:S01]  /*f130*/  SEL R32, R55, R52, P0 ;  /* 0x0000003437207207 */ /* 0x010fe20000000000 */
[----:B------:R-:W0:Y:S01]  /*f140*/  SHFL.IDX PT, R61, R40, RZ, 0x1c1f ;  /* 0x001c1fff283d7589 */ /* 0x000e2200000e0000 */
[----:B------:R-:W-:Y:S02]  /*f150*/  SEL R34, R52, R55, P0 ;  /* 0x0000003734227207 */ /* 0x000fe40000000000 */
[----:B------:R-:W-:Y:S01]  /*f160*/  SEL R25, R67, R44, P0 ;  /* 0x0000002c43197207 */ /* 0x000fe20000000000 */
[----:B------:R-:W-:Y:S01]  /*f170*/  SHFL.IDX PT, R62, R41, 0x1, 0x1c1f ;  /* 0x003c1f00293e7f89 */ /* 0x000fe200000e0000 */
[----:B------:R-:W-:-:S02]  /*f180*/  SEL R27, R44, R67, P0 ;  /* 0x000000432c1b7207 */ /* 0x000fc40000000000 */
[----:B------:R-:W-:Y:S01]  /*f190*/  SEL R52, R57, R54, P0 ;  /* 0x0000003639347207 */ /* 0x000fe20000000000 */
[----:B------:R-:W1:Y:S01]  /*f1a0*/  SHFL.IDX PT, R63, R40, 0x1, 0x1c1f ;  /* 0x003c1f00283f7f89 */ /* 0x000e6200000e0000 */
[----:B------:R-:W-:Y:S02]  /*f1b0*/  SEL R33, R69, R68, P0 ;  /* 0x0000004445217207 */ /* 0x000fe40000000000 */
[----:B------:R-:W-:Y:S01]  /*f1c0*/  SEL R35, R68, R69, P0 ;  /* 0x0000004544237207 */ /* 0x000fe20000000000 */
[----:B------:R-:W-:Y:S01]  /*f1d0*/  STSM.16.M88.4 [R79], R24 ;  /* 0x000000184f007844 */ /* 0x000fe20000000200 */
[----:B------:R-:W-:Y:S02]  /*f1e0*/  SEL R54, R54, R57, P0 ;  /* 0x0000003936367207 */ /* 0x000fe40000000000 */
[----:B------:R-:W-:Y:S01]  /*f1f0*/  SEL R53, R71, R70, P0 ;  /* 0x0000004647357207 */ /* 0x000fe20000000000 */
[----:B------:R-:W-:Y:S01]  /*f200*/  STSM.16.M88.4 [R78], R32 ;  /* 0x000000204e007844 */ /* 0x000fe20000000200 */
[----:B------:R-:W-:-:S02]  /*f210*/  SEL R55, R70, R71, P0 ;  /* 0x0000004746377207 */ /* 0x000fc40000000000 */
[----:B------:R-:W-:Y:S02]  /*f220*/  SEL R50, R56, R59, P0 ;  /* 0x0000003b38327207 */ /* 0x000fe40000000000 */
[----:B------:R-:W-:Y:S01]  /*f230*/  SEL R64, R42, R43, P0 ;  /* 0x0000002b2a407207 */ /* 0x000fe20000000000 */
[----:B------:R-:W-:Y:S01]  /*f240*/  STSM.16.M88.4 [R77], R52 ;  /* 0x000000344d007844 */ /* 0x000fe20000000200 */
[----:B------:R-:W-:Y:S02]  /*f250*/  SEL R66, R43, R42, P0 ;  /* 0x0000002a2b427207 */ /* 0x000fe40000000000 */
[----:B------:R-:W-:Y:S01]  /*f260*/  SEL R65, R75, R86, P0 ;  /* 0x000000564b417207 */ /* 0x000fe20000000000 */
[----:B------:R-:W-:Y:S01]  /*f270*/  STSM.16.M88.4 [R76], R48 ;  /* 0x000000304c007844 */ /* 0x000fe20000000200 */
[----:B------:R-:W-:-:S05]  /*f280*/  SEL R67, R86, R75, P0 ;  /* 0x0000004b56437207 */ /* 0x000fca0000000000 */
        /* <DEDUP_REMOVED lines=12> */
[----:B------:R-:W5:Y:S01]  /*f350*/  LD.E.128 R44, desc[UR50][R28.64] ;  /* 0x000000321c2c7980 */ /* 0x000f62000c101d00 */
[----:B---3--:R-:W-:Y:S01]  /*f360*/  VIADD R6, R2, UR39 ;  /* 0x0000002702067c36 */ /* 0x008fe20008000000 */
[----:B------:R-:W-:Y:S02]  /*f370*/  UIMAD UR8, UR13, UR10, URZ ;  /* 0x0000000a0d0872a4 */ /* 0x000fe4000f8e023f */
[----:B------:R-:W5:Y:S01]  /*f380*/  LD.E.128 R40, desc[UR50][R20.64] ;  /* 0x0000003214287980 */ /* 0x000f62000c101d00 */
[----:B--2---:R-:W-:Y:S01]  /*f390*/  @P2 IMAD.HI.U32 R2, R6, R65, RZ ;  /* 0x0000004106022227 */ /* 0x004fe200078e00ff */
[----:B------:R-:W-:Y:S02]  /*f3a0*/  UIADD3 UR7, UR7, UR5, URZ ;  /* 0x0000000507077290 */ /* 0x000fe4000fffe03f */
[----:B------:R-:W5:Y:S01]  /*f3b0*/  LD.E.128 R36, desc[UR50][R14.64] ;  /* 0x000000320e247980 */ /* 0x000f62000c101d00 */
[----:B-1----:R-:W-:Y:S01]  /*f3c0*/  IMAD.MOV.U32 R5, RZ, RZ, R6 ;  /* 0x000000ffff057224 */ /* 0x002fe200078e0006 */
[----:B------:R-:W-:-:S02]  /*f3d0*/  UIMAD UR5, UR43, UR11, UR8 ;  /* 0x0000000b2b0572a4 */ /* 0x000fc4000f8e0208 */
[----:B------:R-:W-:Y:S01]  /*f3e0*/  UIMAD.WIDE.U32 UR6, UR43, UR10, UR6 ;  /* 0x0000000a2b0672a5 */ /* 0x000fe2000f8e0006 */
[----:B------:R-:W5:Y:S01]  /*f3f0*/  LD.E.128 R24, desc[UR50][R12.64] ;  /* 0x000000320c187980 */ /* 0x000f62000c101d00 */
[----:B0-----:R-:W-:Y:S01]  /*f400*/  @P2 SHF.R.U32.HI R5, RZ, R3, R2 ;  /* 0x00000003ff052219 */ /* 0x001fe20000011602 */
[----:B------:R-:W-:Y:S01]  /*f410*/  ULDC.64 UR8, c[0x0][0xae0] ;  /* 0x0002b80000087ab9 */ /* 0x000fe20000000a00 */
[----:B------:R-:W-:Y:S01]  /*f420*/  UIADD3 UR5, UR7, UR5, URZ ;  /* 0x0000000507057290 */ /* 0x000fe2000fffe03f */
[----:B------:R-:W5:Y:S01]  /*f430*/  LD.E.128 R56, desc[UR50][R10.64] ;  /* 0x000000320a387980 */ /* 0x000f62000c101d00 */
[--C-:B------:R-:W-:Y:S01]  /*f440*/  SHF.R.S32.HI R4, RZ, 0x1f, R5.reuse ;  /* 0x0000001fff047819 */ /* 0x100fe20000011405 */
[----:B------:R-:W-:Y:S02]  /*f450*/  IMAD.MOV R7, RZ, RZ, -R5 ;  /* 0x000000ffff077224 */ /* 0x000fe400078e0a05 */
[----:B------:R-:W-:Y:S01]  /*f460*/  IMAD.U32 R3, RZ, RZ, UR7 ;  /* 0x00000007ff037e24 */ /* 0x000fe2000f8e00ff */
[----:B------:R0:W5:Y:S01]  /*f470*/  LD.E.128 R52, desc[UR50][R8.64] ;  /* 0x0000003208347980 */ /* 0x000162000c101d00 */
[----:B------:R-:W-:-:S02]  /*f480*/  IMAD R4, R4, UR8, RZ ;  /* 0x0000000804047c24 */ /* 0x000fc4000f8e02ff */
[----:B------:R-:W-:Y:S01]  /*f490*/  IMAD R7, R30, R7, R6 ;  /* 0x000000071e077224 */ /* 0x000fe200078e0206 */
[----:B------:R-:W-:Y:S01]  /*f4a0*/  @!PT LDS RZ, [RZ] ;  /* 0x00000000fffff984 */ /* 0x000fe20000000800 */
[----:B------:R-:W-:Y:S01]  /*f4b0*/  @!PT LDS RZ, [RZ] ;  /* 0x00000000fffff984 */ /* 0x000fe20000000800 */
[----:B------:R-:W-:Y:S01]  /*f4c0*/  @!PT LDS RZ, [RZ] ;  /* 0x00000000fffff984 */ /* 0x000fe20000000800 */
[----:B------:R-:W-:Y:S01]  /*f4d0*/  @!PT LDS RZ, [RZ] ;  /* 0x00000000fffff984 */ /* 0x000fe20000000800 */
[----:B------:R1:W-:Y:S06]  /*f4e0*/  MEMBAR.ALL.CTA ;  /* 0x0000000000007992 */ /* 0x0003ec0000008000 */
[----:B-1----:R-:W1:Y:S01]  /*f4f0*/  FENCE.VIEW.ASYNC.S ;  /* 0x00000000000073c6 */ /* 0x002e620000000000 */
[----:B------:R-:W-:Y:S01]  /*f500*/  IMAD.U32 R2, RZ, RZ, UR6 ;  /* 0x00000006ff027e24 */ /* 0x000fe2000f8e00ff */
[----:B------:R-:W-:Y:S01]  /*f510*/  ULDC.64 UR6, c[0x0][0xad8] ;  /* 0x0002b60000067ab9 */ /* 0x000fe20000000a00 */
[----:B------:R-:W-:-:S02]  /*f520*/  IMAD.U32 R3, RZ, RZ, UR5 ;  /* 0x00000005ff037e24 */ /* 0x000fc4000f8e00ff */
[C---:B0-----:R-:W-:Y:S01]  /*f530*/  IMAD R9, R5.reuse, UR9, R4 ;  /* 0x0000000905097c24 */ /* 0x041fe2000f8e0204 */
[----:B------:R-:W-:Y:S01]  /*f540*/  SHF.R.S32.HI R4, RZ, 0x1f, R7 ;  /* 0x0000001fff047819 */ /* 0x000fe20000011407 */
[----:B------:R-:W-:-:S04]  /*f550*/  IMAD.WIDE.U32 R2, R5, UR8, R2 ;  /* 0x0000000805027c25 */ /* 0x000fc8000f8e0002 */
[----:B------:R-:W-:Y:S02]  /*f560*/  IMAD.IADD R3, R3, 0x1, R9 ;  /* 0x0000000103037824 */ /* 0x000fe400078e0209 */
[----:B------:R-:W-:Y:S02]  /*f570*/  IMAD R6, R4, UR6, RZ ;  /* 0x0000000604067c24 */ /* 0x000fe4000f8e02ff */
[----:B------:R-:W-:Y:S02]  /*f580*/  VIADD R8, R23, UR39 ;  /* 0x0000002717087c36 */ /* 0x000fe40008000000 */
[C---:B------:R-:W-:Y:S02]  /*f590*/  IMAD R5, R7.reuse, UR7, R6 ;  /* 0x0000000707057c24 */ /* 0x040fe4000f8e0206 */
[----:B------:R-:W-:Y:S01]  /*f5a0*/  IMAD.WIDE.U32 R2, R7, UR6, R2 ;  /* 0x0000000607027c25 */ /* 0x000fe2000f8e0002 */
[----:B------:R-:W-:Y:S01]  /*f5b0*/  ISETP.GE.AND P2, PT, R8, R31, PT ;  /* 0x0000001f0800720c */ /* 0x000fe20003f46270 */
[----:B------:R-:W-:-:S02]  /*f5c0*/  ULDC.64 UR6, c[0x0][0xa80] ;  /* 0x0002a00000067ab9 */ /* 0x000fc40000000a00 */
[----:B------:R-:W-:Y:S02]  /*f5d0*/  VIADD R4, R8, 0x20 ;  /* 0x0000002008047836 */ /* 0x000fe40000000000 */
[----:B------:R-:W-:Y:S01]  /*f5e0*/  VIADD R0, R0, 0x2e820 ;  /* 0x0002e82000007836 */ /* 0x000fe20000000000 */
[----:B------:R-:W-:Y:S01]  /*f5f0*/  LEA R6, P3, R2, UR6, 0x1 ;  /* 0x0000000602067c11 */ /* 0x000fe2000f8608ff */
[----:B------:R-:W-:Y:S01]  /*f600*/  IMAD.IADD R3, R3, 0x1, R5 ;  /* 0x0000000103037824 */ /* 0x000fe200078e0205 */
[-C--:B------:R-:W-:Y:S01]  /*f610*/  ISETP.GE.AND P0, PT, R4, R31.reuse, PT ;  /* 0x0000001f0400720c */ /* 0x080fe20003f06270 */
[----:B------:R-:W-:Y:S01]  /*f620*/  VIADD R4, R8, 0x40 ;  /* 0x0000004008047836 */ /* 0x000fe20000000000 */
[----:B------:R-:W-:Y:S02]  /*f630*/  PRMT R0, RZ, 0x654, R0 ;  /* 0x00000654ff007816 */ /* 0x000fe40000000000 */
[----:B------:R-:W-:Y:S01]  /*f640*/  LEA.HI.X R7, R2, UR7, R3, 0x1, P3 ;  /* 0x0000000702077c11 */ /* 0x000fe200098f0c03 */
[----:B------:R-:W-:Y:S01]  /*f650*/  BSSY B1, `(.L_x_1875) ;  /* 0x000000f000017945 */ /* 0x000fe20003800000 */
[----:B------:R-:W-:Y:S01]  /*f660*/  ISETP.GE.AND P1, PT, R4, R31, PT ;  /* 0x0000001f0400720c */ /* 0x000fe20003f26270 */
[----:B-1----:R0:W-:Y:S01]  /*f670*/  SYNCS.ARRIVE.TRANS64.RED.A1T0 RZ, [R0+URZ], RZ ;  /* 0x000000ff00ff79a7 */ /* 0x0021e2000810043f */
[----:B------:R1:W2:Y:S04]  /*f680*/  SHFL.IDX PT, R4, R6, RZ, 0x181f ;  /* 0x00181fff06047589 */ /* 0x0002a800000e0000 */
[----:B0-----:R1:W0:Y:S01]  /*f690*/  SHFL.IDX PT, R0, R7, RZ, 0x181f ;  /* 0x00181fff07007589 */ /* 0x00122200000e0000 */
[----:B------:R-:W-:Y:S06]  /*f6a0*/  @P2 BRA `(.L_x_1876) ;  /* 0x0000000000242947 */ /* 0x000fec0003800000 */
[----:B------:R-:W-:Y:S02]  /*f6b0*/  ULDC UR5, c[0x0][0xac8] ;  /* 0x0002b20000057ab9 */ /* 0x000fe40000000800 */
[----:B------:R-:W-:Y:S02]  /*f6c0*/  ISETP.GE.AND P2, PT, R16, UR5, PT ;  /* 0x0000000510007c0c */ /* 0x000fe4000bf46270 */
[----:B------:R-:W-:-:S11]  /*f6d0*/  ISETP.GE.AND P3, PT, R19, UR5, PT ;  /* 0x0000000513007c0c */ /* 0x000fd6000bf66270 */
[CC--:B--2---:R-:W-:Y:S02]  /*f6e0*/  @!P2 LEA R2, P4, R16.reuse, R4.reuse, 0x1 ;  /* 0x000000041002a211 */ /* 0x0c4fe400078808ff */
[C---:B------:R-:W-:Y:S02]  /*f6f0*/  @!P3 LEA R4, P5, R19.reuse, R4, 0x1 ;  /* 0x000000041304b211 */ /* 0x040fe400078a08ff */
[-C--:B0-----:R-:W-:Y:S02]  /*f700*/  @!P2 LEA.HI.X R3, R16, R0.reuse, R233, 0x1, P4 ;  /* 0x000000001003a211 */ /* 0x081fe400020f0ce9 */
[----:B------:R-:W-:-:S03]  /*f710*/  @!P3 LEA.HI.X R5, R19, R0, R232, 0x1, P5 ;  /* 0x000000001305b211 */ /* 0x000fc600028f0ce8 */
[----:B-----5:R3:W-:Y:S04]  /*f720*/  @!P2 ST.E.128 desc[UR50][R2.64], R44 ;  /* 0x0000002c0200a985 */ /* 0x0207e8000c101d32 */
[----:B------:R3:W-:Y:S02]  /*f730*/  @!P3 ST.E.128 desc[UR50][R4.64], R56 ;  /* 0x000000380400b985 */ /* 0x0007e4000c101d32 */
.L_x_1876:
[----:B------:R-:W-:Y:S05]  /*f740*/  BSYNC B1 ;  /* 0x0000000000017941 */ /* 0x000fea0003800000 */
.L_x_1875:
[----:B0-----:R0:W4:Y:S01]  /*f750*/  SHFL.IDX PT, R0, R7, 0x1, 0x181f ;  /* 0x00381f0007007f89 */ /* 0x00112200000e0000 */
[----:B------:R-:W-:Y:S03]  /*f760*/  BSSY B1, `(.L_x_1877) ;  /* 0x000000c000017945 */ /* 0x000fe60003800000 */
[----:B--23--:R0:W2:Y:S01]  /*f770*/  SHFL.IDX PT, R4, R6, 0x1, 0x181f ;  /* 0x00381f0006047f89 */ /* 0x00c0a200000e0000 */
[----:B------:R-:W-:Y:S05]  /*f780*/  @P0 BRA `(.L_x_1878) ;  /* 0x0000000000240947 */ /* 0x000fea0003800000 */
[----:B------:R-:W-:Y:S02]  /*f790*/  ULDC UR5, c[0x0][0xac8] ;  /* 0x0002b20000057ab9 */ /* 0x000fe40000000800 */
[----:B------:R-:W-:Y:S02]  /*f7a0*/  ISETP.GE.AND P3, PT, R16, UR5, PT ;  /* 0x0000000510007c0c */ /* 0x000fe4000bf66270 */
[----:B------:R-:W-:-:S11]  /*f7b0*/  ISETP.GE.AND P4, PT, R19, UR5, PT ;  /* 0x0000000513007c0c */ /* 0x000fd6000bf86270 */
[CC--:B--2---:R-:W-:Y:S02]  /*f7c0*/  @!P3 LEA R2, P0, R16.reuse, R4.reuse, 0x1 ;  /* 0x000000041002b211 */ /* 0x0c4fe400078008ff */
[C---:B------:R-:W-:Y:S02]  /*f7d0*/  @!P4 LEA R4, P2, R19.reuse, R4, 0x1 ;  /* 0x000000041304c211 */ /* 0x040fe400078408ff */
[-C--:B----4-:R-:W-:Y:S02]  /*f7e0*/  @!P3 LEA.HI.X R3, R16, R0.reuse, R233, 0x1, P0 ;  /* 0x000000001003b211 */ /* 0x090fe400000f0ce9 */
[----:B------:R-:W-:-:S03]  /*f7f0*/  @!P4 LEA.HI.X R5, R19, R0, R232, 0x1, P2 ;  /* 0x000000001305c211 */ /* 0x000fc600010f0ce8 */
[----:B-----5:R3:W-:Y:S04]  /*f800*/  @!P3 ST.E.128 desc[UR50][R2.64], R40 ;  /* 0x000000280200b985 */ /* 0x0207e8000c101d32 */
[----:B------:R3:W-:Y:S02]  /*f810*/  @!P4 ST.E.128 desc[UR50][R4.64], R52 ;  /* 0x000000340400c985 */ /* 0x0007e4000c101d32 */
.L_x_1878:
[----:B------:R-:W-:Y:S05]  /*f820*/  BSYNC B1 ;  /* 0x0000000000017941 */ /* 0x000fea0003800000 */
.L_x_1877:
[----:B----4-:R4:W0:Y:S01]  /*f830*/  SHFL.IDX PT, R0, R7, 0x2, 0x181f ;  /* 0x00581f0007007f89 */ /* 0x01082200000e0000 */
        /* <DEDUP_REMOVED lines=12> */
.L_x_1880:
[----:B------:R-:W-:Y:S05]  /*f900*/  BSYNC B1 ;  /* 0x0000000000017941 */ /* 0x000fea0003800000 */
.L_x_1879:
[----:B0-----:R-:W-:Y:S01]  /*f910*/  VIADD R0, R8, 0x60 ;  /* 0x0000006008007836 */ /* 0x001fe20000000000 */
[----:B-1--4-:R-:W0:Y:S04]  /*f920*/  SHFL.IDX PT, R7, R7, 0x3, 0x181f ;  /* 0x00781f0007077f89 */ /* 0x012e2800000e0000 */
[----:B------:R-:W-:Y:S01]  /*f930*/  ISETP.GE.AND P0, PT, R0, R31, PT ;  /* 0x0000001f0000720c */ /* 0x000fe20003f06270 */
[----:B------:R-:W1:-:S12]  /*f940*/  SHFL.IDX PT, R6, R6, 0x3, 0x181f ;  /* 0x00781f0006067f89 */ /* 0x000e5800000e0000 */
[----:B------:R-:W-:Y:S05]  /*f950*/  @P0 BRA `(.L_x_1881) ;  /* 0x0000000800800947 */ /* 0x000fea0003800000 */
[----:B------:R-:W-:Y:S02]  /*f960*/  ULDC UR5, c[0x0][0xac8] ;  /* 0x0002b20000057ab9 */ /* 0x000fe40000000800 */
[----:B------:R-:W-:-:S13]  /*f970*/  ISETP.GE.AND P1, PT, R16, UR5, PT ;  /* 0x0000000510007c0c */ /* 0x000fda000bf26270 */
[----:B-1-3--:R-:W-:-:S04]  /*f980*/  @!P1 LEA R2, P0, R16, R6, 0x1 ;  /* 0x0000000610029211 */ /* 0x00afc800078008ff */
[----:B0-----:R-:W-:Y:S02]  /*f990*/  @!P1 LEA.HI.X R3, R16, R7, R233, 0x1, P0 ;  /* 0x0000000710039211 */ /* 0x001fe400000f0ce9 */
[----:B------:R-:W-:-:S03]  /*f9a0*/  ISETP.GE.AND P0, PT, R19, UR5, PT ;  /* 0x0000000513007c0c */ /* 0x000fc6000bf06270 */
[----:B-----5:R4:W-:Y:S10]  /*f9b0*/  @!P1 ST.E.128 desc[UR50][R2.64], R24 ;  /* 0x0000001802009985 */ /* 0x0209f4000c101d32 */
[----:B------:R-:W-:Y:S05]  /*f9c0*/  @P0 BRA `(.L_x_1881) ;  /* 0x0000000800640947 */ /* 0x000fea0003800000 */
[----:B----4-:R-:W-:-:S04]  /*f9d0*/  LEA R2, P0, R19, R6, 0x1 ;  /* 0x0000000613027211 */ /* 0x010fc800078008ff */
[----:B------:R-:W-:-:S05]  /*f9e0*/  LEA.HI.X R3, R19, R7, R232, 0x1, P0 ;  /* 0x0000000713037211 */ /* 0x000fca00000f0ce8 */
[----:B------:R0:W-:Y:S01]  /*f9f0*/  ST.E.128 desc[UR50][R2.64], R32 ;  /* 0x0000002002007985 */ /* 0x0001e2000c101d32 */
[----:B------:R-:W-:Y:S05]  /*fa00*/  BRA `(.L_x_1881) ;  /* 0x0000000800547947 */ /* 0x000fea0003800000 */
.L_x_1874:
        /* <DEDUP_REMOVED lines=10> */
[----:B------:R-:W2:Y:S01]  /*fab0*/  S2R R0, SR_TID.X ;  /* 0x0000000000007919 */ /* 0x000ea20000002100 */
[----:B------:R-:W3:Y:S01]  /*fac0*/  LDC R3, c[0x0][0xbe8] ;  /* 0x0002fa00ff037b82 */ /* 0x000ee20000000800 */
[----:B------:R-:W-:Y:S01]  /*fad0*/  IMAD.U32 R4, RZ, RZ, UR39 ;  /* 0x00000027ff047e24 */ /* 0x000fe2000f8e00ff */
[----:B------:R-:W-:Y:S02]  /*fae0*/  ULDC UR5, c[0x0][0xa88] ;  /* 0x0002a20000057ab9 */ /* 0x000fe40000000800 */
[----:B---3--:R-:W-:Y:S02]  /*faf0*/  IMAD R5, R3, UR5, RZ ;  /* 0x0000000503057c24 */ /* 0x008fe4000f8e02ff */
[----:B--2---:R-:W-:-:S04]  /*fb00*/  IADD3 R4, R4, -0x80, R0 ;  /* 0xffffff8004047810 */ /* 0x004fc80007ffe000 */
        /* <DEDUP_REMOVED lines=17> */
[----:B---3--:R-:W-:-:S05]  /*fc20*/  @P0 SHF.R.U32.HI R2, RZ, R7, R0 ;  /* 0x00000007ff020219 */ /* 0x008fca0000011600 */
[----:B------:R-:W-:-:S04]  /*fc30*/  IMAD.MOV R5, RZ, RZ, -R2 ;  /* 0x000000ffff057224 */ /* 0x000fc800078e0a02 */
[----:B------:R-:W-:Y:S01]  /*fc40*/  IMAD R5, R3, R5, R4 ;  /* 0x0000000503057224 */ /* 0x000fe200078e0204 */
[----:B------:R-:W-:Y:S01]  /*fc50*/  SHF.R.S32.HI R3, RZ, 0x1f, R2 ;  /* 0x0000001fff037819 */ /* 0x000fe20000011402 */
[----:B------:R-:W-:Y:S01]  /*fc60*/  IMAD.U32 R4, RZ, RZ, UR5 ;  /* 0x00000005ff047e24 */ /* 0x000fe2000f8e00ff */
[----:B------:R-:W-:Y:S02]  /*fc70*/  IADD3 R2, P0, R2, UR6, RZ ;  /* 0x0000000602027c10 */ /* 0x000fe4000ff1e0ff */
[----:B------:R-:W-:Y:S02]  /*fc80*/  SHF.R.S32.HI R0, RZ, 0x1f, R5 ;  /* 0x0000001fff007819 */ /* 0x000fe40000011405 */
[----:B------:R-:W-:Y:S01]  /*fc90*/  IADD3.X R3, R3, UR7, R4, P0, !PT ;  /* 0x0000000703037c10 */ /* 0x000fe200087fe404 */
[----:B------:R-:W-:Y:S02]  /*fca0*/  ULDC.64 UR6, c[0x0][0xb50] ;  /* 0x0002d40000067ab9 */ /* 0x000fe40000000a00 */
[----:B------:R-:W-:-:S02]  /*fcb0*/  IMAD R0, R0, UR10, RZ ;  /* 0x0000000a00007c24 */ /* 0x000fc4000f8e02ff */
[----:B------:R-:W-:-:S04]  /*fcc0*/  IMAD.WIDE.U32 R2, R5, UR10, R2 ;  /* 0x0000000a05027c25 */ /* 0x000fc8000f8e0002 */
[----:B------:R-:W-:Y:S01]  /*fcd0*/  IMAD R7, R5, UR11, R0 ;  /* 0x0000000b05077c24 */ /* 0x000fe2000f8e0200 */
[----:B------:R-:W-:-:S03]  /*fce0*/  LEA R4, P0, R2, UR6, 0x2 ;  /* 0x0000000602047c11 */ /* 0x000fc6000f8010ff */
[----:B------:R-:W-:-:S05]  /*fcf0*/  IMAD.IADD R3, R3, 0x1, R7 ;  /* 0x0000000103037824 */ /* 0x000fca00078e0207 */
[----:B------:R-:W-:Y:S01]  /*fd00*/  LEA.HI.X R5, R2, UR7, R3, 0x2, P0 ;  /* 0x0000000702057c11 */ /* 0x000fe200080f1403 */
[----:B------:R-:W-:-:S05]  /*fd10*/  IMAD.MOV.U32 R3, RZ, RZ, -0x800000 ;  /* 0xff800000ff037424 */ /* 0x000fca00078e00ff */
[----:B------:R2:W-:Y:S02]  /*fd20*/  STG.E desc[UR50][R4.64], R3 ;  /* 0x0000000304007986 */ /* 0x0005e4000c101932 */
.L_x_1883:
[----:B------:R-:W-:Y:S05]  /*fd30*/  BSYNC B1 ;  /* 0x0000000000017941 */ /* 0x000fea0003800000 */
.L_x_1882:
[----:B------:R-:W-:Y:S01]  /*fd40*/  ULDC.64 UR10, c[0x0][0xae8] ;  /* 0x0002ba00000a7ab9 */ /* 0x000fe20000000a00 */
[----:B------:R-:W-:Y:S01]  /*fd50*/  VIADD R6, R6, UR39 ;  /* 0x0000002706067c36 */ /* 0x000fe20008000000 */
[----:B------:R-:W-:Y:S01]  /*fd60*/  UIMAD UR5, UR8, UR10, URZ ;  /* 0x0000000a080572a4 */ /* 0x000fe2000f8e023f */
[----:B------:R-:W-:Y:S01]  /*fd70*/  BSSY B1, `(.L_x_1884) ;  /* 0x0000034000017945 */ /* 0x000fe20003800000 */
[----:B------:R-:W-:Y:S01]  /*fd80*/  UIMAD.WIDE.U32 UR6, UR36, UR10, URZ ;  /* 0x0000000a240672a5 */ /* 0x000fe2000f8e003f */
[----:B0-----:R-:W-:Y:S01]  /*fd90*/  @P1 IMAD.HI.U32 R0, R6, R9, RZ ;  /* 0x0000000906001227 */ /* 0x001fe200078e00ff */
[----:B------:R-:W-:-:S03]  /*fda0*/  UIMAD UR5, UR36, UR11, UR5 ;  /* 0x0000000b240572a4 */ /* 0x000fc6000f8e0205 */
[----:B------:R-:W-:Y:S01]  /*fdb0*/  ULDC.64 UR10, c[0x0][0xaf0] ;  /* 0x0002bc00000a7ab9 */ /* 0x000fe20000000a00 */
[----:B------:R-:W-:Y:S01]  /*fdc0*/  UIADD3 UR7, UR7, UR5, URZ ;  /* 0x0000000507077290 */ /* 0x000fe2000fffe03f */
[----:B--2---:R-:W-:Y:S01]  /*fdd0*/  IMAD.MOV.U32 R5, RZ, RZ, R6 ;  /* 0x000000ffff057224 */ /* 0x004fe200078e0006 */
[----:B------:R-:W-:Y:S01]  /*fde0*/  UIMAD UR5, UR9, UR10, URZ ;  /* 0x0000000a090572a4 */ /* 0x000fe2000f8e023f */
[----:B-1----:R-:W-:Y:S01]  /*fdf0*/  @P1 SHF.R.U32.HI R5, RZ, R11, R0 ;  /* 0x0000000bff051219 */ /* 0x002fe20000011600 */
        /* <DEDUP_REMOVED lines=18> */
[----:B------:R-:W-:Y:S02]  /*ff20*/  VIADD R6, R23, UR39 ;  /* 0x0000002717067c36 */ /* 0x000fe40008000000 */
[----:B------:R-:W-:Y:S02]  /*ff30*/  IMAD R9, R8, UR5, RZ ;  /* 0x0000000508097c24 */ /* 0x000fe4000f8e02ff */
[C---:B------:R-:W-:Y:S02]  /*ff40*/  IMAD R5, R7.reuse, UR7, R4 ;  /* 0x0000000707057c24 */ /* 0x040fe4000f8e0204 */
[----:B------:R-:W-:Y:S01]  /*ff50*/  IMAD.WIDE.U32 R2, R7, UR6, R2 ;  /* 0x0000000607027c25 */ /* 0x000fe2000f8e0002 */
[----:B------:R-:W-:Y:S01]  /*ff60*/  ISETP.GE.AND P2, PT, R6, R9, PT ;  /* 0x000000090600720c */ /* 0x000fe20003f46270 */
[----:B------:R-:W-:-:S02]  /*ff70*/  ULDC.64 UR6, c[0x0][0xa80] ;  /* 0x0002a00000067ab9 */ /* 0x000fc40000000a00 */
        /* <DEDUP_REMOVED lines=19> */
.L_x_1885:
[----:B------:R-:W-:Y:S05]  /*100b0*/  BSYNC B1 ;  /* 0x0000000000017941 */ /* 0x000fea0003800000 */
.L_x_1884:
        /* <DEDUP_REMOVED lines=13> */
.L_x_1887:
[----:B------:R-:W-:Y:S05]  /*10190*/  BSYNC B1 ;  /* 0x0000000000017941 */ /* 0x000fea0003800000 */
.L_x_1886:
        /* <DEDUP_REMOVED lines=13> */
.L_x_1889:
[----:B------:R-:W-:Y:S05]  /*10270*/  BSYNC B1 ;  /* 0x0000000000017941 */ /* 0x000fea0003800000 */
.L_x_1888:
[----:B---3--:R-:W-:Y:S01]  /*10280*/  VIADD R3, R6, 0x60 ;  /* 0x0000006006037836 */ /* 0x008fe20000000000 */
[----:B0-----:R0:W3:Y:S04]  /*10290*/  SHFL.IDX PT, R0, R5, 0x3, 0x181f ;  /* 0x00781f0005007f89 */ /* 0x0010e800000e0000 */
[----:B------:R-:W-:Y:S01]  /*102a0*/  ISETP.GE.AND P0, PT, R3, R9, PT ;  /* 0x000000090300720c */ /* 0x000fe20003f06270 */
[----:B-1----:R0:W1:-:S12]  /*102b0*/  SHFL.IDX PT, R2, R4, 0x3, 0x181f ;  /* 0x00781f0004027f89 */ /* 0x00205800000e0000 */
[----:B0-----:R-:W-:Y:S05]  /*102c0*/  @P0 BRA `(.L_x_1881) ;  /* 0x0000000000240947 */ /* 0x001fea0003800000 */
[----:B------:R-:W-:Y:S02]  /*102d0*/  ULDC UR5, c[0x0][0xac8] ;  /* 0x0002b20000057ab9 */ /* 0x000fe40000000800 */
[----:B------:R-:W-:Y:S02]  /*102e0*/  ISETP.GE.AND P2, PT, R16, UR5, PT ;  /* 0x0000000510007c0c */ /* 0x000fe4000bf46270 */
[----:B------:R-:W-:-:S11]  /*102f0*/  ISETP.GE.AND P3, PT, R19, UR5, PT ;  /* 0x0000000513007c0c */ /* 0x000fd6000bf66270 */
[CC--:B-12-4-:R-:W-:Y:S02]  /*10300*/  @!P2 LEA R4, P0, R16.reuse, R2.reuse, 0x1 ;  /* 0x000000021004a211 */ /* 0x0d6fe400078008ff */
[C---:B------:R-:W-:Y:S02]  /*10310*/  @!P3 LEA R2, P1, R19.reuse, R2, 0x1 ;  /* 0x000000021302b211 */ /* 0x040fe400078208ff */
[-C--:B---3--:R-:W-:Y:S02]  /*10320*/  @!P2 LEA.HI.X R5, R16, R0.reuse, R233, 0x1, P0 ;  /* 0x000000001005a211 */ /* 0x088fe400000f0ce9 */
[----:B------:R-:W-:-:S03]  /*10330*/  @!P3 LEA.HI.X R3, R19, R0, R232, 0x1, P1 ;  /* 0x000000001303b211 */ /* 0x000fc600008f0ce8 */
[----:B------:R0:W-:Y:S04]  /*10340*/  @!P2 ST.E.128 desc[UR50][R4.64], RZ ;  /* 0x000000ff0400a985 */ /* 0x0001e8000c101d32 */
[----:B------:R0:W-:Y:S02]  /*10350*/  @!P3 ST.E.128 desc[UR50][R2.64], RZ ;  /* 0x000000ff0200b985 */ /* 0x0001e4000c101d32 */
.L_x_1881:
[----:B------:R-:W-:Y:S05]  /*10360*/  BSYNC B0 ;  /* 0x0000000000007941 */ /* 0x000fea0003800000 */
.L_x_1873:
[----:B------:R-:W-:Y:S02]  /*10370*/  ULDC UR5, c[0x0][0xc38] ;  /* 0x00030e0000057ab9 */ /* 0x000fe40000000800 */
[----:B------:R-:W-:-:S06]  /*10380*/  UISETP.GE.AND UP0, UPT, UR4, UR5, UPT ;  /* 0x000000050400728c */ /* 0x000fcc000bf06270 */
[----:B------:R-:W-:-:S13]  /*10390*/  PLOP3.LUT P0, PT, PT, PT, UP0, 0x80, 0x0 ;  /* 0x000000000000781c */ /* 0x000fda0003f0f008 */
[----:B------:R-:W-:Y:S05]  /*103a0*/  @!P0 BRA `(.L_x_1890) ;  /* 0xffffff08007c8947 */ /* 0x000fea000383ffff */
[----:B------:R-:W-:Y:S05]  /*103b0*/  EXIT ;  /* 0x000000000000794d */ /* 0x000fea0003800000 */
.L_x_1835:
[----:B------:R-:W-:-:S08]  /*103c0*/  NOP ;  /* 0x0000000000007918 */ /* 0x000fd00000000000 */
[----:B------:R-:W0:-:S00]  /*103d0*/  USETMAXREG.DEALLOC.CTAPOOL 0x18 ;  /* 0x00000018000079c8 */ /* 0x000e0000080e0500 */
[----:B0-----:R-:W2:Y:S01]  /*103e0*/  LDL.LU R2, [R1+0x8] ;  /* 0x0000080001027983 */ /* 0x001ea20000300800 */
[----:B------:R-:W-:-:S05]  /*103f0*/  LOP3.LUT R0, R0, 0x3, RZ, 0xc0, !PT ;  /* 0x0000000300007812 */ /* 0x000fca00078ec0ff */
[----:B------:R-:W0:Y:S01]  /*10400*/  S2UR UR6, SR_CTAID.X ;  /* 0x00000000000679c3 */ /* 0x000e220000002500 */
[----:B------:R-:W1:Y:S02]  /*10410*/  SHFL.IDX PT, R0, R0, RZ, 0x1f ;  /* 0x00001fff00007589 */ /* 0x000e6400000e0000 */
[----:B-1----:R-:W-:-:S05]  /*10420*/  ISETP.NE.AND P0, PT, R0, RZ, PT ;  /* 0x000000ff0000720c */ /* 0x002fca0003f05270 */
[----:B------:R-:W0:Y:S08]  /*10430*/  LDC R0, c[0x0][0xc38] ;  /* 0x00030e00ff007b82 */ /* 0x000e300000000800 */
[----:B------:R-:W-:Y:S06]  /*10440*/  @P0 BAR.ARV 0x4, 0x180 ;  /* 0x0106000000000b1d */ /* 0x000fec0000002000 */
[----:B--2---:R-:W-:-:S04]  /*10450*/  LOP3.LUT R2, R2, 0xfffffffd, RZ, 0xc0, !PT ;  /* 0xfffffffd02027812 */ /* 0x004fc800078ec0ff */
[----:B------:R-:W-:Y:S02]  /*10460*/  @P0 LOP3.LUT R2, R2, 0x2, RZ, 0xfc, !PT ;  /* 0x0000000202020812 */ /* 0x000fe400078efcff */
[----:B0-----:R-:W-:Y:S01]  /*10470*/  ISETP.LE.AND P0, PT, R0, UR6, PT ;  /* 0x0000000600007c0c */ /* 0x001fe2000bf03270 */
[----:B------:R-:W-:Y:S02]  /*10480*/  IMAD.MOV.U32 R0, RZ, RZ, 0x1 ;  /* 0x00000001ff007424 */ /* 0x000fe400078e00ff */
[----:B------:R0:W-:Y:S04]  /*10490*/  STL [R1+0x8], R2 ;  /* 0x0000080201007387 */ /* 0x0001e80000100800 */
[----:B------:R0:W-:Y:S04]  /*104a0*/  STL [R1+0x24], RZ ;  /* 0x000024ff01007387 */ /* 0x0001e80000100800 */
[----:B------:R0:W-:Y:S04]  /*104b0*/  STL [R1], RZ ;  /* 0x000000ff01007387 */ /* 0x0001e80000100800 */
[----:B------:R0:W-:Y:S01]  /*104c0*/  STL [R1+0x4], R0 ;  /* 0x0000040001007387 */ /* 0x0001e20000100800 */
[----:B------:R-:W-:Y:S05]  /*104d0*/  @P0 BRA `(.L_x_1891) ;  /* 0x0000003800ec0947 */ /* 0x000fea0003800000 */
        /* <DEDUP_REMOVED lines=10> */
[C---:B0-----:R-:W-:Y:S01]  /*10580*/  IMAD.SHL.U32 R0, R6.reuse, 0x20, RZ ;  /* 0x0000002006007824 */ /* 0x041fe200078e00ff */
        /* <DEDUP_REMOVED lines=21> */
[----:B------:R-:W-:-:S05]  /*106e0*/  IMAD.SHL.U32 R0, R4, 0x10, RZ ;  /* 0x0000001004007824 */ /* 0x000fca00078e00ff */
[----:B------:R-:W-:Y:S01]  /*106f0*/  LOP3.LUT R5, R5, 0x400, R0, 0xf8, !PT ;  /* 0x0000040005057812 */ /* 0x000fe200078ef800 */
[----:B------:R-:W-:Y:S01]  /*10700*/  IMAD.MOV.U32 R0, RZ, RZ, 0x40 ;  /* 0x00000040ff007424 */ /* 0x000fe200078e00ff */
[----:B0-----:R-:W-:-:S04]  /*10710*/  SHF.R.U32.HI R2, RZ, 0x3, R4 ;  /* 0x00000003ff027819 */ /* 0x001fc80000011604 */
[----:B------:R-:W-:Y:S01]  /*10720*/  SEL R0, R0, 0xffffffc0, !P0 ;  /* 0xffffffc000007807 */ /* 0x000fe20004000000 */
[----:B------:R-:W-:Y:S01]  /*10730*/  IMAD.U32 R0, RZ, RZ, UR6 ;  /* 0x00000006ff007e24 */ /* 0x000fe2000f8e00ff */
[----:B------:R-:W-:Y:S01]  /*10740*/  LOP3.LUT R3, R2, 0x70, R3, 0xf8, !PT ;  /* 0x0000007002037812 */ /* 0x000fe200078ef803 */
[----:B------:R-:W-:-:S05]  /*10750*/  IMAD.IADD R2, R18, 0x1, R5 ;  /* 0x0000000112027824 */ /* 0x000fca00078e0205 */
[----:B------:R-:W-:Y:S04]  /*10760*/  STL [R1+0x20], R2 ;  /* 0x0000200201007387 */ /* 0x000fe80000100800 */
[----:B------:R-:W-:Y:S04]  /*10770*/  STL [R1], RZ ;  /* 0x000000ff01007387 */ /* 0x000fe80000100800 */
[----:B------:R0:W-:Y:S04]  /*10780*/  STL [R1+0x1c], R0 ;  /* 0x00001c0001007387 */ /* 0x0001e80000100800 */
[----:B------:R1:W-:Y:S01]  /*10790*/  STL [R1+0x24], RZ ;  /* 0x000024ff01007387 */ /* 0x0003e20000100800 */
[----:B0-----:R-:W-:-:S05]  /*107a0*/  IMAD.MOV.U32 R0, RZ, RZ, 0x1 ;  /* 0x00000001ff007424 */ /* 0x001fca00078e00ff */
[----:B------:R1:W-:Y:S02]  /*107b0*/  STL [R1+0x4], R0 ;  /* 0x0000040001007387 */ /* 0x0003e40000100800 */
.L_x_1950:
        /* <DEDUP_REMOVED lines=14> */
[----:B0-----:R-:W-:Y:S05]  /*108a0*/  @!P0 BRA `(.L_x_1892) ;  /* 0x0000000000208947 */ /* 0x001fea0003800000 */
[----:B------:R-:W-:Y:S02]  /*108b0*/  ULDC UR9, c[0x0][0xc6c] ;  /* 0x00031b0000097ab9 */ /* 0x000fe40000000800 */
[----:B------:R-:W-:-:S11]  /*108c0*/  UISETP.NE.AND UP0, UPT, UR9, 0x1, UPT ;  /* 0x000000010900788c */ /* 0x000fd6000bf05270 */
[----:B------:R-:W-:Y:S02]  /*108d0*/  @UP0 ULDC.64 UR6, c[0x0][0xc70] ;  /* 0x00031c0000060ab9 */ /* 0x000fe40000000a00 */
[----:B------:R-:W-:-:S03]  /*108e0*/  UIMAD.WIDE.U32 UR4, UR10, UR6, URZ ;  /* 0x000000060a0472a5 */ /* 0x000fc6000f8e003f */
[----:B------:R-:W-:Y:S01]  /*108f0*/  UMOV UR6, UR10 ;  /* 0x0000000a00067c82 */ /* 0x000fe20008000000 */
[----:B------:R-:W-:-:S04]  /*10900*/  @UP0 USHF.R.U32.HI UR6, URZ, UR7, UR5 ;  /* 0x000000073f060299 */ /* 0x000fc80008011605 */
[----:B------:R-:W-:Y:S01]  /*10910*/  UIMAD UR9, UR6, UR9, URZ ;  /* 0x00000009060972a4 */ /* 0x000fe2000f8e023f */
[----:B------:R-:W-:Y:S11]  /*10920*/  BRA `(.L_x_1893) ;  /* 0x00000000001c7947 */ /* 0x000ff60003800000 */
.L_x_1892:
[----:B------:R-:W-:Y:S02]  /*10930*/  ULDC UR9, c[0x0][0xc54] ;  /* 0x0003150000097ab9 */ /* 0x000fe40000000800 */
[----:B------:R-:W-:-:S11]  /*10940*/  UISETP.NE.AND UP0, UPT, UR9, 0x1, UPT ;  /* 0x000000010900788c */ /* 0x000fd6000bf05270 */
[----:B------:R-:W-:Y:S02]  /*10950*/  @UP0 ULDC.64 UR6, c[0x0][0xc58] ;  /* 0x0003160000060ab9 */ /* 0x000fe40000000a00 */
[----:B------:R-:W-:-:S03]  /*10960*/  UIMAD.WIDE.U32 UR4, UR10, UR6, URZ ;  /* 0x000000060a0472a5 */ /* 0x000fc6000f8e003f */
[----:B------:R-:W-:Y:S01]  /*10970*/  UMOV UR6, UR10 ;  /* 0x0000000a00067c82 */ /* 0x000fe20008000000 */
[----:B------:R-:W-:-:S04]  /*10980*/  @UP0 USHF.R.U32.HI UR6, URZ, UR7, UR5 ;  /* 0x000000073f060299 */ /* 0x000fc80008011605 */
[----:B------:R-:W-:-:S12]  /*10990*/  UIMAD UR9, UR6, UR9, URZ ;  /* 0x00000009060972a4 */ /* 0x000fd8000f8e023f */
.L_x_1893:
[----:B------:R-:W-:Y:S01]  /*109a0*/  ULOP3.LUT UR41, URZ, UR6, URZ, 0x33, !UPT ;  /* 0x000000063f297292 */ /* 0x000fe2000f8e333f */
[----:B------:R-:W-:Y:S01]  /*109b0*/  BSSY B7, `(.L_x_1894) ;  /* 0x0000354000077945 */ /* 0x000fe20003800000 */
[----:B------:R-:W-:Y:S01]  /*109c0*/  ULDC UR5, c[0x0][0x448] ;  /* 0x0001120000057ab9 */ /* 0x000fe20000000800 */
[----:B------:R-:W-:Y:S01]  /*109d0*/  ULDC UR4, c[0x0][0xc3c] ;  /* 0x00030f0000047ab9 */ /* 0x000fe20000000800 */
[----:B------:R-:W-:Y:S02]  /*109e0*/  UISETP.NE.AND UP1, UPT, UR5, 0x1, UPT ;  /* 0x000000010500788c */ /* 0x000fe4000bf25270 */
[----:B------:R-:W-:Y:S01]  /*109f0*/  UIADD3 UR41, UR41, UR4, URZ ;  /* 0x0000000429297290 */ /* 0x000fe2000fffe03f */
[----:B------:R-:W-:Y:S01]  /*10a00*/  ULDC.64 UR6, c[0x0][0x418] ;  /* 0x0001060000067ab9 */ /* 0x000fe20000000a00 */
[----:B------:R-:W-:Y:S01]  /*10a10*/  ULDC UR5, c[0x0][0x288] ;  /* 0x0000a20000057ab9 */ /* 0x000fe20000000800 */
[----:B------:R-:W-:Y:S02]  /*10a20*/  UISETP.NE.U32.AND UP0, UPT, UR6, URZ, UPT ;  /* 0x0000003f0600728c */ /* 0x000fe4000bf05070 */
[----:B------:R-:W-:-:S02]  /*10a30*/  USHF.L.U32 UR6, UR41, 0x7, URZ ;  /* 0x0000000729067899 */ /* 0x000fc4000800063f */
[----:B------:R-:W-:Y:S02]  /*10a40*/  UISETP.NE.AND.EX UP0, UPT, UR7, URZ, UPT, UP0 ;  /* 0x0000003f0700728c */ /* 0x000fe4000bf05300 */
[----:B------:R-:W-:Y:S01]  /*10a50*/  UIADD3 UR6, UR6, 0x7f, URZ ;  /* 0x0000007f06067890 */ /* 0x000fe2000fffe03f */
[----:B------:R-:W-:Y:S01]  /*10a60*/  ULDC UR4, c[0x0][0x424] ;  /* 0x0001090000047ab9 */ /* 0x000fe20000000800 */
[----:B------:R-:W-:Y:S02]  /*10a70*/  UIADD3 UR13, -UR5, 0xe0, URZ ;  /* 0x000000e0050d7890 */ /* 0x000fe4000fffe13f */
[----:B------:R-:W-:Y:S01]  /*10a80*/  USEL UR7, UR4, 0x1, UP0 ;  /* 0x0000000104077887 */ /* 0x000fe20008000000 */
[----:B------:R-:W-:Y:S01]  /*10a90*/  @UP1 ULDC UR5, c[0x0][0x44c] ;  /* 0x0001130000051ab9 */ /* 0x000fe20000000800 */
[----:B------:R-:W-:Y:S01]  /*10aa0*/  @UP1 ULDC UR14, c[0x0][0x450] ;  /* 0x00011400000e1ab9 */ /* 0x000fe20000000800 */
[----:B------:R-:W-:Y:S01]  /*10ab0*/  UIMAD.WIDE.U32 UR4, UR6, UR5, URZ ;  /* 0x00000005060472a5 */ /* 0x000fe2000f8e003f */
[----:B------:R-:W-:Y:S01]  /*10ac0*/  ULDC UR12, c[0x0][0x2f0] ;  /* 0x0000bc00000c7ab9 */ /* 0x000fe20000000800 */
[----:B------:R-:W-:-:S02]  /*10ad0*/  UIADD3 UR9, UR10, -UR9, URZ ;  /* 0x800000090a097290 */ /* 0x000fc4000fffe03f */
[----:B------:R-:W-:Y:S02]  /*10ae0*/  @UP1 USHF.R.U32.HI UR6, URZ, UR14, UR5 ;  /* 0x0000000e3f061299 */ /* 0x000fe40008011605 */
[----:B------:R-:W-:Y:S02]  /*10af0*/  UIMAD UR5, UR7, UR12, 0xdf ;  /* 0x000000df070574a4 */ /* 0x000fe4000f8e020c */
[----:B------:R-:W-:Y:S01]  /*10b00*/  UIMAD UR13, UR7, UR12, UR13 ;  /* 0x0000000c070d72a4 */ /* 0x000fe2000f8e020d */
[----:B------:R-:W-:Y:S01]  /*10b10*/  UMOV UR4, URZ ;  /* 0x0000003f00047c82 */ /* 0x000fe20008000000 */
[----:B------:R-:W-:Y:S01]  /*10b20*/  ULDC UR10, c[0x0][0xc54] ;  /* 0x00031500000a7ab9 */ /* 0x000fe20000000800 */
[----:B------:R-:W-:Y:S02]  /*10b30*/  UIMAD.WIDE UR4, UR5, -0x6db6db6d, UR4 ;  /* 0x92492493050478a5 */ /* 0x000fe4000f8e0204 */
[----:B------:R-:W-:Y:S02]  /*10b40*/  UIADD3 UR7, UR13, UR6, URZ ;  /* 0x000000060d077290 */ /* 0x000fe4000fffe03f */
[----:B------:R-:W-:Y:S01]  /*10b50*/  UIMAD UR9, UR8, UR10, UR9 ;  /* 0x0000000a080972a4 */ /* 0x000fe2000f8e0209 */
[----:B------:R-:W-:-:S02]  /*10b60*/  UMOV UR6, URZ ;  /* 0x0000003f00067c82 */ /* 0x000fc40008000000 */
[----:B------:R-:W-:Y:S01]  /*10b70*/  UMOV UR10, UR5 ;  /* 0x00000005000a7c82 */ /* 0x000fe20008000000 */
[----:B------:R-:W-:Y:S02]  /*10b80*/  UIMAD.WIDE UR6, UR7, -0x6db6db6d, UR6 ;  /* 0x92492493070678a5 */ /* 0x000fe4000f8e0206 */
[----:B------:R-:W-:Y:S02]  /*10b90*/  USHF.R.U32.HI UR12, URZ, 0x1f, UR10 ;  /* 0x0000001f3f0c7899 */ /* 0x000fe4000801160a */
[----:B------:R-:W-:Y:S01]  /*10ba0*/  USHF.R.U32.HI UR6, URZ, 0x1f, UR7 ;  /* 0x0000001f3f067899 */ /* 0x000fe20008011607 */
[----:B------:R-:W-:Y:S01]  /*10bb0*/  ULDC UR11, c[0x0][0xc48] ;  /* 0x00031200000b7ab9 */ /* 0x000fe20000000800 */
[----:B------:R-:W-:Y:S02]  /*10bc0*/  ULEA.HI.SX32 UR12, UR10, UR12, 0x19 ;  /* 0x0000000c0a0c7291 */ /* 0x000fe4000f8fca3f */
[----:B------:R-:W-:Y:S02]  /*10bd0*/  ULEA.HI.SX32 UR6, UR7, UR6, 0x19 ;  /* 0x0000000607067291 */ /* 0x000fe4000f8fca3f */
[----:B------:R-:W-:-:S02]  /*10be0*/  UISETP.NE.AND UP0, UPT, UR11, 0x1, UPT ;  /* 0x000000010b00788c */ /* 0x000fc4000bf05270 */
[----:B------:R-:W-:Y:S01]  /*10bf0*/  UISETP.LT.AND UP1, UPT, UR12, UR6, UPT ;  /* 0x000000060c00728c */ /* 0x000fe2000bf21270 */
[----:B------:R-:W-:-:S03]  /*10c00*/  UMOV UR43, UR9 ;  /* 0x00000009002b7c82 */ /* 0x000fc60008000000 */
[----:B------:R-:W-:-:S05]  /*10c10*/  USEL UR40, UR12, UR6, UP1 ;  /* 0x000000060c287287 */ /* 0x000fca0008800000 */
[----:B------:R-:W-:Y:S01]  /*10c20*/  @UP0 ULDC UR8, c[0x0][0xc4c] ;  /* 0x0003130000080ab9 */ /* 0x000fe20000000800 */
[----:B------:R-:W-:Y:S01]  /*10c30*/  ISETP.LT.AND P0, PT, RZ, UR40, PT ;  /* 0x00000028ff007c0c */ /* 0x000fe2000bf01270 */
[----:B------:R-:W-:Y:S01]  /*10c40*/  UIMAD.WIDE.U32 UR4, UR9, UR8, URZ ;  /* 0x00000008090472a5 */ /* 0x000fe2000f8e003f */
[----:B------:R-:W-:-:S03]  /*10c50*/  @UP0 ULDC UR7, c[0x0][0xc50] ;  /* 0x0003140000070ab9 */ /* 0x000fc60000000800 */
[----:B------:R-:W-:-:S04]  /*10c60*/  @UP0 USHF.R.U32.HI UR43, URZ, UR7, UR5 ;  /* 0x000000073f2b0299 */ /* 0x000fc80008011605 */
[----:B------:R-:W-:-:S04]  /*10c70*/  UIADD3 UR36, -UR43, URZ, URZ ;  /* 0x0000003f2b247290 */ /* 0x000fc8000fffe13f */
[----:B------:R-:W-:Y:S01]  /*10c80*/  UIMAD UR36, UR11, UR36, UR9 ;  /* 0x000000240b2472a4 */ /* 0x000fe2000f8e0209 */
[----:B------:R-:W-:Y:S11]  /*10c90*/  @P0 BRA `(.L_x_1895) ;  /* 0x0000000000480947 */ /* 0x000ff60003800000 */
        /* <DEDUP_REMOVED lines=18> */
.L_x_1895:
        /* <DEDUP_REMOVED lines=20> */
.L_x_1898:
[----:B------:R-:W-:Y:S05]  /*10f00*/  BSYNC B6 ;  /* 0x0000000000067941 */ /* 0x000fea0003800000 */
.L_x_1897:
        /* <DEDUP_REMOVED lines=24> */
.L_x_1900:
[----:B------:R-:W-:Y:S05]  /*11090*/  BSYNC B6 ;  /* 0x0000000000067941 */ /* 0x000fea0003800000 */
.L_x_1899:
        /* <DEDUP_REMOVED lines=20> */
.L_x_1902:
[----:B------:R-:W-:Y:S05]  /*111e0*/  BSYNC B6 ;  /* 0x0000000000067941 */ /* 0x000fea0003800000 */
.L_x_1901:
[----:B------:R-:W-:Y:S01]  /*111f0*/  IMAD.MOV.U32 R17, RZ, RZ, R16 ;  /* 0x000000ffff117224 */ /* 0x000fe200078e0010 */
        /* <DEDUP_REMOVED lines=19> */
.L_x_1904:
[----:B------:R-:W-:Y:S05]  /*11330*/  BSYNC B6 ;  /* 0x0000000000067941 */ /* 0x000fea0003800000 */
.L_x_1903:
        /* <DEDUP_REMOVED lines=10> */
[----:B------:R-:W-:Y:S01]  /*113e0*/  LOP3.LUT R17, R17, 0xfffffffe, RZ, 0xc0, !PT ;  /* 0xfffffffe11117812 */ /* 0x000fe200078ec0ff */
[----:B------:R-:W-:Y:S01]  /*113f0*/  UMOV UR4, 0xffffffff ;  /* 0xffffffff00047882 */ /* 0x000fe20000000000 */
[----:B------:R-:W3:Y:S01]  /*11400*/  S2R R19, SR_TID.X ;  /* 0x0000000000137919 */ /* 0x000ee20000002100 */
[----:B-1----:R-:W1:Y:S02]  /*11410*/  LDC.64 R2, c[0x0][0x418] ;  /* 0x00010600ff027b82 */ /* 0x002e640000000a00 */
[----:B-1----:R-:W-:Y:S02]  /*11420*/  ISETP.NE.U32.AND P0, PT, R2, RZ, PT ;  /* 0x000000ff0200720c */ /* 0x002fe40003f05070 */
[----:B---3--:R-:W-:Y:S02]  /*11430*/  SHF.R.U32.HI R19, RZ, 0x5, R19 ;  /* 0x00000005ff137819 */ /* 0x008fe40000011613 */
[----:B------:R-:W-:-:S02]  /*11440*/  ISETP.NE.AND.EX P1, PT, R3, RZ, PT, P0 ;  /* 0x000000ff0300720c */ /* 0x000fc40003f25300 */
[----:B------:R-:W-:-:S11]  /*11450*/  LOP3.LUT R19, R19, 0x3, RZ, 0xc0, !PT ;  /* 0x0000000313137812 */ /* 0x000fd600078ec0ff */
[----:B------:R-:W-:Y:S02]  /*11460*/  @P1 LOP3.LUT R17, R17, 0x1, RZ, 0xfc, !PT ;  /* 0x0000000111111812 */ /* 0x000fe400078efcff */
[----:B--2---:R-:W-:Y:S01]  /*11470*/  SHF.R.S32.HI R9, RZ, 0x1f, R8 ;  /* 0x0000001fff097819 */ /* 0x004fe20000011408 */
[----:B------:R1:W-:Y:S01]  /*11480*/  STL [R1+0xc], R8 ;  /* 0x00000c0801007387 */ /* 0x0003e20000100800 */
[----:B0-----:R-:W-:-:S03]  /*11490*/  SEL R16, R8, RZ, !P1 ;  /* 0x000000ff08107207 */ /* 0x001fc60004800000 */
[----:B------:R1:W-:Y:S04]  /*114a0*/  STL [R1+0x10], R9 ;  /* 0x0000100901007387 */ /* 0x0003e80000100800 */
[----:B------:R1:W-:Y:S01]  /*114b0*/  STL [R1+0x8], R17 ;  /* 0x0000081101007387 */ /* 0x0003e20000100800 */
[----:B------:R-:W-:Y:S05]  /*114c0*/  BRA.DIV UR4, `(.L_x_1905) ;  /* 0x0000003204a47947 */ /* 0x000fea000b800000 */
[----:B------:R0:W2:Y:S02]  /*114d0*/  SHFL.IDX PT, R14, R19, RZ, 0x1f ;  /* 0x00001fff130e7589 */ /* 0x0000a400000e0000 */
.L_x_1969:
        /* <DEDUP_REMOVED lines=12> */
.L_x_1972:
        /* <DEDUP_REMOVED lines=20> */
.L_x_1908:
        /* <DEDUP_REMOVED lines=9> */
.L_x_1973:
        /* <DEDUP_REMOVED lines=8> */
.L_x_1910:
        /* <DEDUP_REMOVED lines=17> */
.L_x_1974:
        /* <DEDUP_REMOVED lines=8> */
.L_x_1912:
        /* <DEDUP_REMOVED lines=19> */
.L_x_1906:
[----:B--2---:R-:W-:Y:S01]  /*11ab0*/  VIADD R0, R18, 0x1c400 ;  /* 0x0001c40012007836 */ /* 0x004fe20000000000 */
[----:B------:R-:W-:Y:S05]  /*11ac0*/  WARPSYNC.ALL ;  /* 0x0000000000007948 */ /* 0x000fea0003800000 */
[----:B------:R-:W-:Y:S01]  /*11ad0*/  BAR.SYNC.DEFER_BLOCKING 0x8, 0x180 ;  /* 0x0206000000007b1d */ /* 0x000fe20000010000 */
[----:B------:R-:W-:-:S05]  /*11ae0*/  LOP3.LUT P0, RZ, R0, 0x3ff, RZ, 0xc0, !PT ;  /* 0x000003ff00ff7812 */ /* 0x000fca000780c0ff */
[----:B------:R-:W-:Y:S08]  /*11af0*/  BSSY B6, `(.L_x_1913) ;  /* 0x0000012000067945 */ /* 0x000ff00003800000 */
[----:B------:R-:W-:Y:S05]  /*11b00*/  @!P0 BRA `(.L_x_1914) ;  /* 0x0000000000408947 */ /* 0x000fea0003800000 */
[----:B------:R-:W-:Y:S01]  /*11b10*/  MOV R2, 0x0 ;  /* 0x0000000000027802 */ /* 0x000fe20000000f00 */
[----:B---3--:R-:W-:Y:S01]  /*11b20*/  ULDC.64 UR6, c[0x4][0x98] ;  /* 0x0100260000067ab9 */ /* 0x008fe20000000a00 */
        /* <DEDUP_REMOVED lines=8> */
[----:B------:R-:W-:Y:S02]  /*11bb0*/  IMAD.U32 R11, RZ, RZ, UR5 ;  /* 0x00000005ff0b7e24 */ /* 0x000fe4000f8e00ff */
[----:B-1----:R-:W-:Y:S02]  /*11bc0*/  IMAD.MOV.U32 R8, RZ, RZ, 0x70 ;  /* 0x00000070ff087424 */ /* 0x002fe400078e00ff */
[----:B------:R-:W-:Y:S02]  /*11bd0*/  IMAD.MOV.U32 R12, RZ, RZ, 0x1 ;  /* 0x00000001ff0c7424 */ /* 0x000fe400078e00ff */
[----:B------:R-:W-:-:S07]  /*11be0*/  IMAD.MOV.U32 R13, RZ, RZ, RZ ;  /* 0x000000ffff0d7224 */ /* 0x000fce00078e00ff */
[----:B------:R-:W-:-:S07]  /*11bf0*/  LEPC R20, `(.L_x_1914) ;  /* 0x000000001014794e */ /* 0x000fce0000000000 */
[----:B0-2---:R-:W-:Y:S05]  /*11c00*/  CALL.ABS.NOINC R2 ;  /* 0x0000000002007343 */ /* 0x005fea0003c00000 */
.L_x_1914:
[----:B---3--:R-:W-:Y:S05]  /*11c10*/  BSYNC B6 ;  /* 0x0000000000067941 */ /* 0x008fea0003800000 */
.L_x_1913:
[----:B------:R2:W5:Y:S01]  /*11c20*/  LDL R10, [R1+0x20] ;  /* 0x00002000010a7983 */ /* 0x0005620000100800 */
[----:B------:R-:W3:Y:S01]  /*11c30*/  LDC R7, c[0x0][0x448] ;  /* 0x00011200ff077b82 */ /* 0x000ee20000000800 */
[----:B------:R-:W4:Y:S01]  /*11c40*/  S2R R2, SR_TID.X ;  /* 0x0000000000027919 */ /* 0x000f220000002100 */
[----:B-1----:R-:W1:Y:S01]  /*11c50*/  S2R R17, SR_TID.X ;  /* 0x0000000000117919 */ /* 0x002e620000002100 */
[----:B------:R-:W-:Y:S01]  /*11c60*/  USHF.R.S32.HI UR4, URZ, 0x1f, UR36 ;  /* 0x0000001f3f047899 */ /* 0x000fe20008011424 */
[----:B------:R-:W-:Y:S01]  /*11c70*/  ULDC.64 UR8, c[0x0][0x2d8] ;  /* 0x0000b60000087ab9 */ /* 0x000fe20000000a00 */
[----:B---3--:R-:W-:Y:S02]  /*11c80*/  ISETP.NE.AND P0, PT, R7, 0x1, PT ;  /* 0x000000010700780c */ /* 0x008fe40003f05270 */
[----:B----4-:R-:W-:-:S11]  /*11c90*/  LOP3.LUT R2, R2, 0x7f, RZ, 0xc0, !PT ;  /* 0x0000007f02027812 */ /* 0x010fd600078ec0ff */
[----:B------:R-:W3:Y:S01]  /*11ca0*/  @P0 LDC R3, c[0x0][0x44c] ;  /* 0x00011300ff030b82 */ /* 0x000ee20000000800 */
[----:B-1----:R-:W-:Y:S01]  /*11cb0*/  IMAD.SHL.U32 R17, R17, 0x10, RZ ;  /* 0x0000001011117824 */ /* 0x002fe200078e00ff */
[----:B------:R-:W-:Y:S01]  /*11cc0*/  SHF.R.U32.HI R2, RZ, 0x3, R2 ;  /* 0x00000003ff027819 */ /* 0x000fe20000011602 */
[----:B------:R-:W-:-:S03]  /*11cd0*/  UIMAD UR6, UR4, UR8, URZ ;  /* 0x00000008040672a4 */ /* 0x000fc6000f8e023f */
[----:B------:R-:W-:Y:S02]  /*11ce0*/  LOP3.LUT R17, R2, 0x70, R17, 0xf8, !PT ;  /* 0x0000007002117812 */ /* 0x000fe400078ef811 */
[----:B------:R-:W1:Y:S01]  /*11cf0*/  @P0 LDC R0, c[0x0][0x450] ;  /* 0x00011400ff000b82 */ /* 0x000e620000000800 */
[----:B------:R-:W-:Y:S01]  /*11d00*/  IMAD.U32 R2, RZ, RZ, UR41 ;  /* 0x00000029ff027e24 */ /* 0x000fe2000f8e00ff */
[----:B------:R-:W-:Y:S02]  /*11d10*/  UIMAD.WIDE.U32 UR4, UR36, UR8, URZ ;  /* 0x00000008240472a5 */ /* 0x000fe4000f8e003f */
[----:B------:R-:W-:Y:S01]  /*11d20*/  UIMAD UR6, UR36, UR9, UR6 ;  /* 0x00000009240672a4 */ /* 0x000fe2000f8e0206 */
[----:B------:R-:W-:Y:S01]  /*11d30*/  IMAD R2, R2, 0x80, R17 ;  /* 0x0000008002027824 */ /* 0x000fe200078e0211 */
[----:B------:R-:W-:Y:S02]  /*11d40*/  USHF.R.S32.HI UR7, URZ, 0x1f, UR43 ;  /* 0x0000001f3f077899 */ /* 0x000fe4000801142b */
[----:B------:R-:W-:Y:S01]  /*11d50*/  UIADD3 UR5, UR5, UR6, URZ ;  /* 0x0000000605057290 */ /* 0x000fe2000fffe03f */
[----:B------:R-:W-:Y:S01]  /*11d60*/  IMAD.MOV.U32 R6, RZ, RZ, R2 ;  /* 0x000000ffff067224 */ /* 0x000fe200078e0002 */
[----:B------:R-:W-:Y:S01]  /*11d70*/  ULDC.64 UR8, c[0x0][0x2e0] ;  /* 0x0000b80000087ab9 */ /* 0x000fe20000000a00 */
[----:B0-----:R-:W0:Y:S01]  /*11d80*/  S2R R19, SR_TID.X ;  /* 0x0000000000137919 */ /* 0x001e220000002100 */
[----:B---3--:R-:W-:Y:S01]  /*11d90*/  @P0 IMAD.HI.U32 R3, R2, R3, RZ ;  /* 0x0000000302030227 */ /* 0x008fe200078e00ff */
        /* <DEDUP_REMOVED lines=20> */
[----:B0-----:R-:W-:Y:S02]  /*11ee0*/  IMAD.SHL.U32 R17, R19, 0x10, RZ ;  /* 0x0000001013117824 */ /* 0x001fe400078e00ff */
        /* <DEDUP_REMOVED lines=11> */
[----:B--2---:R-:W-:Y:S08]  /*11fa0*/  BRA.DIV UR4, `(.L_x_1915) ;  /* 0x0000002a04547947 */ /* 0x004ff0000b800000 */
[----:B------:R-:W-:Y:S01]  /*11fb0*/  IMAD.U32 R2, RZ, RZ, UR41 ;  /* 0x00000029ff027e24 */ /* 0x000fe2000f8e00ff */
[----:B------:R-:W-:Y:S01]  /*11fc0*/  ULDC UR4, c[0x0][0x288] ;  /* 0x0000a20000047ab9 */ /* 0x000fe20000000800 */
[----:B------:R-:W0:Y:S01]  /*11fd0*/  SHFL.IDX PT, R6, R0, RZ, 0x181f ;  /* 0x00181fff00067589 */ /* 0x000e2200000e0000 */
[----:B------:R-:W-:Y:S02]  /*11fe0*/  IMAD R3, R7, UR4, RZ ;  /* 0x0000000407037c24 */ /* 0x000fe4000f8e02ff */
[----:B------:R-:W-:Y:S01]  /*11ff0*/  IMAD R2, R2, 0x80, R19 ;  /* 0x0000008002027824 */ /* 0x000fe200078e0213 */
[----:B------:R-:W-:Y:S03]  /*12000*/  SHFL.IDX PT, R9, R0, 0x1, 0x181f ;  /* 0x00381f0000097f89 */ /* 0x000fe600000e0000 */
[C---:B------:R-:W-:Y:S01]  /*12010*/  VIADD R5, R2.reuse, 0x10 ;  /* 0x0000001002057836 */ /* 0x040fe20000000000 */
[-C--:B------:R-:W-:Y:S01]  /*12020*/  ISETP.GE.AND P3, PT, R2, R3.reuse, PT ;  /* 0x000000030200720c */ /* 0x080fe20003f66270 */
[----:B------:R-:W-:Y:S03]  /*12030*/  SHFL.IDX PT, R8, R4, 0x1, 0x181f ;  /* 0x00381f0004087f89 */ /* 0x000fe600000e0000 */
[----:B------:R-:W-:-:S02]  /*12040*/  ISETP.GE.AND P1, PT, R5, R3, PT ;  /* 0x000000030500720c */ /* 0x000fc40003f26270 */
[----:B------:R-:W1:Y:S07]  /*12050*/  SHFL.IDX PT, R5, R4, RZ, 0x181f ;  /* 0x00181fff04057589 */ /* 0x000e6e00000e0000 */
[----:B0-----:R-:W-:-:S05]  /*12060*/  @!P3 IADD3 R6, P2, R17, R6, RZ ;  /* 0x000000061106b210 */ /* 0x001fca0007f5e0ff */
[----:B-1----:R-:W-:-:S04]  /*12070*/  @!P3 IMAD.X R5, RZ, RZ, R5, P2 ;  /* 0x000000ffff05b224 */ /* 0x002fc800010e0605 */
        /* <DEDUP_REMOVED lines=47> */
.L_x_1991:
        /* <DEDUP_REMOVED lines=10> */
.L_x_1916:
        /* <DEDUP_REMOVED lines=18> */
.L_x_1992:
[----:B------:R-:W-:Y:S05]  /*12530*/  BSYNC B0 ;  /* 0x0000000000007941 */ /* 0x000fea0003800000 */
.L_x_1917:
[----:B------:R-:W-:-:S06]  /*12540*/  UISETP.GE.AND UP0, UPT, UR40, 0x2, UPT ;  /* 0x000000022800788c */ /* 0x000fcc000bf06270 */
[----:B------:R-:W-:-:S13]  /*12550*/  PLOP3.LUT P0, PT, PT, PT, UP0, 0x80, 0x0 ;  /* 0x000000000000781c */ /* 0x000fda0003f0f008 */
[----:B------:R-:W-:Y:S05]  /*12560*/  @!P0 BRA `(.L_x_1919) ;  /* 0x0000000c00e88947 */ /* 0x000fea0003800000 */
[----:B------:R2:W5:Y:S01]  /*12570*/  LDL.LU R0, [R1+0x4] ;  /* 0x0000040001007983 */ /* 0x0005620000300800 */
[----:B------:R-:W-:-:S03]  /*12580*/  UIADD3 UR4, UR40, -0x2, URZ ;  /* 0xfffffffe28047890 */ /* 0x000fc6000fffe03f */
[----:B0-----:R2:W5:Y:S03]  /*12590*/  LDL.LU R6, [R1] ;  /* 0x0000000001067983 */ /* 0x0015660000300800 */
[----:B------:R-:W-:-:S07]  /*125a0*/  IMAD.U32 R17, RZ, RZ, UR4 ;  /* 0x00000004ff117e24 */ /* 0x000fce000f8e00ff */
.L_x_1939:
[----:B------:R-:W3:Y:S01]  /*125b0*/  LDL R4, [R1+0x8] ;  /* 0x0000080001047983 */ /* 0x000ee20000100800 */
[----:B-1---5:R-:W-:Y:S01]  /*125c0*/  VIADD R3, R6, 0x1 ;  /* 0x0000000106037836 */ /* 0x022fe20000000000 */
        /* <DEDUP_REMOVED lines=8> */
[----:B---3--:R-:W-:-:S13]  /*12650*/  LOP3.LUT P1, RZ, R4, 0x4, RZ, 0xc0, !PT ;  /* 0x0000000404ff7812 */ /* 0x008fda000782c0ff */
[----:B0-----:R-:W-:Y:S05]  /*12660*/  @!P1 BRA `(.L_x_1921) ;  /* 0x0000000400889947 */ /* 0x001fea0003800000 */
[----:B------:R-:W-:Y:S01]  /*12670*/  LOP3.LUT P1, RZ, R4, 0x1, RZ, 0xc0, !PT ;  /* 0x0000000104ff7812 */ /* 0x000fe2000782c0ff */
[----:B------:R-:W-:-:S12]  /*12680*/  IMAD.MOV.U32 R7, RZ, RZ, R17 ;  /* 0x000000ffff077224 */ /* 0x000fd800078e0011 */
[----:B------:R-:W-:Y:S05]  /*12690*/  @!P1 BRA `(.L_x_1922) ;  /* 0x0000000000509947 */ /* 0x000fea0003800000 */
[----:B------:R-:W3:Y:S01]  /*126a0*/  LDL R10, [R1+0x10] ;  /* 0x00001000010a7983 */ /* 0x000ee20000100800 */
[----:B------:R-:W0:Y:S01]  /*126b0*/  LDC R7, c[0x0][0x43c] ;  /* 0x00010f00ff077b82 */ /* 0x000e220000000800 */
[----:B------:R-:W-:Y:S02]  /*126c0*/  ULDC.64 UR4, c[0x0][0x428] ;  /* 0x00010a0000047ab9 */ /* 0x000fe40000000a00 */
[----:B------:R-:W4:Y:S01]  /*126d0*/  LDL R5, [R1+0xc] ;  /* 0x00000c0001057983 */ /* 0x000f220000100800 */
        /* <DEDUP_REMOVED lines=8> */
[----:B---3--:R-:W-:-:S04]  /*12760*/  IMAD R4, R10, UR4, RZ ;  /* 0x000000040a047c24 */ /* 0x008fc8000f8e02ff */
[C---:B----4-:R-:W-:Y:S02]  /*12770*/  IMAD R4, R5.reuse, UR5, R4 ;  /* 0x0000000505047c24 */ /* 0x050fe4000f8e0204 */
[----:B------:R-:W-:Y:S01]  /*12780*/  IMAD.WIDE.U32 R2, R5, UR4, R2 ;  /* 0x0000000405027c25 */ /* 0x000fe2000f8e0002 */
[----:B------:R-:W-:-:S03]  /*12790*/  ULDC.64 UR4, c[0x0][0x418] ;  /* 0x0001060000047ab9 */ /* 0x000fc60000000a00 */
[----:B------:R-:W-:Y:S01]  /*127a0*/  IMAD.IADD R3, R4, 0x1, R3 ;  /* 0x0000000104037824 */ /* 0x000fe200078e0203 */
[----:B------:R-:W-:-:S04]  /*127b0*/  LEA R4, P0, R2, UR4, 0x2 ;  /* 0x0000000402047c11 */ /* 0x000fc8000f8010ff */
[----:B------:R-:W-:-:S05]  /*127c0*/  LEA.HI.X R5, R2, UR5, R3, 0x2, P0 ;  /* 0x0000000502057c11 */ /* 0x000fca00080f1403 */
[----:B------:R0:W5:Y:S04]  /*127d0*/  LDG.E R16, desc[UR50][R4.64] ;  /* 0x0000003204107981 */ /* 0x000168000c1e1900 */
.L_x_1922:
[----:B0-----:R-:W-:Y:S01]  /*127e0*/  IMAD R4, R9, 0x8, R18 ;  /* 0x0000000809047824 */ /* 0x001fe200078e0212 */
[----:B------:R-:W-:Y:S01]  /*127f0*/  SHF.L.U32 R3, R8, 0x1f, RZ ;  /* 0x0000001f08037819 */ /* 0x000fe200000006ff */
[----:B------:R-:W0:Y:S01]  /*12800*/  S2R R2, SR_TID.X ;  /* 0x0000000000027919 */ /* 0x000e220000002100 */
[----:B------:R-:W-:Y:S02]  /*12810*/  BSSY B1, `(.L_x_1923) ;  /* 0x0000005000017945 */ /* 0x000fe40003800000 */
[----:B------:R-:W1:Y:S01]  /*12820*/  SYNCS.PHASECHK.TRANS64.TRYWAIT P0, [R4+URZ+0x2e880], R3 ;  /* 0x02e88003040075a7 */ /* 0x000e62000800017f */
[----:B0-----:R-:W-:-:S04]  /*12830*/  LOP3.LUT R2, R2, 0x7f, RZ, 0xc0, !PT ;  /* 0x0000007f02027812 */ /* 0x001fc800078ec0ff */
[----:B------:R-:W-:Y:S01]  /*12840*/  ISETP.NE.AND P1, PT, R2, RZ, PT ;  /* 0x000000ff0200720c */ /* 0x000fe20003f25270 */
[----:B-1----:R-:W-:-:S12]  /*12850*/  @!P0 BRA `(.L_x_1924) ;  /* 0x0000002800ac8947 */ /* 0x002fd80003800000 */
.L_x_1993:
[----:B------:R-:W-:Y:S05]  /*12860*/  BSYNC B1 ;  /* 0x0000000000017941 */ /* 0x000fea0003800000 */
.L_x_1923:
        /* <DEDUP_REMOVED lines=9> */
.L_x_1926:
[----:B------:R-:W-:Y:S05]  /*12900*/  BSYNC B1 ;  /* 0x0000000000017941 */ /* 0x000fea0003800000 */
.L_x_1925:
[----:B------:R-:W3:Y:S01]  /*12910*/  LDL R2, [R1] ;  /* 0x0000000001027983 */ /* 0x000ee20000100800 */
[----:B------:R-:W-:Y:S01]  /*12920*/  IMAD.MOV.U32 R9, RZ, RZ, RZ ;  /* 0x000000ffff097224 */ /* 0x000fe200078e00ff */
        /* <DEDUP_REMOVED lines=10> */
.L_x_1927:
        /* <DEDUP_REMOVED lines=13> */
.L_x_1994:
[----:B------:R-:W-:Y:S05]  /*12aa0*/  BSYNC B1 ;  /* 0x0000000000017941 */ /* 0x000fea0003800000 */
.L_x_1928:
[----:B------:R-:W-:Y:S01]  /*12ab0*/  BSSY B1, `(.L_x_1930) ;  /* 0x000000b000017945 */ /* 0x000fe20003800000 */
[----:B------:R-:W-:Y:S02]  /*12ac0*/  IMAD.MOV.U32 R10, RZ, RZ, 0x0 ;  /* 0x00000000ff0a7424 */ /* 0x000fe400078e00ff */
[----:B------:R-:W-:Y:S01]  /*12ad0*/  IMAD.MOV.U32 R11, RZ, RZ, 0x14f00000 ;  /* 0x14f00000ff0b7424 */ /* 0x000fe200078e00ff */
[----:B------:R-:W-:Y:S06]  /*12ae0*/  @P1 BRA `(.L_x_1931) ;  /* 0x00000000001c1947 */ /* 0x000fec0003800000 */
[----:B------:R-:W3:Y:S01]  /*12af0*/  S2R R7, SR_TID.X ;  /* 0x0000000000077919 */ /* 0x000ee20000002100 */
[----:B01----:R-:W-:-:S04]  /*12b00*/  IMAD.MOV.U32 R3, RZ, RZ, 0x7000 ;  /* 0x00007000ff037424 */ /* 0x003fc800078e00ff */
[----:B------:R4:W-:Y:S01]  /*12b10*/  SYNCS.ARRIVE.TRANS64 RZ, [R4+URZ+0x2e830], R3 ;  /* 0x02e8300304ff79a7 */ /* 0x0009e2000800003f */
[----:B---3--:R-:W-:-:S04]  /*12b20*/  LOP3.LUT R7, R7, 0x1f, RZ, 0xc0, !PT ;  /* 0x0000001f07077812 */ /* 0x008fc800078ec0ff */
[----:B------:R-:W-:-:S13]  /*12b30*/  ISETP.NE.AND P0, PT, R7, RZ, PT ;  /* 0x000000ff0700720c */ /* 0x000fda0003f05270 */
[----:B----4-:R-:W-:Y:S05]  /*12b40*/  @!P0 BRA `(.L_x_1931) ;  /* 0x0000000000048947 */ /* 0x010fea0003800000 */
[----:B------:R-:W-:Y:S01]  /*12b50*/  BPT.TRAP 0x1 ;  /* 0x000000040000795c */ /* 0x000fe20000300000 */
.L_x_1931:
[----:B------:R-:W-:Y:S05]  /*12b60*/  BSYNC B1 ;  /* 0x0000000000017941 */ /* 0x000fea0003800000 */
.L_x_1930:
        /* <DEDUP_REMOVED lines=8> */
.L_x_1932:
        /* <DEDUP_REMOVED lines=10> */
.L_x_1921:
[----:B------:R-:W-:Y:S05]  /*12c90*/  BSYNC B0 ;  /* 0x0000000000007941 */ /* 0x000fea0003800000 */
.L_x_1920:
[----:B------:R-:W-:-:S06]  /*12ca0*/  UISETP.NE.AND UP0, UPT, UR39, 0x3, UPT ;  /* 0x000000032700788c */ /* 0x000fcc000bf05270 */
[----:B------:R-:W-:-:S13]  /*12cb0*/  PLOP3.LUT P0, PT, PT, PT, UP0, 0x80, 0x0 ;  /* 0x000000000000781c */ /* 0x000fda0003f0f008 */
[----:B------:R-:W-:Y:S05]  /*12cc0*/  @!P0 BRA `(.L_x_1933) ;  /* 0x0000000000048947 */ /* 0x000fea0003800000 */
[----:B------:R-:W-:Y:S01]  /*12cd0*/  BPT.TRAP 0x1 ;  /* 0x000000040000795c */ /* 0x000fe20000300000 */
.L_x_1933:
[----:B------:R-:W-:Y:S01]  /*12ce0*/  IMAD.U32 R2, RZ, RZ, UR44 ;  /* 0x0000002cff027e24 */ /* 0x000fe2000f8e00ff */
[----:B------:R-:W-:Y:S01]  /*12cf0*/  BSSY B0, `(.L_x_1934) ;  /* 0x0000007000007945 */ /* 0x000fe20003800000 */
[----:B------:R-:W-:-:S03]  /*12d00*/  IMAD R19, R6, 0x8, R18 ;  /* 0x0000000806137824 */ /* 0x000fc600078e0212 */
[----:B------:R-:W-:Y:S02]  /*12d10*/  ISETP.NE.AND P0, PT, R2, 0x3, PT ;  /* 0x000000030200780c */ /* 0x000fe40003f05270 */
[----:B------:R-:W-:-:S04]  /*12d20*/  LOP3.LUT R2, R0, 0x1, RZ, 0x3c, !PT ;  /* 0x0000000100027812 */ /* 0x000fc800078e3cff */
[----:B------:R-:W-:-:S04]  /*12d30*/  SHF.L.U32 R2, R2, 0x1f, RZ ;  /* 0x0000001f02027819 */ /* 0x000fc800000006ff */
[----:B------:R-:W0:Y:S02]  /*12d40*/  SYNCS.PHASECHK.TRANS64.TRYWAIT P1, [R19+URZ+0x2e870], R2 ;  /* 0x02e87002130075a7 */ /* 0x000e24000802017f */
[----:B0-----:R-:W-:Y:S05]  /*12d50*/  @!P1 BRA `(.L_x_1935) ;  /* 0x0000002400949947 */ /* 0x001fea0003800000 */
.L_x_1995:
[----:B------:R-:W-:Y:S05]  /*12d60*/  BSYNC B0 ;  /* 0x0000000000007941 */ /* 0x000fea0003800000 */
.L_x_1934:
[----:B------:R-:W-:Y:S05]  /*12d70*/  @!P0 BRA `(.L_x_1936) ;  /* 0x0000000000048947 */ /* 0x000fea0003800000 */
[----:B------:R-:W-:Y:S01]  /*12d80*/  BPT.TRAP 0x1 ;  /* 0x000000040000795c */ /* 0x000fe20000300000 */
.L_x_1936:
[----:B0-----:R-:W-:Y:S01]  /*12d90*/  SHF.L.U32 R2, R0, 0x1f, RZ ;  /* 0x0000001f00027819 */ /* 0x001fe200000006ff */
[----:B------:R-:W-:-:S03]  /*12da0*/  IMAD R0, R6, 0x7000, RZ ;  /* 0x0000700006007824 */ /* 0x000fc600078e02ff */
[----:B------:R-:W0:Y:S02]  /*12db0*/  SYNCS.PHASECHK.TRANS64.TRYWAIT P1, [R19+URZ+0x2e860], R2 ;  /* 0x02e86002130075a7 */ /* 0x000e24000802017f */
[----:B0-----:R-:W-:Y:S05]  /*12dc0*/  @!P1 BRA `(.L_x_1937) ;  /* 0x00000024008c9947 */ /* 0x001fea0003800000 */
.L_x_1996:
[----:B------:R-:W0:Y:S04]  /*12dd0*/  LDL R3, [R1+0x18] ;  /* 0x0000180001037983 */ /* 0x000e280000100800 */
[----:B------:R-:W3:Y:S01]  /*12de0*/  LDL R12, [R1+0x14] ;  /* 0x00001400010c7983 */ /* 0x000ee20000100800 */
[----:B------:R-:W-:Y:S05]  /*12df0*/  WARPSYNC.ALL ;  /* 0x0000000000007948 */ /* 0x000fea0003800000 */
[----:B0-----:R-:W-:-:S02]  /*12e00*/  LOP3.LUT R2, R0, R3, RZ, 0xfc, !PT ;  /* 0x0000000300027212 */ /* 0x001fc400078efcff */
[----:B------:R-:W0:Y:S01]  /*12e10*/  S2R R3, SR_TID.X ;  /* 0x0000000000037919 */ /* 0x000e220000002100 */
[C---:B---3--:R-:W-:Y:S02]  /*12e20*/  IADD3 R0, R18.reuse, R0, R12 ;  /* 0x0000000012007210 */ /* 0x048fe40007ffe00c */
[----:B------:R-:W-:-:S05]  /*12e30*/  IMAD.IADD R2, R18, 0x1, R2 ;  /* 0x0000000112027824 */ /* 0x000fca00078e0202 */
[----:B------:R-:W1:Y:S01]  /*12e40*/  LDSM.16.MT88.4 R4, [R2+0xe400] ;  /* 0x00e400000204783b */ /* 0x000e620000004200 */
[----:B0-----:R-:W-:Y:S01]  /*12e50*/  LOP3.LUT P1, RZ, R3, 0x4, RZ, 0xc0, !PT ;  /* 0x0000000403ff7812 */ /* 0x001fe2000782c0ff */
[----:B------:R-:W-:-:S05]  /*12e60*/  IMAD.MOV.U32 R3, RZ, RZ, 0x40 ;  /* 0x00000040ff037424 */ /* 0x000fca00078e00ff */
[----:B------:R-:W-:-:S05]  /*12e70*/  SEL R3, R3, 0xffffffc0, !P1 ;  /* 0xffffffc003037807 */ /* 0x000fca0004800000 */
[----:B------:R-:W-:Y:S01]  /*12e80*/  IMAD.IADD R3, R3, 0x1, R2 ;  /* 0x0000000103037824 */ /* 0x000fe200078e0202 */
[C-C-:B-1----:R-:W-:Y:S02]  /*12e90*/  PRMT R8, R4.reuse, 0x6420, R5.reuse ;  /* 0x0000642004087816 */ /* 0x142fe40000000005 */
        /* <DEDUP_REMOVED lines=90> */
.L_x_1938:
        /* <DEDUP_REMOVED lines=12> */
[----:B---3--:R-:W-:Y:S05]  /*13500*/  @P0 BRA `(.L_x_1939) ;  /* 0xfffffff000280947 */ /* 0x008fea000383ffff */
.L_x_1919:
[----:B------:R-:W3:Y:S01]  /*13510*/  S2R R2, SR_TID.X ;  /* 0x0000000000027919 */ /* 0x000ee20000002100 */
[----:B------:R-:W-:Y:S01]  /*13520*/  BSSY B0, `(.L_x_1940) ;  /* 0x0000011000007945 */ /* 0x000fe20003800000 */
[----:B---3--:R-:W-:-:S04]  /*13530*/  LOP3.LUT R2, R2, 0x7f, RZ, 0xc0, !PT ;  /* 0x0000007f02027812 */ /* 0x008fc800078ec0ff */
[----:B------:R-:W-:-:S13]  /*13540*/  ISETP.NE.AND P0, PT, R2, RZ, PT ;  /* 0x000000ff0200720c */ /* 0x000fda0003f05270 */
[----:B------:R-:W-:Y:S05]  /*13550*/  @P0 BRA `(.L_x_1941) ;  /* 0x0000000000340947 */ /* 0x000fea0003800000 */
[----:B------:R-:W3:Y:S01]  /*13560*/  S2R R5, SR_LANEID ;  /* 0x0000000000057919 */ /* 0x000ee20000000000 */
[----:B------:R-:W-:Y:S01]  /*13570*/  VOTEU.ANY UR4, UPT, PT ;  /* 0x0000000000047886 */ /* 0x000fe200038e0100 */
[----:B-1----:R-:W1:Y:S01]  /*13580*/  LDC.64 R2, c[0x0][0xc80] ;  /* 0x00032000ff027b82 */ /* 0x002e620000000a00 */
[----:B-----5:R-:W3:Y:S02]  /*13590*/  FLO.U32 R0, UR4 ;  /* 0x0000000400007d00 */ /* 0x020ee400080e0000 */
[----:B---3--:R-:W-:-:S06]  /*135a0*/  ISETP.EQ.U32.AND P1, PT, R0, R5, PT ;  /* 0x000000050000720c */ /* 0x008fcc0003f22070 */
[----:B------:R-:W1:Y:S07]  /*135b0*/  POPC R5, UR4 ;  /* 0x0000000400057d09 */ /* 0x000e6e0008000000 */
[----:B-1----:R-:W3:Y:S01]  /*135c0*/  @P1 ATOMG.E.ADD.STRONG.GPU PT, R3, desc[UR50][R2.64], R5 ;  /* 0x00000005020319a8 */ /* 0x002ee200081ee1f2 */
[----:B------:R-:W1:Y:S02]  /*135d0*/  S2R R4, SR_LTMASK ;  /* 0x0000000000047919 */ /* 0x000e640000003900 */
[----:B-1----:R-:W-:-:S04]  /*135e0*/  LOP3.LUT R4, R4, UR4, RZ, 0xc0, !PT ;  /* 0x0000000404047c12 */ /* 0x002fc8000f8ec0ff */
[----:B0-----:R-:W0:Y:S01]  /*135f0*/  POPC R7, R4 ;  /* 0x0000000400077309 */ /* 0x001e220000000000 */
[----:B---3--:R-:W0:Y:S02]  /*13600*/  SHFL.IDX PT, R0, R3, R0, 0x1f ;  /* 0x00001f0003007589 */ /* 0x008e2400000e0000 */
[----:B0-----:R-:W-:-:S05]  /*13610*/  IADD3 R0, R0, UR42, R7 ;  /* 0x0000002a00007c10 */ /* 0x001fca000fffe007 */
[----:B------:R3:W-:Y:S02]  /*13620*/  STL [R1+0x1c], R0 ;  /* 0x00001c0001007387 */ /* 0x0007e40000100800 */
.L_x_1941:
[----:B------:R-:W-:Y:S05]  /*13630*/  BSYNC B0 ;  /* 0x0000000000007941 */ /* 0x000fea0003800000 */
.L_x_1940:
[----:B------:R-:W-:-:S06]  /*13640*/  UISETP.NE.AND UP0, UPT, UR39, 0x3, UPT ;  /* 0x000000032700788c */ /* 0x000fcc000bf05270 */
[----:B------:R-:W-:-:S13]  /*13650*/  PLOP3.LUT P1, PT, PT, PT, UP0, 0x80, 0x0 ;  /* 0x000000000000781c */ /* 0x000fda0003f2f008 */
[----:B------:R-:W-:Y:S05]  /*13660*/  @!P1 BRA `(.L_x_1942) ;  /* 0x0000000000049947 */ /* 0x000fea0003800000 */
[----:B------:R-:W-:Y:S01]  /*13670*/  BPT.TRAP 0x1 ;  /* 0x000000040000795c */ /* 0x000fe20000300000 */
.L_x_1942:
[----:B------:R-:W1:Y:S04]  /*13680*/  LDL R2, [R1+0x4] ;  /* 0x0000040001027983 */ /* 0x000e680000100800 */
[----:B---3-5:R-:W3:Y:S01]  /*13690*/  LDL R0, [R1] ;  /* 0x0000000001007983 */ /* 0x028ee20000100800 */
[----:B------:R-:W-:Y:S01]  /*136a0*/  BSSY B0, `(.L_x_1943) ;  /* 0x0000008000007945 */ /* 0x000fe20003800000 */
[----:B-1----:R-:W-:-:S04]  /*136b0*/  LOP3.LUT R3, R2, 0x1, RZ, 0x3c, !PT ;  /* 0x0000000102037812 */ /* 0x002fc800078e3cff */
[----:B------:R-:W-:Y:S01]  /*136c0*/  SHF.L.U32 R3, R3, 0x1f, RZ ;  /* 0x0000001f03037819 */ /* 0x000fe200000006ff */
[----:B---3--:R-:W-:-:S04]  /*136d0*/  IMAD R16, R0, 0x8, R18 ;  /* 0x0000000800107824 */ /* 0x008fc800078e0212 */
[----:B------:R-:W1:Y:S01]  /*136e0*/  SYNCS.PHASECHK.TRANS64.TRYWAIT P1, [R16+URZ+0x2e870], R3 ;  /* 0x02e87003100075a7 */ /* 0x000e62000802017f */
[----:B------:R-:W-:-:S05]  /*136f0*/  IMAD.U32 R0, RZ, RZ, UR44 ;  /* 0x0000002cff007e24 */ /* 0x000fca000f8e00ff */
[----:B------:R-:W-:Y:S01]  /*13700*/  ISETP.NE.AND P2, PT, R0, 0x3, PT ;  /* 0x000000030000780c */ /* 0x000fe20003f45270 */
[----:B-1----:R-:W-:-:S12]  /*13710*/  @!P1 BRA `(.L_x_1944) ;  /* 0x0000001c004c9947 */ /* 0x002fd80003800000 */
.L_x_1997:
[----:B------:R-:W-:Y:S05]  /*13720*/  BSYNC B0 ;  /* 0x0000000000007941 */ /* 0x000fea0003800000 */
.L_x_1943:
[----:B------:R-:W-:Y:S05]  /*13730*/  @!P2 BRA `(.L_x_1945) ;  /* 0x000000000004a947 */ /* 0x000fea0003800000 */
[----:B------:R-:W-:Y:S01]  /*13740*/  BPT.TRAP 0x1 ;  /* 0x000000040000795c */ /* 0x000fe20000300000 */
.L_x_1945:
[----:B------:R-:W1:Y:S02]  /*13750*/  LDL R0, [R1+0x4] ;  /* 0x0000040001007983 */ /* 0x000e640000100800 */
[----:B-1----:R-:W-:-:S04]  /*13760*/  SHF.L.U32 R3, R0, 0x1f, RZ ;  /* 0x0000001f00037819 */ /* 0x002fc800000006ff */
[----:B------:R-:W1:Y:S02]  /*13770*/  SYNCS.PHASECHK.TRANS64.TRYWAIT P1, [R16+URZ+0x2e860], R3 ;  /* 0x02e86003100075a7 */ /* 0x000e64000802017f */
[----:B-1----:R-:W-:Y:S05]  /*13780*/  @!P1 BRA `(.L_x_1946) ;  /* 0x0000001c00449947 */ /* 0x002fea0003800000 */
.L_x_1998:
[----:B------:R-:W3:Y:S04]  /*13790*/  LDL R17, [R1] ;  /* 0x0000000001117983 */ /* 0x000ee80000100800 */
[----:B------:R-:W1:Y:S04]  /*137a0*/  LDL R2, [R1+0x18] ;  /* 0x0000180001027983 */ /* 0x000e680000100800 */
[----:B------:R-:W4:Y:S01]  /*137b0*/  LDL R12, [R1+0x14] ;  /* 0x00001400010c7983 */ /* 0x000f220000100800 */
[----:B------:R-:W5:Y:S01]  /*137c0*/  S2R R9, SR_TID.X ;  /* 0x0000000000097919 */ /* 0x000f620000002100 */
[----:B------:R-:W-:Y:S05]  /*137d0*/  WARPSYNC.ALL ;  /* 0x0000000000007948 */ /* 0x000fea0003800000 */
[----:B------:R-:W-:Y:S01]  /*137e0*/  IMAD.MOV.U32 R13, RZ, RZ, 0x40 ;  /* 0x00000040ff0d7424 */ /* 0x000fe200078e00ff */
[----:B-----5:R-:W-:-:S04]  /*137f0*/  LOP3.LUT P1, RZ, R9, 0x4, RZ, 0xc0, !PT ;  /* 0x0000000409ff7812 */ /* 0x020fc8000782c0ff */
[----:B------:R-:W-:Y:S01]  /*13800*/  SEL R13, R13, 0xffffffc0, !P1 ;  /* 0xffffffc00d0d7807 */ /* 0x000fe20004800000 */
[----:B---3--:R-:W-:-:S05]  /*13810*/  IMAD R0, R17, 0x7000, RZ ;  /* 0x0000700011007824 */ /* 0x008fca00078e02ff */
[----:B-1----:R-:W-:-:S05]  /*13820*/  LOP3.LUT R3, R0, R2, RZ, 0xfc, !PT ;  /* 0x0000000200037212 */ /* 0x002fca00078efcff */
[----:B------:R-:W-:-:S05]  /*13830*/  IMAD.IADD R2, R18, 0x1, R3 ;  /* 0x0000000112027824 */ /* 0x000fca00078e0203 */
[----:B0-----:R-:W0:Y:S01]  /*13840*/  LDSM.16.MT88.4 R4, [R2+0xe400] ;  /* 0x00e400000204783b */ /* 0x001e220000004200 */
[----:B------:R-:W-:Y:S01]  /*13850*/  IMAD.IADD R3, R13, 0x1, R2 ;  /* 0x000000010d037824 */ /* 0x000fe200078e0202 */
[----:B----4-:R-:W-:Y:S02]  /*13860*/  IADD3 R0, R18, R0, R12 ;  /* 0x0000000012007210 */ /* 0x010fe40007ffe00c */
        /* <DEDUP_REMOVED lines=91> */
.L_x_1947:
[----:B------:R-:W3:Y:S01]  /*13e20*/  LDL.LU R3, [R1+0x4] ;  /* 0x0000040001037983 */ /* 0x000ee20000300800 */
        /* <DEDUP_REMOVED lines=10> */
[----:B---3--:R-:W-:-:S05]  /*13ed0*/  LOP3.LUT R3, R3, R2, RZ, 0x3c, !PT ;  /* 0x0000000203037212 */ /* 0x008fca00078e3cff */
[----:B------:R0:W-:Y:S02]  /*13ee0*/  STL [R1+0x4], R3 ;  /* 0x0000040301007387 */ /* 0x0001e40000100800 */
.L_x_1896:
[----:B------:R-:W-:Y:S05]  /*13ef0*/  BSYNC B7 ;  /* 0x0000000000077941 */ /* 0x000fea0003800000 */
.L_x_1894:
[----:B01----:R-:W3:Y:S04]  /*13f00*/  LDL R0, [R1+0x8] ;  /* 0x0000080001007983 */ /* 0x003ee80000100800 */
[----:B------:R0:W5:Y:S01]  /*13f10*/  LDL R2, [R1+0x1c] ;  /* 0x00001c0001027983 */ /* 0x0001620000100800 */
[----:B---3--:R-:W-:-:S13]  /*13f20*/  LOP3.LUT P1, RZ, R0, 0x2, RZ, 0xc0, !PT ;  /* 0x0000000200ff7812 */ /* 0x008fda000782c0ff */
[----:B0-----:R-:W-:Y:S05]  /*13f30*/  @!P1 BRA `(.L_x_1948) ;  /* 0x0000000000249947 */ /* 0x001fea0003800000 */
[----:B------:R-:W0:Y:S08]  /*13f40*/  S2UR UR5, SR_CgaCtaId ;  /* 0x00000000000579c3 */ /* 0x000e300000008800 */
[----:B------:R-:W-:Y:S06]  /*13f50*/  BAR.SYNC.DEFER_BLOCKING 0x5, 0x180 ;  /* 0x0146000000007b1d */ /* 0x000fec0000010000 */
[----:B------:R-:W-:-:S02]  /*13f60*/  UMOV UR4, 0x400 ;  /* 0x0000040000047882 */ /* 0x000fc40000000000 */
[----:B0-----:R-:W-:-:S06]  /*13f70*/  ULEA UR4, UR5, UR4, 0x18 ;  /* 0x0000000405047291 */ /* 0x001fcc000f8ec03f */
[----:B------:R-:W-:-:S05]  /*13f80*/  IMAD.U32 R18, RZ, RZ, UR4 ;  /* 0x00000004ff127e24 */ /* 0x000fca000f8e00ff */
[----:B-----5:R-:W0:Y:S04]  /*13f90*/  LDS R2, [R18+0x2e8d0] ;  /* 0x02e8d00012027984 */ /* 0x020e280000000800 */
[----:B0-----:R0:W-:Y:S01]  /*13fa0*/  STL [R1+0x1c], R2 ;  /* 0x00001c0201007387 */ /* 0x0011e20000100800 */
[----:B------:R-:W-:Y:S06]  /*13fb0*/  BAR.ARV 0x4, 0x180 ;  /* 0x0106000000007b1d */ /* 0x000fec0000002000 */
[----:B------:R-:W-:Y:S05]  /*13fc0*/  BRA `(.L_x_1949) ;  /* 0x0000000000207947 */ /* 0x000fea0003800000 */
.L_x_1948:
[----:B------:R-:W0:Y:S01]  /*13fd0*/  @!P0 S2R R3, SR_CgaCtaId ;  /* 0x0000000000038919 */ /* 0x000e220000008800 */
[----:B------:R-:W-:Y:S01]  /*13fe0*/  @!P0 MOV R0, 0x400 ;  /* 0x0000040000008802 */ /* 0x000fe20000000f00 */
[----:B------:R-:W-:Y:S03]  /*13ff0*/  BAR.SYNC.DEFER_BLOCKING 0x4, 0x180 ;  /* 0x0106000000007b1d */ /* 0x000fe60000010000 */
[----:B0-----:R-:W-:-:S03]  /*14000*/  @!P0 LEA R18, R3, R0, 0x18 ;  /* 0x0000000003128211 */ /* 0x001fc600078ec0ff */
[----:B-----5:R-:W0:Y:S04]  /*14010*/  SHFL.IDX PT, R0, R2, RZ, 0x1f ;  /* 0x00001fff02007589 */ /* 0x020e2800000e0000 */
[----:B------:R1:W-:Y:S04]  /*14020*/  @!P0 STS [R18+0x2e8d0], R2 ;  /* 0x02e8d00212008388 */ /* 0x0003e80000000800 */
[----:B0-----:R1:W-:Y:S01]  /*14030*/  STL [R1+0x1c], R0 ;  /* 0x00001c0001007387 */ /* 0x0013e20000100800 */
[----:B------:R-:W-:Y:S06]  /*14040*/  BAR.ARV 0x5, 0x180 ;  /* 0x0146000000007b1d */ /* 0x000fec0000002000 */
.L_x_1949:
[----:B-1----:R-:W3:Y:S01]  /*14050*/  LDL R0, [R1+0x1c] ;  /* 0x00001c0001007983 */ /* 0x002ee20000100800 */
[----:B------:R-:W-:Y:S02]  /*14060*/  ULDC UR4, c[0x0][0xc38] ;  /* 0x00030e0000047ab9 */ /* 0x000fe40000000800 */
[----:B---3--:R-:W-:-:S13]  /*14070*/  ISETP.GE.AND P0, PT, R0, UR4, PT ;  /* 0x0000000400007c0c */ /* 0x008fda000bf06270 */
[----:B------:R-:W-:Y:S05]  /*14080*/  @!P0 BRA `(.L_x_1950) ;  /* 0xffffffc400cc8947 */ /* 0x000fea000383ffff */
.L_x_1891:
[----:B0-----:R-:W3:Y:S01]  /*14090*/  LDL.LU R0, [R1+0x24] ;  /* 0x0000240001007983 */ /* 0x001ee20000300800 */
[----:B------:R-:W-:Y:S01]  /*140a0*/  BSSY B0, `(.L_x_1951) ;  /* 0x000000b000007945 */ /* 0x000fe20003800000 */
[----:B------:R-:W0:Y:S01]  /*140b0*/  S2R R5, SR_CgaCtaId ;  /* 0x0000000000057919 */ /* 0x000e220000008800 */
        /* <DEDUP_REMOVED lines=9> */
.L_x_1999:
[----:B------:R-:W-:Y:S05]  /*14150*/  BSYNC B0 ;  /* 0x0000000000007941 */ /* 0x000fea0003800000 */
.L_x_1951:
[----:B------:R-:W-:-:S03]  /*14160*/  UMOV UR4, 0xffffffff ;  /* 0xffffffff00047882 */ /* 0x000fc60000000000 */
[----:B------:R-:W-:Y:S05]  /*14170*/  BRA.DIV UR4, `(.L_x_1953) ;  /* 0x0000001204f07947 */ /* 0x000fea000b800000 */
[----:B------:R-:W1:Y:S02]  /*14180*/  S2R R2, SR_TID.X ;  /* 0x0000000000027919 */ /* 0x000e640000002100 */
[----:B-1----:R-:W-:-:S04]  /*14190*/  SHF.R.U32.HI R2, RZ, 0x5, R2 ;  /* 0x00000005ff027819 */ /* 0x002fc80000011602 */
[----:B------:R-:W-:-:S05]  /*141a0*/  LOP3.LUT R2, R2, 0x3, RZ, 0xc0, !PT ;  /* 0x0000000302027812 */ /* 0x000fca00078ec0ff */
[----:B------:R1:W3:Y:S02]  /*141b0*/  SHFL.IDX PT, R14, R2, RZ, 0x1f ;  /* 0x00001fff020e7589 */ /* 0x0002e400000e0000 */
.L_x_2002:
[----:B---3--:R-:W-:Y:S01]  /*141c0*/  ISETP.NE.AND P0, PT, R14, RZ, PT ;  /* 0x000000ff0e00720c */ /* 0x008fe20003f05270 */
[----:B------:R-:W-:-:S12]  /*141d0*/  BSSY B0, `(.L_x_1954) ;  /* 0x000002e000007945 */ /* 0x000fd80003800000 */
[----:B------:R-:W-:Y:S05]  /*141e0*/  @P0 BRA `(.L_x_1955) ;  /* 0x0000000000b00947 */ /* 0x000fea0003800000 */
[----:B------:R-:W-:-:S03]  /*141f0*/  UMOV UR4, 0xffffffff ;  /* 0xffffffff00047882 */ /* 0x000fc60000000000 */
[----:B------:R-:W-:Y:S05]  /*14200*/  BRA.DIV UR4, `(.L_x_1956) ;  /* 0x0000001604007947 */ /* 0x000fea000b800000 */
[----:B------:R-:W-:-:S13]  /*14210*/  ELECT P6, URZ, PT ;  /* 0x00000000003f782f */ /* 0x000fda00038c0000 */
.L_x_2005:
[----:B------:R-:W-:Y:S05]  /*14220*/  @!P6 BRA `(.L_x_1955) ;  /* 0x0000000000a0e947 */ /* 0x000fea0003800000 */
[----:B------:R-:W-:-:S06]  /*14230*/  ULOP3.LUT UR4, UR38, 0x2, URZ, 0xfc, !UPT ;  /* 0x0000000226047892 */ /* 0x000fcc000f8efc3f */
[----:B-1----:R-:W-:-:S05]  /*14240*/  IMAD.U32 R2, RZ, RZ, UR4 ;  /* 0x00000004ff027e24 */ /* 0x002fca000f8e00ff */
[----:B------:R-:W-:-:S13]  /*14250*/  ISETP.NE.AND P0, PT, R2, 0x3, PT ;  /* 0x000000030200780c */ /* 0x000fda0003f05270 */
[----:B------:R-:W-:Y:S05]  /*14260*/  @!P0 BRA `(.L_x_1957) ;  /* 0x0000000000048947 */ /* 0x000fea0003800000 */
[----:B------:R-:W-:Y:S01]  /*14270*/  BPT.TRAP 0x1 ;  /* 0x000000040000795c */ /* 0x000fe20000300000 */
.L_x_1957:
[----:B0-----:R-:W3:Y:S04]  /*14280*/  LDL R3, [R1] ;  /* 0x0000000001037983 */ /* 0x001ee80000100800 */
[----:B------:R-:W4:Y:S01]  /*14290*/  LDL.LU R7, [R1+0x4] ;  /* 0x0000040001077983 */ /* 0x000f220000300800 */
[----:B------:R-:W-:-:S04]  /*142a0*/  VIADD R2, R0, 0x2e840 ;  /* 0x0002e84000027836 */ /* 0x000fc80000000000 */
[C---:B---3--:R-:W-:Y:S02]  /*142b0*/  IMAD R6, R3.reuse, 0x8, R2 ;  /* 0x0000000803067824 */ /* 0x048fe400078e0202 */
[----:B------:R-:W-:Y:S01]  /*142c0*/  VIADD R3, R3, 0x1 ;  /* 0x0000000103037836 */ /* 0x000fe20000000000 */
[----:B----4-:R-:W-:-:S04]  /*142d0*/  SHF.L.U32 R5, R7, 0x1f, RZ ;  /* 0x0000001f07057819 */ /* 0x010fc800000006ff */
        /* <DEDUP_REMOVED lines=8> */
.L_x_2006:
[----:B------:R-:W1:Y:S02]  /*14360*/  SYNCS.PHASECHK.TRANS64.TRYWAIT P1, [R7+URZ], R2 ;  /* 0x00000002070075a7 */ /* 0x000e64000802017f */
[----:B-1----:R-:W-:Y:S05]  /*14370*/  @!P1 BRA `(.L_x_1959) ;  /* 0x0000001000d89947 */ /* 0x002fea0003800000 */
.L_x_2007:
[----:B------:R-:W-:Y:S05]  /*14380*/  @!P0 BRA `(.L_x_1960) ;  /* 0x0000000000048947 */ /* 0x000fea0003800000 */
[----:B------:R-:W-:Y:S01]  /*14390*/  BPT.TRAP 0x1 ;  /* 0x000000040000795c */ /* 0x000fe20000300000 */
.L_x_1960:
[----:B------:R-:W3:Y:S02]  /*143a0*/  LDL.LU R4, [R1] ;  /* 0x0000000001047983 */ /* 0x000ee40000300800 */
[----:B---3--:R-:W-:-:S04]  /*143b0*/  IMAD R4, R4, 0x8, R0 ;  /* 0x0000000804047824 */ /* 0x008fc800078e0200 */
[----:B------:R-:W3:Y:S02]  /*143c0*/  SYNCS.PHASECHK.TRANS64.TRYWAIT P1, [R4+URZ+0x2e860], R5 ;  /* 0x02e86005040075a7 */ /* 0x000ee4000802017f */
[----:B---3--:R-:W-:Y:S05]  /*143d0*/  @!P1 BRA `(.L_x_1961) ;  /* 0x0000001000d49947 */ /* 0x008fea0003800000 */
.L_x_2008:
[----:B------:R-:W-:Y:S05]  /*143e0*/  @!P0 BRA `(.L_x_1962) ;  /* 0x0000000000048947 */ /* 0x000fea0003800000 */
[----:B------:R-:W-:Y:S01]  /*143f0*/  BPT.TRAP 0x1 ;  /* 0x000000040000795c */ /* 0x000fe20000300000 */
.L_x_1962:
[----:B------:R-:W-:-:S04]  /*14400*/  IMAD R3, R3, 0x8, R0 ;  /* 0x0000000803037824 */ /* 0x000fc800078e0200 */
[----:B------:R-:W4:Y:S02]  /*14410*/  SYNCS.PHASECHK.TRANS64.TRYWAIT P1, [R3+URZ+0x2e860], R2 ;  /* 0x02e86002030075a7 */ /* 0x000f24000802017f */
[----:B----4-:R-:W-:Y:S05]  /*14420*/  @!P1 BRA `(.L_x_1963) ;  /* 0x0000001000d49947 */ /* 0x010fea0003800000 */
.L_x_2009:
[----:B------:R-:W-:Y:S05]  /*14430*/  @!P0 BRA `(.L_x_1964) ;  /* 0x0000000000048947 */ /* 0x000fea0003800000 */
[----:B------:R-:W-:Y:S01]  /*14440*/  BPT.TRAP 0x1 ;  /* 0x000000040000795c */ /* 0x000fe20000300000 */
.L_x_1964:
[----:B------:R-:W5:Y:S02]  /*14450*/  SYNCS.PHASECHK.TRANS64.TRYWAIT P0, [R4+URZ+0x2e880], R5 ;  /* 0x02e88005040075a7 */ /* 0x000f64000800017f */
[----:B-----5:R-:W-:Y:S05]  /*14460*/  @!P0 BRA `(.L_x_1965) ;  /* 0x0000001000d88947 */ /* 0x020fea0003800000 */
.L_x_1966:
[----:B------:R0:W0:Y:S02]  /*14470*/  SYNCS.PHASECHK.TRANS64.TRYWAIT P0, [R3+URZ+0x2e880], R2 ;  /* 0x02e88002030075a7 */ /* 0x000024000800017f */
[----:B0-----:R-:W-:Y:S05]  /*14480*/  @!P0 NANOSLEEP.SYNCS 0x989680 ;  /* 0x009896800000895d */ /* 0x001fea0003900000 */
[----:B------:R-:W0:Y:S02]  /*14490*/  @!P0 SYNCS.PHASECHK.TRANS64 P0, [R3+URZ+0x2e880], R2 ;  /* 0x02e88002030085a7 */ /* 0x000e24000800007f */
[----:B0-----:R-:W-:Y:S05]  /*144a0*/  @!P0 BRA `(.L_x_1966) ;  /* 0xfffffffc00f08947 */ /* 0x001fea000383ffff */
.L_x_1955:
[----:B------:R-:W-:Y:S05]  /*144b0*/  BSYNC B0 ;  /* 0x0000000000007941 */ /* 0x000fea0003800000 */
.L_x_1954:
[----:B------:R-:W-:Y:S05]  /*144c0*/  EXIT ;  /* 0x000000000000794d */ /* 0x000fea0003800000 */
.L_x_1841:
[----:B0-----:R-:W-:-:S04]  /*144d0*/  IMAD.U32 R3, RZ, RZ, UR41 ;  /* 0x00000029ff037e24 */ /* 0x001fc8000f8e00ff */
[----:B------:R0:W1:Y:S03]  /*144e0*/  SYNCS.PHASECHK.TRANS64.TRYWAIT P1, [R3+URZ+0x2e800], R0 ;  /* 0x02e80000030075a7 */ /* 0x000066000802017f */
[----:B-1----:R-:W-:Y:S05]  /*144f0*/  @!P1 NANOSLEEP.SYNCS 0x989680 ;  /* 0x009896800000995d */ /* 0x002fea0003900000 */
[----:B------:R-:W1:Y:S02]  /*14500*/  @!P1 SYNCS.PHASECHK.TRANS64 P1, [R3+URZ+0x2e800], R0 ;  /* 0x02e80000030095a7 */ /* 0x000e64000802007f */
[----:B-1----:R-:W-:Y:S05]  /*14510*/  @!P1 BRA `(.L_x_1841) ;  /* 0xfffffffc00ec9947 */ /* 0x002fea000383ffff */
[----:B------:R-:W-:Y:S05]  /*14520*/  BRA `(.L_x_1967) ;  /* 0xfffffed400347947 */ /* 0x000fea000383ffff */
.L_x_1845:
[----:B-1----:R1:W2:Y:S02]  /*14530*/  SYNCS.PHASECHK.TRANS64.TRYWAIT P1, [R2+URZ+0x2e830], R3 ;  /* 0x02e83003020075a7 */ /* 0x0022a4000802017f */
[----:B--2---:R-:W-:Y:S05]  /*14540*/  @!P1 NANOSLEEP.SYNCS 0x989680 ;  /* 0x009896800000995d */ /* 0x004fea0003900000 */
[----:B------:R-:W2:Y:S02]  /*14550*/  @!P1 SYNCS.PHASECHK.TRANS64 P1, [R2+URZ+0x2e830], R3 ;  /* 0x02e83003020095a7 */ /* 0x000ea4000802007f */
[----:B--2---:R-:W-:Y:S05]  /*14560*/  @!P1 BRA `(.L_x_1845) ;  /* 0xfffffffc00f09947 */ /* 0x004fea000383ffff */
[----:B------:R-:W-:Y:S05]  /*14570*/  BRA `(.L_x_1844) ;  /* 0xfffffed400507947 */ /* 0x000fea000383ffff */
.L_x_1850:
[----:B-1----:R-:W-:-:S04]  /*14580*/  IMAD.U32 R7, RZ, RZ, UR6 ;  /* 0x00000006ff077e24 */ /* 0x002fc8000f8e00ff */
[----:B------:R1:W2:Y:S03]  /*14590*/  SYNCS.PHASECHK.TRANS64.TRYWAIT P3, [R7+URZ+0x2e830], R0 ;  /* 0x02e83000070075a7 */ /* 0x0002a6000806017f */
[----:B--2---:R-:W-:Y:S05]  /*145a0*/  @!P3 NANOSLEEP.SYNCS 0x989680 ;  /* 0x009896800000b95d */ /* 0x004fea0003900000 */
[----:B------:R-:W2:Y:S02]  /*145b0*/  @!P3 SYNCS.PHASECHK.TRANS64 P3, [R7+URZ+0x2e830], R0 ;  /* 0x02e830000700b5a7 */ /* 0x000ea4000806007f */
[----:B--2---:R-:W-:Y:S05]  /*145c0*/  @!P3 BRA `(.L_x_1850) ;  /* 0xfffffffc00ecb947 */ /* 0x004fea000383ffff */
[----:B------:R-:W-:Y:S05]  /*145d0*/  BRA `(.L_x_1847) ;  /* 0xffffff1400207947 */ /* 0x000fea000383ffff */
.L_x_1854:
[----:B-1----:R-:W-:-:S04]  /*145e0*/  IMAD.U32 R7, RZ, RZ, UR6 ;  /* 0x00000006ff077e24 */ /* 0x002fc8000f8e00ff */
[----:B------:R1:W2:Y:S03]  /*145f0*/  SYNCS.PHASECHK.TRANS64.TRYWAIT P3, [R7+URZ+0x2e850], R0 ;  /* 0x02e85000070075a7 */ /* 0x0002a6000806017f */
[----:B--2---:R-:W-:Y:S05]  /*14600*/  @!P3 NANOSLEEP.SYNCS 0x989680 ;  /* 0x009896800000b95d */ /* 0x004fea0003900000 */
[----:B------:R-:W2:Y:S02]  /*14610*/  @!P3 SYNCS.PHASECHK.TRANS64 P3, [R7+URZ+0x2e850], R0 ;  /* 0x02e850000700b5a7 */ /* 0x000ea4000806007f */
[----:B--2---:R-:W-:Y:S05]  /*14620*/  @!P3 BRA `(.L_x_1854) ;  /* 0xfffffffc00ecb947 */ /* 0x004fea000383ffff */
[----:B------:R-:W-:Y:S05]  /*14630*/  BRA `(.L_x_1851) ;  /* 0xffffff20001c7947 */ /* 0x000fea000383ffff */
.L_x_1861:
[----:B-1----:R-:W-:-:S04]  /*14640*/  IMAD.U32 R7, RZ, RZ, UR6 ;  /* 0x00000006ff077e24 */ /* 0x002fc8000f8e00ff */
[----:B------:R1:W2:Y:S03]  /*14650*/  SYNCS.PHASECHK.TRANS64.TRYWAIT P2, [R7+URZ+0x2e830], R0 ;  /* 0x02e83000070075a7 */ /* 0x0002a6000804017f */
[----:B--2---:R-:W-:Y:S05]  /*14660*/  @!P2 NANOSLEEP.SYNCS 0x989680 ;  /* 0x009896800000a95d */ /* 0x004fea0003900000 */
[----:B------:R-:W2:Y:S02]  /*14670*/  @!P2 SYNCS.PHASECHK.TRANS64 P2, [R7+URZ+0x2e830], R0 ;  /* 0x02e830000700a5a7 */ /* 0x000ea4000804007f */
[----:B--2---:R-:W-:Y:S05]  /*14680*/  @!P2 BRA `(.L_x_1861) ;  /* 0xfffffffc00eca947 */ /* 0x004fea000383ffff */
[----:B------:R-:W-:Y:S05]  /*14690*/  BRA `(.L_x_1858) ;  /* 0xffffff5800687947 */ /* 0x000fea000383ffff */
.L_x_1865:
[----:B-1----:R-:W-:-:S04]  /*146a0*/  IMAD.U32 R7, RZ, RZ, UR6 ;  /* 0x00000006ff077e24 */ /* 0x002fc8000f8e00ff */
[----:B------:R1:W2:Y:S03]  /*146b0*/  SYNCS.PHASECHK.TRANS64.TRYWAIT P2, [R7+URZ+0x2e850], R0 ;  /* 0x02e85000070075a7 */ /* 0x0002a6000804017f */
[----:B--2---:R-:W-:Y:S05]  /*146c0*/  @!P2 NANOSLEEP.SYNCS 0x989680 ;  /* 0x009896800000a95d */ /* 0x004fea0003900000 */
[----:B------:R-:W2:Y:S02]  /*146d0*/  @!P2 SYNCS.PHASECHK.TRANS64 P2, [R7+URZ+0x2e850], R0 ;  /* 0x02e850000700a5a7 */ /* 0x000ea4000804007f */
[----:B--2---:R-:W-:Y:S05]  /*146e0*/  @!P2 BRA `(.L_x_1865) ;  /* 0xfffffffc00eca947 */ /* 0x004fea000383ffff */
[----:B------:R-:W-:Y:S05]  /*146f0*/  BRA `(.L_x_1862) ;  /* 0xffffff6400587947 */ /* 0x000fea000383ffff */
.L_x_1871:
[----:B-1----:R-:W-:-:S04]  /*14700*/  IMAD.U32 R5, RZ, RZ, UR4 ;  /* 0x00000004ff057e24 */ /* 0x002fc8000f8e00ff */
[----:B------:R1:W2:Y:S03]  /*14710*/  SYNCS.PHASECHK.TRANS64.TRYWAIT P1, [R5+URZ+0x2e850], R4 ;  /* 0x02e85004050075a7 */ /* 0x0002a6000802017f */
[----:B--2---:R-:W-:Y:S05]  /*14720*/  @!P1 NANOSLEEP.SYNCS 0x989680 ;  /* 0x009896800000995d */ /* 0x004fea0003900000 */
[----:B------:R-:W2:Y:S02]  /*14730*/  @!P1 SYNCS.PHASECHK.TRANS64 P1, [R5+URZ+0x2e850], R4 ;  /* 0x02e85004050095a7 */ /* 0x000ea4000802007f */
[----:B--2---:R-:W-:Y:S05]  /*14740*/  @!P1 BRA `(.L_x_1871) ;  /* 0xfffffffc00ec9947 */ /* 0x004fea000383ffff */
[----:B------:R-:W-:Y:S05]  /*14750*/  BRA `(.L_x_1870) ;  /* 0xffffff8c00947947 */ /* 0x000fea000383ffff */
.L_x_1905:
[----:B------:R-:W-:Y:S02]  /*14760*/  IMAD.MOV.U32 R13, RZ, RZ, R19 ;  /* 0x000000ffff0d7224 */ /* 0x000fe400078e0013 */
[----:B------:R-:W-:Y:S02]  /*14770*/  IMAD.MOV.U32 R12, RZ, RZ, RZ ;  /* 0x000000ffff0c7224 */ /* 0x000fe400078e00ff */
[----:B------:R-:W-:Y:S02]  /*14780*/  IMAD.MOV.U32 R11, RZ, RZ, 0x1f ;  /* 0x0000001fff0b7424 */ /* 0x000fe400078e00ff */
[----:B------:R-:W-:-:S07]  /*14790*/  IMAD.MOV.U32 R15, RZ, RZ, -0x1 ;  /* 0xffffffffff0f7424 */ /* 0x000fce00078e00ff */
[----:B-1----:R-:W-:Y:S05]  /*147a0*/  WARPSYNC.COLLECTIVE R15, `(.L_x_1968) ;  /* 0x000000000f087348 */ /* 0x002fea0003c00000 */
[----:B------:R0:W2:Y:S02]  /*147b0*/  SHFL.IDX P6, R14, R13, R12, R11 ;  /* 0x0000000c0d0e7389 */ /* 0x0000a400000c000b */
[----:B012---:R-:W-:Y:S01]  /*147c0*/  ENDCOLLECTIVE ;  /* 0x000000000000791b */ /* 0x007fe20003800000 */
.L_x_1968:
[----:B------:R-:W-:Y:S05]  /*147d0*/  BRA `(.L_x_1969) ;  /* 0xffffffcc00407947 */ /* 0x000fea000383ffff */
.L_x_1907:
[----:B------:R-:W-:Y:S01]  /*147e0*/  BSSY B0, `(.L_x_1970) ;  /* 0x0000006000007945 */ /* 0x000fe20003800000 */
[----:B------:R-:W-:-:S07]  /*147f0*/  IMAD.MOV.U32 R15, RZ, RZ, -0x1 ;  /* 0xffffffffff0f7424 */ /* 0x000fce00078e00ff */
[----:B01----:R-:W-:Y:S05]  /*14800*/  WARPSYNC.COLLECTIVE R15, `(.L_x_1971) ;  /* 0x000000000f0c7348 */ /* 0x003fea0003c00000 */
[----:B------:R-:W-:Y:S02]  /*14810*/  ELECT P6, UR62, PT ;  /* 0x00000000003e782f */ /* 0x000fe400038c0000 */
[----:B------:R-:W-:Y:S01]  /*14820*/  MOV R14, UR62 ;  /* 0x0000003e000e7c02 */ /* 0x000fe20008000f00 */
[----:B01----:R-:W-:Y:S10]  /*14830*/  ENDCOLLECTIVE ;  /* 0x000000000000791b */ /* 0x003ff40003800000 */
.L_x_1971:
[----:B------:R-:W-:Y:S05]  /*14840*/  BSYNC B0 ;  /* 0x0000000000007941 */ /* 0x000fea0003800000 */
.L_x_1970:
[----:B------:R-:W-:Y:S05]  /*14850*/  BRA `(.L_x_1972) ;  /* 0xffffffcc00507947 */ /* 0x000fea000383ffff */
.L_x_1909:
[----:B--2---:R2:W3:Y:S02]  /*14860*/  SYNCS.PHASECHK.TRANS64.TRYWAIT P1, [R4+URZ+0x2e880], R3 ;  /* 0x02e88003040075a7 */ /* 0x0044e4000802017f */
[----:B---3--:R-:W-:Y:S05]  /*14870*/  @!P1 NANOSLEEP.SYNCS 0x989680 ;  /* 0x009896800000995d */ /* 0x008fea0003900000 */
[----:B------:R-:W3:Y:S02]  /*14880*/  @!P1 SYNCS.PHASECHK.TRANS64 P1, [R4+URZ+0x2e880], R3 ;  /* 0x02e88003040095a7 */ /* 0x000ee4000802007f */
[----:B---3--:R-:W-:Y:S05]  /*14890*/  @!P1 BRA `(.L_x_1909) ;  /* 0xfffffffc00f09947 */ /* 0x008fea000383ffff */
[----:B------:R-:W-:Y:S05]  /*148a0*/  BRA `(.L_x_1973) ;  /* 0xffffffcc00b07947 */ /* 0x000fea000383ffff */
.L_x_1911:
[----:B---3--:R3:W4:Y:S02]  /*148b0*/  SYNCS.PHASECHK.TRANS64.TRYWAIT P1, [R4+URZ+0x2e840], R3 ;  /* 0x02e84003040075a7 */ /* 0x008724000802017f */
[----:B----4-:R-:W-:Y:S05]  /*148c0*/  @!P1 NANOSLEEP.SYNCS 0x989680 ;  /* 0x009896800000995d */ /* 0x010fea0003900000 */
[----:B------:R-:W4:Y:S02]  /*148d0*/  @!P1 SYNCS.PHASECHK.TRANS64 P1, [R4+URZ+0x2e840], R3 ;  /* 0x02e84003040095a7 */ /* 0x000f24000802007f */
[----:B----4-:R-:W-:Y:S05]  /*148e0*/  @!P1 BRA `(.L_x_1911) ;  /* 0xfffffffc00f09947 */ /* 0x010fea000383ffff */
[----:B------:R-:W-:Y:S05]  /*148f0*/  BRA `(.L_x_1974) ;  /* 0xffffffd000007947 */ /* 0x000fea000383ffff */
.L_x_1915:
[----:B------:R-:W-:Y:S02]  /*14900*/  IMAD.MOV.U32 R13, RZ, RZ, R4 ;  /* 0x000000ffff0d7224 */ /* 0x000fe400078e0004 */
[----:B------:R-:W-:Y:S02]  /*14910*/  IMAD.MOV.U32 R12, RZ, RZ, RZ ;  /* 0x000000ffff0c7224 */ /* 0x000fe400078e00ff */
[----:B------:R-:W-:Y:S02]  /*14920*/  IMAD.MOV.U32 R11, RZ, RZ, 0x181f ;  /* 0x0000181fff0b7424 */ /* 0x000fe400078e00ff */
[----:B------:R-:W-:Y:S02]  /*14930*/  IMAD.MOV.U32 R15, RZ, RZ, -0x1 ;  /* 0xffffffffff0f7424 */ /* 0x000fe400078e00ff */
[----:B------:R-:W-:-:S07]  /*14940*/  IMAD.U32 R2, RZ, RZ, UR41 ;  /* 0x00000029ff027e24 */ /* 0x000fce000f8e00ff */
[----:B-----5:R-:W-:Y:S05]  /*14950*/  WARPSYNC.COLLECTIVE R15, `(.L_x_1975) ;  /* 0x000000000f087348 */ /* 0x020fea0003c00000 */
[----:B------:R0:W1:Y:S02]  /*14960*/  SHFL.IDX P6, R14, R13, R12, R11 ;  /* 0x0000000c0d0e7389 */ /* 0x00006400000c000b */
[----:B01---5:R-:W-:Y:S01]  /*14970*/  ENDCOLLECTIVE ;  /* 0x000000000000791b */ /* 0x023fe20003800000 */
.L_x_1975:
[----:B------:R-:W-:Y:S02]  /*14980*/  IMAD R2, R2, 0x80, R19 ;  /* 0x0000008002027824 */ /* 0x000fe400078e0213 */
[----:B------:R-:W-:Y:S02]  /*14990*/  IMAD.MOV.U32 R13, RZ, RZ, R0 ;  /* 0x000000ffff0d7224 */ /* 0x000fe400078e0000 */
[----:B------:R-:W-:-:S07]  /*149a0*/  IMAD.MOV.U32 R5, RZ, RZ, R14 ;  /* 0x000000ffff057224 */ /* 0x000fce00078e000e */
[----:B------:R-:W-:Y:S05]  /*149b0*/  WARPSYNC.COLLECTIVE R15, `(.L_x_1976) ;  /* 0x000000000f087348 */ /* 0x000fea0003c00000 */
[----:B------:R0:W1:Y:S02]  /*149c0*/  SHFL.IDX P6, R14, R13, R12, R11 ;  /* 0x0000000c0d0e7389 */ /* 0x00006400000c000b */
[----:B01----:R-:W-:Y:S01]  /*149d0*/  ENDCOLLECTIVE ;  /* 0x000000000000791b */ /* 0x003fe20003800000 */
.L_x_1976:
        /* <DEDUP_REMOVED lines=9> */
.L_x_1977:
        /* <DEDUP_REMOVED lines=15> */
.L_x_1978:
[----:B------:R-:W-:Y:S02]  /*14b60*/  IMAD.MOV.U32 R13, RZ, RZ, R4 ;  /* 0x000000ffff0d7224 */ /* 0x000fe400078e0004 */
[----:B------:R-:W-:Y:S02]  /*14b70*/  IMAD.MOV.U32 R12, RZ, RZ, 0x2 ;  /* 0x00000002ff0c7424 */ /* 0x000fe400078e00ff */
[----:B------:R-:W-:-:S07]  /*14b80*/  IMAD.MOV.U32 R9, RZ, RZ, R14 ;  /* 0x000000ffff097224 */ /* 0x000fce00078e000e */
[----:B------:R-:W-:Y:S05]  /*14b90*/  WARPSYNC.COLLECTIVE R15, `(.L_x_1979) ;  /* 0x000000000f087348 */ /* 0x000fea0003c00000 */
[----:B------:R0:W1:Y:S02]  /*14ba0*/  SHFL.IDX P6, R14, R13, R12, R11 ;  /* 0x0000000c0d0e7389 */ /* 0x00006400000c000b */
[----:B01----:R-:W-:Y:S01]  /*14bb0*/  ENDCOLLECTIVE ;  /* 0x000000000000791b */ /* 0x003fe20003800000 */
.L_x_1979:
        /* <DEDUP_REMOVED lines=13> */
.L_x_1980:
[----:B------:R-:W-:Y:S02]  /*14c90*/  IMAD.MOV.U32 R13, RZ, RZ, R4 ;  /* 0x000000ffff0d7224 */ /* 0x000fe400078e0004 */
[----:B------:R-:W-:Y:S02]  /*14ca0*/  IMAD.MOV.U32 R12, RZ, RZ, 0x3 ;  /* 0x00000003ff0c7424 */ /* 0x000fe400078e00ff */
[----:B------:R-:W-:-:S07]  /*14cb0*/  IMAD.MOV.U32 R6, RZ, RZ, R14 ;  /* 0x000000ffff067224 */ /* 0x000fce00078e000e */
[----:B------:R-:W-:Y:S05]  /*14cc0*/  WARPSYNC.COLLECTIVE R15, `(.L_x_1981) ;  /* 0x000000000f087348 */ /* 0x000fea0003c00000 */
[----:B------:R0:W1:Y:S02]  /*14cd0*/  SHFL.IDX P6, R14, R13, R12, R11 ;  /* 0x0000000c0d0e7389 */ /* 0x00006400000c000b */
[----:B01----:R-:W-:Y:S01]  /*14ce0*/  ENDCOLLECTIVE ;  /* 0x000000000000791b */ /* 0x003fe20003800000 */
.L_x_1981:
        /* <DEDUP_REMOVED lines=14> */
.L_x_1982:
[----:B------:R-:W-:Y:S02]  /*14dd0*/  IMAD.MOV.U32 R13, RZ, RZ, R4 ;  /* 0x000000ffff0d7224 */ /* 0x000fe400078e0004 */
[----:B------:R-:W-:Y:S02]  /*14de0*/  IMAD.MOV.U32 R12, RZ, RZ, 0x4 ;  /* 0x00000004ff0c7424 */ /* 0x000fe400078e00ff */
[----:B------:R-:W-:-:S07]  /*14df0*/  IMAD.MOV.U32 R6, RZ, RZ, R14 ;  /* 0x000000ffff067224 */ /* 0x000fce00078e000e */
[----:B------:R-:W-:Y:S05]  /*14e00*/  WARPSYNC.COLLECTIVE R15, `(.L_x_1983) ;  /* 0x000000000f087348 */ /* 0x000fea0003c00000 */
[----:B------:R0:W1:Y:S02]  /*14e10*/  SHFL.IDX P6, R14, R13, R12, R11 ;  /* 0x0000000c0d0e7389 */ /* 0x00006400000c000b */
[----:B01----:R-:W-:Y:S01]  /*14e20*/  ENDCOLLECTIVE ;  /* 0x000000000000791b */ /* 0x003fe20003800000 */
.L_x_1983:
        /* <DEDUP_REMOVED lines=14> */
.L_x_1984:
[----:B------:R-:W-:Y:S02]  /*14f10*/  IMAD.MOV.U32 R13, RZ, RZ, R4 ;  /* 0x000000ffff0d7224 */ /* 0x000fe400078e0004 */
[----:B------:R-:W-:Y:S02]  /*14f20*/  IMAD.MOV.U32 R12, RZ, RZ, 0x5 ;  /* 0x00000005ff0c7424 */ /* 0x000fe400078e00ff */
[----:B------:R-:W-:-:S07]  /*14f30*/  IMAD.MOV.U32 R6, RZ, RZ, R14 ;  /* 0x000000ffff067224 */ /* 0x000fce00078e000e */
[----:B------:R-:W-:Y:S05]  /*14f40*/  WARPSYNC.COLLECTIVE R15, `(.L_x_1985) ;  /* 0x000000000f087348 */ /* 0x000fea0003c00000 */
[----:B------:R0:W1:Y:S02]  /*14f50*/  SHFL.IDX P6, R14, R13, R12, R11 ;  /* 0x0000000c0d0e7389 */ /* 0x00006400000c000b */
[----:B01----:R-:W-:Y:S01]  /*14f60*/  ENDCOLLECTIVE ;  /* 0x000000000000791b */ /* 0x003fe20003800000 */
.L_x_1985:
        /* <DEDUP_REMOVED lines=14> */
.L_x_1986:
[----:B------:R-:W-:Y:S02]  /*15050*/  IMAD.MOV.U32 R13, RZ, RZ, R4 ;  /* 0x000000ffff0d7224 */ /* 0x000fe400078e0004 */
[----:B------:R-:W-:Y:S02]  /*15060*/  IMAD.MOV.U32 R12, RZ, RZ, 0x6 ;  /* 0x00000006ff0c7424 */ /* 0x000fe400078e00ff */
[----:B------:R-:W-:-:S07]  /*15070*/  IMAD.MOV.U32 R6, RZ, RZ, R14 ;  /* 0x000000ffff067224 */ /* 0x000fce00078e000e */
[----:B------:R-:W-:Y:S05]  /*15080*/  WARPSYNC.COLLECTIVE R15, `(.L_x_1987) ;  /* 0x000000000f087348 */ /* 0x000fea0003c00000 */
[----:B------:R0:W1:Y:S02]  /*15090*/  SHFL.IDX P6, R14, R13, R12, R11 ;  /* 0x0000000c0d0e7389 */ /* 0x00006400000c000b */
[----:B01----:R-:W-:Y:S01]  /*150a0*/  ENDCOLLECTIVE ;  /* 0x000000000000791b */ /* 0x003fe20003800000 */
.L_x_1987:
        /* <DEDUP_REMOVED lines=13> */
.L_x_1988:
[----:B------:R-:W-:Y:S02]  /*15180*/  IMAD.MOV.U32 R13, RZ, RZ, R4 ;  /* 0x000000ffff0d7224 */ /* 0x000fe400078e0004 */
[----:B------:R-:W-:Y:S02]  /*15190*/  IMAD.MOV.U32 R12, RZ, RZ, 0x7 ;  /* 0x00000007ff0c7424 */ /* 0x000fe400078e00ff */
[----:B------:R-:W-:-:S07]  /*151a0*/  IMAD.MOV.U32 R6, RZ, RZ, R14 ;  /* 0x000000ffff067224 */ /* 0x000fce00078e000e */
[----:B------:R-:W-:Y:S05]  /*151b0*/  WARPSYNC.COLLECTIVE R15, `(.L_x_1989) ;  /* 0x000000000f087348 */ /* 0x000fea0003c00000 */
[----:B------:R0:W1:Y:S02]  /*151c0*/  SHFL.IDX P6, R14, R13, R12, R11 ;  /* 0x0000000c0d0e7389 */ /* 0x00006400000c000b */
[----:B01----:R-:W-:Y:S01]  /*151d0*/  ENDCOLLECTIVE ;  /* 0x000000000000791b */ /* 0x003fe20003800000 */
.L_x_1989:
        /* <DEDUP_REMOVED lines=12> */
.L_x_1990:
[----:B------:R-:W-:Y:S01]  /*152a0*/  IMAD.MOV.U32 R0, RZ, RZ, R14 ;  /* 0x000000ffff007224 */ /* 0x000fe200078e000e */
[----:B------:R-:W-:Y:S06]  /*152b0*/  BRA `(.L_x_1991) ;  /* 0xffffffd0002c7947 */ /* 0x000fec000383ffff */
.L_x_1918:
[----:B-1----:R1:W2:Y:S02]  /*152c0*/  SYNCS.PHASECHK.TRANS64.TRYWAIT P0, [R18+URZ+0x2e820], R3 ;  /* 0x02e82003120075a7 */ /* 0x0022a4000800017f */
[----:B--2---:R-:W-:Y:S05]  /*152d0*/  @!P0 NANOSLEEP.SYNCS 0x989680 ;  /* 0x009896800000895d */ /* 0x004fea0003900000 */
[----:B------:R-:W2:Y:S02]  /*152e0*/  @!P0 SYNCS.PHASECHK.TRANS64 P0, [R18+URZ+0x2e820], R3 ;  /* 0x02e82003120085a7 */ /* 0x000ea4000800007f */
[----:B--2---:R-:W-:Y:S05]  /*152f0*/  @!P0 BRA `(.L_x_1918) ;  /* 0xfffffffc00f08947 */ /* 0x004fea000383ffff */
[----:B------:R-:W-:Y:S05]  /*15300*/  BRA `(.L_x_1992) ;  /* 0xffffffd000887947 */ /* 0x000fea000383ffff */
.L_x_1924:
[----:B0-----:R0:W1:Y:S02]  /*15310*/  SYNCS.PHASECHK.TRANS64.TRYWAIT P0, [R4+URZ+0x2e880], R3 ;  /* 0x02e88003040075a7 */ /* 0x001064000800017f */
[----:B-1----:R-:W-:Y:S05]  /*15320*/  @!P0 NANOSLEEP.SYNCS 0x989680 ;  /* 0x009896800000895d */ /* 0x002fea0003900000 */
[----:B------:R-:W1:Y:S02]  /*15330*/  @!P0 SYNCS.PHASECHK.TRANS64 P0, [R4+URZ+0x2e880], R3 ;  /* 0x02e88003040085a7 */ /* 0x000e64000800007f */
[----:B-1----:R-:W-:Y:S05]  /*15340*/  @!P0 BRA `(.L_x_1924) ;  /* 0xfffffffc00f08947 */ /* 0x002fea000383ffff */
[----:B------:R-:W-:Y:S05]  /*15350*/  BRA `(.L_x_1993) ;  /* 0xffffffd400407947 */ /* 0x000fea000383ffff */
.L_x_1929:
[----:B-1----:R1:W3:Y:S02]  /*15360*/  SYNCS.PHASECHK.TRANS64.TRYWAIT P0, [R4+URZ+0x2e840], R3 ;  /* 0x02e84003040075a7 */ /* 0x0022e4000800017f */
[----:B---3--:R-:W-:Y:S05]  /*15370*/  @!P0 NANOSLEEP.SYNCS 0x989680 ;  /* 0x009896800000895d */ /* 0x008fea0003900000 */
[----:B------:R-:W3:Y:S02]  /*15380*/  @!P0 SYNCS.PHASECHK.TRANS64 P0, [R4+URZ+0x2e840], R3 ;  /* 0x02e84003040085a7 */ /* 0x000ee4000800007f */
[----:B---3--:R-:W-:Y:S05]  /*15390*/  @!P0 BRA `(.L_x_1929) ;  /* 0xfffffffc00f08947 */ /* 0x008fea000383ffff */
[----:B------:R-:W-:Y:S05]  /*153a0*/  BRA `(.L_x_1994) ;  /* 0xffffffd400bc7947 */ /* 0x000fea000383ffff */
.L_x_1935:
[----:B0-----:R0:W1:Y:S02]  /*153b0*/  SYNCS.PHASECHK.TRANS64.TRYWAIT P1, [R19+URZ+0x2e870], R2 ;  /* 0x02e87002130075a7 */ /* 0x001064000802017f */
[----:B-1----:R-:W-:Y:S05]  /*153c0*/  @!P1 NANOSLEEP.SYNCS 0x989680 ;  /* 0x009896800000995d */ /* 0x002fea0003900000 */
[----:B------:R-:W1:Y:S02]  /*153d0*/  @!P1 SYNCS.PHASECHK.TRANS64 P1, [R19+URZ+0x2e870], R2 ;  /* 0x02e87002130095a7 */ /* 0x000e64000802007f */
[----:B-1----:R-:W-:Y:S05]  /*153e0*/  @!P1 BRA `(.L_x_1935) ;  /* 0xfffffffc00f09947 */ /* 0x002fea000383ffff */
[----:B------:R-:W-:Y:S05]  /*153f0*/  BRA `(.L_x_1995) ;  /* 0xffffffd800587947 */ /* 0x000fea000383ffff */
.L_x_1937:
[----:B0-----:R0:W1:Y:S02]  /*15400*/  SYNCS.PHASECHK.TRANS64.TRYWAIT P1, [R19+URZ+0x2e860], R2 ;  /* 0x02e86002130075a7 */ /* 0x001064000802017f */
[----:B-1----:R-:W-:Y:S05]  /*15410*/  @!P1 NANOSLEEP.SYNCS 0x989680 ;  /* 0x009896800000995d */ /* 0x002fea0003900000 */
[----:B------:R-:W1:Y:S02]  /*15420*/  @!P1 SYNCS.PHASECHK.TRANS64 P1, [R19+URZ+0x2e860], R2 ;  /* 0x02e86002130095a7 */ /* 0x000e64000802007f */
[----:B-1----:R-:W-:Y:S05]  /*15430*/  @!P1 BRA `(.L_x_1937) ;  /* 0xfffffffc00f09947 */ /* 0x002fea000383ffff */
[----:B------:R-:W-:Y:S05]  /*15440*/  BRA `(.L_x_1996) ;  /* 0xffffffd800607947 */ /* 0x000fea000383ffff */
.L_x_1944:
[----:B-1----:R1:W3:Y:S02]  /*15450*/  SYNCS.PHASECHK.TRANS64.TRYWAIT P1, [R16+URZ+0x2e870], R3 ;  /* 0x02e87003100075a7 */ /* 0x0022e4000802017f */
[----:B---3--:R-:W-:Y:S05]  /*15460*/  @!P1 NANOSLEEP.SYNCS 0x989680 ;  /* 0x009896800000995d */ /* 0x008fea0003900000 */
[----:B------:R-:W3:Y:S02]  /*15470*/  @!P1 SYNCS.PHASECHK.TRANS64 P1, [R16+URZ+0x2e870], R3 ;  /* 0x02e87003100095a7 */ /* 0x000ee4000802007f */
[----:B---3--:R-:W-:Y:S05]  /*15480*/  @!P1 BRA `(.L_x_1944) ;  /* 0xfffffffc00f09947 */ /* 0x008fea000383ffff */
[----:B------:R-:W-:Y:S05]  /*15490*/  BRA `(.L_x_1997) ;  /* 0xffffffe000a07947 */ /* 0x000fea000383ffff */
.L_x_1946:
[----:B-1----:R1:W3:Y:S02]  /*154a0*/  SYNCS.PHASECHK.TRANS64.TRYWAIT P1, [R16+URZ+0x2e860], R3 ;  /* 0x02e86003100075a7 */ /* 0x0022e4000802017f */
[----:B---3--:R-:W-:Y:S05]  /*154b0*/  @!P1 NANOSLEEP.SYNCS 0x989680 ;  /* 0x009896800000995d */ /* 0x008fea0003900000 */
[----:B------:R-:W3:Y:S02]  /*154c0*/  @!P1 SYNCS.PHASECHK.TRANS64 P1, [R16+URZ+0x2e860], R3 ;  /* 0x02e86003100095a7 */ /* 0x000ee4000802007f */
[----:B---3--:R-:W-:Y:S05]  /*154d0*/  @!P1 BRA `(.L_x_1946) ;  /* 0xfffffffc00f09947 */ /* 0x008fea000383ffff */
[----:B------:R-:W-:Y:S05]  /*154e0*/  BRA `(.L_x_1998) ;  /* 0xffffffe000a87947 */ /* 0x000fea000383ffff */
.L_x_1952:
[----:B0-----:R0:W1:Y:S02]  /*154f0*/  SYNCS.PHASECHK.TRANS64.TRYWAIT P0, [R0+URZ+0x2e820], R3 ;  /* 0x02e82003000075a7 */ /* 0x001064000800017f */
[----:B-1----:R-:W-:Y:S05]  /*15500*/  @!P0 NANOSLEEP.SYNCS 0x989680 ;  /* 0x009896800000895d */ /* 0x002fea0003900000 */
[----:B------:R-:W1:Y:S02]  /*15510*/  @!P0 SYNCS.PHASECHK.TRANS64 P0, [R0+URZ+0x2e820], R3 ;  /* 0x02e82003000085a7 */ /* 0x000e64000800007f */
[----:B-1----:R-:W-:Y:S05]  /*15520*/  @!P0 BRA `(.L_x_1952) ;  /* 0xfffffffc00f08947 */ /* 0x002fea000383ffff */
[----:B------:R-:W-:Y:S05]  /*15530*/  BRA `(.L_x_1999) ;  /* 0xffffffec00047947 */ /* 0x000fea000383ffff */
.L_x_1953:
        /* <DEDUP_REMOVED lines=8> */
[----:B0-2---:R-:W-:Y:S05]  /*155c0*/  WARPSYNC.COLLECTIVE R15, `(.L_x_2001) ;  /* 0x000000000f087348 */ /* 0x005fea0003c00000 */
[----:B------:R1:W3:Y:S02]  /*155d0*/  SHFL.IDX P6, R14, R13, R12, R11 ;  /* 0x0000000c0d0e7389 */ /* 0x0002e400000c000b */
[----:B0123--:R-:W-:Y:S01]  /*155e0*/  ENDCOLLECTIVE ;  /* 0x000000000000791b */ /* 0x00ffe20003800000 */
.L_x_2001:
[----:B------:R-:W-:Y:S05]  /*155f0*/  BSYNC B0 ;  /* 0x0000000000007941 */ /* 0x000fea0003800000 */
.L_x_2000:
[----:B------:R-:W-:Y:S05]  /*15600*/  BRA `(.L_x_2002) ;  /* 0xffffffe800ec7947 */ /* 0x000fea000383ffff */
.L_x_1956:
[----:B------:R-:W-:Y:S01]  /*15610*/  BSSY B1, `(.L_x_2003) ;  /* 0x0000006000017945 */ /* 0x000fe20003800000 */
[----:B------:R-:W-:-:S07]  /*15620*/  IMAD.MOV.U32 R15, RZ, RZ, -0x1 ;  /* 0xffffffffff0f7424 */ /* 0x000fce00078e00ff */
[----:B012---:R-:W-:Y:S05]  /*15630*/  WARPSYNC.COLLECTIVE R15, `(.L_x_2004) ;  /* 0x000000000f0c7348 */ /* 0x007fea0003c00000 */
[----:B------:R-:W-:Y:S02]  /*15640*/  ELECT P6, UR62, PT ;  /* 0x00000000003e782f */ /* 0x000fe400038c0000 */
[----:B------:R-:W-:Y:S01]  /*15650*/  MOV R14, UR62 ;  /* 0x0000003e000e7c02 */ /* 0x000fe20008000f00 */
[----:B012---:R-:W-:Y:S10]  /*15660*/  ENDCOLLECTIVE ;  /* 0x000000000000791b */ /* 0x007ff40003800000 */
.L_x_2004:
[----:B------:R-:W-:Y:S05]  /*15670*/  BSYNC B1 ;  /* 0x0000000000017941 */ /* 0x000fea0003800000 */
.L_x_2003:
[----:B------:R-:W-:Y:S05]  /*15680*/  BRA `(.L_x_2005) ;  /* 0xffffffe800e47947 */ /* 0x000fea000383ffff */
.L_x_1958:
[----:B0-----:R0:W1:Y:S02]  /*15690*/  SYNCS.PHASECHK.TRANS64.TRYWAIT P1, [R6+URZ], R5 ;  /* 0x00000005060075a7 */ /* 0x001064000802017f */
[----:B-1----:R-:W-:Y:S05]  /*156a0*/  @!P1 NANOSLEEP.SYNCS 0x989680 ;  /* 0x009896800000995d */ /* 0x002fea0003900000 */
[----:B------:R-:W1:Y:S02]  /*156b0*/  @!P1 SYNCS.PHASECHK.TRANS64 P1, [R6+URZ], R5 ;  /* 0x00000005060095a7 */ /* 0x000e64000802007f */
[----:B-1----:R-:W-:Y:S05]  /*156c0*/  @!P1 BRA `(.L_x_1958) ;  /* 0xfffffffc00f09947 */ /* 0x002fea000383ffff */
[----:B------:R-:W-:Y:S05]  /*156d0*/  BRA `(.L_x_2006) ;  /* 0xffffffec00207947 */ /* 0x000fea000383ffff */
.L_x_1959:
[----:B-1----:R1:W3:Y:S02]  /*156e0*/  SYNCS.PHASECHK.TRANS64.TRYWAIT P1, [R7+URZ], R2 ;  /* 0x00000002070075a7 */ /* 0x0022e4000802017f */
[----:B---3--:R-:W-:Y:S05]  /*156f0*/  @!P1 NANOSLEEP.SYNCS 0x989680 ;  /* 0x009896800000995d */ /* 0x008fea0003900000 */
[----:B------:R-:W3:Y:S02]  /*15700*/  @!P1 SYNCS.PHASECHK.TRANS64 P1, [R7+URZ], R2 ;  /* 0x00000002070095a7 */ /* 0x000ee4000802007f */
[----:B---3--:R-:W-:Y:S05]  /*15710*/  @!P1 BRA `(.L_x_1959) ;  /* 0xfffffffc00f09947 */ /* 0x008fea000383ffff */
[----:B------:R-:W-:Y:S05]  /*15720*/  BRA `(.L_x_2007) ;  /* 0xffffffec00147947 */ /* 0x000fea000383ffff */
.L_x_1961:
[----:B---3--:R3:W4:Y:S02]  /*15730*/  SYNCS.PHASECHK.TRANS64.TRYWAIT P1, [R4+URZ+0x2e860], R5 ;  /* 0x02e86005040075a7 */ /* 0x008724000802017f */
[----:B----4-:R-:W-:Y:S05]  /*15740*/  @!P1 NANOSLEEP.SYNCS 0x989680 ;  /* 0x009896800000995d */ /* 0x010fea0003900000 */
[----:B------:R-:W4:Y:S02]  /*15750*/  @!P1 SYNCS.PHASECHK.TRANS64 P1, [R4+URZ+0x2e860], R5 ;  /* 0x02e86005040095a7 */ /* 0x000f24000802007f */
[----:B----4-:R-:W-:Y:S05]  /*15760*/  @!P1 BRA `(.L_x_1961) ;  /* 0xfffffffc00f09947 */ /* 0x010fea000383ffff */
[----:B------:R-:W-:Y:S05]  /*15770*/  BRA `(.L_x_2008) ;  /* 0xffffffec00187947 */ /* 0x000fea000383ffff */
.L_x_1963:
[----:B----4-:R4:W0:Y:S02]  /*15780*/  SYNCS.PHASECHK.TRANS64.TRYWAIT P1, [R3+URZ+0x2e860], R2 ;  /* 0x02e86002030075a7 */ /* 0x010824000802017f */
[----:B0-----:R-:W-:Y:S05]  /*15790*/  @!P1 NANOSLEEP.SYNCS 0x989680 ;  /* 0x009896800000995d */ /* 0x001fea0003900000 */
[----:B------:R-:W0:Y:S02]  /*157a0*/  @!P1 SYNCS.PHASECHK.TRANS64 P1, [R3+URZ+0x2e860], R2 ;  /* 0x02e86002030095a7 */ /* 0x000e24000802007f */
[----:B0-----:R-:W-:Y:S05]  /*157b0*/  @!P1 BRA `(.L_x_1963) ;  /* 0xfffffffc00f09947 */ /* 0x001fea000383ffff */
[----:B------:R-:W-:Y:S05]  /*157c0*/  BRA `(.L_x_2009) ;  /* 0xffffffec00187947 */ /* 0x000fea000383ffff */
.L_x_1965:
[----:B------:R0:W0:Y:S02]  /*157d0*/  SYNCS.PHASECHK.TRANS64.TRYWAIT P0, [R4+URZ+0x2e880], R5 ;  /* 0x02e88005040075a7 */ /* 0x000024000800017f */
[----:B0-----:R-:W-:Y:S05]  /*157e0*/  @!P0 NANOSLEEP.SYNCS 0x989680 ;  /* 0x009896800000895d */ /* 0x001fea0003900000 */
[----:B------:R-:W0:Y:S02]  /*157f0*/  @!P0 SYNCS.PHASECHK.TRANS64 P0, [R4+URZ+0x2e880], R5 ;  /* 0x02e88005040085a7 */ /* 0x000e24000800007f */
[----:B0-----:R-:W-:Y:S05]  /*15800*/  @!P0 BRA `(.L_x_1965) ;  /* 0xfffffffc00f08947 */ /* 0x001fea000383ffff */
[----:B------:R-:W-:Y:S05]  /*15810*/  BRA `(.L_x_1966) ;  /* 0xffffffec00147947 */ /* 0x000fea000383ffff */
.L_x_2010:
        /* <DEDUP_REMOVED lines=14> */
.L_x_2700:


//--------------------- .text._ZN7cutlass13device_kernelIN5flash11enable_sm90INS1_16FlashAttnFwdSm90INS1_25CollectiveMainloopFwdSm90ILi2EN4cute5tupleIJNS5_1CILi1EEES8_S8_EEENS6_IJNS7_ILi128EEENS7_ILi224EEESA_EEELi128ENS_12float_e4m3_tEfNS_4arch4Sm90ELb1ELb0ELb0ELb1ELb0ELb0ELb0ELb1ELb1ELb1ELb0ELb0EEENS1_21CollectiveEpilogueFwdINS6_IJSA_SA_SB_EEES9_NS_10bfloat16_tESF_Li256ELb1ELb1ELb0ELb1EEENS1_36VarlenDynamicPersistentTileSchedulerILi128ELi224ELi256ELi128ELb0ELb1ELb1ELb1ELb1ELb1EEEEEEEEEvNT_6ParamsE --------------------------
	.section	.text._ZN7cutlass13device_kernelIN5flash11enable_sm90INS1_16FlashAttnFwdSm90INS1_25CollectiveMainloopFwdSm90ILi2EN4cute5tupleIJNS5_1CILi1EEES8_S8_EEENS6_IJNS7_ILi128EEENS7_ILi224EEESA_EEELi128ENS_12float_e4m3_tEfNS_4arch4Sm90ELb1ELb0ELb0ELb1ELb0ELb0ELb0ELb1ELb1ELb1ELb0ELb0EEENS1_21CollectiveEpilogueFwdINS6_IJSA_SA_SB_EEES9_NS_10bfloat16_tESF_Li256ELb1ELb1ELb0ELb1EEENS1_36VarlenDynamicPersistentTileSchedulerILi128ELi224ELi256ELi128ELb0ELb1ELb1ELb1ELb1ELb1EEEEEEEEEvNT_6ParamsE,"ax",@progbits
	.align	128
.text._ZN7cutlass13device_kernelIN5flash11enable_sm90INS1_16FlashAttnFwdSm90INS1_25CollectiveMainloopFwdSm90ILi2EN4cute5tupleIJNS5_1CILi1EEES8_S8_EEENS6_IJNS7_ILi128EEENS7_ILi224EEESA_EEELi128ENS_12float_e4m3_tEfNS_4arch4Sm90ELb1ELb0ELb0ELb1ELb0ELb0ELb0ELb1ELb1ELb1ELb0ELb0EEENS1_21CollectiveEpilogueFwdINS6_IJSA_SA_SB_EEES9_NS_10bfloat16_tESF_Li256ELb1ELb1ELb0ELb1EEENS1_36VarlenDynamicPersistentTileSchedulerILi128ELi224ELi256ELi128ELb0ELb1ELb1ELb1ELb1ELb1EEEEEEEEEvNT_6ParamsE:
        .type           _ZN7cutlass13device_kernelIN5flash11enable_sm90INS1_16FlashAttnFwdSm90INS1_25CollectiveMainloopFwdSm90ILi2EN4cute5tupleIJNS5_1CILi1EEES8_S8_EEENS6_IJNS7_ILi128EEENS7_ILi224EEESA_EEELi128ENS_12float_e4m3_tEfNS_4arch4Sm90ELb1ELb0ELb0ELb1ELb0ELb0ELb0ELb1ELb1ELb1ELb0ELb0EEENS1_21CollectiveEpilogueFwdINS6_IJSA_SA_SB_EEES9_NS_10bfloat16_tESF_Li256ELb1ELb1ELb0ELb1EEENS1_36VarlenDynamicPersistentTileSchedulerILi128ELi224ELi256ELi128ELb0ELb1ELb1ELb1ELb1ELb1EEEEEEEEEvNT_6ParamsE,@function
        .size           _ZN7cutlass13device_kernelIN5flash11enable_sm90INS1_16FlashAttnFwdSm90INS1_25CollectiveMainloopFwdSm90ILi2EN4cute5tupleIJNS5_1CILi1EEES8_S8_EEENS6_IJNS7_ILi128EEENS7_ILi224EEESA_EEELi128ENS_12float_e4m3_tEfNS_4arch4Sm90ELb1ELb0ELb0ELb1ELb0ELb0ELb0ELb1ELb1ELb1ELb0ELb0EEENS1_21CollectiveEpilogueFwdINS6_IJSA_SA_SB_EEES9_NS_10bfloat16_tESF_Li256ELb1ELb1ELb0ELb1EEENS1_36VarlenDynamicPersistentTileSchedulerILi128ELi224ELi256ELi128ELb0ELb1ELb1ELb1ELb1ELb1EEEEEEEEEvNT_6ParamsE,(.L_x_2701 - _ZN7cutlass13device_kernelIN5flash11enable_sm90INS1_16FlashAttnFwdSm90INS1_25CollectiveMainloopFwdSm90ILi2EN4cute5tupleIJNS5_1CILi1EEES8_S8_EEENS6_IJNS7_ILi128EEENS7_ILi224EEESA_EEELi128ENS_12float_e4m3_tEfNS_4arch4Sm90ELb1ELb0ELb0ELb1ELb0ELb0ELb0ELb1ELb1ELb1ELb0ELb0EEENS1_21CollectiveEpilogueFwdINS6_IJSA_SA_SB_EEES9_NS_10bfloat16_tESF_Li256ELb1ELb1ELb0ELb1EEENS1_36VarlenDynamicPersistentTileSchedulerILi128ELi224ELi256ELi128ELb0ELb1ELb1ELb1ELb1ELb1EEEEEEEEEvNT_6ParamsE)
        .other          _ZN7cutlass13device_kernelIN5flash11enable_sm90INS1_16FlashAttnFwdSm90INS1_25CollectiveMainloopFwdSm90ILi2EN4cute5tupleIJNS5_1CILi1EEES8_S8_EEENS6_IJNS7_ILi128EEENS7_ILi224EEESA_EEELi128ENS_12float_e4m3_tEfNS_4arch4Sm90ELb1ELb0ELb0ELb1ELb0ELb0ELb0ELb1ELb1ELb1ELb0ELb0EEENS1_21CollectiveEpilogueFwdINS6_IJSA_SA_SB_EEES9_NS_10bfloat16_tESF_Li256ELb1ELb1ELb0ELb1EEENS1_36VarlenDynamicPersistentTileSchedulerILi128ELi224ELi256ELi128ELb0ELb1ELb1ELb1ELb1ELb1EEEEEEEEEvNT_6ParamsE,@"STO_CUDA_ENTRY STV_DEFAULT"
_ZN7cutlass13device_kernelIN5flash11enable_sm90INS1_16FlashAttnFwdSm90INS1_25CollectiveMainloopFwdSm90ILi2EN4cute5tupleIJNS5_1CILi1EEES8_S8_EEENS6_IJNS7_ILi128EEENS7_ILi224EEESA_EEELi128ENS_12float_e4m3_tEfNS_4arch4Sm90ELb1ELb0ELb0ELb1ELb0ELb0ELb0ELb1ELb1ELb1ELb0ELb0EEENS1_21CollectiveEpilogueFwdINS6_IJSA_SA_SB_EEES9_NS_10bfloat16_tESF_Li256ELb1ELb1ELb0ELb1EEENS1_36VarlenDynamicPersistentTileSchedulerILi128ELi224ELi256ELi128ELb0ELb1ELb1ELb1ELb1ELb1EEEEEEEEEvNT_6ParamsE:
        /* <DEDUP_REMOVED lines=18> */
.L_x_2012:
[----:B------:R-:W-:Y:S05]  /*0120*/  BSYNC B0 ;  /* 0x0000000000007941 */ /* 0x000fea0003800000 */
.L_x_2011:
        /* <DEDUP_REMOVED lines=41> */
.L_x_2013:
        /* <DEDUP_REMOVED lines=22> */
.L_x_2014:
        /* <DEDUP_REMOVED lines=18> */
.L_x_2015:
        /* <DEDUP_REMOVED lines=22> */
.L_x_2016:
        /* <DEDUP_REMOVED lines=22> */
.L_x_2017:
[----:B------:R-:W-:Y:S01]  /*0900*/  PLOP3.LUT P0, PT, PT, PT, UP0, 0x80, 0x0 ;  /* 0x000000000000781c */ /* 0x000fe20003f0f008 */
[----:B------:R-:W-:Y:S01]  /*0910*/  UMOV UR38, 0x1 ;  /* 0x0000000100267882 */ /* 0x000fe20000000000 */
[----:B------:R-:W-:Y:S01]  /*0920*/  NOP ;  /* 0x0000000000007918 */ /* 0x000fe20000000000 */
[----:B------:R-:W-:Y:S01]  /*0930*/  USEL UR38, UR38, 0x2, !UP0 ;  /* 0x0000000226267887 */ /* 0x000fe2000c000000 */
[----:B------:R-:W-:Y:S01]  /*0940*/  ULDC.64 UR52, c[0x0][0x208] ;  /* 0x0000820000347ab9 */ /* 0x000fe20000000a00 */
[----:B012-4-:R-:W-:Y:S08]  /*0950*/  BAR.SYNC.DEFER_BLOCKING 0x0 ;  /* 0x0000000000007b1d */ /* 0x017ff00000010000 */
[----:B------:R-:W-:Y:S05]  /*0960*/  @!P0 BRA `(.L_x_2018) ;  /* 0x000000fc00f48947 */ /* 0x000fea0003800000 */
.L_x_2019:
        /* <DEDUP_REMOVED lines=25> */
[----:B------:R-:W-:Y:S02]  /*0b00*/  UMOV UR51, URZ ;  /* 0x0000003f00337c82 */ /* 0x000fe40008000000 */
        /* <DEDUP_REMOVED lines=11> */
[----:B------:R-:W-:-:S02]  /*0bc0*/  SHF.R.S32.HI R7, RZ, 0x4, R2 ;  /* 0x00000004ff077819 */ /* 0x000fc40000011402 */
[----:B------:R-:W-:Y:S01]  /*0bd0*/  LEA.HI R6, R9, R228, RZ, 0x2 ;  /* 0x000000e409067211 */ /* 0x000fe200078f10ff */
[----:B------:R-:W-:Y:S01]  /*0be0*/  IMAD R231, R5, 0x40, R4 ;  /* 0x0000004005e77824 */ /* 0x000fe200078e0204 */
[----:B------:R-:W-:Y:S02]  /*0bf0*/  LOP3.LUT R5, R10, 0xfffffffc, RZ, 0xc0, !PT ;  /* 0xfffffffc0a057812 */ /* 0x000fe400078ec0ff */
[--C-:B------:R-:W-:Y:S02]  /*0c00*/  SHF.R.S32.HI R8, RZ, 0x2, R6.reuse ;  /* 0x00000002ff087819 */ /* 0x100fe40000011406 */
[----:B------:R-:W-:Y:S01]  /*0c10*/  SHF.R.S32.HI R11, RZ, 0x1f, R6 ;  /* 0x0000001fff0b7819 */ /* 0x000fe20000011406 */
[----:B------:R-:W-:Y:S01]  /*0c20*/  IMAD.IADD R4, R234, 0x1, -R5 ;  /* 0x00000001ea047824 */ /* 0x000fe200078e0a05 */
[----:B------:R-:W-:Y:S02]  /*0c30*/  LEA.HI R2, R2, R7, RZ, 0x1 ;  /* 0x0000000702027211 */ /* 0x000fe400078f08ff */
[----:B------:R-:W-:-:S02]  /*0c40*/  LEA.HI R3, R3, R234, RZ, 0x3 ;  /* 0x000000ea03037211 */ /* 0x000fc400078f18ff */
[----:B------:R-:W-:Y:S02]  /*0c50*/  LEA.HI R11, R11, R8, RZ, 0x3 ;  /* 0x000000080b0b7211 */ /* 0x000fe400078f18ff */
[----:B------:R-:W-:Y:S02]  /*0c60*/  SHF.R.S32.HI R229, RZ, 0x7, R0 ;  /* 0x00000007ffe57819 */ /* 0x000fe40000011400 */
[----:B------:R-:W-:Y:S02]  /*0c70*/  LOP3.LUT R2, R2, 0x1ffffffe, RZ, 0xc0, !PT ;  /* 0x1ffffffe02027812 */ /* 0x000fe400078ec0ff */
[----:B------:R-:W-:Y:S02]  /*0c80*/  LOP3.LUT R5, R3, 0xfffffff8, RZ, 0xc0, !PT ;  /* 0xfffffff803057812 */ /* 0x000fe400078ec0ff */
[----:B------:R-:W-:Y:S01]  /*0c90*/  LOP3.LUT R11, R11, 0xfffffff8, RZ, 0xc0, !PT ;  /* 0xfffffff80b0b7812 */ /* 0x000fe200078ec0ff */
[----:B------:R-:W-:Y:S01]  /*0ca0*/  IMAD.IADD R2, R7, 0x1, -R2 ;  /* 0x0000000107027824 */ /* 0x000fe200078e0a02 */
[----:B------:R-:W-:Y:S01]  /*0cb0*/  LEA.HI R9, R9, R228, RZ, 0x5 ;  /* 0x000000e409097211 */ /* 0x000fe200078f28ff */
[----:B------:R-:W-:Y:S01]  /*0cc0*/  IMAD.IADD R22, R234, 0x1, -R5 ;  /* 0x00000001ea167824 */ /* 0x000fe200078e0a05 */
[----:B------:R-:W-:Y:S01]  /*0cd0*/  LEA.HI R0, R0, R229, RZ, 0x1 ;  /* 0x000000e500007211 */ /* 0x000fe200078f08ff */
[----:B------:R-:W-:Y:S01]  /*0ce0*/  IMAD.IADD R8, R8, 0x1, -R11 ;  /* 0x0000000108087824 */ /* 0x000fe200078e0a0b */
[----:B------:R-:W-:Y:S01]  /*0cf0*/  SHF.R.S32.HI R9, RZ, 0x5, R9 ;  /* 0x00000005ff097819 */ /* 0x000fe20000011409 */
[----:B------:R-:W-:Y:S01]  /*0d00*/  IMAD.SHL.U32 R16, R22, 0x8, RZ ;  /* 0x0000000816107824 */ /* 0x000fe200078e00ff */
[----:B------:R-:W-:Y:S01]  /*0d10*/  LEA.HI R7, R4, R4, RZ, 0x1 ;  /* 0x0000000404077211 */ /* 0x000fe200078f08ff */
[----:B------:R-:W-:Y:S01]  /*0d20*/  IMAD R231, R2, 0x8, R231 ;  /* 0x0000000802e77824 */ /* 0x000fe200078e02e7 */
[----:B------:R-:W-:Y:S01]  /*0d30*/  LOP3.LUT R0, R0, 0x3fffffe, RZ, 0xc0, !PT ;  /* 0x03fffffe00007812 */ /* 0x000fe200078ec0ff */
[----:B------:R-:W-:Y:S01]  /*0d40*/  IMAD R9, R9, 0x10, R8 ;  /* 0x0000001009097824 */ /* 0x000fe200078e0208 */
[----:B------:R-:W-:Y:S01]  /*0d50*/  LOP3.LUT R7, R7, 0x1ffffffe, RZ, 0xc0, !PT ;  /* 0x1ffffffe07077812 */ /* 0x000fe200078ec0ff */
[----:B------:R-:W-:Y:S01]  /*0d60*/  VIADD R19, R16, 0x40 ;  /* 0x0000004010137836 */ /* 0x000fe20000000000 */
        /* <DEDUP_REMOVED lines=9> */
.L_x_2076:
[----:B012---:R-:W0:Y:S01]  /*0e00*/  LDC.64 R2, c[0x0][0xc88] ;  /* 0x00032200ff027b82 */ /* 0x007e220000000a00 */
[----:B------:R-:W-:Y:S01]  /*0e10*/  ULDC.64 UR6, c[0x0][0xa28] ;  /* 0x00028a0000067ab9 */ /* 0x000fe20000000a00 */
[----:B------:R-:W-:Y:S01]  /*0e20*/  ULDC.64 UR8, c[0x0][0xa18] ;  /* 0x0002860000087ab9 */ /* 0x000fe20000000a00 */
[----:B------:R-:W-:Y:S01]  /*0e30*/  ULDC UR4, c[0x0][0x424] ;  /* 0x0001090000047ab9 */ /* 0x000fe20000000800 */
[----:B0-----:R-:W-:-:S06]  /*0e40*/  IMAD.WIDE R2, R47, 0x4, R2 ;  /* 0x000000042f027825 */ /* 0x001fcc00078e0202 */
[----:B------:R-:W2:Y:S01]  /*0e50*/  LDG.E R2, desc[UR52][R2.64] ;  /* 0x0000003402027981 */ /* 0x000ea2000c1e1900 */
[----:B------:R-:W-:Y:S02]  /*0e60*/  UISETP.NE.U32.AND UP0, UPT, UR6, URZ, UPT ;  /* 0x0000003f0600728c */ /* 0x000fe4000bf05070 */
[----:B------:R-:W-:Y:S02]  /*0e70*/  UISETP.NE.U32.AND UP1, UPT, UR8, URZ, UPT ;  /* 0x0000003f0800728c */ /* 0x000fe4000bf25070 */
[----:B------:R-:W-:Y:S02]  /*0e80*/  UISETP.NE.AND.EX UP0, UPT, UR7, URZ, UPT, UP0 ;  /* 0x0000003f0700728c */ /* 0x000fe4000bf05300 */
[----:B------:R-:W-:-:S04]  /*0e90*/  UISETP.NE.AND.EX UP1, UPT, UR9, URZ, UPT, UP1 ;  /* 0x0000003f0900728c */ /* 0x000fc8000bf25310 */
[----:B------:R-:W-:Y:S02]  /*0ea0*/  PLOP3.LUT P0, PT, PT, PT, UP0, 0x80, 0x0 ;  /* 0x000000000000781c */ /* 0x000fe40003f0f008 */
[----:B------:R-:W-:Y:S02]  /*0eb0*/  PLOP3.LUT P2, PT, PT, PT, UP1, 0x80, 0x0 ;  /* 0x000000000000781c */ /* 0x000fe40003f4f018 */
[----:B--2---:R-:W-:-:S13]  /*0ec0*/  R2UR UR42, R2 ;  /* 0x00000000022a72ca */ /* 0x004fda00000e0000 */
[----:B------:R-:W-:Y:S02]  /*0ed0*/  USHF.R.S32.HI UR36, URZ, 0x1f, UR42 ;  /* 0x0000001f3f247899 */ /* 0x000fe4000801142a */
[----:B------:R-:W-:-:S04]  /*0ee0*/  @UP0 ULEA UR6, UP2, UR42, UR6, 0x2 ;  /* 0x000000062a060291 */ /* 0x000fc8000f84103f */
[----:B------:R-:W-:Y:S02]  /*0ef0*/  @UP0 ULEA.HI.X UR7, UR42, UR7, UR36, 0x2, UP2 ;  /* 0x000000072a070291 */ /* 0x000fe400090f1424 */
[----:B------:R-:W-:Y:S01]  /*0f00*/  @UP1 ULEA UR8, UP0, UR42, UR8, 0x2 ;  /* 0x000000082a081291 */ /* 0x000fe2000f80103f */
[----:B------:R-:W-:-:S03]  /*0f10*/  IMAD.U32 R2, RZ, RZ, UR6 ;  /* 0x00000006ff027e24 */ /* 0x000fc6000f8e00ff */
[----:B------:R-:W-:Y:S01]  /*0f20*/  @UP1 ULEA.HI.X UR9, UR42, UR9, UR36, 0x2, UP0 ;  /* 0x000000092a091291 */ /* 0x000fe200080f1424 */
[----:B------:R-:W-:Y:S01]  /*0f30*/  IMAD.U32 R3, RZ, RZ, UR7 ;  /* 0x00000007ff037e24 */ /* 0x000fe2000f8e00ff */
[----:B------:R-:W-:Y:S01]  /*0f40*/  ULDC.64 UR6, c[0x0][0x418] ;  /* 0x0001060000067ab9 */ /* 0x000fe20000000a00 */
[----:B------:R-:W-:-:S03]  /*0f50*/  IMAD.U32 R4, RZ, RZ, UR8 ;  /* 0x00000008ff047e24 */ /* 0x000fc6000f8e00ff */
[----:B------:R-:W-:Y:S01]  /*0f60*/  IMAD.U32 R5, RZ, RZ, UR9 ;  /* 0x00000009ff057e24 */ /* 0x000fe2000f8e00ff */
[----:B------:R-:W2:Y:S01]  /*0f70*/  @P0 LDG.E R2, desc[UR52][R2.64] ;  /* 0x0000003402020981 */ /* 0x000ea2000c1e1900 */
[----:B------:R-:W-:Y:S01]  /*0f80*/  UISETP.NE.U32.AND UP0, UPT, UR6, URZ, UPT ;  /* 0x0000003f0600728c */ /* 0x000fe2000bf05070 */
[----:B------:R-:W-:Y:S02]  /*0f90*/  ULDC.64 UR8, c[0x0][0xa20] ;  /* 0x0002880000087ab9 */ /* 0x000fe40000000a00 */
[----:B---3--:R-:W3:Y:S01]  /*0fa0*/  @P2 LDG.E R4, desc[UR52][R4.64] ;  /* 0x0000003404042981 */ /* 0x008ee2000c1e1900 */
[----:B------:R-:W-:Y:S01]  /*0fb0*/  UISETP.NE.AND.EX UP0, UPT, UR7, URZ, UPT, UP0 ;  /* 0x0000003f0700728c */ /* 0x000fe2000bf05300 */
[----:B------:R-:W-:Y:S01]  /*0fc0*/  ISETP.NE.U32.AND P1, PT, RZ, UR8, PT ;  /* 0x00000008ff007c0c */ /* 0x000fe2000bf25070 */
[----:B------:R-:W-:Y:S01]  /*0fd0*/  ULDC UR6, c[0x0][0x2f0] ;  /* 0x0000bc0000067ab9 */ /* 0x000fe20000000800 */
[----:B------:R-:W-:Y:S01]  /*0fe0*/  UMOV UR49, URZ ;  /* 0x0000003f00317c82 */ /* 0x000fe20008000000 */
[----:B------:R-:W-:Y:S01]  /*0ff0*/  USEL UR4, UR4, 0x1, UP0 ;  /* 0x0000000104047887 */ /* 0x000fe20008000000 */
[----:B------:R-:W-:Y:S01]  /*1000*/  ISETP.NE.AND.EX P1, PT, RZ, UR9, PT, P1 ;  /* 0x00000009ff007c0c */ /* 0x000fe2000bf25310 */
[----:B------:R-:W-:-:S02]  /*1010*/  ULDC UR50, c[0x0][0x288] ;  /* 0x0000a20000327ab9 */ /* 0x000fc40000000800 */
[----:B------:R-:W-:Y:S01]  /*1020*/  UIMAD UR4, UR4, UR6, URZ ;  /* 0x00000006040472a4 */ /* 0x000fe2000f8e023f */
[----:B--2---:R-:W-:Y:S02]  /*1030*/  @P0 R2UR UR49, R2 ;  /* 0x00000000023102ca */ /* 0x004fe400000e0000 */
[----:B---3--:R-:W-:Y:S01]  /*1040*/  @P2 R2UR UR50, R4 ;  /* 0x00000000043222ca */ /* 0x008fe200000e0000 */
[----:B----4-:R-:W-:-:S14]  /*1050*/  @P2 BRA `(.L_x_2020) ;  /* 0x0000000000342947 */ /* 0x010fdc0003800000 */
        /* <DEDUP_REMOVED lines=13> */
.L_x_2020:
[----:B------:R-:W-:Y:S01]  /*1130*/  UMOV UR43, UR48 ;  /* 0x00000030002b7c82 */ /* 0x000fe20008000000 */
[----:B------:R-:W-:Y:S05]  /*1140*/  @!P1 BRA `(.L_x_2021) ;  /* 0x00000000001c9947 */ /* 0x000fea0003800000 */
[----:B------:R-:W-:-:S04]  /*1150*/  ULEA UR4, UP0, UR42, UR8, 0x2 ;  /* 0x000000082a047291 */ /* 0x000fc8000f80103f */
[----:B------:R-:W-:Y:S02]  /*1160*/  ULEA.HI.X UR6, UR42, UR9, UR36, 0x2, UP0 ;  /* 0x000000092a067291 */ /* 0x000fe400080f1424 */
[----:B------:R-:W-:-:S04]  /*1170*/  IMAD.U32 R2, RZ, RZ, UR4 ;  /* 0x00000004ff027e24 */ /* 0x000fc8000f8e00ff */
[----:B------:R-:W-:-:S05]  /*1180*/  IMAD.U32 R3, RZ, RZ, UR6 ;  /* 0x00000006ff037e24 */ /* 0x000fca000f8e00ff */
[----:B------:R-:W2:Y:S02]  /*1190*/  LDG.E R2, desc[UR52][R2.64] ;  /* 0x0000003402027981 */ /* 0x000ea4000c1e1900 */
[----:B--2---:R-:W-:Y:S01]  /*11a0*/  R2UR UR4, R2 ;  /* 0x00000000020472ca */ /* 0x004fe200000e0000 */
[----:B------:R-:W-:-:S14]  /*11b0*/  BRA `(.L_x_2022) ;  /* 0x0000000000347947 */ /* 0x000fdc0003800000 */
.L_x_2021:
        /* <DEDUP_REMOVED lines=13> */
.L_x_2022:
[----:B------:R-:W-:Y:S01]  /*1290*/  ULDC.64 UR8, c[0x0][0x990] ;  /* 0x0002640000087ab9 */ /* 0x000fe20000000a00 */
[----:B------:R-:W-:Y:S01]  /*12a0*/  ULDC.64 UR6, c[0x0][0x998] ;  /* 0x0002660000067ab9 */ /* 0x000fe20000000a00 */
        /* <DEDUP_REMOVED lines=11> */
[----:B------:R-:W-:Y:S02]  /*1360*/  @UP0 UIMAD UR10, UR36, UR16, URZ ;  /* 0x00000010240a02a4 */ /* 0x000fe4000f8e023f */
[----:B------:R-:W-:Y:S02]  /*1370*/  @UP1 UIMAD UR12, UR36, UR18, URZ ;  /* 0x00000012240c12a4 */ /* 0x000fe4000f8e023f */
[----:B------:R-:W-:Y:S02]  /*1380*/  @UP0 UIMAD UR17, UR42, UR17, UR10 ;  /* 0x000000112a1102a4 */ /* 0x000fe4000f8e020a */
[----:B------:R-:W-:Y:S02]  /*1390*/  @UP1 UIMAD.WIDE.U32 UR10, UR42, UR18, URZ ;  /* 0x000000122a0a12a5 */ /* 0x000fe4000f8e003f */
[----:B------:R-:W-:-:S02]  /*13a0*/  @UP0 UIMAD.WIDE.U32 UR14, UR42, UR16, URZ ;  /* 0x000000102a0e02a5 */ /* 0x000fc4000f8e003f */
[----:B------:R-:W-:Y:S02]  /*13b0*/  @UP1 UIMAD UR18, UR42, UR19, UR12 ;  /* 0x000000132a1212a4 */ /* 0x000fe4000f8e020c */
[----:B------:R-:W-:Y:S02]  /*13c0*/  @UP1 USHF.R.S32.HI UR19, URZ, 0x1f, UR48 ;  /* 0x0000001f3f131899 */ /* 0x000fe40008011430 */
[----:B------:R-:W-:Y:S01]  /*13d0*/  @UP0 USHF.R.S32.HI UR16, URZ, 0x1f, UR48 ;  /* 0x0000001f3f100899 */ /* 0x000fe20008011430 */
[----:B------:R-:W-:Y:S01]  /*13e0*/  @UP1 ULDC.64 UR12, c[0x0][0x9c0] ;  /* 0x00027000000c1ab9 */ /* 0x000fe20000000a00 */
[----:B------:R-:W-:Y:S02]  /*13f0*/  @UP0 UIADD3 UR15, UR15, UR17, URZ ;  /* 0x000000110f0f0290 */ /* 0x000fe4000fffe03f */
[----:B------:R-:W-:Y:S02]  /*1400*/  @UP1 UIMAD UR17, UR19, UR12, URZ ;  /* 0x0000000c131112a4 */ /* 0x000fe4000f8e023f */
[----:B------:R-:W-:-:S02]  /*1410*/  @UP0 UIMAD UR16, UR16, UR20, URZ ;  /* 0x00000014101002a4 */ /* 0x000fc4000f8e023f */
[----:B------:R-:W-:Y:S02]  /*1420*/  @UP1 UIADD3 UR11, UR11, UR18, URZ ;  /* 0x000000120b0b1290 */ /* 0x000fe4000fffe03f */
[----:B------:R-:W-:Y:S02]  /*1430*/  @UP1 UIMAD UR17, UR48, UR13, UR17 ;  /* 0x0000000d301112a4 */ /* 0x000fe4000f8e0211 */
[----:B------:R-:W-:Y:S02]  /*1440*/  @UP0 UIMAD UR16, UR48, UR21, UR16 ;  /* 0x00000015301002a4 */ /* 0x000fe4000f8e0210 */
[----:B------:R-:W-:Y:S02]  /*1450*/  @UP0 UIMAD.WIDE.U32 UR14, UR48, UR20, UR14 ;  /* 0x00000014300e02a5 */ /* 0x000fe4000f8e000e */
[----:B------:R-:W-:Y:S02]  /*1460*/  @UP1 UIMAD.WIDE.U32 UR12, UR48, UR12, UR10 ;  /* 0x0000000c300c12a5 */ /* 0x000fe4000f8e000a */
[----:B------:R-:W-:-:S02]  /*1470*/  @UP0 UIADD3 UR11, UR15, UR16, URZ ;  /* 0x000000100f0b0290 */ /* 0x000fc4000fffe03f */
[----:B------:R-:W-:Y:S02]  /*1480*/  @UP0 ULEA UR8, UP2, UR14, UR8, 0x2 ;  /* 0x000000080e080291 */ /* 0x000fe4000f84103f */
[----:B------:R-:W-:Y:S02]  /*1490*/  @UP1 UIADD3 UR10, UR13, UR17, URZ ;  /* 0x000000110d0a1290 */ /* 0x000fe4000fffe03f */
[----:B------:R-:W-:Y:S02]  /*14a0*/  @UP1 ULEA UR6, UP3, UR12, UR6, 0x2 ;  /* 0x000000060c061291 */ /* 0x000fe4000f86103f */
[----:B------:R-:W-:Y:S01]  /*14b0*/  @UP0 ULEA.HI.X UR9, UR14, UR9, UR11, 0x2, UP2 ;  /* 0x000000090e090291 */ /* 0x000fe200090f140b */
[----:B------:R-:W-:Y:S01]  /*14c0*/  IMAD.U32 R4, RZ, RZ, UR8 ;  /* 0x00000008ff047e24 */ /* 0x000fe2000f8e00ff */
[----:B------:R-:W-:Y:S02]  /*14d0*/  @UP1 ULEA.HI.X UR7, UR12, UR7, UR10, 0x2, UP3 ;  /* 0x000000070c071291 */ /* 0x000fe400098f140a */
[----:B------:R-:W-:Y:S01]  /*14e0*/  IMAD.U32 R6, RZ, RZ, UR6 ;  /* 0x00000006ff067e24 */ /* 0x000fe2000f8e00ff */
[----:B------:R-:W-:Y:S01]  /*14f0*/  USHF.L.U32 UR37, UR5, 0x7, URZ ;  /* 0x0000000705257899 */ /* 0x000fe2000800063f */
[----:B------:R-:W-:Y:S01]  /*1500*/  IMAD.U32 R5, RZ, RZ, UR9 ;  /* 0x00000009ff057e24 */ /* 0x000fe2000f8e00ff */
[----:B------:R-:W-:Y:S01]  /*1510*/  ULDC UR6, c[0x0][0x988] ;  /* 0x0002620000067ab9 */ /* 0x000fe20000000800 */
[----:B------:R-:W-:Y:S01]  /*1520*/  IMAD.U32 R7, RZ, RZ, UR7 ;  /* 0x00000007ff077e24 */ /* 0x000fe2000f8e00ff */
[----:B------:R-:W-:-:S02]  /*1530*/  ULDC UR5, c[0x0][0x448] ;  /* 0x0001120000057ab9 */ /* 0x000fc40000000800 */
[----:B------:R-:W2:Y:S04]  /*1540*/  @P0 LDG.E R3, desc[UR52][R4.64] ;  /* 0x0000003404030981 */ /* 0x000ea8000c1e1900 */
[----:B------:R0:W2:Y:S01]  /*1550*/  @P1 LDG.E R0, desc[UR52][R6.64] ;  /* 0x0000003406001981 */ /* 0x0000a2000c1e1900 */
[----:B------:R-:W-:Y:S01]  /*1560*/  UISETP.NE.AND UP0, UPT, UR5, 0x1, UPT ;  /* 0x000000010500788c */ /* 0x000fe2000bf05270 */
[----:B------:R-:W-:Y:S01]  /*1570*/  PLOP3.LUT P0, PT, PT, PT, PT, 0x80, 0x0 ;  /* 0x000000000000781c */ /* 0x000fe20003f0f070 */
[----:B------:R-:W-:Y:S01]  /*1580*/  UIADD3 UR49, -UR49, UR4, URZ ;  /* 0x0000000431317290 */ /* 0x000fe2000fffe13f */
[----:B------:R-:W-:Y:S02]  /*1590*/  CS2R R86, SRZ ;  /* 0x0000000000567805 */ /* 0x000fe4000001ff00 */
[----:B------:R-:W-:-:S02]  /*15a0*/  CS2R R84, SRZ ;  /* 0x0000000000547805 */ /* 0x000fc4000001ff00 */
[----:B------:R-:W-:Y:S01]  /*15b0*/  CS2R R8, SRZ ;  /* 0x0000000000087805 */ /* 0x000fe2000001ff00 */
[----:B------:R-:W-:Y:S01]  /*15c0*/  UIADD3 UR7, UR49, 0xe0, -UR50 ;  /* 0x000000e031077890 */ /* 0x000fe2000fffe832 */
[----:B------:R-:W-:Y:S02]  /*15d0*/  CS2R R78, SRZ ;  /* 0x00000000004e7805 */ /* 0x000fe4000001ff00 */
[----:B------:R-:W-:Y:S02]  /*15e0*/  CS2R R10, SRZ ;  /* 0x00000000000a7805 */ /* 0x000fe4000001ff00 */
[----:B0-----:R-:W-:Y:S02]  /*15f0*/  CS2R R6, SRZ ;  /* 0x0000000000067805 */ /* 0x001fe4000001ff00 */
[----:B------:R-:W-:Y:S01]  /*1600*/  CS2R R76, SRZ ;  /* 0x00000000004c7805 */ /* 0x000fe2000001ff00 */
[----:B------:R-:W-:Y:S01]  /*1610*/  @UP0 ULDC UR4, c[0x0][0x44c] ;  /* 0x0001130000040ab9 */ /* 0x000fe20000000800 */
[----:B------:R-:W-:Y:S01]  /*1620*/  @UP0 ULDC UR8, c[0x0][0x450] ;  /* 0x0001140000080ab9 */ /* 0x000fe20000000800 */
        /* <DEDUP_REMOVED lines=29> */
[----:B------:R-:W-:-:S04]  /*1800*/  UIADD3 UR6, UR37, 0x7f, URZ ;  /* 0x0000007f25067890 */ /* 0x000fc8000fffe03f */
[----:B------:R-:W-:Y:S01]  /*1810*/  UIMAD.WIDE.U32 UR4, UR6, UR4, URZ ;  /* 0x00000004060472a5 */ /* 0x000fe2000f8e003f */
[----:B------:R-:W-:-:S03]  /*1820*/  R2UR UR39, R0 ;  /* 0x00000000002772ca */ /* 0x000fc600000e0000 */
[----:B------:R-:W-:Y:S02]  /*1830*/  @UP0 USHF.R.U32.HI UR6, URZ, UR8, UR5 ;  /* 0x000000083f060299 */ /* 0x000fe40008011605 */
[----:B------:R-:W-:Y:S02]  /*1840*/  UIADD3 UR5, UR49, 0xdf, URZ ;  /* 0x000000df31057890 */ /* 0x000fe4000fffe03f */
        /* <DEDUP_REMOVED lines=45> */
.L_x_2024:
        /* <DEDUP_REMOVED lines=9> */
.L_x_2170:
[----:B------:R-:W-:Y:S05]  /*1bb0*/  @!P0 BRA `(.L_x_2026) ;  /* 0x0000000000048947 */ /* 0x000fea0003800000 */
[----:B------:R-:W-:Y:S01]  /*1bc0*/  BPT.TRAP 0x1 ;  /* 0x000000040000795c */ /* 0x000fe20000300000 */
.L_x_2026:
[----:B------:R-:W-:Y:S02]  /*1bd0*/  IMAD.U32 R2, RZ, RZ, UR51 ;  /* 0x00000033ff027e24 */ /* 0x000fe4000f8e00ff */
[----:B0-----:R-:W-:-:S03]  /*1be0*/  IMAD.U32 R3, RZ, RZ, UR45 ;  /* 0x0000002dff037e24 */ /* 0x001fc6000f8e00ff */
[----:B------:R-:W-:Y:S02]  /*1bf0*/  LEA R2, R2, UR41, 0x3 ;  /* 0x0000002902027c11 */ /* 0x000fe4000f8e18ff */
[----:B------:R-:W-:-:S04]  /*1c00*/  SHF.L.U32 R3, R3, 0x1f, RZ ;  /* 0x0000001f03037819 */ /* 0x000fc800000006ff */
[----:B------:R0:W1:Y:S01]  /*1c10*/  SYNCS.PHASECHK.TRANS64.TRYWAIT P1, [R2+URZ+0x2e830], R3 ;  /* 0x02e83003020075a7 */ /* 0x000062000802017f */
[----:B------:R-:W-:Y:S05]  /*1c20*/  @!P0 BRA `(.L_x_2027) ;  /* 0x0000000000048947 */ /* 0x000fea0003800000 */
[----:B------:R-:W-:Y:S01]  /*1c30*/  BPT.TRAP 0x1 ;  /* 0x000000040000795c */ /* 0x000fe20000300000 */
.L_x_2027:
[----:B-1----:R-:W-:Y:S05]  /*1c40*/  @P1 BRA `(.L_x_2028) ;  /* 0x0000000000081947 */ /* 0x002fea0003800000 */
[----:B------:R-:W1:Y:S02]  /*1c50*/  SYNCS.PHASECHK.TRANS64.TRYWAIT P1, [R2+URZ+0x2e830], R3 ;  /* 0x02e83003020075a7 */ /* 0x000e64000802017f */
[----:B-1----:R-:W-:Y:S05]  /*1c60*/  @!P1 BRA `(.L_x_2029) ;  /* 0x0000014400989947 */ /* 0x002fea0003800000 */
.L_x_2028:
        /* <DEDUP_REMOVED lines=17> */
[----:B------:R-:W-:Y:S01]  /*1d80*/  UIADD3 UR10, UR12, 0x4, URZ ;  /* 0x000000040c0a7890 */ /* 0x000fe2000fffe03f */
[----:B01----:R-:W-:Y:S01]  /*1d90*/  IMAD.U32 R3, RZ, RZ, UR50 ;  /* 0x00000032ff037e24 */ /* 0x003fe2000f8e00ff */
[----:B------:R-:W-:Y:S01]  /*1da0*/  UMOV UR11, 0x40000040 ;  /* 0x40000040000b7882 */ /* 0x000fe20000000000 */
[----:B------:R-:W-:Y:S01]  /*1db0*/  UIADD3 UR12, UR12, 0x6, URZ ;  /* 0x000000060c0c7890 */ /* 0x000fe2000fffe03f */
[----:B------:R-:W-:Y:S01]  /*1dc0*/  @!P1 VIADD R2, R2, 0x2e840 ;  /* 0x0002e84002029836 */ /* 0x000fe20000000000 */
[----:B------:R-:W-:Y:S01]  /*1dd0*/  UIMAD UR20, UR51, 0x700, UR20 ;  /* 0x00000700331478a4 */ /* 0x000fe2000f8e0214 */
[----:B------:R-:W-:Y:S01]  /*1de0*/  UMOV UR15, 0x40000040 ;  /* 0x40000040000f7882 */ /* 0x000fe20000000000 */
[----:B------:R-:W-:-:S02]  /*1df0*/  UIADD3 UR55, UR54, -0x2, URZ ;  /* 0xfffffffe36377890 */ /* 0x000fc4000fffe03f */
        /* <DEDUP_REMOVED lines=119> */
[----:B------:R-:W-:-:S04]  /*2570*/  UIMAD UR6, UR54, -0xe0, UR49 ;  /* 0xffffff20360678a4 */ /* 0x000fc8000f8e0231 */
[----:B------:R-:W0:Y:S01]  /*2580*/  SHFL.IDX PT, R0, R137, RZ, 0x1c1f ;  /* 0x001c1fff89007589 */ /* 0x000e2200000e0000 */
[----:B------:R-:W-:-:S03]  /*2590*/  UIADD3 UR6, UR6, 0xe0, URZ ;  /* 0x000000e006067890 */ /* 0x000fc6000fffe03f */
[----:B------:R-:W1:Y:S03]  /*25a0*/  SHFL.IDX PT, R137, R137, 0x1, 0x1c1f ;  /* 0x003c1f0089897f89 */ /* 0x000e6600000e0000 */
[----:B------:R-:W-:Y:S01]  /*25b0*/  IMAD.U32 R6, RZ, RZ, UR6 ;  /* 0x00000006ff067e24 */ /* 0x000fe2000f8e00ff */
[----:B------:R-:W-:-:S03]  /*25c0*/  @UP0 ULDC UR6, c[0x0][0x44c] ;  /* 0x0001130000060ab9 */ /* 0x000fc60000000800 */
[----:B------:R-:W-:Y:S01]  /*25d0*/  IMAD R7, R17, -0x2, R6 ;  /* 0xfffffffe11077824 */ /* 0x000fe200078e0206 */
[----:B------:R-:W-:Y:S02]  /*25e0*/  WARPGROUP.DEPBAR.LE gsb0, 0x0 ;  /* 0x00008000000079c5 */ /* 0x000fe40000010000 */
[----:B------:R-:W-:-:S06]  /*25f0*/  WARPGROUP.ARRIVE ;  /* 0x00000000000079c5 */ /* 0x000fcc0000000000 */
[----:B------:R-:W-:Y:S01]  /*2600*/  QGMMA.64x32x32.F32.E4M3.E4M3 R40, gdesc[UR8], R40, gsb0 ;  /* 0x00600000082879f3 */ /* 0x000fe20008000828 */
[----:B------:R-:W-:Y:S01]  /*2610*/  UMOV UR10, UR7 ;  /* 0x00000007000a7c82 */ /* 0x000fe20008000000 */
[----:B------:R-:W-:Y:S01]  /*2620*/  UMOV UR11, 0x40000040 ;  /* 0x40000040000b7882 */ /* 0x000fe20000000000 */
[----:B------:R-:W-:Y:S02]  /*2630*/  UMOV UR7, 0xffffff20 ;  /* 0xffffff2000077882 */ /* 0x000fe40000000000 */
[----:B------:R-:W-:-:S06]  /*2640*/  UIMAD UR7, UR54, UR7, 0xe1 ;  /* 0x000000e1360774a4 */ /* 0x000fcc000f8e0207 */
[----:B------:R-:W-:Y:S01]  /*2650*/  IMAD.U32 R140, RZ, RZ, UR7 ;  /* 0x00000007ff8c7e24 */ /* 0x000fe2000f8e00ff */
[----:B------:R-:W-:-:S03]  /*2660*/  UIMAD.WIDE.U32 UR6, UR37, UR6, URZ ;  /* 0x00000006250672a5 */ /* 0x000fc6000f8e003f */
[----:B------:R-:W-:-:S04]  /*2670*/  IMAD R140, R17, -0x2, R140 ;  /* 0xfffffffe118c7824 */ /* 0x000fc800078e028c */
[----:B------:R-:W-:Y:S01]  /*2680*/  UMOV UR6, URZ ;  /* 0x0000003f00067c82 */ /* 0x000fe20008000000 */
[----:B------:R-:W-:-:S04]  /*2690*/  IADD3 R140, -R3, UR49, R140 ;  /* 0x00000031038c7c10 */ /* 0x000fc8000fffe18c */
[-CC-:B0-----:R-:W-:Y:S02]  /*26a0*/  VIADDMNMX R0, R0, R140.reuse, R7.reuse, PT ;  /* 0x0000008c00007246 */ /* 0x181fe40003800107 */
[----:B-1----:R-:W-:Y:S02]  /*26b0*/  VIADDMNMX R7, R137, R140, R7, PT ;  /* 0x0000008c89077246 */ /* 0x002fe40003800107 */
[C---:B------:R-:W-:Y:S02]  /*26c0*/  ISETP.GT.AND P3, PT, R0.reuse, RZ, PT ;  /* 0x000000ff0000720c */ /* 0x040fe40003f64270 */
[C---:B------:R-:W-:Y:S02]  /*26d0*/  ISETP.GT.AND P4, PT, R0.reuse, 0x1, PT ;  /* 0x000000010000780c */ /* 0x040fe40003f84270 */
[----:B------:R-:W-:Y:S01]  /*26e0*/  ISETP.GT.AND P5, PT, R0, 0x8, PT ;  /* 0x000000080000780c */ /* 0x000fe20003fa4270 */
[----:B------:R-:W-:Y:S02]  /*26f0*/  WARPGROUP.DEPBAR.LE gsb0, 0x0 ;  /* 0x00008000000079c5 */ /* 0x000fe40000010000 */
[----:B------:R-:W-:-:S06]  /*2700*/  WARPGROUP.ARRIVE ;  /* 0x00000000000079c5 */ /* 0x000fcc0000000000 */
[----:B------:R-:W-:Y:S01]  /*2710*/  QGMMA.64x32x32.F32.E4M3.E4M3 R24, gdesc[UR8], R24, gsb0 ;  /* 0x00600000081879f3 */ /* 0x000fe20008000818 */
[----:B------:R-:W-:Y:S01]  /*2720*/  @UP0 ULDC UR11, c[0x0][0x450] ;  /* 0x00011400000b0ab9 */ /* 0x000fe20000000800 */
[----:B------:R-:W-:Y:S01]  /*2730*/  UMOV UR10, UR37 ;  /* 0x00000025000a7c82 */ /* 0x000fe20008000000 */
[----:B------:R-:W-:-:S04]  /*2740*/  @UP0 USHF.R.U32.HI UR10, URZ, UR11, UR7 ;  /* 0x0000000b3f0a0299 */ /* 0x000fc80008011607 */
[----:B------:R-:W-:-:S04]  /*2750*/  UIADD3 UR7, UR10, UR49, -UR50 ;  /* 0x000000310a077290 */ /* 0x000fc8000fffe832 */
[----:B------:R-:W-:-:S04]  /*2760*/  UIMAD.WIDE UR6, UR7, -0x6db6db6d, UR6 ;  /* 0x92492493070678a5 */ /* 0x000fc8000f8e0206 */
[----:B------:R-:W-:-:S04]  /*2770*/  USHF.R.U32.HI UR6, URZ, 0x1f, UR7 ;  /* 0x0000001f3f067899 */ /* 0x000fc80008011607 */
[----:B------:R-:W-:-:S04]  /*2780*/  ULEA.HI.SX32 UR6, UR7, UR6, 0x19 ;  /* 0x0000000607067291 */ /* 0x000fc8000f8fca3f */
[----:B------:R-:W-:-:S04]  /*2790*/  UISETP.LT.AND UP1, UPT, URZ, UR6, UPT ;  /* 0x000000063f00728c */ /* 0x000fc8000bf21270 */
[----:B------:R-:W-:-:S04]  /*27a0*/  USEL UR54, URZ, UR6, !UP1 ;  /* 0x000000063f367287 */ /* 0x000fc8000c800000 */
[----:B------:R-:W-:Y:S01]  /*27b0*/  UISETP.GE.AND UP1, UPT, UR55, UR54, UPT ;  /* 0x000000363700728c */ /* 0x000fe2000bf26270 */
        /* <DEDUP_REMOVED lines=31> */
[----:B------:R-:W-:Y:S02]  /*29b0*/  FMNMX.FTZ R3, R160, R3, !PT ;  /* 0x00000003a0037209 */ /* 0x000fe40007810000 */
        /* <DEDUP_REMOVED lines=30> */
[----:B------:R-:W-:Y:S01]  /*2ba0*/  FMNMX.FTZ R3, R162, R3, !PT ;  /* 0x00000003a2037209 */ /* 0x000fe20007810000 */
        /* <DEDUP_REMOVED lines=113> */
[----:B------:R-:W-:Y:S01]  /*32c0*/  FMNMX.FTZ R3, R53, R6, !PT ;  /* 0x0000000635037209 */ /* 0x000fe20007810000 */
[----:B------:R-:W-:Y:S02]  /*32d0*/  WARPGROUP.DEPBAR.LE gsb0, 0x0 ;  /* 0x00008000000079c5 */ /* 0x000fe40000010000 */
        /* <DEDUP_REMOVED lines=19> */
[----:B------:R-:W-:Y:S02]  /*3410*/  FSEL R6, R37, -INF , P3 ;  /* 0xff80000025067808 */ /* 0x000fe40001800000 */
[----:B------:R-:W-:Y:S02]  /*3420*/  FMNMX.FTZ R3, R36, R3, !PT ;  /* 0x0000000324037209 */ /* 0x000fe40007810000 */
[----:B------:R-:W-:-:S02]  /*3430*/  ISETP.GT.AND P4, PT, R7, 0x1, PT ;  /* 0x000000010700780c */ /* 0x000fc40003f84270 */
[----:B------:R-:W-:Y:S01]  /*3440*/  FMNMX.FTZ R9, R6, R3, !PT ;  /* 0x0000000306097209 */ /* 0x000fe20007810000 */
[----:B------:R-:W-:Y:S01]  /*3450*/  IMAD.U32 R3, RZ, RZ, UR39 ;  /* 0x00000027ff037e24 */ /* 0x000fe2000f8e00ff */
[----:B------:R-:W-:Y:S02]  /*3460*/  FSEL R123, R123, -INF , P4 ;  /* 0xff8000007b7b7808 */ /* 0x000fe40002000000 */
        /* <DEDUP_REMOVED lines=608> */
[----:B------:R-:W-:-:S07]  /*5a70*/  IMAD.MOV.U32 R87, RZ, RZ, RZ ;  /* 0x000000ffff577224 */ /* 0x000fce00078e00ff */
.L_x_2040:
[----:B------:R-:W-:Y:S01]  /*5a80*/  ISETP.NE.AND P4, PT, RZ, UR44, PT ;  /* 0x0000002cff007c0c */ /* 0x000fe2000bf85270 */
[----:B------:R-:W-:-:S04]  /*5a90*/  UISETP.NE.AND UP1, UPT, UR56, 0x1, UPT ;  /* 0x000000013800788c */ /* 0x000fc8000bf25270 */
[----:B------:R-:W-:-:S04]  /*5aa0*/  USEL UR45, URZ, 0x1, UP1 ;  /* 0x000000013f2d7887 */ /* 0x000fc80008800000 */
[----:B------:R-:W-:-:S04]  /*5ab0*/  ULOP3.LUT UR45, UR57, UR45, URZ, 0x3c, !UPT ;  /* 0x0000002d392d7292 */ /* 0x000fc8000f8e3c3f */
[----:B------:R-:W-:Y:S08]  /*5ac0*/  @P4 BRA `(.L_x_2031) ;  /* 0x0000000000384947 */ /* 0x000ff00003800000 */
[----:B------:R-:W-:Y:S05]  /*5ad0*/  @!P0 BRA `(.L_x_2032) ;  /* 0x0000000000048947 */ /* 0x000fea0003800000 */
[----:B------:R-:W-:Y:S01]  /*5ae0*/  BPT.TRAP 0x1 ;  /* 0x000000040000795c */ /* 0x000fe20000300000 */
.L_x_2032:
        /* <DEDUP_REMOVED lines=9> */
.L_x_2033:
[----:B-1----:R-:W-:Y:S05]  /*5b80*/  @P3 BRA `(.L_x_2031) ;  /* 0x0000000000083947 */ /* 0x002fea0003800000 */
[----:B------:R-:W1:Y:S02]  /*5b90*/  SYNCS.PHASECHK.TRANS64.TRYWAIT P3, [UR6+0x2e830], R0 ;  /* 0x02e83000ff0075a7 */ /* 0x000e640008060146 */
[----:B-1----:R-:W-:Y:S05]  /*5ba0*/  @!P3 BRA `(.L_x_2034) ;  /* 0x0000010400dcb947 */ /* 0x002fea0003800000 */
.L_x_2031:
        /* <DEDUP_REMOVED lines=188> */
.L_x_2036:
[----:B------:R-:W-:Y:S01]  /*6770*/  ULEA UR6, UR56, UR41, 0x3 ;  /* 0x0000002938067291 */ /* 0x000fe2000f8e183f */
[----:B------:R-:W-:-:S05]  /*6780*/  IMAD.U32 R0, RZ, RZ, UR57 ;  /* 0x00000039ff007e24 */ /* 0x000fca000f8e00ff */
[----:B------:R-:W-:-:S04]  /*6790*/  SHF.L.U32 R0, R0, 0x1f, RZ ;  /* 0x0000001f00007819 */ /* 0x000fc800000006ff */
[----:B------:R0:W1:Y:S01]  /*67a0*/  SYNCS.PHASECHK.TRANS64.TRYWAIT P3, [UR6+0x2e850], R0 ;  /* 0x02e85000ff0075a7 */ /* 0x0000620008060146 */
[----:B------:R-:W-:Y:S05]  /*67b0*/  @!P0 BRA `(.L_x_2037) ;  /* 0x0000000000048947 */ /* 0x000fea0003800000 */
[----:B------:R-:W-:Y:S01]  /*67c0*/  BPT.TRAP 0x1 ;  /* 0x000000040000795c */ /* 0x000fe20000300000 */
.L_x_2037:
[----:B-1----:R-:W-:Y:S05]  /*67d0*/  @P3 BRA `(.L_x_2035) ;  /* 0x0000000000083947 */ /* 0x002fea0003800000 */
[----:B------:R-:W1:Y:S02]  /*67e0*/  SYNCS.PHASECHK.TRANS64.TRYWAIT P3, [UR6+0x2e850], R0 ;  /* 0x02e85000ff0075a7 */ /* 0x000e640008060146 */
[----:B-1----:R-:W-:Y:S05]  /*67f0*/  @!P3 BRA `(.L_x_2038) ;  /* 0x000000f800e0b947 */ /* 0x002fea0003800000 */
.L_x_2035:
[----:B------:R-:W-:Y:S01]  /*6800*/  UIADD3 UR6, UR41, 0x400, URZ ;  /* 0x0000040029067890 */ /* 0x000fe2000fffe03f */
[----:B------:R-:W-:Y:S01]  /*6810*/  WARPGROUP.ARRIVE ;  /* 0x00000000000079c5 */ /* 0x000fe20000000000 */
[----:B------:R-:W-:Y:S01]  /*6820*/  UMOV UR7, 0xc0000010 ;  /* 0xc000001000077882 */ /* 0x000fe20000000000 */
[----:B------:R-:W-:Y:S01]  /*6830*/  VIADD R8, R18, UR37 ;  /* 0x0000002512087c36 */ /* 0x000fe20008000000 */
[----:B------:R-:W-:Y:S01]  /*6840*/  USHF.R.U32.HI UR6, URZ, 0x4, UR6 ;  /* 0x000000043f067899 */ /* 0x000fe20008011606 */
[----:B------:R-:W-:Y:S02]  /*6850*/  IMAD.MOV.U32 R10, RZ, RZ, -0x2 ;  /* 0xfffffffeff0a7424 */ /* 0x000fe400078e00ff */
        /* <DEDUP_REMOVED lines=8> */
[----:B01----:R-:W-:Y:S01]  /*68e0*/  @P2 IMAD.HI.U32 R0, R8, UR6, RZ ;  /* 0x0000000608002c27 */ /* 0x003fe2000f8e00ff */
        /* <DEDUP_REMOVED lines=8> */
[----:B------:R-:W-:Y:S01]  /*6970*/  IMAD.U32 R10, RZ, RZ, UR50 ;  /* 0x00000032ff0a7e24 */ /* 0x000fe2000f8e00ff */
[----:B------:R-:W1:Y:S04]  /*6980*/  SHFL.IDX PT, R8, R8, 0x1, 0x1c1f ;  /* 0x003c1f0008087f89 */ /* 0x000e6800000e0000 */
[----:B------:R-:W-:-:S05]  /*6990*/  IADD3 R7, -R10, UR49, R7 ;  /* 0x000000310a077c10 */ /* 0x000fca000fffe107 */
[----:B0-----:R-:W-:-:S05]  /*69a0*/  IMAD.IADD R0, R7, 0x1, R0 ;  /* 0x0000000107007824 */ /* 0x001fca00078e0200 */
[C---:B------:R-:W-:Y:S02]  /*69b0*/  ISETP.GT.AND P3, PT, R0.reuse, RZ, PT ;  /* 0x000000ff0000720c */ /* 0x040fe40003f64270 */
[----:B------:R-:W-:Y:S01]  /*69c0*/  ISETP.GT.AND P4, PT, R0, 0x1, PT ;  /* 0x000000010000780c */ /* 0x000fe20003f84270 */
[----:B-1----:R-:W-:Y:S01]  /*69d0*/  IMAD.IADD R7, R7, 0x1, R8 ;  /* 0x0000000107077824 */ /* 0x002fe200078e0208 */
        /* <DEDUP_REMOVED lines=175> */
[----:B------:R-:W-:Y:S02]  /*74d0*/  ISETP.GT.AND P4, PT, R7, RZ, PT ;  /* 0x000000ff0700720c */ /* 0x000fe40003f84270 */
[----:B------:R-:W-:-:S02]  /*74e0*/  FMNMX.FTZ R10, R101, R0, !PT ;  /* 0x00000000650a7209 */ /* 0x000fc40007810000 */
[----:B------:R-:W-:-:S03]  /*74f0*/  ISETP.GT.AND P5, PT, R7, 0x1, PT ;  /* 0x000000010700780c */ /* 0x000fc60003fa4270 */
[----:B------:R-:W0:Y:S01]  /*7500*/  SHFL.BFLY PT, R9, R10, 0x2, 0x1f ;  /* 0x0c401f000a097f89 */ /* 0x000e2200000e0000 */
        /* <DEDUP_REMOVED lines=35> */
[--C-:B------:R-:W-:Y:S01]  /*7740*/  FFMA.FTZ R13, R189, UR39, -R9.reuse ;  /* 0x00000027bd0d7c23 */ /* 0x100fe20008010809 */
[----:B------:R-:W-:Y:S01]  /*7750*/  FMNMX.FTZ R180, R185, R6, !PT ;  /* 0x00000006b9b47209 */ /* 0x000fe20007810000 */
[----:B------:R-:W-:Y:S01]  /*7760*/  QGMMA.64x128x32.F32.E4M3.E4M3 R24, R212, gdesc[UR4], R24, gsb0 ;  /* 0x01e00004d4187df3 */ /* 0x000fe20008000818 */
[----:B------:R-:W-:Y:S01]  /*7770*/  FSEL R190, R190, -INF , P4 ;  /* 0xff800000bebe7808 */ /* 0x000fe20002000000 */
[--C-:B------:R-:W-:Y:S01]  /*7780*/  FFMA.FTZ R10, R184, UR39, -R9.reuse ;  /* 0x00000027b80a7c23 */ /* 0x100fe20008010809 */
[----:B------:R-:W-:Y:S01]  /*7790*/  FMNMX.FTZ R189, R187, R180, !PT ;  /* 0x000000b4bbbd7209 */ /* 0x000fe20007810000 */
[--C-:B------:R-:W-:Y:S01]  /*77a0*/  FFMA.FTZ R184, R128, UR39, -R9.reuse ;  /* 0x0000002780b87c23 */ /* 0x100fe20008010809 */
[----:B------:R-:W-:Y:S01]  /*77b0*/  ISETP.GT.AND P4, PT, R7, 0x10, PT ;  /* 0x000000100700780c */ /* 0x000fe20003f84270 */
[----:B------:R-:W-:Y:S01]  /*77c0*/  UIADD3 UR6, UR10, 0x400, URZ ;  /* 0x000004000a067890 */ /* 0x000fe2000fffe03f */
[----:B------:R-:W-:Y:S01]  /*77d0*/  FMNMX.FTZ R180, R190, R189, !PT ;  /* 0x000000bdbeb47209 */ /* 0x000fe20007810000 */
[----:B------:R-:W-:Y:S01]  /*77e0*/  UMOV UR7, 0xc0000010 ;  /* 0xc000001000077882 */ /* 0x000fe20000000000 */
        /* <DEDUP_REMOVED lines=115> */
[C---:B------:R-:W-:Y:S02]  /*7f20*/  ISETP.GT.AND P4, PT, R7.reuse, 0x80, PT ;  /* 0x000000800700780c */ /* 0x040fe40003f84270 */
[----:B------:R-:W-:Y:S01]  /*7f30*/  FMNMX.FTZ R180, R150, R189, !PT ;  /* 0x000000bd96b47209 */ /* 0x000fe20007810000 */
[----:B------:R-:W-:Y:S01]  /*7f40*/  MUFU.EX2 R14, R14 ;  /* 0x0000000e000e7308 */ /* 0x000fe20000000800 */
[----:B------:R-:W-:Y:S02]  /*7f50*/  ISETP.GT.AND P5, PT, R7, 0x81, PT ;  /* 0x000000810700780c */ /* 0x000fe40003fa4270 */
[----:B------:R-:W-:Y:S01]  /*7f60*/  FSEL R122, R122, -INF , P4 ;  /* 0xff8000007a7a7808 */ /* 0x000fe20002000000 */
[----:B------:R-:W-:Y:S02]  /*7f70*/  WARPGROUP.DEPBAR.LE gsb0, 0x0 ;  /* 0x00008000000079c5 */ /* 0x000fe40000010000 */
[----:B------:R-:W-:Y:S01]  /*7f80*/  FMNMX.FTZ R189, R151, R180, !PT ;  /* 0x000000b497bd7209 */ /* 0x000fe20007810000 */
[----:B------:R-:W-:Y:S01]  /*7f90*/  WARPGROUP.ARRIVE ;  /* 0x00000000000079c5 */ /* 0x000fe20000000000 */
[----:B------:R-:W-:Y:S01]  /*7fa0*/  ISETP.GT.AND P4, PT, R7, 0x88, PT ;  /* 0x000000880700780c */ /* 0x000fe20003f84270 */
[----:B------:R-:W-:Y:S01]  /*7fb0*/  MUFU.EX2 R15, R15 ;  /* 0x0000000f000f7308 */ /* 0x000fe20000000800 */
[----:B------:R-:W-:-:S02]  /*7fc0*/  FSEL R123, R123, -INF , P5 ;  /* 0xff8000007b7b7808 */ /* 0x000fc40002800000 */
[----:B------:R-:W-:Y:S01]  /*7fd0*/  FMNMX.FTZ R180, R122, R189, !PT ;  /* 0x000000bd7ab47209 */ /* 0x000fe20007810000 */
[----:B------:R-:W-:Y:S01]  /*7fe0*/  QGMMA.64x128x32.F32.E4M3.E4M3 R24, R208, gdesc[UR4], R24, gsb0 ;  /* 0x01e00004d0187df3 */ /* 0x000fe20008000818 */
[----:B------:R-:W-:Y:S01]  /*7ff0*/  ISETP.GT.AND P5, PT, R7, 0x89, PT ;  /* 0x000000890700780c */ /* 0x000fe20003fa4270 */
[----:B------:R-:W-:Y:S01]  /*8000*/  UIADD3 UR6, UR10, 0x500, URZ ;  /* 0x000005000a067890 */ /* 0x000fe2000fffe03f */
[----:B------:R-:W-:Y:S01]  /*8010*/  FSEL R126, R126, -INF , P4 ;  /* 0xff8000007e7e7808 */ /* 0x000fe20002000000 */
[----:B------:R-:W-:Y:S01]  /*8020*/  UMOV UR7, 0xc0000010 ;  /* 0xc000001000077882 */ /* 0x000fe20000000000 */
[----:B------:R-:W-:Y:S01]  /*8030*/  FMNMX.FTZ R189, R123, R180, !PT ;  /* 0x000000b47bbd7209 */ /* 0x000fe20007810000 */
[----:B------:R-:W-:Y:S01]  /*8040*/  MUFU.EX2 R20, R20 ;  /* 0x0000001400147308 */ /* 0x000fe20000000800 */
[----:B------:R-:W-:Y:S02]  /*8050*/  ISETP.GT.AND P4, PT, R7, 0x90, PT ;  /* 0x000000900700780c */ /* 0x000fe40003f84270 */
[----:B------:R-:W-:-:S02]  /*8060*/  FSEL R127, R127, -INF , P5 ;  /* 0xff8000007f7f7808 */ /* 0x000fc40002800000 */
[----:B------:R-:W-:Y:S02]  /*8070*/  FMNMX.FTZ R180, R126, R189, !PT ;  /* 0x000000bd7eb47209 */ /* 0x000fe40007810000 */
        /* <DEDUP_REMOVED lines=36> */
[----:B------:R0:W-:Y:S01]  /*82c0*/  MUFU.EX2 R114, R184 ;  /* 0x000000b800727308 */ /* 0x0001e20000000800 */
[----:B------:R-:W-:-:S02]  /*82d0*/  FMNMX.FTZ R180, R128, R189, !PT ;  /* 0x000000bd80b47209 */ /* 0x000fc40007810000 */
[----:B------:R-:W-:Y:S02]  /*82e0*/  ISETP.GT.AND P5, PT, R7, 0xb9, PT ;  /* 0x000000b90700780c */ /* 0x000fe40003fa4270 */
[----:B------:R-:W-:Y:S02]  /*82f0*/  FSEL R118, R118, -INF , P4 ;  /* 0xff80000076767808 */ /* 0x000fe40002000000 */
[----:B------:R-:W-:Y:S01]  /*8300*/  FMNMX.FTZ R189, R115, R180, !PT ;  /* 0x000000b473bd7209 */ /* 0x000fe20007810000 */
[----:B------:R-:W-:Y:S01]  /*8310*/  MUFU.EX2 R8, R8 ;  /* 0x0000000800087308 */ /* 0x000fe20000000800 */
[----:B------:R-:W-:Y:S01]  /*8320*/  FSEL R119, R119, -INF , P5 ;  /* 0xff80000077777808 */ /* 0x000fe20002800000 */
[----:B0-----:R-:W-:Y:S01]  /*8330*/  FFMA.FTZ R184, R132, UR39, -R9 ;  /* 0x0000002784b87c23 */ /* 0x001fe20008010809 */
        /* <DEDUP_REMOVED lines=14> */
[----:B------:R-:W-:Y:S01]  /*8420*/  ISETP.GT.AND P4, PT, R7, 0xd0, PT ;  /* 0x000000d00700780c */ /* 0x000fe20003f84270 */
[--C-:B0-----:R-:W-:Y:S01]  /*8430*/  FFMA.FTZ R184, R104, UR39, -R9.reuse ;  /* 0x0000002768b87c23 */ /* 0x101fe20008010809 */
[----:B------:R-:W-:Y:S01]  /*8440*/  FSEL R95, R95, -INF , P5 ;  /* 0xff8000005f5f7808 */ /* 0x000fe20002800000 */
[----:B------:R-:W-:Y:S01]  /*8450*/  FFMA.FTZ R9, R101, UR39, -R9 ;  /* 0x0000002765097c23 */ /* 0x000fe20008010809 */
        /* <DEDUP_REMOVED lines=13> */
[----:B------:R-:W-:Y:S02]  /*8530*/  FSEL R103, R103, -INF , P5 ;  /* 0xff80000067677808 */ /* 0x000fe40002800000 */
[----:B------:R-:W-:Y:S02]  /*8540*/  FMNMX.FTZ R180, R102, R7, !PT ;  /* 0x0000000766b47209 */ /* 0x000fe40007810000 */
[----:B------:R-:W-:-:S02]  /*8550*/  FSEL R192, R0, RZ, P3 ;  /* 0x000000ff00c07208 */ /* 0x000fc40001800000 */
[----:B------:R-:W-:Y:S01]  /*8560*/  FMNMX.FTZ R180, R103, R180, !PT ;  /* 0x000000b467b47209 */ /* 0x000fe20007810000 */
[----:B------:R-:W-:Y:S02]  /*8570*/  MUFU.EX2 R157, R157 ;  /* 0x0000009d009d7308 */ /* 0x000fe40000000800 */
[----:B------:R-:W-:-:S02]  /*8580*/  FADD.FTZ R192, -R192, R5 ;  /* 0x00000005c0c07221 */ /* 0x000fc40000010100 */
[----:B------:R-:W0:Y:S01]  /*8590*/  SHFL.BFLY PT, R7, R180, 0x2, 0x1f ;  /* 0x0c401f00b4077f89 */ /* 0x000e2200000e0000 */
[----:B------:R-:W-:Y:S02]  /*85a0*/  WARPGROUP.DEPBAR.LE gsb0, 0x0 ;  /* 0x00008000000079c5 */ /* 0x000fe40000010000 */
[----:B------:R-:W-:Y:S01]  /*85b0*/  WARPGROUP.ARRIVE ;  /* 0x00000000000079c5 */ /* 0x000fe20000000000 */
[----:B------:R-:W-:Y:S05]  /*85c0*/  MUFU.EX2 R160, R160 ;  /* 0x000000a000a07308 */ /* 0x000fea0000000800 */
[----:B------:R-:W-:Y:S01]  /*85d0*/  QGMMA.64x128x32.F32.E4M3.E4M3 R24, R204, gdesc[UR4], R24, gsb0 ;  /* 0x01e00004cc187df3 */ /* 0x000fe20008000818 */
[----:B------:R-:W-:-:S02]  /*85e0*/  UIADD3 UR6, UR10, 0x600, URZ ;  /* 0x000006000a067890 */ /* 0x000fc4000fffe03f */
[----:B------:R-:W-:Y:S01]  /*85f0*/  MUFU.EX2 R161, R161 ;  /* 0x000000a100a17308 */ /* 0x000fe20000000800 */
[----:B------:R-:W-:-:S07]  /*8600*/  UMOV UR7, 0xc0000010 ;  /* 0xc000001000077882 */ /* 0x000fce0000000000 */
[----:B------:R-:W-:Y:S01]  /*8610*/  MUFU.EX2 R164, R164 ;  /* 0x000000a400a47308 */ /* 0x000fe20000000800 */
[----:B0-----:R-:W-:Y:S01]  /*8620*/  FMNMX.FTZ R184, R180, R7, !PT ;  /* 0x00000007b4b87209 */ /* 0x001fe20007810000 */
[----:B------:R-:W-:-:S04]  /*8630*/  IMAD.U32 R180, RZ, RZ, UR39 ;  /* 0x00000027ffb47e24 */ /* 0x000fc8000f8e00ff */
[----:B------:R-:W0:Y:S02]  /*8640*/  SHFL.BFLY PT, R7, R184, 0x1, 0x1f ;  /* 0x0c201f00b8077f89 */ /* 0x000e2400000e0000 */
[----:B------:R-:W-:Y:S08]  /*8650*/  MUFU.EX2 R165, R165 ;  /* 0x000000a500a57308 */ /* 0x000ff00000000800 */
[----:B------:R-:W-:Y:S08]  /*8660*/  MUFU.EX2 R136, R136 ;  /* 0x0000008800887308 */ /* 0x000ff00000000800 */
[----:B------:R-:W-:Y:S01]  /*8670*/  MUFU.EX2 R137, R137 ;  /* 0x0000008900897308 */ /* 0x000fe20000000800 */
[----:B0-----:R-:W-:-:S07]  /*8680*/  FMNMX.FTZ R7, R184, R7, !PT ;  /* 0x00000007b8077209 */ /* 0x001fce0007810000 */
[----:B------:R-:W-:Y:S01]  /*8690*/  MUFU.EX2 R140, R140 ;  /* 0x0000008c008c7308 */ /* 0x000fe20000000800 */
[C---:B------:R-:W-:Y:S01]  /*86a0*/  FSETP.NEU.FTZ.AND P4, PT, R7.reuse, -INF , PT ;  /* 0xff8000000700780b */ /* 0x040fe20003f9d000 */
[----:B------:R-:W-:-:S03]  /*86b0*/  FFMA.FTZ R180, R7, R180, -8 ;  /* 0xc100000007b47423 */ /* 0x000fc600000100b4 */
[----:B------:R-:W-:Y:S02]  /*86c0*/  FSEL R193, R7, RZ, P4 ;  /* 0x000000ff07c17208 */ /* 0x000fe40002000000 */
[----:B------:R-:W-:Y:S01]  /*86d0*/  FSEL R180, R180, RZ, P4 ;  /* 0x000000ffb4b47208 */ /* 0x000fe20002000000 */
[----:B------:R-:W-:Y:S02]  /*86e0*/  MUFU.EX2 R141, R141 ;  /* 0x0000008d008d7308 */ /* 0x000fe40000000800 */
[----:B------:R-:W-:-:S02]  /*86f0*/  FADD.FTZ R193, -R193, R6 ;  /* 0x00000006c1c17221 */ /* 0x000fc40000010100 */
[--C-:B------:R-:W-:Y:S01]  /*8700*/  FFMA.FTZ R186, R191, UR39, -R180.reuse ;  /* 0x00000027bfba7c23 */ /* 0x100fe200080108b4 */
        /* <DEDUP_REMOVED lines=83> */
[----:B------:R-:W-:-:S03]  /*8c40*/  WARPGROUP.DEPBAR.LE gsb0, 0x0 ;  /* 0x00008000000079c5 */ /* 0x000fc60000010000 */
[----:B------:R-:W2:Y:S01]  /*8c50*/  MUFU.EX2 R170, R170 ;  /* 0x000000aa00aa7308 */ /* 0x000ea20000000800 */
[----:B-1----:R-:W-:-:S01]  /*8c60*/  FADD.FTZ R3, R189, R2 ;  /* 0x00000002bd037221 */ /* 0x002fc20000010000 */
[----:B------:R-:W-:Y:S01]  /*8c70*/  FADD.FTZ R2, R168, R151 ;  /* 0x00000097a8027221 */ /* 0x000fe20000010000 */
[----:B------:R-:W-:-:S05]  /*8c80*/  WARPGROUP.ARRIVE ;  /* 0x00000000000079c5 */ /* 0x000fca0000000000 */
[----:B------:R-:W1:Y:S01]  /*8c90*/  MUFU.EX2 R171, R171 ;  /* 0x000000ab00ab7308 */ /* 0x000e620000000800 */
[----:B0-----:R-:W-:-:S01]  /*8ca0*/  FADD.FTZ R3, R190, R3 ;  /* 0x00000003be037221 */ /* 0x001fc20000010000 */
[----:B------:R-:W-:Y:S06]  /*8cb0*/  QGMMA.64x128x32.F32.E4M3.E4M3 R24, R200, gdesc[UR4], R24, gsb0 ;  /* 0x01e00004c8187df3 */ /* 0x000fec0008000818 */
        /* <DEDUP_REMOVED lines=52> */
[----:B------:R-:W-:-:S06]  /*9000*/  FADD.FTZ R151, R141, R2 ;  /* 0x000000028d977221 */ /* 0x000fcc0000010000 */
[----:B------:R-:W1:Y:S01]  /*9010*/  MUFU.EX2 R142, R142 ;  /* 0x0000008e008e7308 */ /* 0x000e620000000800 */
[----:B0-----:R-:W-:-:S01]  /*9020*/  FADD.FTZ R192, R139, R192 ;  /* 0x000000c08bc07221 */ /* 0x001fc20000010000 */
[----:B------:R-:W-:-:S06]  /*9030*/  WARPGROUP.DEPBAR.LE gsb0, 0x0 ;  /* 0x00008000000079c5 */ /* 0x000fcc0000010000 */
        /* <DEDUP_REMOVED lines=118> */
.L_x_2039:
        /* <DEDUP_REMOVED lines=133> */
[----:B------:R-:W-:-:S05]  /*9ff0*/  UMOV UR55, UR7 ;  /* 0x0000000700377c82 */ /* 0x000fca0008000000 */
.L_x_2030:
[----:B------:R-:W-:-:S13]  /*a000*/  ISETP.LE.AND P2, PT, RZ, UR55, PT ;  /* 0x00000037ff007c0c */ /* 0x000fda000bf43270 */
[----:B------:R-:W-:Y:S05]  /*a010*/  @!P2 BRA `(.L_x_2041) ;  /* 0x000000340084a947 */ /* 0x000fea0003800000 */
[----:B------:R-:W-:Y:S01]  /*a020*/  IMAD.MOV.U32 R6, RZ, RZ, R7 ;  /* 0x000000ffff067224 */ /* 0x000fe200078e0007 */
[----:B------:R-:W-:Y:S01]  /*a030*/  UMOV UR50, UR45 ;  /* 0x0000002d00327c82 */ /* 0x000fe20008000000 */
[----:B------:R-:W-:Y:S01]  /*a040*/  IMAD.MOV.U32 R5, RZ, RZ, R0 ;  /* 0x000000ffff057224 */ /* 0x000fe200078e0000 */
[----:B------:R-:W-:-:S06]  /*a050*/  UMOV UR49, UR51 ;  /* 0x0000003300317c82 */ /* 0x000fcc0008000000 */
.L_x_2051:
        /* <DEDUP_REMOVED lines=9> */
.L_x_2043:
[----:B------:R-:W-:Y:S01]  /*a0f0*/  ULEA UR6, UR51, UR41, 0x3 ;  /* 0x0000002933067291 */ /* 0x000fe2000f8e183f */
[----:B------:R-:W-:-:S05]  /*a100*/  IMAD.U32 R0, RZ, RZ, UR45 ;  /* 0x0000002dff007e24 */ /* 0x000fca000f8e00ff */
[----:B------:R-:W-:-:S04]  /*a110*/  SHF.L.U32 R0, R0, 0x1f, RZ ;  /* 0x0000001f00007819 */ /* 0x000fc800000006ff */
[----:B------:R0:W1:Y:S01]  /*a120*/  SYNCS.PHASECHK.TRANS64.TRYWAIT P2, [UR6+0x2e830], R0 ;  /* 0x02e83000ff0075a7 */ /* 0x0000620008040146 */
[----:B------:R-:W-:Y:S05]  /*a130*/  @!P0 BRA `(.L_x_2044) ;  /* 0x0000000000048947 */ /* 0x000fea0003800000 */
[----:B------:R-:W-:Y:S01]  /*a140*/  BPT.TRAP 0x1 ;  /* 0x000000040000795c */ /* 0x000fe20000300000 */
.L_x_2044:
[----:B-1----:R-:W-:Y:S05]  /*a150*/  @P2 BRA `(.L_x_2042) ;  /* 0x0000000000082947 */ /* 0x002fea0003800000 */
[----:B------:R-:W1:Y:S02]  /*a160*/  SYNCS.PHASECHK.TRANS64.TRYWAIT P2, [UR6+0x2e830], R0 ;  /* 0x02e83000ff0075a7 */ /* 0x000e640008040146 */
[----:B-1----:R-:W-:Y:S05]  /*a170*/  @!P2 BRA `(.L_x_2045) ;  /* 0x000000c00098a947 */ /* 0x002fea0003800000 */
.L_x_2042:
        /* <DEDUP_REMOVED lines=185> */
.L_x_2047:
[----:B------:R-:W-:Y:S01]  /*ad10*/  ULEA UR6, UR49, UR41, 0x3 ;  /* 0x0000002931067291 */ /* 0x000fe2000f8e183f */
[----:B------:R-:W-:-:S05]  /*ad20*/  IMAD.U32 R0, RZ, RZ, UR50 ;  /* 0x00000032ff007e24 */ /* 0x000fca000f8e00ff */
[----:B------:R-:W-:-:S04]  /*ad30*/  SHF.L.U32 R0, R0, 0x1f, RZ ;  /* 0x0000001f00007819 */ /* 0x000fc800000006ff */
[----:B------:R0:W1:Y:S01]  /*ad40*/  SYNCS.PHASECHK.TRANS64.TRYWAIT P2, [UR6+0x2e850], R0 ;  /* 0x02e85000ff0075a7 */ /* 0x0000620008040146 */
[----:B------:R-:W-:Y:S05]  /*ad50*/  @!P0 BRA `(.L_x_2048) ;  /* 0x0000000000048947 */ /* 0x000fea0003800000 */
[----:B------:R-:W-:Y:S01]  /*ad60*/  BPT.TRAP 0x1 ;  /* 0x000000040000795c */ /* 0x000fe20000300000 */
.L_x_2048:
[----:B-1----:R-:W-:Y:S05]  /*ad70*/  @P2 BRA `(.L_x_2046) ;  /* 0x0000000000082947 */ /* 0x002fea0003800000 */
[----:B------:R-:W1:Y:S02]  /*ad80*/  SYNCS.PHASECHK.TRANS64.TRYWAIT P2, [UR6+0x2e850], R0 ;  /* 0x02e85000ff0075a7 */ /* 0x000e640008040146 */
[----:B-1----:R-:W-:Y:S05]  /*ad90*/  @!P2 BRA `(.L_x_2049) ;  /* 0x000000b400a8a947 */ /* 0x002fea0003800000 */
.L_x_2046:
        /* <DEDUP_REMOVED lines=517> */
.L_x_2050:
        /* <DEDUP_REMOVED lines=132> */
.L_x_2041:
[----:B------:R-:W-:Y:S06]  /*d630*/  BAR.ARV 0x8, 0x180 ;  /* 0x0206000000007b1d */ /* 0x000fec0000002000 */
[----:B------:R-:W-:Y:S05]  /*d640*/  @!P0 BRA `(.L_x_2052) ;  /* 0x0000000000048947 */ /* 0x000fea0003800000 */
[----:B------:R-:W-:Y:S01]  /*d650*/  BPT.TRAP 0x1 ;  /* 0x000000040000795c */ /* 0x000fe20000300000 */
.L_x_2052:
[----:B------:R-:W-:Y:S01]  /*d660*/  ULEA UR4, UR51, UR41, 0x3 ;  /* 0x0000002933047291 */ /* 0x000fe2000f8e183f */
[----:B------:R-:W-:-:S05]  /*d670*/  IMAD.U32 R4, RZ, RZ, UR45 ;  /* 0x0000002dff047e24 */ /* 0x000fca000f8e00ff */
[----:B------:R-:W-:-:S04]  /*d680*/  SHF.L.U32 R4, R4, 0x1f, RZ ;  /* 0x0000001f04047819 */ /* 0x000fc800000006ff */
[----:B------:R0:W1:Y:S01]  /*d690*/  SYNCS.PHASECHK.TRANS64.TRYWAIT P1, [UR4+0x2e850], R4 ;  /* 0x02e85004ff0075a7 */ /* 0x0000620008020144 */
[----:B------:R-:W-:Y:S05]  /*d6a0*/  @!P0 BRA `(.L_x_2053) ;  /* 0x0000000000048947 */ /* 0x000fea0003800000 */
[----:B------:R-:W-:Y:S01]  /*d6b0*/  BPT.TRAP 0x1 ;  /* 0x000000040000795c */ /* 0x000fe20000300000 */
.L_x_2053:
[----:B-1----:R-:W-:Y:S05]  /*d6c0*/  @P1 BRA `(.L_x_2054) ;  /* 0x0000000000081947 */ /* 0x002fea0003800000 */
[----:B------:R-:W1:Y:S02]  /*d6d0*/  SYNCS.PHASECHK.TRANS64.TRYWAIT P1, [UR4+0x2e850], R4 ;  /* 0x02e85004ff0075a7 */ /* 0x000e640008020144 */
[----:B-1----:R-:W-:Y:S05]  /*d6e0*/  @!P1 BRA `(.L_x_2055) ;  /* 0x0000008c006c9947 */ /* 0x002fea0003800000 */
.L_x_2054:
[----:B------:R-:W-:Y:S01]  /*d6f0*/  UIADD3 UR41, UR41, 0x400, URZ ;  /* 0x0000040029297890 */ /* 0x000fe2000fffe03f */
[----:B------:R-:W-:Y:S01]  /*d700*/  WARPGROUP.ARRIVE ;  /* 0x00000000000079c5 */ /* 0x000fe20000000000 */
[----:B------:R-:W-:Y:S01]  /*d710*/  UMOV UR7, 0xc0000010 ;  /* 0xc000001000077882 */ /* 0x000fe20000000000 */
[----:B------:R-:W-:Y:S01]  /*d720*/  ULDC.64 UR10, c[0x0][0x9a0] ;  /* 0x00026800000a7ab9 */ /* 0x000fe20000000a00 */
[----:B------:R-:W-:Y:S01]  /*d730*/  USHF.R.U32.HI UR41, URZ, 0x4, UR41 ;  /* 0x000000043f297899 */ /* 0x000fe20008011629 */
[----:B------:R-:W-:Y:S01]  /*d740*/  IMAD.MOV.U32 R6, RZ, RZ, 0x3f800000 ;  /* 0x3f800000ff067424 */ /* 0x000fe200078e00ff */
[----:B------:R-:W-:Y:S02]  /*d750*/  UISETP.NE.U32.AND UP0, UPT, UR10, URZ, UPT ;  /* 0x0000003f0a00728c */ /* 0x000fe4000bf05070 */
[----:B------:R-:W-:Y:S02]  /*d760*/  ULOP3.LUT UR41, UR41, 0x3fff, URZ, 0xc0, !UPT ;  /* 0x00003fff29297892 */ /* 0x000fe4000f8ec03f */
[----:B------:R-:W-:-:S02]  /*d770*/  UISETP.NE.AND.EX UP0, UPT, UR11, URZ, UPT, UP0 ;  /* 0x0000003f0b00728c */ /* 0x000fc4000bf05300 */
[----:B------:R-:W-:-:S04]  /*d780*/  ULOP3.LUT UR5, UR41, 0x10000, URZ, 0xfc, !UPT ;  /* 0x0001000029057892 */ /* 0x000fc8000f8efc3f */
[----:B------:R-:W-:Y:S01]  /*d790*/  UIMAD UR5, UR51, 0x700, UR5 ;  /* 0x00000700330578a4 */ /* 0x000fe2000f8e0205 */
[----:B------:R-:W-:-:S04]  /*d7a0*/  PLOP3.LUT P1, PT, PT, PT, UP0, 0x80, 0x0 ;  /* 0x000000000000781c */ /* 0x000fc80003f2f008 */
[----:B------:R-:W-:Y:S01]  /*d7b0*/  @UP0 ULDC.64 UR12, c[0x0][0x9c8] ;  /* 0x00027200000c0ab9 */ /* 0x000fe20000000a00 */
[----:B------:R-:W-:Y:S01]  /*d7c0*/  @UP0 USHF.R.S32.HI UR9, URZ, 0x1f, UR48 ;  /* 0x0000001f3f090899 */ /* 0x000fe20008011430 */
[----:B------:R-:W-:Y:S01]  /*d7d0*/  UMOV UR6, UR5 ;  /* 0x0000000500067c82 */ /* 0x000fe20008000000 */
[----:B------:R-:W-:Y:S01]  /*d7e0*/  @UP0 UIMAD UR8, UR36, UR12, URZ ;  /* 0x0000000c240802a4 */ /* 0x000fe2000f8e023f */
[----:B------:R-:W-:Y:S01]  /*d7f0*/  QGMMA.64x128x32.F32.E4M3.E4M3 R24, R224, gdesc[UR4], R24, gsb0 ;  /* 0x01e00004e0187df3 */ /* 0x000fe20008000818 */
[----:B------:R-:W-:Y:S01]  /*d800*/  UIADD3 UR6, UR5, 0x100, URZ ;  /* 0x0000010005067890 */ /* 0x000fe2000fffe03f */
[----:B------:R-:W-:Y:S01]  /*d810*/  UMOV UR7, 0xc0000010 ;  /* 0xc000001000077882 */ /* 0x000fe20000000000 */
        /* <DEDUP_REMOVED lines=24> */
[----:B01----:R-:W-:Y:S01]  /*d9a0*/  IMAD.U32 R4, RZ, RZ, UR8 ;  /* 0x00000008ff047e24 */ /* 0x003fe2000f8e00ff */
        /* <DEDUP_REMOVED lines=51> */
.L_x_2056:
        /* <DEDUP_REMOVED lines=74> */
.L_x_2023:
        /* <DEDUP_REMOVED lines=16> */
[----:B------:R-:W0:Y:S01]  /*e280*/  S2R R51, SR_SWINHI ;  /* 0x0000000000337919 */ /* 0x000e220000002f00 */
[----:B------:R-:W-:Y:S01]  /*e290*/  F2FP.BF16.F32.PACK_AB R86, R86, R7 ;  /* 0x000000075656723e */ /* 0x000fe200000010ff */
[----:B------:R-:W-:Y:S02]  /*e2a0*/  ULDC.64 UR6, c[0x0][0xc00] ;  /* 0x0003000000067ab9 */ /* 0x000fe40000000a00 */
[----:B------:R1:W2:Y:S01]  /*e2b0*/  LDG.E.CONSTANT R35, desc[UR52][R4.64] ;  /* 0x0000003404237981 */ /* 0x0002a2000c1e9900 */
[----:B------:R-:W-:Y:S01]  /*e2c0*/  F2FP.BF16.F32.PACK_AB R87, R87, R6 ;  /* 0x000000065757723e */ /* 0x000fe200000010ff */
[----:B------:R-:W-:Y:S01]  /*e2d0*/  UISETP.NE.U32.AND UP0, UPT, UR6, URZ, UPT ;  /* 0x0000003f0600728c */ /* 0x000fe2000bf05070 */
[----:B------:R-:W-:Y:S02]  /*e2e0*/  F2FP.BF16.F32.PACK_AB R28, R61, R28 ;  /* 0x0000001c3d1c723e */ /* 0x000fe400000010ff */
[----:B------:R-:W-:Y:S01]  /*e2f0*/  F2FP.BF16.F32.PACK_AB R11, R78, R11 ;  /* 0x0000000b4e0b723e */ /* 0x000fe200000010ff */
[----:B------:R-:W-:Y:S01]  /*e300*/  UISETP.NE.AND.EX UP0, UPT, UR7, URZ, UPT, UP0 ;  /* 0x0000003f0700728c */ /* 0x000fe2000bf05300 */
[----:B------:R-:W-:-:S02]  /*e310*/  F2FP.BF16.F32.PACK_AB R10, R79, R10 ;  /* 0x0000000a4f0a723e */ /* 0x000fc400000010ff */
[----:B------:R-:W-:Y:S01]  /*e320*/  F2FP.BF16.F32.PACK_AB R26, R55, R26 ;  /* 0x0000001a371a723e */ /* 0x000fe200000010ff */
[----:B------:R-:W-:Y:S01]  /*e330*/  ULDC.64 UR6, c[0x0][0xc00] ;  /* 0x0003000000067ab9 */ /* 0x000fe20000000a00 */
[----:B-1----:R-:W-:Y:S01]  /*e340*/  LOP3.LUT P0, R4, R50, 0x3, RZ, 0xc0, !PT ;  /* 0x0000000332047812 */ /* 0x002fe2000780c0ff */
[----:B------:R-:W-:Y:S01]  /*e350*/  UIMAD.WIDE UR6, UR42, 0x4, UR6 ;  /* 0x000000042a0678a5 */ /* 0x000fe2000f8e0206 */
[----:B------:R-:W-:Y:S02]  /*e360*/  F2FP.BF16.F32.PACK_AB R9, R84, R9 ;  /* 0x000000095409723e */ /* 0x000fe400000010ff */
[----:B------:R-:W-:Y:S02]  /*e370*/  ISETP.EQ.OR P0, PT, R4, 0x3, !P0 ;  /* 0x000000030400780c */ /* 0x000fe40004702670 */
[----:B------:R-:W-:Y:S02]  /*e380*/  F2FP.BF16.F32.PACK_AB R8, R85, R8 ;  /* 0x000000085508723e */ /* 0x000fe400000010ff */
[----:B------:R-:W-:-:S02]  /*e390*/  SEL R58, R11, R10, P0 ;  /* 0x0000000a0b3a7207 */ /* 0x000fc40000000000 */
[----:B------:R-:W-:Y:S02]  /*e3a0*/  SEL R55, R10, R11, P0 ;  /* 0x0000000b0a377207 */ /* 0x000fe40000000000 */
[----:B------:R-:W-:Y:S02]  /*e3b0*/  F2FP.BF16.F32.PACK_AB R38, R38, R49 ;  /* 0x000000312626723e */ /* 0x000fe400000010ff */
[----:B------:R-:W-:Y:S02]  /*e3c0*/  F2FP.BF16.F32.PACK_AB R39, R39, R34 ;  /* 0x000000222727723e */ /* 0x000fe400000010ff */
[----:B------:R-:W-:Y:S02]  /*e3d0*/  F2FP.BF16.F32.PACK_AB R25, R62, R25 ;  /* 0x000000193e19723e */ /* 0x000fe400000010ff */
[----:B------:R-:W-:Y:S02]  /*e3e0*/  MOV R4, R0 ;  /* 0x0000000000047202 */ /* 0x000fe40000000f00 */
[----:B0-----:R-:W-:-:S02]  /*e3f0*/  MOV R5, R51 ;  /* 0x0000003300057202 */ /* 0x001fc40000000f00 */
[----:B------:R-:W-:Y:S02]  /*e400*/  F2FP.BF16.F32.PACK_AB R24, R63, R24 ;  /* 0x000000183f18723e */ /* 0x000fe400000010ff */
[----:B------:R-:W-:Y:S01]  /*e410*/  F2FP.BF16.F32.PACK_AB R13, R76, R13 ;  /* 0x0000000d4c0d723e */ /* 0x000fe200000010ff */
[----:B------:R-:W-:Y:S01]  /*e420*/  IMAD.WIDE R6, R231, 0x2, R4 ;  /* 0x00000002e7067825 */ /* 0x000fe200078e0204 */
[----:B------:R-:W-:Y:S02]  /*e430*/  F2FP.BF16.F32.PACK_AB R12, R77, R12 ;  /* 0x0000000c4d0c723e */ /* 0x000fe400000010ff */
[----:B------:R-:W-:Y:S02]  /*e440*/  F2FP.BF16.F32.PACK_AB R37, R37, R40 ;  /* 0x000000282525723e */ /* 0x000fe400000010ff */
[C---:B------:R-:W-:Y:S02]  /*e450*/  IADD3 R61, P1, R6.reuse, 0x40, RZ ;  /* 0x00000040063d7810 */ /* 0x040fe40007f3e0ff */
[----:B------:R-:W-:-:S02]  /*e460*/  IADD3 R63, P2, R6, 0x60, RZ ;  /* 0x00000060063f7810 */ /* 0x000fc40007f5e0ff */
[----:B------:R-:W-:Y:S02]  /*e470*/  LOP3.LUT R10, R61, 0x380, RZ, 0xc0, !PT ;  /* 0x000003803d0a7812 */ /* 0x000fe400078ec0ff */
[----:B------:R-:W-:Y:S02]  /*e480*/  F2FP.BF16.F32.PACK_AB R31, R31, R42 ;  /* 0x0000002a1f1f723e */ /* 0x000fe400000010ff */
[----:B------:R-:W-:Y:S02]  /*e490*/  SHF.R.U64 R10, R10, 0x3, RZ ;  /* 0x000000030a0a7819 */ /* 0x000fe400000012ff */
[----:B------:R-:W-:Y:S02]  /*e4a0*/  F2FP.BF16.F32.PACK_AB R36, R36, R41 ;  /* 0x000000292424723e */ /* 0x000fe400000010ff */
[----:B------:R-:W-:Y:S02]  /*e4b0*/  F2FP.BF16.F32.PACK_AB R30, R30, R43 ;  /* 0x0000002b1e1e723e */ /* 0x000fe400000010ff */
[----:B------:R-:W-:-:S02]  /*e4c0*/  SEL R46, R9, R8, P0 ;  /* 0x00000008092e7207 */ /* 0x000fc40000000000 */
[----:B------:R-:W-:Y:S02]  /*e4d0*/  SEL R45, R8, R9, P0 ;  /* 0x00000009082d7207 */ /* 0x000fe40000000000 */
[----:B------:R-:W-:Y:S02]  /*e4e0*/  IADD3 R67, P4, R6, 0x4020, RZ ;  /* 0x0000402006437810 */ /* 0x000fe40007f9e0ff */
[----:B------:R-:W-:Y:S02]  /*e4f0*/  F2FP.BF16.F32.PACK_AB R27, R54, R27 ;  /* 0x0000001b361b723e */ /* 0x000fe400000010ff */
[----:B------:R-:W-:Y:S02]  /*e500*/  LOP3.LUT R9, R6, 0x380, RZ, 0xc0, !PT ;  /* 0x0000038006097812 */ /* 0x000fe400078ec0ff */
[----:B------:R-:W-:Y:S02]  /*e510*/  F2FP.BF16.F32.PACK_AB R33, R52, R33 ;  /* 0x000000213421723e */ /* 0x000fe400000010ff */
[----:B------:R-:W-:-:S02]  /*e520*/  F2FP.BF16.F32.PACK_AB R32, R53, R32 ;  /* 0x000000203520723e */ /* 0x000fc400000010ff */
[----:B------:R-:W-:Y:S02]  /*e530*/  SEL R44, R13, R12, P0 ;  /* 0x0000000c0d2c7207 */ /* 0x000fe40000000000 */
[----:B------:R-:W-:Y:S01]  /*e540*/  SEL R43, R12, R13, P0 ;  /* 0x0000000d0c2b7207 */ /* 0x000fe20000000000 */
[--C-:B------:R-:W-:Y:S01]  /*e550*/  IMAD.X R13, RZ, RZ, R7.reuse, P4 ;  /* 0x000000ffff0d7224 */ /* 0x100fe200020e0607 */
[----:B------:R-:W-:Y:S02]  /*e560*/  SEL R50, R38, R39, P0 ;  /* 0x0000002726327207 */ /* 0x000fe40000000000 */
[----:B------:R-:W-:Y:S02]  /*e570*/  SEL R54, R25, R24, P0 ;  /* 0x0000001819367207 */ /* 0x000fe40000000000 */
[----:B------:R-:W-:Y:S01]  /*e580*/  SEL R51, R24, R25, P0 ;  /* 0x0000001918337207 */ /* 0x000fe20000000000 */
[----:B------:R-:W-:Y:S01]  /*e590*/  IMAD.X R25, RZ, RZ, R7, P1 ;  /* 0x000000ffff197224 */ /* 0x000fe200008e0607 */
[----:B------:R-:W-:-:S02]  /*e5a0*/  IADD3 R59, P6, R6, 0x20, RZ ;  /* 0x00000020063b7810 */ /* 0x000fc40007fde0ff */
[----:B------:R-:W-:Y:S02]  /*e5b0*/  SEL R39, R39, R38, P0 ;  /* 0x0000002627277207 */ /* 0x000fe40000000000 */
[----:B------:R-:W-:Y:S02]  /*e5c0*/  LOP3.LUT R12, R63, 0x380, RZ, 0xc0, !PT ;  /* 0x000003803f0c7812 */ /* 0x000fe400078ec0ff */
[----:B------:R-:W-:Y:S02]  /*e5d0*/  LOP3.LUT R24, R10, R61, RZ, 0x3c, !PT ;  /* 0x0000003d0a187212 */ /* 0x000fe400078e3cff */
[----:B------:R-:W-:Y:S02]  /*e5e0*/  F2FP.BF16.F32.PACK_AB R29, R60, R29 ;  /* 0x0000001d3c1d723e */ /* 0x000fe400000010ff */
[----:B------:R-:W-:Y:S02]  /*e5f0*/  SEL R42, R37, R36, P0 ;  /* 0x00000024252a7207 */ /* 0x000fe40000000000 */
[----:B------:R-:W-:-:S02]  /*e600*/  SEL R38, R31, R30, P0 ;  /* 0x0000001e1f267207 */ /* 0x000fc40000000000 */
[----:B------:R-:W-:Y:S02]  /*e610*/  LOP3.LUT R10, R67, 0x380, RZ, 0xc0, !PT ;  /* 0x00000380430a7812 */ /* 0x000fe400078ec0ff */
[----:B------:R-:W-:Y:S02]  /*e620*/  SEL R37, R36, R37, P0 ;  /* 0x0000002524257207 */ /* 0x000fe40000000000 */
[----:B------:R-:W-:Y:S02]  /*e630*/  SEL R31, R30, R31, P0 ;  /* 0x0000001f1e1f7207 */ /* 0x000fe40000000000 */
[----:B------:R-:W-:Y:S02]  /*e640*/  SHF.R.U64 R9, R9, 0x3, RZ ;  /* 0x0000000309097819 */ /* 0x000fe400000012ff */
[----:B------:R-:W-:Y:S02]  /*e650*/  F2FP.BF16.F32.PACK_AB R21, R68, R21 ;  /* 0x000000154415723e */ /* 0x000fe400000010ff */
[----:B------:R-:W-:-:S02]  /*e660*/  F2FP.BF16.F32.PACK_AB R20, R69, R20 ;  /* 0x000000144514723e */ /* 0x000fc400000010ff */
[----:B------:R-:W-:Y:S02]  /*e670*/  SEL R36, R33, R32, P0 ;  /* 0x0000002021247207 */ /* 0x000fe40000000000 */
[----:B------:R-:W-:Y:S02]  /*e680*/  SEL R30, R27, R26, P0 ;  /* 0x0000001a1b1e7207 */ /* 0x000fe40000000000 */
[----:B------:R-:W-:Y:S01]  /*e690*/  SEL R49, R26, R27, P0 ;  /* 0x0000001b1a317207 */ /* 0x000fe20000000000 */
[----:B------:R-:W-:Y:S01]  /*e6a0*/  IMAD.X R27, RZ, RZ, R7, P6 ;  /* 0x000000ffff1b7224 */ /* 0x000fe200030e0607 */
[----:B------:R-:W-:Y:S02]  /*e6b0*/  F2FP.BF16.F32.PACK_AB R56, R56, R65 ;  /* 0x000000413838723e */ /* 0x000fe400000010ff */
[----:B------:R-:W-:Y:S02]  /*e6c0*/  SEL R33, R32, R33, P0 ;  /* 0x0000002120217207 */ /* 0x000fe40000000000 */
[----:B------:R-:W-:-:S02]  /*e6d0*/  SHF.R.U64 R12, R12, 0x3, RZ ;  /* 0x000000030c0c7819 */ /* 0x000fc400000012ff */
[----:B------:R-:W-:Y:S02]  /*e6e0*/  F2FP.BF16.F32.PACK_AB R94, R94, R95 ;  /* 0x0000005f5e5e723e */ /* 0x000fe400000010ff */
[----:B------:R-:W-:Y:S02]  /*e6f0*/  F2FP.BF16.F32.PACK_AB R93, R92, R93 ;  /* 0x0000005d5c5d723e */ /* 0x000fe400000010ff */
[----:B------:R-:W-:Y:S02]  /*e700*/  F2FP.BF16.F32.PACK_AB R57, R48, R57 ;  /* 0x000000393039723e */ /* 0x000fe400000010ff */
[----:B------:R-:W-:Y:S02]  /*e710*/  SEL R32, R29, R28, P0 ;  /* 0x0000001c1d207207 */ /* 0x000fe40000000000 */
[C---:B------:R-:W-:Y:S02]  /*e720*/  IADD3 R65, P3, R6.reuse, 0x4000, RZ ;  /* 0x0000400006417810 */ /* 0x040fe40007f7e0ff */
[----:B------:R-:W-:-:S02]  /*e730*/  IADD3 R69, P5, R6, 0x4040, RZ ;  /* 0x0000404006457810 */ /* 0x000fc40007fbe0ff */
[----:B------:R-:W-:Y:S02]  /*e740*/  IADD3 R62, P6, R6, 0x4060, RZ ;  /* 0x00004060063e7810 */ /* 0x000fe40007fde0ff */
[----:B------:R-:W-:Y:S01]  /*e750*/  SHF.R.U64 R10, R10, 0x3, RZ ;  /* 0x000000030a0a7819 */ /* 0x000fe200000012ff */
[--C-:B------:R-:W-:Y:S01]  /*e760*/  IMAD.X R11, RZ, RZ, R7.reuse, P5 ;  /* 0x000000ffff0b7224 */ /* 0x100fe200028e0607 */
[----:B------:R-:W-:Y:S02]  /*e770*/  F2FP.BF16.F32.PACK_AB R90, R90, R91 ;  /* 0x0000005b5a5a723e */ /* 0x000fe400000010ff */
[----:B------:R-:W-:Y:S02]  /*e780*/  F2FP.BF16.F32.PACK_AB R89, R88, R89 ;  /* 0x000000595859723e */ /* 0x000fe400000010ff */
[----:B------:R-:W-:Y:S02]  /*e790*/  SEL R29, R28, R29, P0 ;  /* 0x0000001d1c1d7207 */ /* 0x000fe40000000000 */
[----:B------:R-:W-:Y:S01]  /*e7a0*/  LOP3.LUT R6, R9, R6, RZ, 0x3c, !PT ;  /* 0x0000000609067212 */ /* 0x000fe200078e3cff */
[----:B------:R-:W-:Y:S01]  /*e7b0*/  IMAD.X R9, RZ, RZ, R7, P6 ;  /* 0x000000ffff097224 */ /* 0x000fe200030e0607 */
[----:B------:R-:W-:-:S02]  /*e7c0*/  SEL R28, R21, R20, P0 ;  /* 0x00000014151c7207 */ /* 0x000fc40000000000 */
[----:B------:R-:W-:Y:S01]  /*e7d0*/  SEL R41, R20, R21, P0 ;  /* 0x0000001514297207 */ /* 0x000fe20000000000 */
[----:B------:R-:W-:Y:S01]  /*e7e0*/  IMAD.X R21, RZ, RZ, R7, P2 ;  /* 0x000000ffff157224 */ /* 0x000fe200010e0607 */
[----:B------:R-:W-:Y:S02]  /*e7f0*/  LOP3.LUT R20, R12, R63, RZ, 0x3c, !PT ;  /* 0x0000003f0c147212 */ /* 0x000fe400078e3cff */
[----:B------:R-:W-:Y:S02]  /*e800*/  SEL R34, R94, R93, P0 ;  /* 0x0000005d5e227207 */ /* 0x000fe40000000000 */
[----:B------:R-:W-:Y:S02]  /*e810*/  SEL R48, R56, R57, P0 ;  /* 0x0000003938307207 */ /* 0x000fe40000000000 */
[----:B------:R-:W-:Y:S02]  /*e820*/  LOP3.LUT R52, R69, 0x380, RZ, 0xc0, !PT ;  /* 0x0000038045347812 */ /* 0x000fe400078ec0ff */
[----:B------:R-:W-:-:S02]  /*e830*/  LOP3.LUT R12, R10, R67, RZ, 0x3c, !PT ;  /* 0x000000430a0c7212 */ /* 0x000fc400078e3cff */
[----:B------:R-:W-:Y:S02]  /*e840*/  SEL R93, R93, R94, P0 ;  /* 0x0000005e5d5d7207 */ /* 0x000fe40000000000 */
[----:B------:R-:W-:Y:S02]  /*e850*/  SEL R40, R90, R89, P0 ;  /* 0x000000595a287207 */ /* 0x000fe40000000000 */
[----:B------:R-:W-:Y:S02]  /*e860*/  SEL R57, R57, R56, P0 ;  /* 0x0000003839397207 */ /* 0x000fe40000000000 */
[----:B------:R-:W-:Y:S02]  /*e870*/  MOV R67, R6 ;  /* 0x0000000600437202 */ /* 0x000fe40000000f00 */
[----:B------:R-:W-:Y:S02]  /*e880*/  F2FP.BF16.F32.PACK_AB R15, R70, R15 ;  /* 0x0000000f460f723e */ /* 0x000fe400000010ff */
[----:B------:R-:W-:-:S02]  /*e890*/  F2FP.BF16.F32.PACK_AB R14, R71, R14 ;  /* 0x0000000e470e723e */ /* 0x000fc400000010ff */
[----:B------:R-:W-:Y:S02]  /*e8a0*/  SEL R89, R89, R90, P0 ;  /* 0x0000005a59597207 */ /* 0x000fe40000000000 */
[----:B------:R-:W-:Y:S02]  /*e8b0*/  SHF.R.U64 R52, R52, 0x3, RZ ;  /* 0x0000000334347819 */ /* 0x000fe400000012ff */
[----:B------:R-:W-:Y:S02]  /*e8c0*/  SEL R56, R15, R14, P0 ;  /* 0x0000000e0f387207 */ /* 0x000fe40000000000 */
[----:B------:R-:W-:Y:S01]  /*e8d0*/  SEL R53, R14, R15, P0 ;  /* 0x0000000f0e357207 */ /* 0x000fe20000000000 */
[----:B------:R-:W-:Y:S01]  /*e8e0*/  IMAD.X R15, RZ, RZ, R7, P3 ;  /* 0x000000ffff0f7224 */ /* 0x000fe200018e0607 */
[----:B------:R-:W-:Y:S02]  /*e8f0*/  SEL R60, R86, R87, P0 ;  /* 0x00000057563c7207 */ /* 0x000fe40000000000 */
[----:B------:R-:W-:-:S02]  /*e900*/  SEL R87, R87, R86, P0 ;  /* 0x0000005657577207 */ /* 0x000fc40000000000 */
[----:B------:R-:W-:Y:S02]  /*e910*/  LOP3.LUT R8, R59, 0x380, RZ, 0xc0, !PT ;  /* 0x000003803b087812 */ /* 0x000fe400078ec0ff */
[----:B------:R-:W-:Y:S02]  /*e920*/  LOP3.LUT R10, R52, R69, RZ, 0x3c, !PT ;  /* 0x00000045340a7212 */ /* 0x000fe400078e3cff */
[----:B------:R-:W-:Y:S02]  /*e930*/  MOV R64, R20 ;  /* 0x0000001400407202 */ /* 0x000fe40000000f00 */
[----:B------:R-:W-:Y:S02]  /*e940*/  SHF.R.U64 R8, R8, 0x3, RZ ;  /* 0x0000000308087819 */ /* 0x000fe400000012ff */
[----:B------:R-:W-:Y:S02]  /*e950*/  MOV R61, R10 ;  /* 0x0000000a003d7202 */ /* 0x000fe40000000f00 */
[----:B------:R-:W-:-:S02]  /*e960*/  LOP3.LUT R26, R8, R59, RZ, 0x3c, !PT ;  /* 0x0000003b081a7212 */ /* 0x000fc400078e3cff */
[----:B------:R-:W-:Y:S02]  /*e970*/  LOP3.LUT R8, R65, 0x380, RZ, 0xc0, !PT ;  /* 0x0000038041087812 */ /* 0x000fe400078ec0ff */
[----:B------:R-:W-:Y:S02]  /*e980*/  LOP3.LUT R59, R62, 0x380, RZ, 0xc0, !PT ;  /* 0x000003803e3b7812 */ /* 0x000fe400078ec0ff */
[----:B------:R-:W-:Y:S02]  /*e990*/  SHF.R.U64 R8, R8, 0x3, RZ ;  /* 0x0000000308087819 */ /* 0x000fe400000012ff */
[----:B------:R-:W-:Y:S02]  /*e9a0*/  SHF.R.U64 R59, R59, 0x3, RZ ;  /* 0x000000033b3b7819 */ /* 0x000fe400000012ff */
[----:B------:R-:W-:Y:S02]  /*e9b0*/  LOP3.LUT R14, R8, R65, RZ, 0x3c, !PT ;  /* 0x00000041080e7212 */ /* 0x000fe400078e3cff */
[----:B------:R-:W-:-:S02]  /*e9c0*/  LOP3.LUT R8, R59, R62, RZ, 0x3c, !PT ;  /* 0x0000003e3b087212 */ /* 0x000fc400078e3cff */
[----:B------:R-:W-:Y:S02]  /*e9d0*/  MOV R63, R14 ;  /* 0x0000000e003f7202 */ /* 0x000fe40000000f00 */
[----:B------:R-:W-:Y:S02]  /*e9e0*/  MOV R59, R8 ;  /* 0x00000008003b7202 */ /* 0x000fe40000000f00 */
[----:B------:R-:W-:Y:S02]  /*e9f0*/  MOV R62, R12 ;  /* 0x0000000c003e7202 */ /* 0x000fe40000000f00 */
[----:B------:R-:W-:Y:S02]  /*ea00*/  MOV R66, R26 ;  /* 0x0000001a00427202 */ /* 0x000fe40000000f00 */
[----:B------:R-:W-:Y:S02]  /*ea10*/  MOV R65, R24 ;  /* 0x0000001800417202 */ /* 0x000fe40000000f00 */
[----:B------:R-:W-:Y:S01]  /*ea20*/  PLOP3.LUT P2, PT, PT, PT, UP0, 0x80, 0x0 ;  /* 0x000000000000781c */ /* 0x000fe20003f4f008 */
[----:B------:R-:W-:Y:S01]  /*ea30*/  ULDC UR8, c[0x0][0xa88] ;  /* 0x0002a20000087ab9 */ /* 0x000fe20000000800 */
[----:B--2---:R-:W-:Y:S01]  /*ea40*/  LOP3.LUT R6, R35, 0x2, RZ, 0x3c, !PT ;  /* 0x0000000223067812 */ /* 0x004fe200078e3cff */
[----:B------:R-:W-:Y:S04]  /*ea50*/  SHFL.IDX PT, R34, R34, R35, 0x1c1f ;  /* 0x001c1f2322227589 */ /* 0x000fe800000e0000 */
[----:B------:R-:W0:Y:S04]  /*ea60*/  SHFL.IDX PT, R93, R93, R6, 0x1c1f ;  /* 0x001c1f065d5d7589 */ /* 0x000e2800000e0000 */
[----:B------:R-:W-:Y:S04]  /*ea70*/  SHFL.IDX PT, R48, R48, R35, 0x1c1f ;  /* 0x001c1f2330307589 */ /* 0x000fe800000e0000 */
[----:B------:R-:W1:Y:S04]  /*ea80*/  SHFL.IDX PT, R57, R57, R6, 0x1c1f ;  /* 0x001c1f0639397589 */ /* 0x000e6800000e0000 */
[----:B------:R-:W-:Y:S04]  /*ea90*/  SHFL.IDX PT, R40, R40, R35, 0x1c1f ;  /* 0x001c1f2328287589 */ /* 0x000fe800000e0000 */
[----:B------:R-:W2:Y:S04]  /*eaa0*/  SHFL.IDX PT, R89, R89, R6, 0x1c1f ;  /* 0x001c1f0659597589 */ /* 0x000ea800000e0000 */
[----:B------:R-:W-:Y:S04]  /*eab0*/  SHFL.IDX PT, R50, R50, R35, 0x1c1f ;  /* 0x001c1f2332327589 */ /* 0x000fe800000e0000 */
[----:B------:R-:W3:Y:S01]  /*eac0*/  SHFL.IDX PT, R39, R39, R6, 0x1c1f ;  /* 0x001c1f0627277589 */ /* 0x000ee200000e0000 */
[----:B0-----:R-:W-:-:S02]  /*ead0*/  SEL R8, R34, R93, P0 ;  /* 0x0000005d22087207 */ /* 0x001fc40000000000 */
[----:B------:R-:W-:Y:S01]  /*eae0*/  SEL R10, R93, R34, P0 ;  /* 0x000000225d0a7207 */ /* 0x000fe20000000000 */
[----:B------:R-:W-:Y:S04]  /*eaf0*/  SHFL.IDX PT, R42, R42, R35, 0x1c1f ;  /* 0x001c1f232a2a7589 */ /* 0x000fe800000e0000 */
[----:B------:R-:W0:Y:S01]  /*eb00*/  SHFL.IDX PT, R37, R37, R6, 0x1c1f ;  /* 0x001c1f0625257589 */ /* 0x000e2200000e0000 */
[----:B-1----:R-:W-:Y:S02]  /*eb10*/  SEL R9, R48, R57, P0 ;  /* 0x0000003930097207 */ /* 0x002fe40000000000 */
[----:B------:R-:W-:Y:S01]  /*eb20*/  SEL R11, R57, R48, P0 ;  /* 0x00000030390b7207 */ /* 0x000fe20000000000 */
[----:B------:R-:W-:Y:S04]  /*eb30*/  SHFL.IDX PT, R38, R38, R35, 0x1c1f ;  /* 0x001c1f2326267589 */ /* 0x000fe800000e0000 */
[----:B------:R-:W1:Y:S01]  /*eb40*/  SHFL.IDX PT, R31, R31, R6, 0x1c1f ;  /* 0x001c1f061f1f7589 */ /* 0x000e6200000e0000 */
[----:B--2---:R-:W-:-:S02]  /*eb50*/  SEL R12, R40, R89, P0 ;  /* 0x00000059280c7207 */ /* 0x004fc40000000000 */
[----:B------:R-:W-:Y:S01]  /*eb60*/  SEL R14, R89, R40, P0 ;  /* 0x00000028590e7207 */ /* 0x000fe20000000000 */
[----:B------:R-:W-:Y:S04]  /*eb70*/  SHFL.IDX PT, R36, R36, R35, 0x1c1f ;  /* 0x001c1f2324247589 */ /* 0x000fe800000e0000 */
[----:B------:R-:W2:Y:S01]  /*eb80*/  SHFL.IDX PT, R33, R33, R6, 0x1c1f ;  /* 0x001c1f0621217589 */ /* 0x000ea200000e0000 */
[----:B---3--:R-:W-:Y:S02]  /*eb90*/  SEL R13, R50, R39, P0 ;  /* 0x00000027320d7207 */ /* 0x008fe40000000000 */
[----:B------:R-:W-:Y:S01]  /*eba0*/  SEL R15, R39, R50, P0 ;  /* 0x00000032270f7207 */ /* 0x000fe20000000000 */
[----:B------:R2:W-:Y:S04]  /*ebb0*/  SHFL.IDX PT, R21, R30, R35, 0x1c1f ;  /* 0x001c1f231e157589 */ /* 0x0005e800000e0000 */
[----:B------:R-:W3:Y:S01]  /*ebc0*/  SHFL.IDX PT, R52, R49, R6, 0x1c1f ;  /* 0x001c1f0631347589 */ /* 0x000ee200000e0000 */
[----:B0-----:R-:W-:-:S02]  /*ebd0*/  SEL R24, R42, R37, P0 ;  /* 0x000000252a187207 */ /* 0x001fc40000000000 */
[----:B------:R-:W-:Y:S01]  /*ebe0*/  SEL R26, R37, R42, P0 ;  /* 0x0000002a251a7207 */ /* 0x000fe20000000000 */
[----:B------:R-:W-:Y:S04]  /*ebf0*/  SHFL.IDX PT, R32, R32, R35, 0x1c1f ;  /* 0x001c1f2320207589 */ /* 0x000fe800000e0000 */
[----:B------:R-:W-:Y:S01]  /*ec00*/  SHFL.IDX PT, R54, R54, R35, 0x1c1f ;  /* 0x001c1f2336367589 */ /* 0x000fe200000e0000 */
[----:B-1----:R-:W-:Y:S02]  /*ec10*/  SEL R25, R38, R31, P0 ;  /* 0x0000001f26197207 */ /* 0x002fe40000000000 */
[----:B------:R-:W-:Y:S01]  /*ec20*/  SEL R27, R31, R38, P0 ;  /* 0x000000261f1b7207 */ /* 0x000fe20000000000 */
[----:B------:R3:W0:Y:S04]  /*ec30*/  SHFL.IDX PT, R7, R29, R6, 0x1c1f ;  /* 0x001c1f061d077589 */ /* 0x00062800000e0000 */
[----:B------:R-:W1:Y:S01]  /*ec40*/  SHFL.IDX PT, R51, R51, R6, 0x1c1f ;  /* 0x001c1f0633337589 */ /* 0x000e6200000e0000 */
[----:B--2---:R-:W-:-:S03]  /*ec50*/  SEL R30, R33, R36, P0 ;  /* 0x00000024211e7207 */ /* 0x004fc60000000000 */
[----:B------:R2:W-:Y:S04]  /*ec60*/  SHFL.IDX PT, R20, R28, R35, 0x1c1f ;  /* 0x001c1f231c147589 */ /* 0x0005e800000e0000 */
[----:B------:R-:W-:Y:S01]  /*ec70*/  SHFL.IDX PT, R44, R44, R35, 0x1c1f ;  /* 0x001c1f232c2c7589 */ /* 0x000fe200000e0000 */
[----:B---3--:R-:W-:Y:S02]  /*ec80*/  SEL R29, R21, R52, P0 ;  /* 0x00000034151d7207 */ /* 0x008fe40000000000 */
[----:B------:R-:W-:Y:S01]  /*ec90*/  SEL R31, R52, R21, P0 ;  /* 0x00000015341f7207 */ /* 0x000fe20000000000 */
[----:B------:R-:W-:Y:S01]  /*eca0*/  SHFL.IDX PT, R56, R56, R35, 0x1c1f ;  /* 0x001c1f2338387589 */ /* 0x000fe200000e0000 */
[----:B--2---:R-:W-:-:S03]  /*ecb0*/  SEL R28, R36, R33, P0 ;  /* 0x00000021241c7207 */ /* 0x004fc60000000000 */
[----:B------:R-:W2:Y:S04]  /*ecc0*/  SHFL.IDX PT, R41, R41, R6, 0x1c1f ;  /* 0x001c1f0629297589 */ /* 0x000ea800000e0000 */
[----:B------:R-:W3:Y:S01]  /*ecd0*/  SHFL.IDX PT, R43, R43, R6, 0x1c1f ;  /* 0x001c1f062b2b7589 */ /* 0x000ee200000e0000 */
[----:B0-----:R-:W-:Y:S02]  /*ece0*/  SEL R36, R32, R7, P0 ;  /* 0x0000000720247207 */ /* 0x001fe40000000000 */
[----:B------:R-:W-:Y:S01]  /*ecf0*/  SEL R38, R7, R32, P0 ;  /* 0x0000002007267207 */ /* 0x000fe20000000000 */
[----:B------:R-:W0:Y:S01]  /*ed00*/  SHFL.IDX PT, R53, R53, R6, 0x1c1f ;  /* 0x001c1f0635357589 */ /* 0x000e2200000e0000 */
[----:B-1----:R-:W-:Y:S01]  /*ed10*/  SEL R37, R54, R51, P0 ;  /* 0x0000003336257207 */ /* 0x002fe20000000000 */
[----:B------:R-:W-:Y:S01]  /*ed20*/  IMAD.U32 R7, RZ, RZ, UR7 ;  /* 0x00000007ff077e24 */ /* 0x000fe2000f8e00ff */
[----:B------:R-:W-:Y:S01]  /*ed30*/  SEL R39, R51, R54, P0 ;  /* 0x0000003633277207 */ /* 0x000fe20000000000 */
[----:B------:R-:W-:Y:S06]  /*ed40*/  BAR.SYNC.DEFER_BLOCKING 0x1, 0x100 ;  /* 0x0044000000007b1d */ /* 0x000fec0000010000 */
[----:B------:R-:W-:Y:S04]  /*ed50*/  SHFL.IDX PT, R58, R58, R35, 0x1c1f ;  /* 0x001c1f233a3a7589 */ /* 0x000fe800000e0000 */
[----:B------:R-:W1:Y:S01]  /*ed60*/  SHFL.IDX PT, R55, R55, R6, 0x1c1f ;  /* 0x001c1f0637377589 */ /* 0x000e6200000e0000 */
[----:B--2---:R-:W-:-:S02]  /*ed70*/  SEL R32, R20, R41, P0 ;  /* 0x0000002914207207 */ /* 0x004fc40000000000 */
[----:B------:R-:W-:Y:S01]  /*ed80*/  SEL R34, R41, R20, P0 ;  /* 0x0000001429227207 */ /* 0x000fe20000000000 */
[----:B------:R-:W-:Y:S01]  /*ed90*/  SHFL.IDX PT, R46, R46, R35, 0x1c1f ;  /* 0x001c1f232e2e7589 */ /* 0x000fe200000e0000 */
[----:B---3--:R-:W-:Y:S02]  /*eda0*/  SEL R40, R44, R43, P0 ;  /* 0x0000002b2c287207 */ /* 0x008fe40000000000 */
[----:B------:R-:W-:Y:S01]  /*edb0*/  SEL R42, R43, R44, P0 ;  /* 0x0000002c2b2a7207 */ /* 0x000fe20000000000 */
[----:B------:R2:W-:Y:S01]  /*edc0*/  SHFL.IDX PT, R60, R60, R35, 0x1c1f ;  /* 0x001c1f233c3c7589 */ /* 0x0005e200000e0000 */
[----:B0-----:R-:W-:-:S03]  /*edd0*/  SEL R33, R56, R53, P0 ;  /* 0x0000003538217207 */ /* 0x001fc60000000000 */
[----:B------:R-:W0:Y:S04]  /*ede0*/  SHFL.IDX PT, R45, R45, R6, 0x1c1f ;  /* 0x001c1f062d2d7589 */ /* 0x000e2800000e0000 */
[----:B------:R3:W4:Y:S01]  /*edf0*/  SHFL.IDX PT, R87, R87, R6, 0x1c1f ;  /* 0x001c1f0657577589 */ /* 0x00072200000e0000 */
[----:B--2---:R-:W-:-:S03]  /*ee00*/  SEL R35, R53, R56, P0 ;  /* 0x0000003835237207 */ /* 0x004fc60000000000 */
[----:B------:R0:W-:Y:S04]  /*ee10*/  STSM.16.M88.4 [R67], R8 ;  /* 0x0000000843007844 */ /* 0x0001e80000000200 */
[----:B------:R-:W-:Y:S01]  /*ee20*/  STSM.16.M88.4 [R66], R12 ;  /* 0x0000000c42007844 */ /* 0x000fe20000000200 */
[----:B-1----:R-:W-:Y:S01]  /*ee30*/  SEL R41, R58, R55, P0 ;  /* 0x000000373a297207 */ /* 0x002fe20000000000 */
[----:B---3--:R-:W-:Y:S01]  /*ee40*/  IMAD.U32 R6, RZ, RZ, UR6 ;  /* 0x00000006ff067e24 */ /* 0x008fe2000f8e00ff */
[----:B------:R-:W-:Y:S01]  /*ee50*/  SEL R43, R55, R58, P0 ;  /* 0x0000003a372b7207 */ /* 0x000fe20000000000 */
[----:B------:R-:W-:Y:S01]  /*ee60*/  STSM.16.M88.4 [R65], R24 ;  /* 0x0000001841007844 */ /* 0x000fe20000000200 */
[----:B------:R-:W-:-:S03]  /*ee70*/  ULDC.64 UR6, c[0x0][0xc08] ;  /* 0x0003020000067ab9 */ /* 0x000fc60000000a00 */
[----:B------:R-:W-:Y:S01]  /*ee80*/  STSM.16.M88.4 [R64], R28 ;  /* 0x0000001c40007844 */ /* 0x000fe20000000200 */
[----:B0-----:R-:W-:-:S03]  /*ee90*/  SEL R8, R46, R45, P0 ;  /* 0x0000002d2e087207 */ /* 0x001fc60000000000 */
[----:B------:R-:W-:Y:S01]  /*eea0*/  STSM.16.M88.4 [R63], R36 ;  /* 0x000000243f007844 */ /* 0x000fe20000000200 */
[----:B------:R-:W-:Y:S02]  /*eeb0*/  SEL R10, R45, R46, P0 ;  /* 0x0000002e2d0a7207 */ /* 0x000fe40000000000 */
[----:B----4-:R-:W-:Y:S01]  /*eec0*/  SEL R9, R60, R87, P0 ;  /* 0x000000573c097207 */ /* 0x010fe20000000000 */
[----:B------:R-:W-:Y:S01]  /*eed0*/  STSM.16.M88.4 [R62], R32 ;  /* 0x000000203e007844 */ /* 0x000fe20000000200 */
[----:B------:R-:W-:Y:S01]  /*eee0*/  SEL R11, R87, R60, P0 ;  /* 0x0000003c570b7207 */ /* 0x000fe20000000000 */
[----:B------:R-:W-:Y:S01]  /*eef0*/  UISETP.NE.U32.AND UP1, UPT, UR6, URZ, UPT ;  /* 0x0000003f0600728c */ /* 0x000fe2000bf25070 */
[----:B------:R-:W0:Y:S01]  /*ef00*/  LDC R46, c[0x0][0xbe8] ;  /* 0x0002fa00ff2e7b82 */ /* 0x000e220000000800 */
[----:B------:R-:W-:Y:S04]  /*ef10*/  STSM.16.M88.4 [R61], R40 ;  /* 0x000000283d007844 */ /* 0x000fe80000000200 */
[----:B------:R1:W-:Y:S03]  /*ef20*/  STSM.16.M88.4 [R59], R8 ;  /* 0x000000083b007844 */ /* 0x0003e60000000200 */
[----:B------:R-:W-:Y:S01]  /*ef30*/  BAR.SYNC.DEFER_BLOCKING 0x1, 0x100 ;  /* 0x0044000000007b1d */ /* 0x000fe20000010000 */
[----:B------:R-:W-:-:S06]  /*ef40*/  UISETP.NE.AND.EX UP1, UPT, UR7, URZ, UPT, UP1 ;  /* 0x0000003f0700728c */ /* 0x000fcc000bf25310 */
[----:B------:R-:W-:-:S05]  /*ef50*/  PLOP3.LUT P0, PT, PT, PT, UP1, 0x80, 0x0 ;  /* 0x000000000000781c */ /* 0x000fca0003f0f018 */
[----:B------:R-:W-:-:S04]  /*ef60*/  @UP1 ULEA UR6, UP2, UR42, UR6, 0x2 ;  /* 0x000000062a061291 */ /* 0x000fc8000f84103f */
[----:B------:R-:W-:Y:S01]  /*ef70*/  @UP1 ULEA.HI.X UR7, UR42, UR7, UR36, 0x2, UP2 ;  /* 0x000000072a071291 */ /* 0x000fe200090f1424 */
[----:B-1----:R-:W-:Y:S02]  /*ef80*/  IMAD.U32 R9, RZ, RZ, UR8 ;  /* 0x00000008ff097e24 */ /* 0x002fe4000f8e00ff */
[----:B------:R-:W-:-:S03]  /*ef90*/  IMAD.U32 R10, RZ, RZ, UR6 ;  /* 0x00000006ff0a7e24 */ /* 0x000fc6000f8e00ff */
[----:B------:R-:W-:Y:S01]  /*efa0*/  IMAD.U32 R11, RZ, RZ, UR7 ;  /* 0x00000007ff0b7e24 */ /* 0x000fe2000f8e00ff */
[----:B------:R-:W2:Y:S01]  /*efb0*/  @P2 LDG.E R12, desc[UR52][R6.64] ;  /* 0x00000034060c2981 */ /* 0x000ea2000c1e1900 */
[----:B0-----:R-:W-:Y:S01]  /*efc0*/  ISETP.NE.AND P1, PT, R46, 0x1, PT ;  /* 0x000000012e00780c */ /* 0x001fe20003f25270 */
[----:B------:R-:W-:Y:S02]  /*efd0*/  UMOV UR4, URZ ;  /* 0x0000003f00047c82 */ /* 0x000fe40008000000 */
[----:B------:R0:W5:Y:S10]  /*efe0*/  @P0 LDG.E R9, desc[UR52][R10.64] ;  /* 0x000000340a090981 */ /* 0x000174000c1e1900 */
[----:B------:R-:W1:Y:S08]  /*eff0*/  @P1 LDC R13, c[0x0][0xbec] ;  /* 0x0002fb00ff0d1b82 */ /* 0x000e700000000800 */
[----:B------:R-:W3:Y:S01]  /*f000*/  @P1 LDC R14, c[0x0][0xbf0] ;  /* 0x0002fc00ff0e1b82 */ /* 0x000ee20000000800 */
[----:B--2---:R-:W-:Y:S01]  /*f010*/  @P2 R2UR UR4, R12 ;  /* 0x000000000c0422ca */ /* 0x004fe200000e0000 */
[----:B01-3--:R-:W-:-:S14]  /*f020*/  @P0 BRA `(.L_x_2059) ;  /* 0x0000000000100947 */ /* 0x00bfdc0003800000 */
[----:B------:R-:W-:Y:S05]  /*f030*/  @!P2 BRA `(.L_x_2059) ;  /* 0x00000000000ca947 */ /* 0x000fea0003800000 */
[----:B------:R-:W2:Y:S04]  /*f040*/  LDG.E R8, desc[UR52][R6.64] ;  /* 0x0000003406087981 */ /* 0x000ea8000c1e1900 */
[----:B-----5:R-:W2:Y:S02]  /*f050*/  LDG.E R9, desc[UR52][R6.64+0x4] ;  /* 0x0000043406097981 */ /* 0x020ea4000c1e1900 */
[----:B--2---:R-:W-:-:S07]  /*f060*/  IMAD.IADD R9, R9, 0x1, -R8 ;  /* 0x0000000109097824 */ /* 0x004fce00078e0a08 */
.L_x_2059:
[----:B------:R-:W-:Y:S01]  /*f070*/  USHF.R.S32.HI UR14, URZ, 0x1f, UR43 ;  /* 0x0000001f3f0e7899 */ /* 0x000fe2000801142b */
[----:B------:R-:W-:Y:S01]  /*f080*/  VIADD R8, R18, UR37 ;  /* 0x0000002512087c36 */ /* 0x000fe20008000000 */
[----:B------:R-:W-:Y:S01]  /*f090*/  ULDC.64 UR12, c[0x0][0xb90] ;  /* 0x0002e400000c7ab9 */ /* 0x000fe20000000a00 */
[----:B------:R-:W-:Y:S01]  /*f0a0*/  USHF.R.S32.HI UR9, URZ, 0x1f, UR4 ;  /* 0x0000001f3f097899 */ /* 0x000fe20008011404 */
[----:B------:R-:W-:Y:S01]  /*f0b0*/  VIADD R24, R230, UR37 ;  /* 0x00000025e6187c36 */ /* 0x000fe20008000000 */
        /* <DEDUP_REMOVED lines=20> */
[----:B-----5:R-:W-:Y:S01]  /*f200*/  IMAD R51, R9, R46, RZ ;  /* 0x0000002e09337224 */ /* 0x020fe200078e02ff */
[----:B------:R-:W-:Y:S01]  /*f210*/  IADD3 R6, P2, R6, UR6, RZ ;  /* 0x0000000606067c10 */ /* 0x000fe2000ff5e0ff */
[----:B------:R-:W-:Y:S01]  /*f220*/  ULDC.64 UR10, c[0x0][0xaa0] ;  /* 0x0002a800000a7ab9 */ /* 0x000fe20000000a00 */
[----:B------:R-:W-:Y:S01]  /*f230*/  IMAD.U32 R10, RZ, RZ, UR8 ;  /* 0x00000008ff0a7e24 */ /* 0x000fe2000f8e00ff */
[----:B------:R-:W-:Y:S01]  /*f240*/  SHF.R.S32.HI R8, RZ, 0x1f, R11 ;  /* 0x0000001fff087819 */ /* 0x000fe2000001140b */
[----:B------:R-:W-:Y:S01]  /*f250*/  IMAD.X R9, RZ, RZ, R5, P3 ;  /* 0x000000ffff097224 */ /* 0x000fe200018e0605 */
[----:B------:R-:W-:-:S02]  /*f260*/  IADD3 R15, P0, R4, 0x1000, RZ ;  /* 0x00001000040f7810 */ /* 0x000fc40007f1e0ff */
[----:B------:R-:W-:Y:S01]  /*f270*/  IADD3.X R7, R7, UR7, R10, P2, !PT ;  /* 0x0000000707077c10 */ /* 0x000fe200097fe40a */
[----:B------:R-:W-:Y:S01]  /*f280*/  ULDC.64 UR6, c[0x0][0xb88] ;  /* 0x0002e20000067ab9 */ /* 0x000fe20000000a00 */
[----:B------:R-:W-:Y:S01]  /*f290*/  LOP3.LUT R10, R13, 0x380, RZ, 0xc0, !PT ;  /* 0x000003800d0a7812 */ /* 0x000fe200078ec0ff */
[----:B------:R-:W-:Y:S01]  /*f2a0*/  IMAD R14, R8, UR6, RZ ;  /* 0x00000006080e7c24 */ /* 0x000fe2000f8e02ff */
[----:B------:R-:W-:Y:S01]  /*f2b0*/  LOP3.LUT R12, R15, 0x380, RZ, 0xc0, !PT ;  /* 0x000003800f0c7812 */ /* 0x000fe200078ec0ff */
[C---:B------:R-:W-:Y:S01]  /*f2c0*/  IMAD.WIDE.U32 R6, R11.reuse, UR6, R6 ;  /* 0x000000060b067c25 */ /* 0x040fe2000f8e0006 */
[----:B------:R-:W-:Y:S02]  /*f2d0*/  SHF.R.U64 R8, R10, 0x3, RZ ;  /* 0x000000030a087819 */ /* 0x000fe400000012ff */
[----:B------:R-:W-:Y:S01]  /*f2e0*/  SHF.R.U64 R12, R12, 0x3, RZ ;  /* 0x000000030c0c7819 */ /* 0x000fe200000012ff */
[----:B------:R-:W-:Y:S01]  /*f2f0*/  IMAD R21, R11, UR7, R14 ;  /* 0x000000070b157c24 */ /* 0x000fe2000f8e020e */
[----:B------:R-:W-:Y:S01]  /*f300*/  LOP3.LUT R8, R8, R13, RZ, 0x3c, !PT ;  /* 0x0000000d08087212 */ /* 0x000fe200078e3cff */
[----:B------:R-:W-:Y:S01]  /*f310*/  ULDC.64 UR6, c[0x0][0xb50] ;  /* 0x0002d40000067ab9 */ /* 0x000fe20000000a00 */
[----:B------:R-:W-:Y:S01]  /*f320*/  LOP3.LUT R12, R12, R15, RZ, 0x3c, !PT ;  /* 0x0000000f0c0c7212 */ /* 0x000fe200078e3cff */
[----:B------:R-:W-:Y:S01]  /*f330*/  IMAD.IADD R13, R7, 0x1, R21 ;  /* 0x00000001070d7824 */ /* 0x000fe200078e0215 */
[----:B------:R-:W-:Y:S01]  /*f340*/  LEA R14, P4, R6, UR6, 0x2 ;  /* 0x00000006060e7c11 */ /* 0x000fe2000f8810ff */
[----:B------:R-:W-:Y:S01]  /*f350*/  VIADD R10, R24, 0x8 ;  /* 0x00000008180a7836 */ /* 0x000fe20000000000 */
[----:B------:R-:W-:-:S02]  /*f360*/  IADD3 R11, P2, R4, 0x3000, RZ ;  /* 0x00003000040b7810 */ /* 0x000fc40007f5e0ff */
[----:B------:R-:W-:Y:S01]  /*f370*/  LEA.HI.X R15, R6, UR7, R13, 0x2, P4 ;  /* 0x00000007060f7c11 */ /* 0x000fe2000a0f140d */
[----:B------:R-:W-:Y:S01]  /*f380*/  SHFL.IDX PT, R20, R14, RZ, 0x1c1f ;  /* 0x001c1fff0e147589 */ /* 0x000fe200000e0000 */
[----:B------:R-:W-:Y:S01]  /*f390*/  LOP3.LUT R7, R11, 0x380, RZ, 0xc0, !PT ;  /* 0x000003800b077812 */ /* 0x000fe200078ec0ff */
[--C-:B------:R-:W-:Y:S01]  /*f3a0*/  IMAD.X R13, RZ, RZ, R5.reuse, P0 ;  /* 0x000000ffff0d7224 */ /* 0x100fe200000e0605 */
[----:B------:R-:W-:Y:S01]  /*f3b0*/  LOP3.LUT P0, RZ, R228, 0x3, RZ, 0xc0, !PT ;  /* 0x00000003e4ff7812 */ /* 0x000fe2000780c0ff */
[----:B------:R-:W0:Y:S01]  /*f3c0*/  SHFL.IDX PT, R21, R15, RZ, 0x1c1f ;  /* 0x001c1fff0f157589 */ /* 0x000e2200000e0000 */
[----:B------:R-:W-:Y:S01]  /*f3d0*/  SHF.R.U64 R6, R7, 0x3, RZ ;  /* 0x0000000307067819 */ /* 0x000fe200000012ff */
[----:B------:R-:W-:Y:S01]  /*f3e0*/  IMAD.X R7, RZ, RZ, R5, P2 ;  /* 0x000000ffff077224 */ /* 0x000fe200010e0605 */
[-C--:B------:R-:W-:Y:S01]  /*f3f0*/  ISETP.GE.OR P2, PT, R24, R51.reuse, P0 ;  /* 0x000000331800720c */ /* 0x080fe20000746670 */
[----:B------:R-:W-:Y:S01]  /*f400*/  SHFL.IDX PT, R44, R14, 0x1, 0x1c1f ;  /* 0x003c1f000e2c7f89 */ /* 0x000fe200000e0000 */
[----:B------:R-:W-:Y:S01]  /*f410*/  ISETP.GE.OR P0, PT, R10, R51, P0 ;  /* 0x000000330a00720c */ /* 0x000fe20000706670 */
[----:B------:R-:W-:Y:S01]  /*f420*/  UIMAD UR8, UR9, UR10, URZ ;  /* 0x0000000a090872a4 */ /* 0x000fe2000f8e023f */
[C---:B------:R-:W-:Y:S01]  /*f430*/  IADD3 R41, P6, R4.reuse, 0x4000, RZ ;  /* 0x0000400004297810 */ /* 0x040fe20007fde0ff */
[----:B------:R-:W1:Y:S01]  /*f440*/  SHFL.IDX PT, R45, R15, 0x1, 0x1c1f ;  /* 0x003c1f000f2d7f89 */ /* 0x000e6200000e0000 */
[----:B------:R-:W-:Y:S01]  /*f450*/  UIMAD.WIDE.U32 UR6, UR4, UR10, URZ ;  /* 0x0000000a040672a5 */ /* 0x000fe2000f8e003f */
[----:B------:R-:W-:-:S02]  /*f460*/  IADD3 R37, P5, R4, 0x5000, RZ ;  /* 0x0000500004257810 */ /* 0x000fc40007fbe0ff */
[----:B------:R-:W-:Y:S02]  /*f470*/  IADD3 R33, P4, R4, 0x6000, RZ ;  /* 0x0000600004217810 */ /* 0x000fe40007f9e0ff */
[----:B------:R-:W-:Y:S02]  /*f480*/  LOP3.LUT R6, R6, R11, RZ, 0x3c, !PT ;  /* 0x0000000b06067212 */ /* 0x000fe400078e3cff */
[C---:B------:R-:W-:Y:S01]  /*f490*/  LOP3.LUT R29, R4.reuse, 0x380, RZ, 0xc0, !PT ;  /* 0x00000380041d7812 */ /* 0x040fe200078ec0ff */
[----:B0-----:R0:W-:Y:S01]  /*f4a0*/  @!P2 ST.E desc[UR52][R20.64], R3 ;  /* 0x000000031400a985 */ /* 0x0011e2000c101934 */
[----:B------:R-:W-:Y:S01]  /*f4b0*/  UIMAD UR8, UR4, UR11, UR8 ;  /* 0x0000000b040872a4 */ /* 0x000fe2000f8e0208 */
[----:B------:R-:W-:Y:S02]  /*f4c0*/  IADD3 R11, P3, R4, 0x7000, RZ ;  /* 0x00007000040b7810 */ /* 0x000fe40007f7e0ff */
[----:B------:R-:W-:Y:S01]  /*f4d0*/  ULDC.64 UR10, c[0x0][0xae8] ;  /* 0x0002ba00000a7ab9 */ /* 0x000fe20000000a00 */
[----:B------:R-:W-:-:S02]  /*f4e0*/  LOP3.LUT R40, R41, 0x380, RZ, 0xc0, !PT ;  /* 0x0000038029287812 */ /* 0x000fc400078ec0ff */
[----:B------:R-:W-:Y:S01]  /*f4f0*/  LOP3.LUT R36, R37, 0x380, RZ, 0xc0, !PT ;  /* 0x0000038025247812 */ /* 0x000fe200078ec0ff */
[----:B-1----:R1:W-:Y:S01]  /*f500*/  @!P0 ST.E desc[UR52][R44.64], R2 ;  /* 0x000000022c008985 */ /* 0x0023e2000c101934 */
[----:B------:R-:W-:Y:S02]  /*f510*/  LOP3.LUT R32, R33, 0x380, RZ, 0xc0, !PT ;  /* 0x0000038021207812 */ /* 0x000fe400078ec0ff */
[----:B------:R-:W-:Y:S01]  /*f520*/  SHF.R.U64 R29, R29, 0x3, RZ ;  /* 0x000000031d1d7819 */ /* 0x000fe200000012ff */
[----:B0-----:R-:W0:Y:S01]  /*f530*/  @P1 LDC R3, c[0x0][0xbec] ;  /* 0x0002fb00ff031b82 */ /* 0x001e220000000800 */
[----:B------:R-:W-:Y:S01]  /*f540*/  UIADD3 UR7, UR7, UR8, URZ ;  /* 0x0000000807077290 */ /* 0x000fe2000fffe03f */
[----:B------:R-:W-:Y:S01]  /*f550*/  LOP3.LUT R10, R11, 0x380, RZ, 0xc0, !PT ;  /* 0x000003800b0a7812 */ /* 0x000fe200078ec0ff */
[----:B------:R-:W-:Y:S01]  /*f560*/  UIMAD UR4, UR14, UR10, URZ ;  /* 0x0000000a0e0472a4 */ /* 0x000fe2000f8e023f */
[----:B------:R-:W-:Y:S01]  /*f570*/  SHF.R.U64 R40, R40, 0x3, RZ ;  /* 0x0000000328287819 */ /* 0x000fe200000012ff */
[----:B------:R-:W-:Y:S01]  /*f580*/  IMAD.X R25, RZ, RZ, R5, P3 ;  /* 0x000000ffff197224 */ /* 0x000fe200018e0605 */
[----:B------:R-:W-:-:S02]  /*f590*/  SHF.R.U64 R36, R36, 0x3, RZ ;  /* 0x0000000324247819 */ /* 0x000fc400000012ff */
[----:B-1----:R-:W1:Y:S01]  /*f5a0*/  @P1 LDC R45, c[0x0][0xbf0] ;  /* 0x0002fc00ff2d1b82 */ /* 0x002e620000000800 */
[----:B------:R-:W-:Y:S01]  /*f5b0*/  IMAD R2, R22, 0x20, R23 ;  /* 0x0000002016027824 */ /* 0x000fe200078e0217 */
[----:B------:R-:W-:Y:S01]  /*f5c0*/  UIMAD UR4, UR43, UR11, UR4 ;  /* 0x0000000b2b0472a4 */ /* 0x000fe2000f8e0204 */
[----:B------:R-:W-:Y:S01]  /*f5d0*/  SHF.R.U64 R32, R32, 0x3, RZ ;  /* 0x0000000320207819 */ /* 0x000fe200000012ff */
[----:B------:R-:W-:Y:S01]  /*f5e0*/  UIMAD.WIDE.U32 UR6, UR43, UR10, UR6 ;  /* 0x0000000a2b0672a5 */ /* 0x000fe2000f8e0006 */
[----:B------:R-:W-:Y:S01]  /*f5f0*/  VIADD R44, R2, UR37 ;  /* 0x00000025022c7c36 */ /* 0x000fe20008000000 */
[----:B------:R-:W-:Y:S01]  /*f600*/  ULDC.64 UR8, c[0x0][0xaf0] ;  /* 0x0002bc0000087ab9 */ /* 0x000fe20000000a00 */
[----:B------:R-:W-:Y:S01]  /*f610*/  LOP3.LUT R28, R29, R4, RZ, 0x3c, !PT ;  /* 0x000000041d1c7212 */ /* 0x000fe200078e3cff */
[----:B------:R-:W-:Y:S01]  /*f620*/  UIADD3 UR7, UR7, UR4, URZ ;  /* 0x0000000407077290 */ /* 0x000fe2000fffe03f */
[----:B------:R-:W-:Y:S01]  /*f630*/  IMAD.MOV.U32 R21, RZ, RZ, R44 ;  /* 0x000000ffff157224 */ /* 0x000fe200078e002c */
[----:B------:R-:W-:Y:S01]  /*f640*/  UIMAD UR4, UR36, UR8, URZ ;  /* 0x00000008240472a4 */ /* 0x000fe2000f8e023f */
[----:B------:R-:W-:Y:S01]  /*f650*/  SHF.R.U64 R4, R10, 0x3, RZ ;  /* 0x000000030a047819 */ /* 0x000fe200000012ff */
[----:B------:R-:W5:Y:S01]  /*f660*/  LD.E.128 R12, desc[UR52][R12.64] ;  /* 0x000000340c0c7980 */ /* 0x000f62000c101d00 */
[----:B------:R-:W-:-:S02]  /*f670*/  LOP3.LUT R40, R40, R41, RZ, 0x3c, !PT ;  /* 0x0000002928287212 */ /* 0x000fc400078e3cff */
[----:B------:R-:W-:Y:S01]  /*f680*/  LOP3.LUT R36, R36, R37, RZ, 0x3c, !PT ;  /* 0x0000002524247212 */ /* 0x000fe200078e3cff */
[----:B0-----:R-:W-:Y:S01]  /*f690*/  @P1 IMAD.HI.U32 R2, R44, R3, RZ ;  /* 0x000000032c021227 */ /* 0x001fe200078e00ff */
[----:B------:R-:W-:Y:S01]  /*f6a0*/  UIMAD UR4, UR42, UR9, UR4 ;  /* 0x000000092a0472a4 */ /* 0x000fe2000f8e0204 */
[----:B------:R-:W-:Y:S01]  /*f6b0*/  LOP3.LUT R32, R32, R33, RZ, 0x3c, !PT ;  /* 0x0000002120207212 */ /* 0x000fe200078e3cff */
[----:B------:R-:W-:Y:S01]  /*f6c0*/  UIMAD.WIDE.U32 UR6, UR42, UR8, UR6 ;  /* 0x000000082a0672a5 */ /* 0x000fe2000f8e0006 */
[--C-:B------:R-:W-:Y:S01]  /*f6d0*/  IMAD.X R41, RZ, RZ, R5.reuse, P6 ;  /* 0x000000ffff297224 */ /* 0x100fe200030e0605 */
[----:B------:R-:W-:Y:S01]  /*f6e0*/  LOP3.LUT R24, R4, R11, RZ, 0x3c, !PT ;  /* 0x0000000b04187212 */ /* 0x000fe200078e3cff */
[--C-:B------:R-:W-:Y:S01]  /*f6f0*/  IMAD.X R37, RZ, RZ, R5.reuse, P5 ;  /* 0x000000ffff257224 */ /* 0x100fe200028e0605 */
[----:B-1----:R-:W-:Y:S01]  /*f700*/  @P1 SHF.R.U32.HI R21, RZ, R45, R2 ;  /* 0x0000002dff151219 */ /* 0x002fe20000011602 */
[--C-:B------:R-:W-:Y:S01]  /*f710*/  IMAD.X R33, RZ, RZ, R5.reuse, P4 ;  /* 0x000000ffff217224 */ /* 0x100fe200020e0605 */
[----:B------:R-:W-:Y:S01]  /*f720*/  UIADD3 UR4, UR7, UR4, URZ ;  /* 0x0000000407047290 */ /* 0x000fe2000fffe03f */
[----:B------:R-:W-:Y:S01]  /*f730*/  IMAD.MOV.U32 R29, RZ, RZ, R5 ;  /* 0x000000ffff1d7224 */ /* 0x000fe200078e0005 */
[--C-:B------:R-:W-:Y:S01]  /*f740*/  SHF.R.S32.HI R20, RZ, 0x1f, R21.reuse ;  /* 0x0000001fff147819 */ /* 0x100fe20000011415 */
[----:B------:R-:W-:Y:S01]  /*f750*/  IMAD.MOV R45, RZ, RZ, -R21 ;  /* 0x000000ffff2d7224 */ /* 0x000fe200078e0a15 */
[----:B------:R-:W-:Y:S01]  /*f760*/  ULDC.64 UR8, c[0x0][0xae0] ;  /* 0x0002b80000087ab9 */ /* 0x000fe20000000a00 */
[----:B------:R-:W-:Y:S01]  /*f770*/  IMAD.U32 R3, RZ, RZ, UR7 ;  /* 0x00000007ff037e24 */ /* 0x000fe2000f8e00ff */
[----:B------:R-:W5:Y:S01]  /*f780*/  LD.E.128 R8, desc[UR52][R8.64] ;  /* 0x0000003408087980 */ /* 0x000f62000c101d00 */
[----:B------:R-:W-:-:S02]  /*f790*/  IMAD R20, R20, UR8, RZ ;  /* 0x0000000814147c24 */ /* 0x000fc4000f8e02ff */
[----:B------:R-:W-:Y:S01]  /*f7a0*/  IMAD R45, R46, R45, R44 ;  /* 0x0000002d2e2d7224 */ /* 0x000fe200078e022c */
[----:B------:R-:W5:Y:S01]  /*f7b0*/  LD.E.128 R28, desc[UR52][R28.64] ;  /* 0x000000341c1c7980 */ /* 0x000f62000c101d00 */
[----:B------:R-:W-:Y:S01]  /*f7c0*/  IMAD.U32 R2, RZ, RZ, UR6 ;  /* 0x00000006ff027e24 */ /* 0x000fe2000f8e00ff */
[----:B------:R-:W-:Y:S01]  /*f7d0*/  ULDC.64 UR6, c[0x0][0xad8] ;  /* 0x0002b60000067ab9 */ /* 0x000fe20000000a00 */
[----:B------:R-:W-:Y:S01]  /*f7e0*/  IMAD.U32 R3, RZ, RZ, UR4 ;  /* 0x00000004ff037e24 */ /* 0x000fe2000f8e00ff */
[----:B------:R-:W5:Y:S01]  /*f7f0*/  LD.E.128 R4, desc[UR52][R6.64] ;  /* 0x0000003406047980 */ /* 0x000f62000c101d00 */
[----:B------:R-:W-:-:S03]  /*f800*/  IMAD R49, R21, UR9, R20 ;  /* 0x0000000915317c24 */ /* 0x000fc6000f8e0214 */
[----:B------:R-:W5:Y:S01]  /*f810*/  LD.E.128 R40, desc[UR52][R40.64] ;  /* 0x0000003428287980 */ /* 0x000f62000c101d00 */
[----:B------:R-:W-:-:S03]  /*f820*/  SHF.R.S32.HI R20, RZ, 0x1f, R45 ;  /* 0x0000001fff147819 */ /* 0x000fc6000001142d */
[----:B------:R-:W5:Y:S04]  /*f830*/  LD.E.128 R36, desc[UR52][R36.64] ;  /* 0x0000003424247980 */ /* 0x000f68000c101d00 */
[----:B------:R-:W5:Y:S04]  /*f840*/  LD.E.128 R32, desc[UR52][R32.64] ;  /* 0x0000003420207980 */ /* 0x000f68000c101d00 */
[----:B------:R-:W5:Y:S01]  /*f850*/  LD.E.128 R24, desc[UR52][R24.64] ;  /* 0x0000003418187980 */ /* 0x000f62000c101d00 */
[----:B------:R-:W-:Y:S01]  /*f860*/  IMAD.WIDE.U32 R2, R21, UR8, R2 ;  /* 0x0000000815027c25 */ /* 0x000fe2000f8e0002 */
        /* <DEDUP_REMOVED lines=8> */
[----:B------:R-:W-:Y:S02]  /*f8f0*/  VIADD R46, R23, UR37 ;  /* 0x00000025172e7c36 */ /* 0x000fe40008000000 */
[C---:B------:R-:W-:Y:S02]  /*f900*/  IMAD R21, R45.reuse, UR7, R44 ;  /* 0x000000072d157c24 */ /* 0x040fe4000f8e022c */
[----:B------:R-:W-:Y:S01]  /*f910*/  IMAD.WIDE.U32 R2, R45, UR6, R2 ;  /* 0x000000062d027c25 */ /* 0x000fe2000f8e0002 */
[C---:B------:R-:W-:Y:S01]  /*f920*/  ISETP.GE.AND P2, PT, R46.reuse, R51, PT ;  /* 0x000000332e00720c */ /* 0x040fe20003f46270 */
[----:B------:R-:W-:Y:S02]  /*f930*/  ULDC.64 UR6, c[0x0][0xa80] ;  /* 0x0002a00000067ab9 */ /* 0x000fe40000000a00 */
[----:B------:R-:W-:-:S02]  /*f940*/  VIADD R20, R46, 0x20 ;  /* 0x000000202e147836 */ /* 0x000fc40000000000 */
        /* <DEDUP_REMOVED lines=9> */
[----:B0-----:R0:W-:Y:S01]  /*f9e0*/  SYNCS.ARRIVE.TRANS64.RED.A1T0 RZ, [R0+URZ], RZ ;  /* 0x000000ff00ff79a7 */ /* 0x0011e2000810043f */
        /* <DEDUP_REMOVED lines=12> */
.L_x_2061:
[----:B------:R-:W-:Y:S05]  /*fab0*/  BSYNC B1 ;  /* 0x0000000000017941 */ /* 0x000fea0003800000 */
.L_x_2060:
        /* <DEDUP_REMOVED lines=13> */
.L_x_2063:
[----:B------:R-:W-:Y:S05]  /*fb90*/  BSYNC B1 ;  /* 0x0000000000017941 */ /* 0x000fea0003800000 */
.L_x_2062:
[----:B----4-:R4:W0:Y:S01]  /*fba0*/  SHFL.IDX PT, R0, R45, 0x2, 0x181f ;  /* 0x00581f002d007f89 */ /* 0x01082200000e0000 */
[----:B------:R-:W-:Y:S03]  /*fbb0*/  BSSY B1, `(.L_x_2064) ;  /* 0x000000c000017945 */ /* 0x000fe60003800000 */
[----:B---3-5:R4:W3:Y:S01]  /*fbc0*/  SHFL.IDX PT, R12, R44, 0x2, 0x181f ;  /* 0x00581f002c0c7f89 */ /* 0x0288e200000e0000 */
[----:B------:R-:W-:Y:S05]  /*fbd0*/  @P1 BRA `(.L_x_2065) ;  /* 0x0000000000241947 */ /* 0x000fea0003800000 */
[----:B------:R-:W-:Y:S02]  /*fbe0*/  ULDC UR4, c[0x0][0xac8] ;  /* 0x0002b20000047ab9 */ /* 0x000fe40000000800 */
[----:B------:R-:W-:Y:S02]  /*fbf0*/  ISETP.GE.AND P2, PT, R16, UR4, PT ;  /* 0x0000000410007c0c */ /* 0x000fe4000bf46270 */
[----:B------:R-:W-:-:S11]  /*fc00*/  ISETP.GE.AND P3, PT, R19, UR4, PT ;  /* 0x0000000413007c0c */ /* 0x000fd6000bf66270 */
[CC--:B---3--:R-:W-:Y:S02]  /*fc10*/  @!P2 LEA R2, P0, R16.reuse, R12.reuse, 0x1 ;  /* 0x0000000c1002a211 */ /* 0x0c8fe400078008ff */
[C---:B------:R-:W-:Y:S02]  /*fc20*/  @!P3 LEA R12, P1, R19.reuse, R12, 0x1 ;  /* 0x0000000c130cb211 */ /* 0x040fe400078208ff */
[-C--:B0-----:R-:W-:Y:S02]  /*fc30*/  @!P2 LEA.HI.X R3, R16, R0.reuse, R233, 0x1, P0 ;  /* 0x000000001003a211 */ /* 0x081fe400000f0ce9 */
[----:B------:R-:W-:-:S03]  /*fc40*/  @!P3 LEA.HI.X R13, R19, R0, R232, 0x1, P1 ;  /* 0x00000000130db211 */ /* 0x000fc600008f0ce8 */
[----:B------:R0:W-:Y:S04]  /*fc50*/  @!P2 ST.E.128 desc[UR52][R2.64], R8 ;  /* 0x000000080200a985 */ /* 0x0001e8000c101d34 */
[----:B------:R0:W-:Y:S02]  /*fc60*/  @!P3 ST.E.128 desc[UR52][R12.64], R32 ;  /* 0x000000200c00b985 */ /* 0x0001e4000c101d34 */
.L_x_2065:
[----:B------:R-:W-:Y:S05]  /*fc70*/  BSYNC B1 ;  /* 0x0000000000017941 */ /* 0x000fea0003800000 */
.L_x_2064:
[----:B0-----:R-:W-:Y:S01]  /*fc80*/  VIADD R0, R46, 0x60 ;  /* 0x000000602e007836 */ /* 0x001fe20000000000 */
[----:B-1--4-:R-:W4:Y:S04]  /*fc90*/  SHFL.IDX PT, R45, R45, 0x3, 0x181f ;  /* 0x00781f002d2d7f89 */ /* 0x012f2800000e0000 */
        /* <DEDUP_REMOVED lines=14> */
.L_x_2058:
        /* <DEDUP_REMOVED lines=33> */
.L_x_2067:
[----:B------:R-:W-:Y:S01]  /*ff90*/  USEL UR42, UR42, URZ, !UP0 ;  /* 0x0000003f2a2a7287 */ /* 0x000fe2000c000000 */
[----:B------:R-:W-:Y:S01]  /*ffa0*/  BSSY B1, `(.L_x_2068) ;  /* 0x000002c000017945 */ /* 0x000fe20003800000 */
[----:B------:R-:W-:-:S03]  /*ffb0*/  USEL UR36, UR36, URZ, !UP0 ;  /* 0x0000003f24247287 */ /* 0x000fc6000c000000 */
[----:B------:R-:W-:Y:S09]  /*ffc0*/  @P1 BRA `(.L_x_2069) ;  /* 0x0000000000a41947 */ /* 0x000ff20003800000 */
        /* <DEDUP_REMOVED lines=41> */
.L_x_2069:
[----:B------:R-:W-:Y:S05]  /*10260*/  BSYNC B1 ;  /* 0x0000000000017941 */ /* 0x000fea0003800000 */
.L_x_2068:
[----:B0-----:R-:W0:Y:S01]  /*10270*/  @P0 LDC R3, c[0x0][0xbf0] ;  /* 0x0002fc00ff030b82 */ /* 0x001e220000000800 */
[----:B------:R-:W-:Y:S01]  /*10280*/  ULDC.64 UR12, c[0x0][0xaa0] ;  /* 0x0002a800000c7ab9 */ /* 0x000fe20000000a00 */
[----:B------:R-:W-:Y:S01]  /*10290*/  IMAD R2, R22, 0x20, R23 ;  /* 0x0000002016027824 */ /* 0x000fe200078e0217 */
[----:B------:R-:W-:Y:S01]  /*102a0*/  UIMAD UR8, UR9, UR12, URZ ;  /* 0x0000000c090872a4 */ /* 0x000fe2000f8e023f */
[----:B------:R-:W-:Y:S01]  /*102b0*/  BSSY B1, `(.L_x_2070) ;  /* 0x0000039000017945 */ /* 0x000fe20003800000 */
[----:B------:R-:W-:Y:S01]  /*102c0*/  UIMAD.WIDE.U32 UR6, UR4, UR12, URZ ;  /* 0x0000000c040672a5 */ /* 0x000fe2000f8e003f */
[----:B------:R-:W-:Y:S01]  /*102d0*/  VIADD R6, R2, UR37 ;  /* 0x0000002502067c36 */ /* 0x000fe20008000000 */
[----:B------:R-:W-:-:S03]  /*102e0*/  UIMAD UR8, UR4, UR13, UR8 ;  /* 0x0000000d040872a4 */ /* 0x000fc6000f8e0208 */
[----:B------:R-:W-:Y:S01]  /*102f0*/  ULDC.64 UR12, c[0x0][0xae8] ;  /* 0x0002ba00000c7ab9 */ /* 0x000fe20000000a00 */
[----:B------:R-:W-:Y:S01]  /*10300*/  UIADD3 UR7, UR7, UR8, URZ ;  /* 0x0000000807077290 */ /* 0x000fe2000fffe03f */
[----:B------:R-:W-:Y:S01]  /*10310*/  @P0 IMAD.HI.U32 R2, R6, R9, RZ ;  /* 0x0000000906020227 */ /* 0x000fe200078e00ff */
[----:B------:R-:W-:Y:S02]  /*10320*/  UIMAD UR4, UR10, UR12, URZ ;  /* 0x0000000c0a0472a4 */ /* 0x000fe4000f8e023f */
        /* <DEDUP_REMOVED lines=24> */
[----:B------:R-:W-:Y:S02]  /*104b0*/  VIADD R6, R23, UR37 ;  /* 0x0000002517067c36 */ /* 0x000fe40008000000 */
[----:B-----5:R-:W-:Y:S02]  /*104c0*/  IMAD R11, R0, R11, RZ ;  /* 0x0000000b000b7224 */ /* 0x020fe400078e02ff */
        /* <DEDUP_REMOVED lines=23> */
.L_x_2071:
[----:B------:R-:W-:Y:S05]  /*10640*/  BSYNC B1 ;  /* 0x0000000000017941 */ /* 0x000fea0003800000 */
.L_x_2070:
        /* <DEDUP_REMOVED lines=13> */
.L_x_2073:
[----:B------:R-:W-:Y:S05]  /*10720*/  BSYNC B1 ;  /* 0x0000000000017941 */ /* 0x000fea0003800000 */
.L_x_2072:
        /* <DEDUP_REMOVED lines=13> */
.L_x_2075:
[----:B------:R-:W-:Y:S05]  /*10800*/  BSYNC B1 ;  /* 0x0000000000017941 */ /* 0x000fea0003800000 */
.L_x_2074:
        /* <DEDUP_REMOVED lines=14> */
.L_x_2066:
[----:B------:R-:W-:Y:S05]  /*108f0*/  BSYNC B0 ;  /* 0x0000000000007941 */ /* 0x000fea0003800000 */
.L_x_2057:
[----:B------:R-:W-:Y:S02]  /*10900*/  ULDC UR4, c[0x0][0xc3c] ;  /* 0x00030f0000047ab9 */ /* 0x000fe40000000800 */
[----:B------:R-:W-:-:S13]  /*10910*/  ISETP.GE.AND P0, PT, R47, UR4, PT ;  /* 0x000000042f007c0c */ /* 0x000fda000bf06270 */
[----:B------:R-:W-:Y:S05]  /*10920*/  @!P0 BRA `(.L_x_2076) ;  /* 0xffffff0400348947 */ /* 0x000fea000383ffff */
[----:B------:R-:W-:Y:S05]  /*10930*/  EXIT ;  /* 0x000000000000794d */ /* 0x000fea0003800000 */
.L_x_2018:
[----:B------:R-:W-:-:S08]  /*10940*/  NOP ;  /* 0x0000000000007918 */ /* 0x000fd00000000000 */
[----:B------:R-:W0:-:S00]  /*10950*/  USETMAXREG.DEALLOC.CTAPOOL 0x18 ;  /* 0x00000018000079c8 */ /* 0x000e0000080e0500 */
[----:B0-----:R-:W-:Y:S01]  /*10960*/  LOP3.LUT R0, R0, 0x3, RZ, 0xc0, !PT ;  /* 0x0000000300007812 */ /* 0x001fe200078ec0ff */
[----:B------:R-:W-:-:S05]  /*10970*/  IMAD.MOV.U32 R6, RZ, RZ, RZ ;  /* 0x000000ffff067224 */ /* 0x000fca00078e00ff */
[----:B------:R-:W0:Y:S02]  /*10980*/  SHFL.IDX PT, R0, R0, RZ, 0x1f ;  /* 0x00001fff00007589 */ /* 0x000e2400000e0000 */
[----:B0-----:R-:W-:-:S04]  /*10990*/  ISETP.NE.AND P0, PT, R0, RZ, PT ;  /* 0x000000ff0000720c */ /* 0x001fc80003f05270 */
[----:B------:R-:W-:-:S05]  /*109a0*/  P2R R0, PR, RZ, 0x1 ;  /* 0x00000001ff007803 */ /* 0x000fca0000000000 */
[----:B------:R0:W-:Y:S04]  /*109b0*/  STL [R1+0x30], R0 ;  /* 0x0000300001007387 */ /* 0x0001e80000100800 */
        /* <DEDUP_REMOVED lines=12> */
.L_x_2077:
[----:B0-----:R-:W0:Y:S01]  /*10a80*/  S2R R0, SR_TID.X ;  /* 0x0000000000007919 */ /* 0x001e220000002100 */
        /* <DEDUP_REMOVED lines=40> */
.L_x_2083:
        /* <DEDUP_REMOVED lines=14> */
.L_x_2082:
[----:B------:R-:W-:Y:S05]  /*10df0*/  BSYNC B0 ;  /* 0x0000000000007941 */ /* 0x000fea0003800000 */
.L_x_2081:
        /* <DEDUP_REMOVED lines=22> */
.L_x_2079:
        /* <DEDUP_REMOVED lines=25> */
.L_x_2084:
        /* <DEDUP_REMOVED lines=58> */
.L_x_2080:
[----:B------:R0:W-:Y:S01]  /*11490*/  STL [R1+0x10], R0 ;  /* 0x0000100001007387 */ /* 0x0001e20000100800 */
[----:B------:R-:W-:-:S03]  /*114a0*/  UMOV UR36, URZ ;  /* 0x0000003f00247c82 */ /* 0x000fc60008000000 */
[----:B------:R0:W-:Y:S02]  /*114b0*/  STL [R1+0x14], RZ ;  /* 0x000014ff01007387 */ /* 0x0001e40000100800 */
.L_x_2085:
        /* <DEDUP_REMOVED lines=11> */
.L_x_2078:
[----:B0-2---:R-:W-:Y:S01]  /*11570*/  IMAD.MOV.U32 R0, RZ, RZ, 0x1 ;  /* 0x00000001ff007424 */ /* 0x005fe200078e00ff */
[----:B------:R-:W-:Y:S01]  /*11580*/  ULDC UR4, c[0x0][0xc3c] ;  /* 0x00030f0000047ab9 */ /* 0x000fe20000000800 */
[----:B------:R0:W-:Y:S01]  /*11590*/  STL [R1+0x2c], RZ ;  /* 0x00002cff01007387 */ /* 0x0001e20000100800 */
[----:B------:R-:W-:-:S03]  /*115a0*/  UISETP.GE.AND UP0, UPT, UR42, UR4, UPT ;  /* 0x000000042a00728c */ /* 0x000fc6000bf06270 */
[----:B------:R0:W-:Y:S03]  /*115b0*/  STL [R1+0x4], R0 ;  /* 0x0000040001007387 */ /* 0x0001e60000100800 */
[----:B------:R-:W-:Y:S01]  /*115c0*/  PLOP3.LUT P0, PT, PT, PT, UP0, 0x80, 0x0 ;  /* 0x000000000000781c */ /* 0x000fe20003f0f008 */
[----:B------:R0:W-:-:S12]  /*115d0*/  STL [R1], RZ ;  /* 0x000000ff01007387 */ /* 0x0001d80000100800 */
[----:B0-----:R-:W-:Y:S05]  /*115e0*/  @P0 BRA `(.L_x_2086) ;  /* 0x0000004800100947 */ /* 0x001fea0003800000 */
[----:B------:R-:W1:Y:S01]  /*115f0*/  S2R R6, SR_TID.X ;  /* 0x0000000000067919 */ /* 0x000e620000002100 */
[----:B------:R-:W0:Y:S01]  /*11600*/  S2UR UR5, SR_CgaCtaId ;  /* 0x00000000000579c3 */ /* 0x000e220000008800 */
[----:B------:R-:W-:Y:S01]  /*11610*/  UMOV UR4, 0x400 ;  /* 0x0000040000047882 */ /* 0x000fe20000000000 */
[----:B------:R-:W-:Y:S01]  /*11620*/  ULDC UR40, c[0x0][0xc] ;  /* 0x0000030000287ab9 */ /* 0x000fe20000000800 */
[----:B------:R-:W-:Y:S02]  /*11630*/  ULOP3.LUT UR39, UR38, 0x1, URZ, 0xfc, !UPT ;  /* 0x0000000126277892 */ /* 0x000fe4000f8efc3f */
[----:B------:R-:W-:Y:S01]  /*11640*/  ULOP3.LUT UR41, UR38, 0x2, URZ, 0xfc, !UPT ;  /* 0x0000000226297892 */ /* 0x000fe2000f8efc3f */
[----:B------:R-:W-:Y:S01]  /*11650*/  ULDC.64 UR44, c[0x0][0x198] ;  /* 0x00006600002c7ab9 */ /* 0x000fe20000000a00 */
[----:B0-----:R-:W-:-:S06]  /*11660*/  ULEA UR4, UR5, UR4, 0x18 ;  /* 0x0000000405047291 */ /* 0x001fcc000f8ec03f */
[----:B------:R-:W-:Y:S01]  /*11670*/  IMAD.U32 R18, RZ, RZ, UR4 ;  /* 0x00000004ff127e24 */ /* 0x000fe2000f8e00ff */
[C---:B-1----:R-:W-:Y:S01]  /*11680*/  LOP3.LUT R4, R6.reuse, 0x7f, RZ, 0xc0, !PT ;  /* 0x0000007f06047812 */ /* 0x042fe200078ec0ff */
        /* <DEDUP_REMOVED lines=27> */
[----:B------:R-:W-:-:S03]  /*11840*/  IMAD.MOV.U32 R0, RZ, RZ, 0x1 ;  /* 0x00000001ff007424 */ /* 0x000fc600078e00ff */
[----:B------:R-:W-:Y:S01]  /*11850*/  SEL R2, R2, 0xffffffc0, !P0 ;  /* 0xffffffc002027807 */ /* 0x000fe20004000000 */
[----:B------:R-:W-:-:S05]  /*11860*/  IMAD.IADD R2, R18, 0x1, R3 ;  /* 0x0000000112027824 */ /* 0x000fca00078e0203 */
[----:B------:R0:W-:Y:S04]  /*11870*/  STL [R1+0x28], R2 ;  /* 0x0000280201007387 */ /* 0x0001e80000100800 */
[----:B------:R0:W-:Y:S04]  /*11880*/  STL [R1], RZ ;  /* 0x000000ff01007387 */ /* 0x0001e80000100800 */
[----:B------:R0:W-:Y:S04]  /*11890*/  STL [R1+0x4], R0 ;  /* 0x0000040001007387 */ /* 0x0001e80000100800 */
[----:B------:R0:W-:Y:S02]  /*118a0*/  STL [R1+0x2c], RZ ;  /* 0x00002cff01007387 */ /* 0x0001e40000100800 */
.L_x_2153:
[----:B------:R-:W-:Y:S01]  /*118b0*/  ULDC.64 UR4, c[0x0][0xc88] ;  /* 0x0003220000047ab9 */ /* 0x000fe20000000a00 */
[----:B0-----:R-:W-:Y:S01]  /*118c0*/  IMAD.MOV.U32 R0, RZ, RZ, RZ ;  /* 0x000000ffff007224 */ /* 0x001fe200078e00ff */
[----:B------:R-:W-:Y:S01]  /*118d0*/  UIMAD.WIDE UR4, UR42, 0x4, UR4 ;  /* 0x000000042a0478a5 */ /* 0x000fe2000f8e0204 */
[----:B------:R-:W-:Y:S01]  /*118e0*/  ULDC.64 UR8, c[0x0][0xa18] ;  /* 0x0002860000087ab9 */ /* 0x000fe20000000a00 */
[----:B------:R-:W-:-:S04]  /*118f0*/  ULDC.64 UR6, c[0x0][0xa08] ;  /* 0x0002820000067ab9 */ /* 0x000fc80000000a00 */
[----:B------:R-:W-:Y:S02]  /*11900*/  IMAD.U32 R2, RZ, RZ, UR4 ;  /* 0x00000004ff027e24 */ /* 0x000fe4000f8e00ff */
[----:B------:R-:W-:Y:S01]  /*11910*/  IMAD.U32 R3, RZ, RZ, UR5 ;  /* 0x00000005ff037e24 */ /* 0x000fe2000f8e00ff */
[----:B------:R-:W-:-:S04]  /*11920*/  ULDC.64 UR4, c[0x0][0xa28] ;  /* 0x00028a0000047ab9 */ /* 0x000fc80000000a00 */
[----:B------:R-:W2:Y:S01]  /*11930*/  LDG.E R2, desc[UR52][R2.64] ;  /* 0x0000003402027981 */ /* 0x000ea2000c1e1900 */
[----:B------:R-:W-:-:S04]  /*11940*/  UISETP.NE.U32.AND UP0, UPT, UR4, URZ, UPT ;  /* 0x0000003f0400728c */ /* 0x000fc8000bf05070 */
[----:B------:R-:W-:-:S06]  /*11950*/  UISETP.NE.AND.EX UP0, UPT, UR5, URZ, UPT, UP0 ;  /* 0x0000003f0500728c */ /* 0x000fcc000bf05300 */
[----:B------:R-:W-:Y:S02]  /*11960*/  PLOP3.LUT P0, PT, PT, PT, UP0, 0x80, 0x0 ;  /* 0x000000000000781c */ /* 0x000fe40003f0f008 */
[----:B------:R-:W-:-:S04]  /*11970*/  ISETP.NE.U32.AND P1, PT, RZ, UR6, PT ;  /* 0x00000006ff007c0c */ /* 0x000fc8000bf25070 */
[----:B------:R-:W-:Y:S01]  /*11980*/  ISETP.NE.AND.EX P1, PT, RZ, UR7, PT, P1 ;  /* 0x00000007ff007c0c */ /* 0x000fe2000bf25310 */
[----:B------:R-:W-:Y:S01]  /*11990*/  IMAD.MOV.U32 R8, RZ, RZ, RZ ;  /* 0x000000ffff087224 */ /* 0x000fe200078e00ff */
[----:B--2---:R-:W-:-:S13]  /*119a0*/  R2UR UR46, R2 ;  /* 0x00000000022e72ca */ /* 0x004fda00000e0000 */
[----:B------:R-:W-:Y:S02]  /*119b0*/  USHF.R.S32.HI UR43, URZ, 0x1f, UR46 ;  /* 0x0000001f3f2b7899 */ /* 0x000fe4000801142e */
[----:B------:R-:W-:-:S04]  /*119c0*/  @UP0 ULEA UR4, UP1, UR46, UR4, 0x2 ;  /* 0x000000042e040291 */ /* 0x000fc8000f82103f */
[----:B------:R-:W-:Y:S02]  /*119d0*/  @UP0 ULEA.HI.X UR5, UR46, UR5, UR43, 0x2, UP1 ;  /* 0x000000052e050291 */ /* 0x000fe400088f142b */
[----:B------:R-:W-:Y:S01]  /*119e0*/  IMAD.U32 R2, RZ, RZ, UR4 ;  /* 0x00000004ff027e24 */ /* 0x000fe2000f8e00ff */
[----:B------:R-:W-:-:S03]  /*119f0*/  USHF.L.U32 UR48, UR46, 0x2, URZ ;  /* 0x000000022e307899 */ /* 0x000fc6000800063f */
[----:B------:R-:W-:Y:S01]  /*11a00*/  IMAD.U32 R3, RZ, RZ, UR5 ;  /* 0x00000005ff037e24 */ /* 0x000fe2000f8e00ff */
[----:B------:R-:W-:Y:S01]  /*11a10*/  ULDC.64 UR4, c[0x0][0xa00] ;  /* 0x0002800000047ab9 */ /* 0x000fe20000000a00 */
[----:B------:R-:W-:-:S03]  /*11a20*/  USHF.L.U64.HI UR49, UR46, 0x2, UR43 ;  /* 0x000000022e317899 */ /* 0x000fc6000801022b */
[----:B------:R0:W5:Y:S01]  /*11a30*/  @P0 LDG.E R0, desc[UR52][R2.64] ;  /* 0x0000003402000981 */ /* 0x000162000c1e1900 */
[----:B------:R-:W-:Y:S01]  /*11a40*/  ISETP.NE.U32.AND P0, PT, RZ, UR4, PT ;  /* 0x00000004ff007c0c */ /* 0x000fe2000bf05070 */
[----:B------:R-:W-:Y:S02]  /*11a50*/  UIADD3 UR4, UP0, UR48, UR4, URZ ;  /* 0x0000000430047290 */ /* 0x000fe4000ff1e03f */
[----:B------:R-:W-:Y:S01]  /*11a60*/  UIADD3 UR6, UP1, UR48, UR6, URZ ;  /* 0x0000000630067290 */ /* 0x000fe2000ff3e03f */
[----:B------:R-:W-:Y:S01]  /*11a70*/  ISETP.NE.AND.EX P0, PT, RZ, UR5, PT, P0 ;  /* 0x00000005ff007c0c */ /* 0x000fe2000bf05300 */
[----:B------:R-:W-:Y:S02]  /*11a80*/  UIADD3.X UR5, UR49, UR5, URZ, UP0, !UPT ;  /* 0x0000000531057290 */ /* 0x000fe400087fe43f */
[----:B------:R-:W-:Y:S02]  /*11a90*/  UISETP.NE.U32.AND UP0, UPT, UR8, URZ, UPT ;  /* 0x0000003f0800728c */ /* 0x000fe4000bf05070 */
[----:B------:R-:W-:Y:S01]  /*11aa0*/  UIADD3.X UR7, UR49, UR7, URZ, UP1, !UPT ;  /* 0x0000000731077290 */ /* 0x000fe20008ffe43f */
[----:B0-----:R-:W-:Y:S01]  /*11ab0*/  IMAD.U32 R2, RZ, RZ, UR4 ;  /* 0x00000004ff027e24 */ /* 0x001fe2000f8e00ff */
[----:B------:R-:W-:Y:S01]  /*11ac0*/  UISETP.NE.AND.EX UP0, UPT, UR9, URZ, UPT, UP0 ;  /* 0x0000003f0900728c */ /* 0x000fe2000bf05300 */
[----:B------:R-:W-:-:S02]  /*11ad0*/  IMAD.U32 R3, RZ, RZ, UR5 ;  /* 0x00000005ff037e24 */ /* 0x000fc4000f8e00ff */
[----:B-1----:R-:W-:Y:S02]  /*11ae0*/  IMAD.U32 R4, RZ, RZ, UR6 ;  /* 0x00000006ff047e24 */ /* 0x002fe4000f8e00ff */
[----:B------:R-:W-:Y:S01]  /*11af0*/  IMAD.U32 R5, RZ, RZ, UR7 ;  /* 0x00000007ff057e24 */ /* 0x000fe2000f8e00ff */
[----:B------:R-:W-:-:S05]  /*11b00*/  PLOP3.LUT P2, PT, PT, PT, UP0, 0x80, 0x0 ;  /* 0x000000000000781c */ /* 0x000fca0003f4f008 */
[----:B------:R-:W-:Y:S01]  /*11b10*/  @UP0 UIADD3 UR4, UP1, UR48, UR8, URZ ;  /* 0x0000000830040290 */ /* 0x000fe2000ff3e03f */
[----:B------:R0:W5:Y:S03]  /*11b20*/  @P1 LDG.E R8, desc[UR52][R4.64] ;  /* 0x0000003404081981 */ /* 0x000166000c1e1900 */
[----:B------:R-:W-:Y:S01]  /*11b30*/  @UP0 UIADD3.X UR5, UR49, UR9, URZ, UP1, !UPT ;  /* 0x0000000931050290 */ /* 0x000fe20008ffe43f */
[----:B------:R0:W5:Y:S01]  /*11b40*/  @P0 LDG.E R9, desc[UR52][R2.64] ;  /* 0x0000003402090981 */ /* 0x000162000c1e1900 */
[----:B------:R-:W-:Y:S01]  /*11b50*/  ULDC UR6, c[0x0][0x288] ;  /* 0x0000a20000067ab9 */ /* 0x000fe20000000800 */
[----:B------:R-:W-:Y:S02]  /*11b60*/  IMAD.U32 R6, RZ, RZ, UR4 ;  /* 0x00000004ff067e24 */ /* 0x000fe4000f8e00ff */
[----:B------:R-:W-:Y:S02]  /*11b70*/  IMAD.U32 R19, RZ, RZ, UR6 ;  /* 0x00000006ff137e24 */ /* 0x000fe4000f8e00ff */
[----:B------:R-:W-:-:S05]  /*11b80*/  IMAD.U32 R7, RZ, RZ, UR5 ;  /* 0x00000005ff077e24 */ /* 0x000fca000f8e00ff */
[----:B------:R0:W5:Y:S01]  /*11b90*/  @P2 LDG.E R19, desc[UR52][R6.64] ;  /* 0x0000003406132981 */ /* 0x000162000c1e1900 */
[----:B------:R-:W-:Y:S05]  /*11ba0*/  @P2 BRA `(.L_x_2087) ;  /* 0x0000000000102947 */ /* 0x000fea0003800000 */
[----:B------:R-:W-:Y:S05]  /*11bb0*/  @!P0 BRA `(.L_x_2087) ;  /* 0x00000000000c8947 */ /* 0x000fea0003800000 */
[----:B-----5:R-:W2:Y:S04]  /*11bc0*/  LDG.E R19, desc[UR52][R2.64] ;  /* 0x0000003402137981 */ /* 0x020ea8000c1e1900 */
[----:B0-----:R-:W2:Y:S02]  /*11bd0*/  LDG.E R2, desc[UR52][R2.64+0x4] ;  /* 0x0000043402027981 */ /* 0x001ea4000c1e1900 */
[----:B--2---:R-:W-:-:S07]  /*11be0*/  IMAD.IADD R19, R2, 0x1, -R19 ;  /* 0x0000000102137824 */ /* 0x004fce00078e0a13 */
.L_x_2087:
[----:B0----5:R-:W-:Y:S01]  /*11bf0*/  IMAD.IADD R6, R8, 0x1, R0 ;  /* 0x0000000108067824 */ /* 0x021fe200078e0200 */
[----:B------:R-:W-:Y:S01]  /*11c00*/  ULDC.64 UR4, c[0x0][0x418] ;  /* 0x0001060000047ab9 */ /* 0x000fe20000000a00 */
[----:B------:R-:W-:Y:S01]  /*11c10*/  IMAD.U32 R3, RZ, RZ, UR46 ;  /* 0x0000002eff037e24 */ /* 0x000fe2000f8e00ff */
[----:B------:R-:W-:Y:S01]  /*11c20*/  UISETP.NE.U32.AND UP0, UPT, UR4, URZ, UPT ;  /* 0x0000003f0400728c */ /* 0x000fe2000bf05070 */
[----:B------:R-:W-:Y:S01]  /*11c30*/  UMOV UR47, URZ ;  /* 0x0000003f002f7c82 */ /* 0x000fe20008000000 */
[----:B------:R-:W-:Y:S01]  /*11c40*/  ULDC.64 UR6, c[0x0][0xa20] ;  /* 0x0002880000067ab9 */ /* 0x000fe20000000a00 */
[----:B------:R0:W-:Y:S01]  /*11c50*/  STL [R1+0x1c], R6 ;  /* 0x00001c0601007387 */ /* 0x0001e20000100800 */
[----:B------:R-:W-:Y:S01]  /*11c60*/  @P0 R2UR UR47, R9 ;  /* 0x00000000092f02ca */ /* 0x000fe200000e0000 */
[----:B------:R-:W-:Y:S01]  /*11c70*/  UISETP.NE.AND.EX UP0, UPT, UR5, URZ, UPT, UP0 ;  /* 0x0000003f0500728c */ /* 0x000fe2000bf05300 */
[----:B------:R-:W-:Y:S01]  /*11c80*/  ISETP.NE.U32.AND P0, PT, RZ, UR6, PT ;  /* 0x00000006ff007c0c */ /* 0x000fe2000bf05070 */
[----:B------:R0:W-:Y:S01]  /*11c90*/  STL [R1+0x8], R3 ;  /* 0x0000080301007387 */ /* 0x0001e20000100800 */
[----:B------:R-:W-:Y:S01]  /*11ca0*/  ULDC UR4, c[0x0][0x424] ;  /* 0x0001090000047ab9 */ /* 0x000fe20000000800 */
[----:B------:R-:W-:Y:S01]  /*11cb0*/  ULDC UR5, c[0x0][0x2f0] ;  /* 0x0000bc0000057ab9 */ /* 0x000fe20000000800 */
[----:B------:R-:W-:Y:S01]  /*11cc0*/  ISETP.NE.AND.EX P0, PT, RZ, UR7, PT, P0 ;  /* 0x00000007ff007c0c */ /* 0x000fe2000bf05300 */
[----:B------:R-:W-:-:S04]  /*11cd0*/  USEL UR4, UR4, 0x1, UP0 ;  /* 0x0000000104047887 */ /* 0x000fc80008000000 */
[----:B------:R-:W-:-:S06]  /*11ce0*/  UIMAD UR4, UR4, UR5, URZ ;  /* 0x00000005040472a4 */ /* 0x000fcc000f8e023f */
[----:B------:R-:W-:Y:S02]  /*11cf0*/  IMAD.U32 R2, RZ, RZ, UR4 ;  /* 0x00000004ff027e24 */ /* 0x000fe4000f8e00ff */
[----:B0-----:R-:W-:Y:S05]  /*11d00*/  @!P0 BRA `(.L_x_2088) ;  /* 0x0000000000188947 */ /* 0x001fea0003800000 */
[----:B------:R-:W-:-:S04]  /*11d10*/  UIADD3 UR4, UP0, UR48, UR6, URZ ;  /* 0x0000000630047290 */ /* 0x000fc8000ff1e03f */
[----:B------:R-:W-:Y:S02]  /*11d20*/  UIADD3.X UR5, UR49, UR7, URZ, UP0, !UPT ;  /* 0x0000000731057290 */ /* 0x000fe400087fe43f */
[----:B------:R-:W-:-:S04]  /*11d30*/  IMAD.U32 R2, RZ, RZ, UR4 ;  /* 0x00000004ff027e24 */ /* 0x000fc8000f8e00ff */
[----:B------:R-:W-:-:S05]  /*11d40*/  IMAD.U32 R3, RZ, RZ, UR5 ;  /* 0x00000005ff037e24 */ /* 0x000fca000f8e00ff */
[----:B------:R0:W5:Y:S01]  /*11d50*/  LDG.E R2, desc[UR52][R2.64] ;  /* 0x0000003402027981 */ /* 0x000162000c1e1900 */
[----:B------:R-:W-:Y:S05]  /*11d60*/  BRA `(.L_x_2089) ;  /* 0x0000000000107947 */ /* 0x000fea0003800000 */
.L_x_2088:
[----:B------:R-:W-:Y:S05]  /*11d70*/  @!P1 BRA `(.L_x_2089) ;  /* 0x00000000000c9947 */ /* 0x000fea0003800000 */
[----:B------:R-:W2:Y:S04]  /*11d80*/  LDG.E R2, desc[UR52][R4.64] ;  /* 0x0000003404027981 */ /* 0x000ea8000c1e1900 */
[----:B------:R-:W2:Y:S02]  /*11d90*/  LDG.E R4, desc[UR52][R4.64+0x4] ;  /* 0x0000043404047981 */ /* 0x000ea4000c1e1900 */
[----:B--2---:R-:W-:-:S07]  /*11da0*/  IMAD.IADD R2, R4, 0x1, -R2 ;  /* 0x0000000104027824 */ /* 0x004fce00078e0a02 */
.L_x_2089:
[----:B------:R-:W2:Y:S01]  /*11db0*/  LDL R5, [R1+0x14] ;  /* 0x0000140001057983 */ /* 0x000ea20000100800 */
[----:B-----5:R-:W-:Y:S01]  /*11dc0*/  IMAD.IADD R0, R2, 0x1, -R0 ;  /* 0x0000000102007824 */ /* 0x020fe200078e0a00 */
[----:B------:R-:W-:Y:S01]  /*11dd0*/  BSSY B7, `(.L_x_2090) ;  /* 0x000033d000077945 */ /* 0x000fe20003800000 */
[----:B------:R-:W1:Y:S02]  /*11de0*/  LDC R2, c[0x0][0x448] ;  /* 0x00011200ff027b82 */ /* 0x000e640000000800 */
[----:B-1----:R-:W-:-:S13]  /*11df0*/  ISETP.NE.AND P0, PT, R2, 0x1, PT ;  /* 0x000000010200780c */ /* 0x002fda0003f05270 */
[----:B------:R-:W1:Y:S08]  /*11e00*/  @P0 LDC R4, c[0x0][0x44c] ;  /* 0x00011300ff040b82 */ /* 0x000e700000000800 */
[----:B0-----:R-:W0:Y:S01]  /*11e10*/  @P0 LDC R3, c[0x0][0x450] ;  /* 0x00011400ff030b82 */ /* 0x001e220000000800 */
[----:B--2---:R-:W-:Y:S02]  /*11e20*/  IMAD.SHL.U32 R2, R5, 0x80, RZ ;  /* 0x0000008005027824 */ /* 0x004fe400078e00ff */
[C---:B------:R-:W-:Y:S01]  /*11e30*/  VIADD R5, R0.reuse, 0xdf ;  /* 0x000000df00057836 */ /* 0x040fe20000000000 */
[----:B------:R-:W-:Y:S01]  /*11e40*/  IADD3 R0, R0, 0xe0, -R19 ;  /* 0x000000e000007810 */ /* 0x000fe20007ffe813 */
[----:B------:R-:W-:-:S04]  /*11e50*/  VIADD R2, R2, 0x7f ;  /* 0x0000007f02027836 */ /* 0x000fc80000000000 */
[----:B-1----:R-:W-:-:S05]  /*11e60*/  @P0 IMAD.HI.U32 R4, R2, R4, RZ ;  /* 0x0000000402040227 */ /* 0x002fca00078e00ff */
[----:B0-----:R-:W-:Y:S01]  /*11e70*/  @P0 SHF.R.U32.HI R2, RZ, R3, R4 ;  /* 0x00000003ff020219 */ /* 0x001fe20000011604 */
[----:B------:R-:W-:-:S04]  /*11e80*/  IMAD.MOV.U32 R4, RZ, RZ, RZ ;  /* 0x000000ffff047224 */ /* 0x000fc800078e00ff */
[----:B------:R-:W-:Y:S02]  /*11e90*/  IMAD.IADD R3, R0, 0x1, R2 ;  /* 0x0000000100037824 */ /* 0x000fe400078e0202 */
[----:B------:R-:W-:Y:S02]  /*11ea0*/  IMAD.MOV.U32 R2, RZ, RZ, RZ ;  /* 0x000000ffff027224 */ /* 0x000fe400078e00ff */
[----:B------:R-:W-:-:S04]  /*11eb0*/  IMAD.HI R4, R5, -0x6db6db6d, R4 ;  /* 0x9249249305047827 */ /* 0x000fc800078e0204 */
[----:B------:R-:W-:Y:S01]  /*11ec0*/  IMAD.HI R2, R3, -0x6db6db6d, R2 ;  /* 0x9249249303027827 */ /* 0x000fe200078e0202 */
[----:B------:R-:W-:-:S04]  /*11ed0*/  SHF.R.U32.HI R0, RZ, 0x1f, R4 ;  /* 0x0000001fff007819 */ /* 0x000fc80000011604 */
[----:B------:R-:W-:Y:S02]  /*11ee0*/  SHF.R.U32.HI R3, RZ, 0x1f, R2 ;  /* 0x0000001fff037819 */ /* 0x000fe40000011602 */
[----:B------:R-:W-:Y:S02]  /*11ef0*/  LEA.HI.SX32 R0, R4, R0, 0x19 ;  /* 0x0000000004007211 */ /* 0x000fe400078fcaff */
[----:B------:R-:W-:-:S04]  /*11f00*/  LEA.HI.SX32 R3, R2, R3, 0x19 ;  /* 0x0000000302037211 */ /* 0x000fc800078fcaff */
[----:B------:R-:W-:-:S04]  /*11f10*/  VIMNMX R17, R0, R3, PT ;  /* 0x0000000300117248 */ /* 0x000fc80003fe0100 */
[----:B------:R-:W-:-:S13]  /*11f20*/  ISETP.GT.AND P0, PT, R17, RZ, PT ;  /* 0x000000ff1100720c */ /* 0x000fda0003f04270 */
        /* <DEDUP_REMOVED lines=19> */
.L_x_2091:
        /* <DEDUP_REMOVED lines=20> */
.L_x_2094:
[----:B------:R-:W-:Y:S05]  /*121a0*/  BSYNC B6 ;  /* 0x0000000000067941 */ /* 0x000fea0003800000 */
.L_x_2093:
[----:B------:R-:W-:Y:S01]  /*121b0*/  VIADD R0, R18, 0xe400 ;  /* 0x0000e40012007836 */ /* 0x000fe20000000000 */
[----:B------:R-:W-:Y:S04]  /*121c0*/  BSSY B6, `(.L_x_2095) ;  /* 0x0000014000067945 */ /* 0x000fe80003800000 */
[----:B------:R-:W-:-:S04]  /*121d0*/  LOP3.LUT P0, RZ, R0, 0x3ff, RZ, 0xc0, !PT ;  /* 0x000003ff00ff7812 */ /* 0x000fc8000780c0ff */
[----:B------:R-:W-:-:S09]  /*121e0*/  P2R R16, PR, RZ, 0x1 ;  /* 0x00000001ff107803 */ /* 0x000fd20000000000 */
        /* <DEDUP_REMOVED lines=17> */
.L_x_2096:
[----:B------:R-:W-:Y:S05]  /*12300*/  BSYNC B6 ;  /* 0x0000000000067941 */ /* 0x000fea0003800000 */
.L_x_2095:
        /* <DEDUP_REMOVED lines=20> */
.L_x_2098:
[----:B------:R-:W-:Y:S05]  /*12450*/  BSYNC B6 ;  /* 0x0000000000067941 */ /* 0x000fea0003800000 */
.L_x_2097:
[----:B------:R-:W-:Y:S01]  /*12460*/  ISETP.NE.AND P6, PT, R16, RZ, PT ;  /* 0x000000ff1000720c */ /* 0x000fe20003fc5270 */
        /* <DEDUP_REMOVED lines=18> */
.L_x_2100:
[----:B------:R-:W-:Y:S05]  /*12590*/  BSYNC B6 ;  /* 0x0000000000067941 */ /* 0x000fea0003800000 */
.L_x_2099:
        /* <DEDUP_REMOVED lines=9> */
[----:B------:R-:W0:Y:S01]  /*12630*/  S2R R0, SR_TID.X ;  /* 0x0000000000007919 */ /* 0x000e220000002100 */
[----:B------:R-:W-:-:S03]  /*12640*/  ULDC.64 UR4, c[0x0][0xa08] ;  /* 0x0002820000047ab9 */ /* 0x000fc60000000a00 */
[----:B--2---:R1:W2:Y:S01]  /*12650*/  @P0 LDG.E R8, desc[UR52][R2.64] ;  /* 0x0000003402080981 */ /* 0x0042a2000c1e1900 */
[----:B0-----:R-:W-:-:S04]  /*12660*/  SHF.R.U32.HI R0, RZ, 0x5, R0 ;  /* 0x00000005ff007819 */ /* 0x001fc80000011600 */
[----:B------:R-:W-:Y:S01]  /*12670*/  LOP3.LUT R0, R0, 0x3, RZ, 0xc0, !PT ;  /* 0x0000000300007812 */ /* 0x000fe200078ec0ff */
[----:B-1----:R-:W0:Y:S01]  /*12680*/  LDC.64 R2, c[0x0][0x418] ;  /* 0x00010600ff027b82 */ /* 0x002e220000000a00 */
        /* <DEDUP_REMOVED lines=8> */
[----:B------:R0:W2:Y:S02]  /*12710*/  SHFL.IDX PT, R14, R0, RZ, 0x1f ;  /* 0x00001fff000e7589 */ /* 0x0000a400000e0000 */
.L_x_2172:
[----:B------:R-:W-:Y:S02]  /*12720*/  PLOP3.LUT P1, PT, PT, PT, PT, 0x8, 0x0 ;  /* 0x000000000000781c */ /* 0x000fe40003f2e170 */
[----:B--2---:R-:W-:Y:S02]  /*12730*/  ISETP.NE.AND P0, PT, R14, RZ, PT ;  /* 0x000000ff0e00720c */ /* 0x004fe40003f05270 */
[----:B0-----:R-:W-:-:S05]  /*12740*/  P2R R0, PR, RZ, 0x2 ;  /* 0x00000002ff007803 */ /* 0x001fca0000000000 */
[----:B------:R0:W-:Y:S06]  /*12750*/  STL [R1+0x18], R0 ;  /* 0x0000180001007387 */ /* 0x0001ec0000100800 */
[----:B------:R-:W-:Y:S05]  /*12760*/  @P0 BRA `(.L_x_2102) ;  /* 0x0000000400540947 */ /* 0x000fea0003800000 */
[----:B------:R-:W-:Y:S01]  /*12770*/  UMOV UR4, 0xffffffff ;  /* 0xffffffff00047882 */ /* 0x000fe20000000000 */
[----:B0-----:R-:W-:Y:S02]  /*12780*/  VIADD R0, R17, 0xffffffff ;  /* 0xffffffff11007836 */ /* 0x001fe40000000000 */
[----:B------:R-:W-:Y:S05]  /*12790*/  BRA.DIV UR4, `(.L_x_2103) ;  /* 0x0000003e04787947 */ /* 0x000fea000b800000 */
[----:B------:R-:W-:-:S13]  /*127a0*/  ELECT P6, URZ, PT ;  /* 0x00000000003f782f */ /* 0x000fda00038c0000 */
.L_x_2175:
        /* <DEDUP_REMOVED lines=21> */
.L_x_2104:
[----:B0-----:R-:W2:Y:S04]  /*12900*/  LDL R3, [R1] ;  /* 0x0000000001037983 */ /* 0x001ea80000100800 */
[----:B------:R-:W3:Y:S01]  /*12910*/  LDL R2, [R1+0x4] ;  /* 0x0000040001027983 */ /* 0x000ee20000100800 */
[----:B-1----:R-:W0:Y:S02]  /*12920*/  S2R R8, SR_TID.X ;  /* 0x0000000000087919 */ /* 0x002e240000002100 */
[----:B0-----:R-:W-:-:S04]  /*12930*/  LOP3.LUT R8, R8, 0x7f, RZ, 0xc0, !PT ;  /* 0x0000007f08087812 */ /* 0x001fc800078ec0ff */
[----:B------:R-:W-:Y:S01]  /*12940*/  ISETP.NE.AND P1, PT, R8, RZ, PT ;  /* 0x000000ff0800720c */ /* 0x000fe20003f25270 */
[----:B--2---:R-:W-:Y:S01]  /*12950*/  IMAD R4, R3, 0x8, R18 ;  /* 0x0000000803047824 */ /* 0x004fe200078e0212 */
[----:B---3--:R-:W-:-:S04]  /*12960*/  SHF.L.U32 R3, R2, 0x1f, RZ ;  /* 0x0000001f02037819 */ /* 0x008fc800000006ff */
[----:B------:R-:W0:Y:S02]  /*12970*/  SYNCS.PHASECHK.TRANS64.TRYWAIT P0, [R4+URZ+0x2e880], R3 ;  /* 0x02e88003040075a7 */ /* 0x000e24000800017f */
[----:B0-----:R-:W-:Y:S05]  /*12980*/  @!P0 BRA `(.L_x_2105) ;  /* 0x0000003c001c8947 */ /* 0x001fea0003800000 */
.L_x_2176:
        /* <DEDUP_REMOVED lines=8> */
.L_x_2106:
        /* <DEDUP_REMOVED lines=18> */
.L_x_2177:
        /* <DEDUP_REMOVED lines=8> */
.L_x_2108:
        /* <DEDUP_REMOVED lines=8> */
[----:B------:R-:W-:Y:S01]  /*12c30*/  PLOP3.LUT P0, PT, PT, PT, PT, 0x80, 0x0 ;  /* 0x000000000000781c */ /* 0x000fe20003f0f070 */
[----:B------:R-:W-:Y:S01]  /*12c40*/  UMOV UR10, URZ ;  /* 0x0000003f000a7c82 */ /* 0x000fe20008000000 */
[----:B------:R-:W-:-:S02]  /*12c50*/  UMOV UR12, UR36 ;  /* 0x00000024000c7c82 */ /* 0x000fc40008000000 */
[----:B------:R-:W-:Y:S01]  /*12c60*/  P2R R0, PR, RZ, 0x1 ;  /* 0x00000001ff007803 */ /* 0x000fe20000000000 */
[----:B------:R-:W-:Y:S02]  /*12c70*/  UIADD3 UR8, UR8, 0x20400, URZ ;  /* 0x0002040008087890 */ /* 0x000fe4000fffe03f */
[----:B------:R-:W-:Y:S02]  /*12c80*/  UIADD3 UR9, UR9, 0x2e830, URZ ;  /* 0x0002e83009097890 */ /* 0x000fe4000fffe03f */
[----:B------:R2:W-:Y:S07]  /*12c90*/  STL [R1+0x18], R0 ;  /* 0x0000180001007387 */ /* 0x0005ee0000100800 */
[----:B------:R2:W-:Y:S01]  /*12ca0*/  UTMALDG.4D [UR8], [UR4], desc[UR6] ;  /* 0x00000608040075b4 */ /* 0x0005e20008019000 */
[----:B------:R-:W-:-:S02]  /*12cb0*/  NOP ;  /* 0x0000000000007918 */ /* 0x000fc40000000000 */
.L_x_2102:
[----:B------:R-:W-:Y:S05]  /*12cc0*/  WARPSYNC.ALL ;  /* 0x0000000000007948 */ /* 0x000fea0003800000 */
[----:B0-2---:R-:W-:Y:S01]  /*12cd0*/  VIADD R0, R18, 0x1c400 ;  /* 0x0001c40012007836 */ /* 0x005fe20000000000 */
[----:B------:R-:W-:Y:S01]  /*12ce0*/  USHF.R.S32.HI UR4, URZ, 0x1f, UR47 ;  /* 0x0000001f3f047899 */ /* 0x000fe2000801142f */
[----:B------:R-:W-:Y:S03]  /*12cf0*/  BAR.SYNC.DEFER_BLOCKING 0x8, 0x180 ;  /* 0x0206000000007b1d */ /* 0x000fe60000010000 */
        /* <DEDUP_REMOVED lines=9> */
[----:B------:R-:W-:Y:S02]  /*12d90*/  USHF.R.S32.HI UR47, URZ, 0x1f, UR36 ;  /* 0x0000001f3f2f7899 */ /* 0x000fe40008011424 */
        /* <DEDUP_REMOVED lines=8> */
[----:B-1----:R-:W-:Y:S02]  /*12e20*/  IMAD.U32 R4, RZ, RZ, UR6 ;  /* 0x00000006ff047e24 */ /* 0x002fe4000f8e00ff */
        /* <DEDUP_REMOVED lines=11> */
.L_x_2110:
[----:B------:R-:W-:Y:S05]  /*12ee0*/  BSYNC B6 ;  /* 0x0000000000067941 */ /* 0x000fea0003800000 */
.L_x_2109:
[----:B------:R-:W2:Y:S01]  /*12ef0*/  LDL R7, [R1+0x14] ;  /* 0x0000140001077983 */ /* 0x000ea20000100800 */
[----:B------:R-:W0:Y:S01]  /*12f00*/  LDC R5, c[0x0][0x448] ;  /* 0x00011200ff057b82 */ /* 0x000e220000000800 */
[----:B------:R-:W-:Y:S02]  /*12f10*/  ULDC.64 UR8, c[0x0][0x2d8] ;  /* 0x0000b60000087ab9 */ /* 0x000fe40000000a00 */
[----:B-1----:R1:W5:Y:S01]  /*12f20*/  LDL R9, [R1+0x28] ;  /* 0x0000280001097983 */ /* 0x0023620000100800 */
[----:B------:R-:W3:Y:S01]  /*12f30*/  S2R R2, SR_TID.X ;  /* 0x0000000000027919 */ /* 0x000ee20000002100 */
[----:B0-----:R-:W-:-:S13]  /*12f40*/  ISETP.NE.AND P0, PT, R5, 0x1, PT ;  /* 0x000000010500780c */ /* 0x001fda0003f05270 */
[----:B------:R-:W0:Y:S01]  /*12f50*/  @P0 LDC R3, c[0x0][0x44c] ;  /* 0x00011300ff030b82 */ /* 0x000e220000000800 */
[C---:B---3--:R-:W-:Y:S01]  /*12f60*/  LOP3.LUT R0, R2.reuse, 0x7f, RZ, 0xc0, !PT ;  /* 0x0000007f02007812 */ /* 0x048fe200078ec0ff */
[----:B------:R-:W-:-:S03]  /*12f70*/  IMAD.SHL.U32 R2, R2, 0x10, RZ ;  /* 0x0000001002027824 */ /* 0x000fc600078e00ff */
[----:B------:R-:W-:-:S03]  /*12f80*/  SHF.R.U32.HI R0, RZ, 0x3, R0 ;  /* 0x00000003ff007819 */ /* 0x000fc60000011600 */
[----:B------:R-:W3:Y:S01]  /*12f90*/  @P0 LDC R4, c[0x0][0x450] ;  /* 0x00011400ff040b82 */ /* 0x000ee20000000800 */
[----:B------:R-:W-:Y:S01]  /*12fa0*/  LOP3.LUT R2, R0, 0x70, R2, 0xf8, !PT ;  /* 0x0000007000027812 */ /* 0x000fe200078ef802 */
[----:B------:R-:W-:Y:S01]  /*12fb0*/  UIMAD UR6, UR47, UR8, URZ ;  /* 0x000000082f0672a4 */ /* 0x000fe2000f8e023f */
[----:B------:R-:W-:Y:S01]  /*12fc0*/  UMOV UR4, UR48 ;  /* 0x0000003000047c82 */ /* 0x000fe20008000000 */
[----:B------:R-:W-:Y:S02]  /*12fd0*/  UMOV UR5, UR37 ;  /* 0x0000002500057c82 */ /* 0x000fe40008000000 */
[----:B------:R-:W-:Y:S01]  /*12fe0*/  UIMAD UR6, UR36, UR9, UR6 ;  /* 0x00000009240672a4 */ /* 0x000fe2000f8e0206 */
[----:B------:R-:W4:Y:S01]  /*12ff0*/  S2R R6, SR_TID.X ;  /* 0x0000000000067919 */ /* 0x000f220000002100 */
[----:B------:R-:W-:-:S03]  /*13000*/  UIMAD.WIDE.U32 UR4, UR36, UR8, UR4 ;  /* 0x00000008240472a5 */ /* 0x000fc6000f8e0004 */
[----:B------:R-:W-:Y:S01]  /*13010*/  ULDC.64 UR8, c[0x0][0x2e0] ;  /* 0x0000b80000087ab9 */ /* 0x000fe20000000a00 */
[----:B------:R-:W-:Y:S02]  /*13020*/  UIADD3 UR5, UR5, UR6, URZ ;  /* 0x0000000605057290 */ /* 0x000fe4000fffe03f */
[----:B------:R-:W-:Y:S02]  /*13030*/  UIMAD UR6, UR43, UR8, URZ ;  /* 0x000000082b0672a4 */ /* 0x000fe4000f8e023f */
[----:B------:R-:W-:Y:S02]  /*13040*/  UIMAD.WIDE.U32 UR4, UR46, UR8, UR4 ;  /* 0x000000082e0472a5 */ /* 0x000fe4000f8e0004 */
[----:B------:R-:W-:-:S03]  /*13050*/  UIMAD UR6, UR46, UR9, UR6 ;  /* 0x000000092e0672a4 */ /* 0x000fc6000f8e0206 */
[----:B------:R-:W-:Y:S01]  /*13060*/  ULDC.64 UR8, c[0x0][0x2d0] ;  /* 0x0000b40000087ab9 */ /* 0x000fe20000000a00 */
[----:B------:R-:W-:Y:S01]  /*13070*/  UIADD3 UR5, UR5, UR6, URZ ;  /* 0x0000000605057290 */ /* 0x000fe2000fffe03f */
[----:B----4-:R-:W-:-:S05]  /*13080*/  IMAD.SHL.U32 R10, R6, 0x10, RZ ;  /* 0x00000010060a7824 */ /* 0x010fca00078e00ff */
[----:B------:R-:W-:Y:S01]  /*13090*/  LOP3.LUT R10, R10, 0x70, RZ, 0xc0, !PT ;  /* 0x000000700a0a7812 */ /* 0x000fe200078ec0ff */
[----:B--2---:R-:W-:-:S04]  /*130a0*/  IMAD R0, R7, 0x80, R2 ;  /* 0x0000008007007824 */ /* 0x004fc800078e0202 */
[----:B0-----:R-:W-:-:S04]  /*130b0*/  @P0 IMAD.HI.U32 R3, R0, R3, RZ ;  /* 0x0000000300030227 */ /* 0x001fc800078e00ff */
[----:B------:R-:W-:Y:S01]  /*130c0*/  IMAD.MOV.U32 R2, RZ, RZ, R0 ;  /* 0x000000ffff027224 */ /* 0x000fe200078e0000 */
[----:B---3--:R-:W-:-:S04]  /*130d0*/  @P0 SHF.R.U32.HI R2, RZ, R4, R3 ;  /* 0x00000004ff020219 */ /* 0x008fc80000011603 */
        /* <DEDUP_REMOVED lines=15> */
[----:B------:R-:W-:-:S03]  /*131d0*/  ULDC UR4, c[0x0][0x2b8] ;  /* 0x0000ae0000047ab9 */ /* 0x000fc60000000800 */
[----:B------:R-:W-:Y:S02]  /*131e0*/  IADD3.X R0, R3, UR5, R0, P0, !PT ;  /* 0x0000000503007c10 */ /* 0x000fe400087fe400 */
[----:B------:R-:W-:Y:S01]  /*131f0*/  ISETP.GE.AND P0, PT, R10, UR4, PT ;  /* 0x000000040a007c0c */ /* 0x000fe2000bf06270 */
[----:B------:R-:W-:-:S03]  /*13200*/  UMOV UR4, 0xffffffff ;  /* 0xffffffff00047882 */ /* 0x000fc60000000000 */
[----:B-1----:R-:W-:Y:S09]  /*13210*/  BRA.DIV UR4, `(.L_x_2111) ;  /* 0x0000003604207947 */ /* 0x002ff2000b800000 */
[----:B------:R-:W2:Y:S01]  /*13220*/  LDL.LU R7, [R1+0x14] ;  /* 0x0000140001077983 */ /* 0x000ea20000300800 */
[----:B------:R-:W0:Y:S01]  /*13230*/  S2R R6, SR_TID.X ;  /* 0x0000000000067919 */ /* 0x000e220000002100 */
[----:B------:R-:W-:Y:S02]  /*13240*/  IMAD R3, R19, R5, RZ ;  /* 0x0000000513037224 */ /* 0x000fe400078e02ff */
[----:B------:R-:W-:Y:S01]  /*13250*/  SHFL.IDX PT, R5, R0, RZ, 0x181f ;  /* 0x00181fff00057589 */ /* 0x000fe200000e0000 */
[----:B0-----:R-:W-:-:S04]  /*13260*/  LOP3.LUT R6, R6, 0x7f, RZ, 0xc0, !PT ;  /* 0x0000007f06067812 */ /* 0x001fc800078ec0ff */
[----:B------:R-:W-:Y:S02]  /*13270*/  SHF.R.U32.HI R8, RZ, 0x3, R6 ;  /* 0x00000003ff087819 */ /* 0x000fe40000011606 */
[----:B------:R-:W0:Y:S03]  /*13280*/  SHFL.IDX PT, R6, R2, RZ, 0x181f ;  /* 0x00181fff02067589 */ /* 0x000e2600000e0000 */
[----:B--2---:R-:W-:-:S05]  /*13290*/  IMAD R4, R7, 0x80, R8 ;  /* 0x0000008007047824 */ /* 0x004fca00078e0208 */
[----:B------:R-:W-:-:S13]  /*132a0*/  ISETP.GE.AND P1, PT, R4, R3, PT ;  /* 0x000000030400720c */ /* 0x000fda0003f26270 */
[----:B0-----:R-:W-:-:S05]  /*132b0*/  @!P1 IADD3 R6, P2, R10, R6, RZ ;  /* 0x000000060a069210 */ /* 0x001fca0007f5e0ff */
[----:B------:R-:W-:-:S04]  /*132c0*/  @!P1 IMAD.X R5, RZ, RZ, R5, P2 ;  /* 0x000000ffff059224 */ /* 0x000fc800010e0605 */
[----:B------:R-:W-:Y:S02]  /*132d0*/  @!P1 IMAD.MOV.U32 R7, RZ, RZ, R5 ;  /* 0x000000ffff079224 */ /* 0x000fe400078e0005 */
[----:B------:R-:W-:-:S03]  /*132e0*/  VIADD R5, R4, 0x10 ;  /* 0x0000001004057836 */ /* 0x000fc60000000000 */
[----:B------:R-:W-:Y:S01]  /*132f0*/  @!PT LDS RZ, [RZ] ;  /* 0x00000000fffff984 */ /* 0x000fe20000000800 */
[----:B-----5:R0:W-:Y:S02]  /*13300*/  @!P1 LDGSTS.E.BYPASS.LTC128B.128 [R9+0x1c400], desc[UR52][R6.64], !P0 ;  /* 0x1c40000006099fae */ /* 0x0201e4000c101d74 */
        /* <DEDUP_REMOVED lines=43> */
[----:B------:R-:W1:Y:S04]  /*135c0*/  SHFL.IDX PT, R0, R0, 0x7, 0x181f ;  /* 0x00f81f0000007f89 */ /* 0x000e6800000e0000 */
[----:B------:R-:W2:Y:S01]  /*135d0*/  SHFL.IDX PT, R2, R2, 0x7, 0x181f ;  /* 0x00f81f0002027f89 */ /* 0x000ea200000e0000 */
[----:B0-----:R-:W-:-:S05]  /*135e0*/  @!P1 IADD3 R6, P2, R10, R6, RZ ;  /* 0x000000060a069210 */ /* 0x001fca0007f5e0ff */
[----:B------:R-:W-:-:S04]  /*135f0*/  @!P1 IMAD.X R5, RZ, RZ, R5, P2 ;  /* 0x000000ffff059224 */ /* 0x000fc800010e0605 */
[----:B------:R-:W-:-:S05]  /*13600*/  @!P1 IMAD.MOV.U32 R7, RZ, RZ, R5 ;  /* 0x000000ffff079224 */ /* 0x000fca00078e0005 */
[----:B-12---:R0:W-:Y:S02]  /*13610*/  @!P1 LDGSTS.E.BYPASS.LTC128B.128 [R9+0x1f400], desc[UR52][R6.64], !P0 ;  /* 0x1f40000006099fae */ /* 0x0061e4000c101d74 */
.L_x_2194:
        /* <DEDUP_REMOVED lines=10> */
.L_x_2112:
        /* <DEDUP_REMOVED lines=18> */
.L_x_2195:
[----:B------:R-:W-:Y:S05]  /*137e0*/  BSYNC B0 ;  /* 0x0000000000007941 */ /* 0x000fea0003800000 */
.L_x_2113:
[----:B------:R-:W-:-:S13]  /*137f0*/  ISETP.GE.AND P0, PT, R17, 0x2, PT ;  /* 0x000000021100780c */ /* 0x000fda0003f06270 */
[----:B------:R-:W-:Y:S05]  /*13800*/  @!P0 BRA `(.L_x_2115) ;  /* 0x0000000c00ec8947 */ /* 0x000fea0003800000 */
[----:B-1----:R1:W5:Y:S01]  /*13810*/  LDL.LU R0, [R1+0x4] ;  /* 0x0000040001007983 */ /* 0x0023620000300800 */
[----:B------:R-:W-:-:S03]  /*13820*/  VIADD R17, R17, 0xfffffffe ;  /* 0xfffffffe11117836 */ /* 0x000fc60000000000 */
[----:B0-----:R1:W5:Y:S04]  /*13830*/  LDL.LU R6, [R1] ;  /* 0x0000000001067983 */ /* 0x0013680000300800 */
.L_x_2135:
[----:B------:R-:W2:Y:S01]  /*13840*/  LDL R2, [R1+0x18] ;  /* 0x0000180001027983 */ /* 0x000ea20000100800 */
[----:B-----5:R-:W-:Y:S01]  /*13850*/  VIADD R3, R6, 0x1 ;  /* 0x0000000106037836 */ /* 0x020fe20000000000 */
[----:B------:R-:W-:Y:S05]  /*13860*/  YIELD ;  /* 0x0000000000007946 */ /* 0x000fea0003800000 */
[C---:B------:R-:W-:Y:S01]  /*13870*/  ISETP.NE.AND P0, PT, R3.reuse, 0x2, PT ;  /* 0x000000020300780c */ /* 0x040fe20003f05270 */
[----:B------:R-:W-:Y:S03]  /*13880*/  BSSY B0, `(.L_x_2116) ;  /* 0x000006c000007945 */ /* 0x000fe60003800000 */
[----:B------:R-:W-:-:S02]  /*13890*/  SEL R9, R3, RZ, P0 ;  /* 0x000000ff03097207 */ /* 0x000fc40000000000 */
[----:B--2---:R-:W-:Y:S02]  /*138a0*/  ISETP.NE.AND P1, PT, R2, RZ, PT ;  /* 0x000000ff0200720c */ /* 0x004fe40003f25270 */
[----:B------:R-:W-:-:S04]  /*138b0*/  SEL R2, RZ, 0x1, P0 ;  /* 0x00000001ff027807 */ /* 0x000fc80000000000 */
        /* <DEDUP_REMOVED lines=28> */
.L_x_2118:
        /* <DEDUP_REMOVED lines=8> */
.L_x_2196:
[----:B------:R-:W-:Y:S05]  /*13b00*/  BSYNC B1 ;  /* 0x0000000000017941 */ /* 0x000fea0003800000 */
.L_x_2119:
        /* <DEDUP_REMOVED lines=9> */
.L_x_2122:
[----:B------:R-:W-:Y:S05]  /*13ba0*/  BSYNC B1 ;  /* 0x0000000000017941 */ /* 0x000fea0003800000 */
.L_x_2121:
[----:B------:R-:W3:Y:S04]  /*13bb0*/  LDL R2, [R1] ;  /* 0x0000000001027983 */ /* 0x000ee80000100800 */
[----:B------:R-:W4:Y:S01]  /*13bc0*/  LDL R5, [R1+0x1c] ;  /* 0x00001c0001057983 */ /* 0x000f220000100800 */
[----:B0-----:R-:W-:Y:S01]  /*13bd0*/  IMAD.MOV.U32 R9, RZ, RZ, RZ ;  /* 0x000000ffff097224 */ /* 0x001fe200078e00ff */
        /* <DEDUP_REMOVED lines=10> */
.L_x_2123:
        /* <DEDUP_REMOVED lines=13> */
.L_x_2197:
[----:B------:R-:W-:Y:S05]  /*13d50*/  BSYNC B1 ;  /* 0x0000000000017941 */ /* 0x000fea0003800000 */
.L_x_2124:
        /* <DEDUP_REMOVED lines=11> */
.L_x_2127:
[----:B------:R-:W-:Y:S05]  /*13e10*/  BSYNC B1 ;  /* 0x0000000000017941 */ /* 0x000fea0003800000 */
.L_x_2126:
        /* <DEDUP_REMOVED lines=8> */
.L_x_2128:
        /* <DEDUP_REMOVED lines=10> */
.L_x_2117:
[----:B------:R-:W-:Y:S05]  /*13f40*/  BSYNC B0 ;  /* 0x0000000000007941 */ /* 0x000fea0003800000 */
.L_x_2116:
[----:B------:R-:W-:-:S06]  /*13f50*/  UISETP.NE.AND UP0, UPT, UR39, 0x3, UPT ;  /* 0x000000032700788c */ /* 0x000fcc000bf05270 */
[----:B------:R-:W-:-:S13]  /*13f60*/  PLOP3.LUT P0, PT, PT, PT, UP0, 0x80, 0x0 ;  /* 0x000000000000781c */ /* 0x000fda0003f0f008 */
[----:B------:R-:W-:Y:S05]  /*13f70*/  @!P0 BRA `(.L_x_2129) ;  /* 0x0000000000048947 */ /* 0x000fea0003800000 */
[----:B------:R-:W-:Y:S01]  /*13f80*/  BPT.TRAP 0x1 ;  /* 0x000000040000795c */ /* 0x000fe20000300000 */
.L_x_2129:
        /* <DEDUP_REMOVED lines=8> */
.L_x_2198:
[----:B------:R-:W-:Y:S05]  /*14010*/  BSYNC B0 ;  /* 0x0000000000007941 */ /* 0x000fea0003800000 */
.L_x_2130:
[----:B------:R-:W-:Y:S05]  /*14020*/  @!P1 BRA `(.L_x_2132) ;  /* 0x0000000000049947 */ /* 0x000fea0003800000 */
[----:B------:R-:W-:Y:S01]  /*14030*/  BPT.TRAP 0x1 ;  /* 0x000000040000795c */ /* 0x000fe20000300000 */
.L_x_2132:
[----:B--2---:R-:W-:Y:S01]  /*14040*/  SHF.L.U32 R2, R0, 0x1f, RZ ;  /* 0x0000001f00027819 */ /* 0x004fe200000006ff */
[----:B------:R-:W-:-:S03]  /*14050*/  IMAD R0, R6, 0x7000, RZ ;  /* 0x0000700006007824 */ /* 0x000fc600078e02ff */
[----:B------:R-:W2:Y:S02]  /*14060*/  SYNCS.PHASECHK.TRANS64.TRYWAIT P0, [R19+URZ+0x2e860], R2 ;  /* 0x02e86002130075a7 */ /* 0x000ea4000800017f */
[----:B--2---:R-:W-:Y:S05]  /*14070*/  @!P0 BRA `(.L_x_2133) ;  /* 0x00000030004c8947 */ /* 0x004fea0003800000 */
.L_x_2199:
        /* <DEDUP_REMOVED lines=100> */
[----:B--2---:R-:W2:Y:S01]  /*146c0*/  FENCE.VIEW.ASYNC.S ;  /* 0x00000000000073c6 */ /* 0x004ea20000000000 */
[----:B------:R-:W-:Y:S05]  /*146d0*/  @!P1 BRA `(.L_x_2134) ;  /* 0x0000000000049947 */ /* 0x000fea0003800000 */
[----:B------:R-:W-:Y:S01]  /*146e0*/  BPT.TRAP 0x1 ;  /* 0x000000040000795c */ /* 0x000fe20000300000 */
.L_x_2134:
[----:B0-----:R-:W0:Y:S01]  /*146f0*/  S2R R0, SR_TID.X ;  /* 0x0000000000007919 */ /* 0x001e220000002100 */
[----:B--2---:R2:W-:Y:S01]  /*14700*/  SYNCS.ARRIVE.TRANS64.A1T0 RZ, [R19+URZ+0x2e850], RZ ;  /* 0x02e850ff13ff79a7 */ /* 0x0045e2000810003f */
[----:B------:R3:W5:Y:S01]  /*14710*/  LDL R6, [R1] ;  /* 0x0000000001067983 */ /* 0x0007620000100800 */
[----:B0-----:R-:W-:Y:S01]  /*14720*/  LOP3.LUT R0, R0, 0x7f, RZ, 0xc0, !PT ;  /* 0x0000007f00007812 */ /* 0x001fe200078ec0ff */
[----:B------:R-:W-:Y:S03]  /*14730*/  BAR.SYNC.DEFER_BLOCKING 0x2, 0x80 ;  /* 0x0082000000007b1d */ /* 0x000fe60000010000 */
[----:B------:R-:W-:-:S03]  /*14740*/  ISETP.NE.AND P0, PT, R0, RZ, PT ;  /* 0x000000ff0000720c */ /* 0x000fc60003f05270 */
[----:B------:R3:W5:Y:S10]  /*14750*/  LDL R0, [R1+0x4] ;  /* 0x0000040001007983 */ /* 0x0007740000100800 */
[----:B--2---:R-:W-:-:S05]  /*14760*/  @!P0 VIADD R19, R19, 0x2e880 ;  /* 0x0002e88013138836 */ /* 0x004fca0000000000 */
[----:B------:R-:W-:-:S04]  /*14770*/  @!P0 PRMT R19, RZ, 0x654, R19 ;  /* 0x00000654ff138816 */ /* 0x000fc80000000013 */
[----:B------:R3:W-:Y:S01]  /*14780*/  @!P0 SYNCS.ARRIVE.TRANS64.RED.A1T0 RZ, [R19+URZ], RZ ;  /* 0x000000ff13ff89a7 */ /* 0x0007e2000810043f */
[C---:B------:R-:W-:Y:S01]  /*14790*/  ISETP.GT.AND P0, PT, R17.reuse, RZ, PT ;  /* 0x000000ff1100720c */ /* 0x040fe20003f04270 */
[----:B------:R-:W-:-:S12]  /*147a0*/  VIADD R17, R17, 0xffffffff ;  /* 0xffffffff11117836 */ /* 0x000fd80000000000 */
[----:B---3--:R-:W-:Y:S05]  /*147b0*/  @P0 BRA `(.L_x_2135) ;  /* 0xfffffff000200947 */ /* 0x008fea000383ffff */
.L_x_2115:
        /* <DEDUP_REMOVED lines=18> */
.L_x_2137:
[----:B------:R-:W-:Y:S05]  /*148e0*/  BSYNC B0 ;  /* 0x0000000000007941 */ /* 0x000fea0003800000 */
.L_x_2136:
[----:B------:R-:W-:-:S06]  /*148f0*/  UISETP.NE.AND UP0, UPT, UR39, 0x3, UPT ;  /* 0x000000032700788c */ /* 0x000fcc000bf05270 */
[----:B------:R-:W-:-:S13]  /*14900*/  PLOP3.LUT P1, PT, PT, PT, UP0, 0x80, 0x0 ;  /* 0x000000000000781c */ /* 0x000fda0003f2f008 */
[----:B------:R-:W-:Y:S05]  /*14910*/  @!P1 BRA `(.L_x_2138) ;  /* 0x0000000000049947 */ /* 0x000fea0003800000 */
[----:B------:R-:W-:Y:S01]  /*14920*/  BPT.TRAP 0x1 ;  /* 0x000000040000795c */ /* 0x000fe20000300000 */
.L_x_2138:
[----:B------:R-:W3:Y:S04]  /*14930*/  LDL R2, [R1+0x4] ;  /* 0x0000040001027983 */ /* 0x000ee80000100800 */
[----:B-12--5:R-:W2:Y:S01]  /*14940*/  LDL R0, [R1] ;  /* 0x0000000001007983 */ /* 0x026ea20000100800 */
[----:B------:R-:W-:Y:S01]  /*14950*/  BSSY B0, `(.L_x_2139) ;  /* 0x0000008000007945 */ /* 0x000fe20003800000 */
[----:B---3--:R-:W-:-:S04]  /*14960*/  LOP3.LUT R3, R2, 0x1, RZ, 0x3c, !PT ;  /* 0x0000000102037812 */ /* 0x008fc800078e3cff */
[----:B------:R-:W-:Y:S01]  /*14970*/  SHF.L.U32 R3, R3, 0x1f, RZ ;  /* 0x0000001f03037819 */ /* 0x000fe200000006ff */
[----:B--2---:R-:W-:-:S04]  /*14980*/  IMAD R16, R0, 0x8, R18 ;  /* 0x0000000800107824 */ /* 0x004fc800078e0212 */
[----:B------:R-:W1:Y:S01]  /*14990*/  SYNCS.PHASECHK.TRANS64.TRYWAIT P1, [R16+URZ+0x2e870], R3 ;  /* 0x02e87003100075a7 */ /* 0x000e62000802017f */
[----:B------:R-:W-:-:S05]  /*149a0*/  IMAD.U32 R0, RZ, RZ, UR41 ;  /* 0x00000029ff007e24 */ /* 0x000fca000f8e00ff */
[----:B------:R-:W-:Y:S01]  /*149b0*/  ISETP.NE.AND P2, PT, R0, 0x3, PT ;  /* 0x000000030000780c */ /* 0x000fe20003f45270 */
[----:B-1----:R-:W-:-:S12]  /*149c0*/  @!P1 BRA `(.L_x_2140) ;  /* 0x00000028000c9947 */ /* 0x002fd80003800000 */
.L_x_2200:
[----:B------:R-:W-:Y:S05]  /*149d0*/  BSYNC B0 ;  /* 0x0000000000007941 */ /* 0x000fea0003800000 */
.L_x_2139:
[----:B------:R-:W-:Y:S05]  /*149e0*/  @!P2 BRA `(.L_x_2141) ;  /* 0x000000000004a947 */ /* 0x000fea0003800000 */
[----:B------:R-:W-:Y:S01]  /*149f0*/  BPT.TRAP 0x1 ;  /* 0x000000040000795c */ /* 0x000fe20000300000 */
.L_x_2141:
[----:B------:R-:W1:Y:S02]  /*14a00*/  LDL R0, [R1+0x4] ;  /* 0x0000040001007983 */ /* 0x000e640000100800 */
[----:B-1----:R-:W-:-:S04]  /*14a10*/  SHF.L.U32 R3, R0, 0x1f, RZ ;  /* 0x0000001f00037819 */ /* 0x002fc800000006ff */
[----:B------:R-:W1:Y:S02]  /*14a20*/  SYNCS.PHASECHK.TRANS64.TRYWAIT P1, [R16+URZ+0x2e860], R3 ;  /* 0x02e86003100075a7 */ /* 0x000e64000802017f */
[----:B-1----:R-:W-:Y:S05]  /*14a30*/  @!P1 BRA `(.L_x_2142) ;  /* 0x0000002800049947 */ /* 0x002fea0003800000 */
.L_x_2201:
[----:B------:R-:W2:Y:S04]  /*14a40*/  LDL R17, [R1] ;  /* 0x0000000001117983 */ /* 0x000ea80000100800 */
[----:B------:R-:W1:Y:S04]  /*14a50*/  LDL R2, [R1+0x24] ;  /* 0x0000240001027983 */ /* 0x000e680000100800 */
[----:B------:R-:W3:Y:S01]  /*14a60*/  LDL R12, [R1+0x20] ;  /* 0x00002000010c7983 */ /* 0x000ee20000100800 */
[----:B0-----:R-:W0:Y:S01]  /*14a70*/  S2R R9, SR_TID.X ;  /* 0x0000000000097919 */ /* 0x001e220000002100 */
[----:B------:R-:W-:Y:S05]  /*14a80*/  WARPSYNC.ALL ;  /* 0x0000000000007948 */ /* 0x000fea0003800000 */
[----:B------:R-:W-:Y:S01]  /*14a90*/  IMAD.MOV.U32 R13, RZ, RZ, 0x40 ;  /* 0x00000040ff0d7424 */ /* 0x000fe200078e00ff */
[----:B0-----:R-:W-:-:S04]  /*14aa0*/  LOP3.LUT P1, RZ, R9, 0x4, RZ, 0xc0, !PT ;  /* 0x0000000409ff7812 */ /* 0x001fc8000782c0ff */
[----:B------:R-:W-:Y:S01]  /*14ab0*/  SEL R13, R13, 0xffffffc0, !P1 ;  /* 0xffffffc00d0d7807 */ /* 0x000fe20004800000 */
[----:B--2---:R-:W-:-:S05]  /*14ac0*/  IMAD R0, R17, 0x7000, RZ ;  /* 0x0000700011007824 */ /* 0x004fca00078e02ff */
[----:B-1----:R-:W-:-:S05]  /*14ad0*/  LOP3.LUT R3, R0, R2, RZ, 0xfc, !PT ;  /* 0x0000000200037212 */ /* 0x002fca00078efcff */
        /* <DEDUP_REMOVED lines=95> */
.L_x_2143:
        /* <DEDUP_REMOVED lines=13> */
.L_x_2092:
[----:B------:R-:W-:Y:S05]  /*151a0*/  BSYNC B7 ;  /* 0x0000000000077941 */ /* 0x000fea0003800000 */
.L_x_2090:
[----:B01----:R-:W2:Y:S02]  /*151b0*/  LDL R0, [R1+0x30] ;  /* 0x0000300001007983 */ /* 0x003ea40000100800 */
[----:B--2---:R-:W-:-:S13]  /*151c0*/  ISETP.NE.AND P0, PT, R0, RZ, PT ;  /* 0x000000ff0000720c */ /* 0x004fda0003f05270 */
        /* <DEDUP_REMOVED lines=14> */
.L_x_2144:
[----:B------:R-:W0:Y:S01]  /*152b0*/  S2R R2, SR_TID.X ;  /* 0x0000000000027919 */ /* 0x000e220000002100 */
[----:B------:R-:W-:Y:S01]  /*152c0*/  ULDC UR4, c[0x0][0xc3c] ;  /* 0x00030f0000047ab9 */ /* 0x000fe20000000800 */
[----:B------:R-:W-:Y:S01]  /*152d0*/  IMAD.MOV.U32 R4, RZ, RZ, RZ ;  /* 0x000000ffff047224 */ /* 0x000fe200078e00ff */
[----:B------:R-:W1:Y:S01]  /*152e0*/  LDC R10, c[0x0][0xc38] ;  /* 0x00030e00ff0a7b82 */ /* 0x000e620000000800 */
[----:B------:R-:W2:Y:S01]  /*152f0*/  LDL.LU R0, [R1+0x10] ;  /* 0x0000100001007983 */ /* 0x000ea20000300800 */
[----:B0-----:R-:W-:-:S04]  /*15300*/  LOP3.LUT R7, R2, 0x1f, RZ, 0xc0, !PT ;  /* 0x0000001f02077812 */ /* 0x001fc800078ec0ff */
[C---:B------:R-:W-:Y:S01]  /*15310*/  ISETP.NE.AND P0, PT, R7.reuse, 0x1f, PT ;  /* 0x0000001f0700780c */ /* 0x040fe20003f05270 */
[----:B------:R-:W-:-:S05]  /*15320*/  VIADD R5, R7, UR42 ;  /* 0x0000002a07057c36 */ /* 0x000fca0008000000 */
[----:B------:R-:W-:Y:S01]  /*15330*/  ISETP.GE.OR P1, PT, R5, UR4, !P0 ;  /* 0x0000000405007c0c */ /* 0x000fe2000c726670 */
[----:B------:R-:W-:-:S12]  /*15340*/  ULDC UR4, c[0x0][0xc3c] ;  /* 0x00030f0000047ab9 */ /* 0x000fd80000000800 */
[----:B------:R-:W0:Y:S02]  /*15350*/  @!P1 LDC.64 R2, c[0x0][0xc80] ;  /* 0x00032000ff029b82 */ /* 0x000e240000000a00 */
[----:B0-----:R-:W-:-:S05]  /*15360*/  @!P1 IMAD.WIDE R2, R5, 0x4, R2 ;  /* 0x0000000405029825 */ /* 0x001fca00078e0202 */
        /* <DEDUP_REMOVED lines=23> */
[----:B------:R-:W1:Y:S04]  /*154e0*/  SHFL.IDX PT, R2, R7, 0x1f, 0x1f ;  /* 0x03e01f0007027f89 */ /* 0x000e6800000e0000 */
[----:B------:R-:W0:Y:S01]  /*154f0*/  SHFL.IDX PT, R0, R8, RZ, 0x1f ;  /* 0x00001fff08007589 */ /* 0x000e2200000e0000 */
[----:B-1----:R-:W-:-:S04]  /*15500*/  IMAD R2, R2, R10, RZ ;  /* 0x0000000a02027224 */ /* 0x002fc800078e02ff */
[----:B------:R-:W-:-:S05]  /*15510*/  IMAD.IADD R6, R6, 0x1, R2 ;  /* 0x0000000106067824 */ /* 0x000fca00078e0202 */
[----:B0-----:R-:W-:-:S13]  /*15520*/  ISETP.GT.AND P6, PT, R6, R0, PT ;  /* 0x000000000600720c */ /* 0x001fda0003fc4270 */
[----:B------:R-:W-:Y:S05]  /*15530*/  @P6 BRA `(.L_x_2146) ;  /* 0x0000000000906947 */ /* 0x000fea0003800000 */
.L_x_2150:
        /* <DEDUP_REMOVED lines=14> */
.L_x_2149:
[----:B------:R-:W-:Y:S05]  /*15620*/  BSYNC B0 ;  /* 0x0000000000007941 */ /* 0x000fea0003800000 */
.L_x_2148:
        /* <DEDUP_REMOVED lines=21> */
.L_x_2146:
        /* <DEDUP_REMOVED lines=21> */
.L_x_2151:
        /* <DEDUP_REMOVED lines=31> */
[----:B0-----:R-:W-:-:S04]  /*15ac0*/  IABS R7, R8 ;  /* 0x0000000800077213 */ /* 0x001fc80000000000 */
[----:B------:R-:W0:Y:S08]  /*15ad0*/  I2F.RP R3, R7 ;  /* 0x0000000700037306 */ /* 0x000e300000209400 */
[----:B0-----:R-:W0:Y:S02]  /*15ae0*/  MUFU.RCP R3, R3 ;  /* 0x0000000300037308 */ /* 0x001e240000001000 */
[----:B0-----:R-:W-:-:S06]  /*15af0*/  VIADD R3, R3, 0xffffffe ;  /* 0x0ffffffe03037836 */ /* 0x001fcc0000000000 */
[----:B------:R-:W0:Y:S02]  /*15b00*/  F2I.FTZ.U32.TRUNC.NTZ R3, R3 ;  /* 0x0000000300037305 */ /* 0x000e24000021f000 */
[----:B0-----:R-:W-:-:S04]  /*15b10*/  IMAD.MOV R2, RZ, RZ, -R3 ;  /* 0x000000ffff027224 */ /* 0x001fc800078e0a03 */
        /* <DEDUP_REMOVED lines=26> */
.L_x_2147:
[----:B------:R1:W-:Y:S01]  /*15cc0*/  STL [R1+0x10], R0 ;  /* 0x0000100001007387 */ /* 0x0003e20000100800 */
[----:B------:R-:W-:Y:S01]  /*15cd0*/  ULDC UR42, c[0x0][0xc3c] ;  /* 0x00030f00002a7ab9 */ /* 0x000fe20000000800 */
[----:B------:R-:W-:Y:S02]  /*15ce0*/  UMOV UR36, URZ ;  /* 0x0000003f00247c82 */ /* 0x000fe40008000000 */
[----:B------:R1:W-:Y:S03]  /*15cf0*/  STL [R1+0x14], RZ ;  /* 0x000014ff01007387 */ /* 0x0003e60000100800 */
.L_x_2152:
        /* <DEDUP_REMOVED lines=15> */
.L_x_2145:
[----:B------:R-:W-:Y:S02]  /*15df0*/  ULDC UR4, c[0x0][0xc3c] ;  /* 0x00030f0000047ab9 */ /* 0x000fe40000000800 */
[----:B------:R-:W-:-:S06]  /*15e00*/  UISETP.GE.AND UP0, UPT, UR42, UR4, UPT ;  /* 0x000000042a00728c */ /* 0x000fcc000bf06270 */
[----:B------:R-:W-:-:S13]  /*15e10*/  PLOP3.LUT P0, PT, PT, PT, UP0, 0x80, 0x0 ;  /* 0x000000000000781c */ /* 0x000fda0003f0f008 */
[----:B------:R-:W-:Y:S05]  /*15e20*/  @!P0 BRA `(.L_x_2153) ;  /* 0xffffffb800a08947 */ /* 0x000fea000383ffff */
.L_x_2086:
        /* <DEDUP_REMOVED lines=12> */
.L_x_2202:
[----:B------:R-:W-:Y:S05]  /*15ef0*/  BSYNC B0 ;  /* 0x0000000000007941 */ /* 0x000fea0003800000 */
.L_x_2154:
[----:B------:R-:W-:-:S03]  /*15f00*/  UMOV UR4, 0xffffffff ;  /* 0xffffffff00047882 */ /* 0x000fc60000000000 */
[----:B------:R-:W-:Y:S05]  /*15f10*/  BRA.DIV UR4, `(.L_x_2156) ;  /* 0x0000001204f47947 */ /* 0x000fea000b800000 */
[----:B------:R-:W1:Y:S02]  /*15f20*/  S2R R2, SR_TID.X ;  /* 0x0000000000027919 */ /* 0x000e640000002100 */
[----:B-1----:R-:W-:-:S04]  /*15f30*/  SHF.R.U32.HI R2, RZ, 0x5, R2 ;  /* 0x00000005ff027819 */ /* 0x002fc80000011602 */
[----:B------:R-:W-:-:S05]  /*15f40*/  LOP3.LUT R2, R2, 0x3, RZ, 0xc0, !PT ;  /* 0x0000000302027812 */ /* 0x000fca00078ec0ff */
[----:B------:R1:W2:Y:S02]  /*15f50*/  SHFL.IDX PT, R14, R2, RZ, 0x1f ;  /* 0x00001fff020e7589 */ /* 0x0002a400000e0000 */
.L_x_2205:
[----:B--2---:R-:W-:Y:S01]  /*15f60*/  ISETP.NE.AND P0, PT, R14, RZ, PT ;  /* 0x000000ff0e00720c */ /* 0x004fe20003f05270 */
[----:B------:R-:W-:-:S12]  /*15f70*/  BSSY B0, `(.L_x_2157) ;  /* 0x000002e000007945 */ /* 0x000fd80003800000 */
[----:B------:R-:W-:Y:S05]  /*15f80*/  @P0 BRA `(.L_x_2158) ;  /* 0x0000000000b00947 */ /* 0x000fea0003800000 */
[----:B------:R-:W-:-:S03]  /*15f90*/  UMOV UR4, 0xffffffff ;  /* 0xffffffff00047882 */ /* 0x000fc60000000000 */
[----:B------:R-:W-:Y:S05]  /*15fa0*/  BRA.DIV UR4, `(.L_x_2159) ;  /* 0x0000001604047947 */ /* 0x000fea000b800000 */
[----:B------:R-:W-:-:S13]  /*15fb0*/  ELECT P6, URZ, PT ;  /* 0x00000000003f782f */ /* 0x000fda00038c0000 */
.L_x_2208:
[----:B------:R-:W-:Y:S05]  /*15fc0*/  @!P6 BRA `(.L_x_2158) ;  /* 0x0000000000a0e947 */ /* 0x000fea0003800000 */
[----:B------:R-:W-:-:S06]  /*15fd0*/  ULOP3.LUT UR4, UR38, 0x2, URZ, 0xfc, !UPT ;  /* 0x0000000226047892 */ /* 0x000fcc000f8efc3f */
[----:B-1----:R-:W-:-:S05]  /*15fe0*/  IMAD.U32 R2, RZ, RZ, UR4 ;  /* 0x00000004ff027e24 */ /* 0x002fca000f8e00ff */
[----:B------:R-:W-:-:S13]  /*15ff0*/  ISETP.NE.AND P0, PT, R2, 0x3, PT ;  /* 0x000000030200780c */ /* 0x000fda0003f05270 */
[----:B------:R-:W-:Y:S05]  /*16000*/  @!P0 BRA `(.L_x_2160) ;  /* 0x0000000000048947 */ /* 0x000fea0003800000 */
[----:B------:R-:W-:Y:S01]  /*16010*/  BPT.TRAP 0x1 ;  /* 0x000000040000795c */ /* 0x000fe20000300000 */
.L_x_2160:
        /* <DEDUP_REMOVED lines=14> */
.L_x_2209:
[----:B------:R-:W1:Y:S02]  /*16100*/  SYNCS.PHASECHK.TRANS64.TRYWAIT P1, [R7+URZ], R2 ;  /* 0x00000002070075a7 */ /* 0x000e64000802017f */
[----:B-1----:R-:W-:Y:S05]  /*16110*/  @!P1 BRA `(.L_x_2162) ;  /* 0x0000001000dc9947 */ /* 0x002fea0003800000 */
.L_x_2210:
[----:B------:R-:W-:Y:S05]  /*16120*/  @!P0 BRA `(.L_x_2163) ;  /* 0x0000000000048947 */ /* 0x000fea0003800000 */
[----:B------:R-:W-:Y:S01]  /*16130*/  BPT.TRAP 0x1 ;  /* 0x000000040000795c */ /* 0x000fe20000300000 */
.L_x_2163:
[----:B------:R-:W2:Y:S02]  /*16140*/  LDL.LU R4, [R1] ;  /* 0x0000000001047983 */ /* 0x000ea40000300800 */
[----:B--2---:R-:W-:-:S04]  /*16150*/  IMAD R4, R4, 0x8, R0 ;  /* 0x0000000804047824 */ /* 0x004fc800078e0200 */
[----:B------:R-:W2:Y:S02]  /*16160*/  SYNCS.PHASECHK.TRANS64.TRYWAIT P1, [R4+URZ+0x2e860], R5 ;  /* 0x02e86005040075a7 */ /* 0x000ea4000802017f */
[----:B--2---:R-:W-:Y:S05]  /*16170*/  @!P1 BRA `(.L_x_2164) ;  /* 0x0000001000d89947 */ /* 0x004fea0003800000 */
.L_x_2211:
[----:B------:R-:W-:Y:S05]  /*16180*/  @!P0 BRA `(.L_x_2165) ;  /* 0x0000000000048947 */ /* 0x000fea0003800000 */
[----:B------:R-:W-:Y:S01]  /*16190*/  BPT.TRAP 0x1 ;  /* 0x000000040000795c */ /* 0x000fe20000300000 */
.L_x_2165:
[----:B------:R-:W-:-:S04]  /*161a0*/  IMAD R3, R3, 0x8, R0 ;  /* 0x0000000803037824 */ /* 0x000fc800078e0200 */
[----:B------:R-:W3:Y:S02]  /*161b0*/  SYNCS.PHASECHK.TRANS64.TRYWAIT P1, [R3+URZ+0x2e860], R2 ;  /* 0x02e86002030075a7 */ /* 0x000ee4000802017f */
[----:B---3--:R-:W-:Y:S05]  /*161c0*/  @!P1 BRA `(.L_x_2166) ;  /* 0x0000001000d89947 */ /* 0x008fea0003800000 */
.L_x_2212:
[----:B------:R-:W-:Y:S05]  /*161d0*/  @!P0 BRA `(.L_x_2167) ;  /* 0x0000000000048947 */ /* 0x000fea0003800000 */
[----:B------:R-:W-:Y:S01]  /*161e0*/  BPT.TRAP 0x1 ;  /* 0x000000040000795c */ /* 0x000fe20000300000 */
.L_x_2167:
[----:B------:R-:W4:Y:S02]  /*161f0*/  SYNCS.PHASECHK.TRANS64.TRYWAIT P0, [R4+URZ+0x2e880], R5 ;  /* 0x02e88005040075a7 */ /* 0x000f24000800017f */
[----:B----4-:R-:W-:Y:S05]  /*16200*/  @!P0 BRA `(.L_x_2168) ;  /* 0x0000001000dc8947 */ /* 0x010fea0003800000 */
.L_x_2169:
[----:B------:R0:W0:Y:S02]  /*16210*/  SYNCS.PHASECHK.TRANS64.TRYWAIT P0, [R3+URZ+0x2e880], R2 ;  /* 0x02e88002030075a7 */ /* 0x000024000800017f */
[----:B0-----:R-:W-:Y:S05]  /*16220*/  @!P0 NANOSLEEP.SYNCS 0x989680 ;  /* 0x009896800000895d */ /* 0x001fea0003900000 */
[----:B------:R-:W0:Y:S02]  /*16230*/  @!P0 SYNCS.PHASECHK.TRANS64 P0, [R3+URZ+0x2e880], R2 ;  /* 0x02e88002030085a7 */ /* 0x000e24000800007f */
[----:B0-----:R-:W-:Y:S05]  /*16240*/  @!P0 BRA `(.L_x_2169) ;  /* 0xfffffffc00f08947 */ /* 0x001fea000383ffff */
.L_x_2158:
[----:B------:R-:W-:Y:S05]  /*16250*/  BSYNC B0 ;  /* 0x0000000000007941 */ /* 0x000fea0003800000 */
.L_x_2157:
[----:B------:R-:W-:Y:S05]  /*16260*/  EXIT ;  /* 0x000000000000794d */ /* 0x000fea0003800000 */
.L_x_2025:
[----:B0-----:R-:W-:-:S04]  /*16270*/  IMAD.U32 R3, RZ, RZ, UR41 ;  /* 0x00000029ff037e24 */ /* 0x001fc8000f8e00ff */
[----:B------:R0:W1:Y:S03]  /*16280*/  SYNCS.PHASECHK.TRANS64.TRYWAIT P1, [R3+URZ+0x2e800], R0 ;  /* 0x02e80000030075a7 */ /* 0x000066000802017f */
[----:B-1----:R-:W-:Y:S05]  /*16290*/  @!P1 NANOSLEEP.SYNCS 0x989680 ;  /* 0x009896800000995d */ /* 0x002fea0003900000 */
[----:B------:R-:W1:Y:S02]  /*162a0*/  @!P1 SYNCS.PHASECHK.TRANS64 P1, [R3+URZ+0x2e800], R0 ;  /* 0x02e80000030095a7 */ /* 0x000e64000802007f */
[----:B-1----:R-:W-:Y:S05]  /*162b0*/  @!P1 BRA `(.L_x_2025) ;  /* 0xfffffffc00ec9947 */ /* 0x002fea000383ffff */
[----:B------:R-:W-:Y:S05]  /*162c0*/  BRA `(.L_x_2170) ;  /* 0xfffffeb800387947 */ /* 0x000fea000383ffff */
.L_x_2029:
[----:B-1----:R1:W2:Y:S02]  /*162d0*/  SYNCS.PHASECHK.TRANS64.TRYWAIT P1, [R2+URZ+0x2e830], R3 ;  /* 0x02e83003020075a7 */ /* 0x0022a4000802017f */
[----:B--2---:R-:W-:Y:S05]  /*162e0*/  @!P1 NANOSLEEP.SYNCS 0x989680 ;  /* 0x009896800000995d */ /* 0x004fea0003900000 */
[----:B------:R-:W2:Y:S02]  /*162f0*/  @!P1 SYNCS.PHASECHK.TRANS64 P1, [R2+URZ+0x2e830], R3 ;  /* 0x02e83003020095a7 */ /* 0x000ea4000802007f */
[----:B--2---:R-:W-:Y:S05]  /*16300*/  @!P1 BRA `(.L_x_2029) ;  /* 0xfffffffc00f09947 */ /* 0x004fea000383ffff */
[----:B------:R-:W-:Y:S05]  /*16310*/  BRA `(.L_x_2028) ;  /* 0xfffffeb800547947 */ /* 0x000fea000383ffff */
.L_x_2034:
[----:B-1----:R-:W-:-:S04]  /*16320*/  IMAD.U32 R7, RZ, RZ, UR6 ;  /* 0x00000006ff077e24 */ /* 0x002fc8000f8e00ff */
[----:B------:R1:W2:Y:S03]  /*16330*/  SYNCS.PHASECHK.TRANS64.TRYWAIT P3, [R7+URZ+0x2e830], R0 ;  /* 0x02e83000070075a7 */ /* 0x0002a6000806017f */
[----:B--2---:R-:W-:Y:S05]  /*16340*/  @!P3 NANOSLEEP.SYNCS 0x989680 ;  /* 0x009896800000b95d */ /* 0x004fea0003900000 */
[----:B------:R-:W2:Y:S02]  /*16350*/  @!P3 SYNCS.PHASECHK.TRANS64 P3, [R7+URZ+0x2e830], R0 ;  /* 0x02e830000700b5a7 */ /* 0x000ea4000806007f */
[----:B--2---:R-:W-:Y:S05]  /*16360*/  @!P3 BRA `(.L_x_2034) ;  /* 0xfffffffc00ecb947 */ /* 0x004fea000383ffff */
[----:B------:R-:W-:Y:S05]  /*16370*/  BRA `(.L_x_2031) ;  /* 0xfffffef8000c7947 */ /* 0x000fea000383ffff */
.L_x_2038:
[----:B-1----:R-:W-:-:S04]  /*16380*/  IMAD.U32 R7, RZ, RZ, UR6 ;  /* 0x00000006ff077e24 */ /* 0x002fc8000f8e00ff */
[----:B------:R1:W2:Y:S03]  /*16390*/  SYNCS.PHASECHK.TRANS64.TRYWAIT P3, [R7+URZ+0x2e850], R0 ;  /* 0x02e85000070075a7 */ /* 0x0002a6000806017f */
[----:B--2---:R-:W-:Y:S05]  /*163a0*/  @!P3 NANOSLEEP.SYNCS 0x989680 ;  /* 0x009896800000b95d */ /* 0x004fea0003900000 */
[----:B------:R-:W2:Y:S02]  /*163b0*/  @!P3 SYNCS.PHASECHK.TRANS64 P3, [R7+URZ+0x2e850], R0 ;  /* 0x02e850000700b5a7 */ /* 0x000ea4000806007f */
[----:B--2---:R-:W-:Y:S05]  /*163c0*/  @!P3 BRA `(.L_x_2038) ;  /* 0xfffffffc00ecb947 */ /* 0x004fea000383ffff */
[----:B------:R-:W-:Y:S05]  /*163d0*/  BRA `(.L_x_2035) ;  /* 0xffffff0400087947 */ /* 0x000fea000383ffff */
.L_x_2045:
[----:B-1----:R-:W-:-:S04]  /*163e0*/  IMAD.U32 R7, RZ, RZ, UR6 ;  /* 0x00000006ff077e24 */ /* 0x002fc8000f8e00ff */
[----:B------:R1:W2:Y:S03]  /*163f0*/  SYNCS.PHASECHK.TRANS64.TRYWAIT P2, [R7+URZ+0x2e830], R0 ;  /* 0x02e83000070075a7 */ /* 0x0002a6000804017f */
[----:B--2---:R-:W-:Y:S05]  /*16400*/  @!P2 NANOSLEEP.SYNCS 0x989680 ;  /* 0x009896800000a95d */ /* 0x004fea0003900000 */
[----:B------:R-:W2:Y:S02]  /*16410*/  @!P2 SYNCS.PHASECHK.TRANS64 P2, [R7+URZ+0x2e830], R0 ;  /* 0x02e830000700a5a7 */ /* 0x000ea4000804007f */
[----:B--2---:R-:W-:Y:S05]  /*16420*/  @!P2 BRA `(.L_x_2045) ;  /* 0xfffffffc00eca947 */ /* 0x004fea000383ffff */
[----:B------:R-:W-:Y:S05]  /*16430*/  BRA `(.L_x_2042) ;  /* 0xffffff3c00507947 */ /* 0x000fea000383ffff */
.L_x_2049:
[----:B-1----:R-:W-:-:S04]  /*16440*/  IMAD.U32 R7, RZ, RZ, UR6 ;  /* 0x00000006ff077e24 */ /* 0x002fc8000f8e00ff */
[----:B------:R1:W2:Y:S03]  /*16450*/  SYNCS.PHASECHK.TRANS64.TRYWAIT P2, [R7+URZ+0x2e850], R0 ;  /* 0x02e85000070075a7 */ /* 0x0002a6000804017f */
[----:B--2---:R-:W-:Y:S05]  /*16460*/  @!P2 NANOSLEEP.SYNCS 0x989680 ;  /* 0x009896800000a95d */ /* 0x004fea0003900000 */
[----:B------:R-:W2:Y:S02]  /*16470*/  @!P2 SYNCS.PHASECHK.TRANS64 P2, [R7+URZ+0x2e850], R0 ;  /* 0x02e850000700a5a7 */ /* 0x000ea4000804007f */
[----:B--2---:R-:W-:Y:S05]  /*16480*/  @!P2 BRA `(.L_x_2049) ;  /* 0xfffffffc00eca947 */ /* 0x004fea000383ffff */
[----:B------:R-:W-:Y:S05]  /*16490*/  BRA `(.L_x_2046) ;  /* 0xffffff4800407947 */ /* 0x000fea000383ffff */
.L_x_2055:
[----:B-1----:R-:W-:-:S04]  /*164a0*/  IMAD.U32 R5, RZ, RZ, UR4 ;  /* 0x00000004ff057e24 */ /* 0x002fc8000f8e00ff */
[----:B------:R1:W2:Y:S03]  /*164b0*/  SYNCS.PHASECHK.TRANS64.TRYWAIT P1, [R5+URZ+0x2e850], R4 ;  /* 0x02e85004050075a7 */ /* 0x0002a6000802017f */
[----:B--2---:R-:W-:Y:S05]  /*164c0*/  @!P1 NANOSLEEP.SYNCS 0x989680 ;  /* 0x009896800000995d */ /* 0x004fea0003900000 */
[----:B------:R-:W2:Y:S02]  /*164d0*/  @!P1 SYNCS.PHASECHK.TRANS64 P1, [R5+URZ+0x2e850], R4 ;  /* 0x02e85004050095a7 */ /* 0x000ea4000802007f */
[----:B--2---:R-:W-:Y:S05]  /*164e0*/  @!P1 BRA `(.L_x_2055) ;  /* 0xfffffffc00ec9947 */ /* 0x004fea000383ffff */
[----:B------:R-:W-:Y:S05]  /*164f0*/  BRA `(.L_x_2054) ;  /* 0xffffff70007c7947 */ /* 0x000fea000383ffff */
.L_x_2101:
[----:B------:R-:W-:Y:S02]  /*16500*/  IMAD.MOV.U32 R13, RZ, RZ, R0 ;  /* 0x000000ffff0d7224 */ /* 0x000fe400078e0000 */
[----:B------:R-:W-:Y:S02]  /*16510*/  IMAD.MOV.U32 R12, RZ, RZ, RZ ;  /* 0x000000ffff0c7224 */ /* 0x000fe400078e00ff */
[----:B------:R-:W-:Y:S02]  /*16520*/  IMAD.MOV.U32 R11, RZ, RZ, 0x1f ;  /* 0x0000001fff0b7424 */ /* 0x000fe400078e00ff */
[----:B------:R-:W-:-:S07]  /*16530*/  IMAD.MOV.U32 R15, RZ, RZ, -0x1 ;  /* 0xffffffffff0f7424 */ /* 0x000fce00078e00ff */
[----:B-1----:R-:W-:Y:S05]  /*16540*/  WARPSYNC.COLLECTIVE R15, `(.L_x_2171) ;  /* 0x000000000f087348 */ /* 0x002fea0003c00000 */
[----:B------:R0:W2:Y:S02]  /*16550*/  SHFL.IDX P6, R14, R13, R12, R11 ;  /* 0x0000000c0d0e7389 */ /* 0x0000a400000c000b */
[----:B012---:R-:W-:Y:S01]  /*16560*/  ENDCOLLECTIVE ;  /* 0x000000000000791b */ /* 0x007fe20003800000 */
.L_x_2171:
[----:B------:R-:W-:Y:S05]  /*16570*/  BRA `(.L_x_2172) ;  /* 0xffffffc000687947 */ /* 0x000fea000383ffff */
.L_x_2103:
[----:B------:R-:W-:Y:S01]  /*16580*/  BSSY B0, `(.L_x_2173) ;  /* 0x0000006000007945 */ /* 0x000fe20003800000 */
[----:B------:R-:W-:-:S07]  /*16590*/  IMAD.MOV.U32 R15, RZ, RZ, -0x1 ;  /* 0xffffffffff0f7424 */ /* 0x000fce00078e00ff */
[----:B-1----:R-:W-:Y:S05]  /*165a0*/  WARPSYNC.COLLECTIVE R15, `(.L_x_2174) ;  /* 0x000000000f0c7348 */ /* 0x002fea0003c00000 */
[----:B------:R-:W-:Y:S02]  /*165b0*/  ELECT P6, UR62, PT ;  /* 0x00000000003e782f */ /* 0x000fe400038c0000 */
[----:B------:R-:W-:Y:S01]  /*165c0*/  MOV R14, UR62 ;  /* 0x0000003e000e7c02 */ /* 0x000fe20008000f00 */
[----:B-1----:R-:W-:Y:S10]  /*165d0*/  ENDCOLLECTIVE ;  /* 0x000000000000791b */ /* 0x002ff40003800000 */
.L_x_2174:
[----:B------:R-:W-:Y:S05]  /*165e0*/  BSYNC B0 ;  /* 0x0000000000007941 */ /* 0x000fea0003800000 */
.L_x_2173:
[----:B------:R-:W-:Y:S05]  /*165f0*/  BRA `(.L_x_2175) ;  /* 0xffffffc0006c7947 */ /* 0x000fea000383ffff */
.L_x_2105:
[----:B0-----:R0:W1:Y:S02]  /*16600*/  SYNCS.PHASECHK.TRANS64.TRYWAIT P0, [R4+URZ+0x2e880], R3 ;  /* 0x02e88003040075a7 */ /* 0x001064000800017f */
[----:B-1----:R-:W-:Y:S05]  /*16610*/  @!P0 NANOSLEEP.SYNCS 0x989680 ;  /* 0x009896800000895d */ /* 0x002fea0003900000 */
[----:B------:R-:W1:Y:S02]  /*16620*/  @!P0 SYNCS.PHASECHK.TRANS64 P0, [R4+URZ+0x2e880], R3 ;  /* 0x02e88003040085a7 */ /* 0x000e64000800007f */
[----:B-1----:R-:W-:Y:S05]  /*16630*/  @!P0 BRA `(.L_x_2105) ;  /* 0xfffffffc00f08947 */ /* 0x002fea000383ffff */
[----:B------:R-:W-:Y:S05]  /*16640*/  BRA `(.L_x_2176) ;  /* 0xffffffc000d07947 */ /* 0x000fea000383ffff */
.L_x_2107:
[----:B-1----:R1:W2:Y:S02]  /*16650*/  SYNCS.PHASECHK.TRANS64.TRYWAIT P0, [R4+URZ+0x2e840], R3 ;  /* 0x02e84003040075a7 */ /* 0x0022a4000800017f */
[----:B--2---:R-:W-:Y:S05]  /*16660*/  @!P0 NANOSLEEP.SYNCS 0x989680 ;  /* 0x009896800000895d */ /* 0x004fea0003900000 */
[----:B------:R-:W2:Y:S02]  /*16670*/  @!P0 SYNCS.PHASECHK.TRANS64 P0, [R4+URZ+0x2e840], R3 ;  /* 0x02e84003040085a7 */ /* 0x000ea4000800007f */
[----:B--2---:R-:W-:Y:S05]  /*16680*/  @!P0 BRA `(.L_x_2107) ;  /* 0xfffffffc00f08947 */ /* 0x004fea000383ffff */
[----:B------:R-:W-:Y:S05]  /*16690*/  BRA `(.L_x_2177) ;  /* 0xffffffc400247947 */ /* 0x000fea000383ffff */
.L_x_2111:
[----:B------:R-:W-:Y:S01]  /*166a0*/  IMAD.MOV.U32 R13, RZ, RZ, R0 ;  /* 0x000000ffff0d7224 */ /* 0x000fe200078e0000 */
[----:B------:R-:W-:Y:S01]  /*166b0*/  LOP3.LUT R6, R6, 0x7f, RZ, 0xc0, !PT ;  /* 0x0000007f06067812 */ /* 0x000fe200078ec0ff */
[----:B------:R-:W-:Y:S02]  /*166c0*/  IMAD.MOV.U32 R12, RZ, RZ, RZ ;  /* 0x000000ffff0c7224 */ /* 0x000fe400078e00ff */
[----:B------:R-:W-:Y:S01]  /*166d0*/  IMAD.MOV.U32 R11, RZ, RZ, 0x181f ;  /* 0x0000181fff0b7424 */ /* 0x000fe200078e00ff */
[----:B------:R-:W-:Y:S01]  /*166e0*/  SHF.R.U32.HI R8, RZ, 0x3, R6 ;  /* 0x00000003ff087819 */ /* 0x000fe20000011606 */
[----:B------:R-:W-:Y:S02]  /*166f0*/  IMAD.MOV.U32 R15, RZ, RZ, -0x1 ;  /* 0xffffffffff0f7424 */ /* 0x000fe400078e00ff */
[----:B------:R-:W-:Y:S02]  /*16700*/  IMAD R3, R19, R5, RZ ;  /* 0x0000000513037224 */ /* 0x000fe400078e02ff */
[----:B------:R-:W-:-:S07]  /*16710*/  IMAD R4, R7, 0x80, R8 ;  /* 0x0000008007047824 */ /* 0x000fce00078e0208 */
[----:B-----5:R-:W-:Y:S05]  /*16720*/  WARPSYNC.COLLECTIVE R15, `(.L_x_2178) ;  /* 0x000000000f087348 */ /* 0x020fea0003c00000 */
[----:B------:R0:W1:Y:S02]  /*16730*/  SHFL.IDX P6, R14, R13, R12, R11 ;  /* 0x0000000c0d0e7389 */ /* 0x00006400000c000b */
[----:B01---5:R-:W-:Y:S01]  /*16740*/  ENDCOLLECTIVE ;  /* 0x000000000000791b */ /* 0x023fe20003800000 */
.L_x_2178:
[C---:B------:R-:W-:Y:S01]  /*16750*/  VIADD R8, R4.reuse, 0x60 ;  /* 0x0000006004087836 */ /* 0x040fe20000000000 */
[----:B------:R-:W-:Y:S01]  /*16760*/  ISETP.GE.AND P1, PT, R4, R3, PT ;  /* 0x000000030400720c */ /* 0x000fe20003f26270 */
[----:B------:R-:W-:Y:S02]  /*16770*/  IMAD.MOV.U32 R13, RZ, RZ, R2 ;  /* 0x000000ffff0d7224 */ /* 0x000fe400078e0002 */
[----:B------:R-:W-:-:S10]  /*16780*/  IMAD.MOV.U32 R5, RZ, RZ, R14 ;  /* 0x000000ffff057224 */ /* 0x000fd400078e000e */
[----:B------:R-:W-:Y:S05]  /*16790*/  WARPSYNC.COLLECTIVE R15, `(.L_x_2179) ;  /* 0x000000000f087348 */ /* 0x000fea0003c00000 */
[----:B------:R0:W1:Y:S02]  /*167a0*/  SHFL.IDX P6, R14, R13, R12, R11 ;  /* 0x0000000c0d0e7389 */ /* 0x00006400000c000b */
[----:B01----:R-:W-:Y:S01]  /*167b0*/  ENDCOLLECTIVE ;  /* 0x000000000000791b */ /* 0x003fe20003800000 */
.L_x_2179:
[----:B------:R-:W-:Y:S02]  /*167c0*/  IMAD.MOV.U32 R13, RZ, RZ, R0 ;  /* 0x000000ffff0d7224 */ /* 0x000fe400078e0000 */
[----:B------:R-:W-:Y:S02]  /*167d0*/  IMAD.MOV.U32 R12, RZ, RZ, 0x1 ;  /* 0x00000001ff0c7424 */ /* 0x000fe400078e00ff */
[----:B------:R-:W-:-:S07]  /*167e0*/  IMAD.MOV.U32 R6, RZ, RZ, R14 ;  /* 0x000000ffff067224 */ /* 0x000fce00078e000e */
[----:B------:R-:W-:Y:S05]  /*167f0*/  WARPSYNC.COLLECTIVE R15, `(.L_x_2180) ;  /* 0x000000000f087348 */ /* 0x000fea0003c00000 */
[----:B------:R0:W1:Y:S02]  /*16800*/  SHFL.IDX P6, R14, R13, R12, R11 ;  /* 0x0000000c0d0e7389 */ /* 0x00006400000c000b */
[----:B01----:R-:W-:Y:S01]  /*16810*/  ENDCOLLECTIVE ;  /* 0x000000000000791b */ /* 0x003fe20003800000 */
.L_x_2180:
        /* <DEDUP_REMOVED lines=14> */
.L_x_2181:
[----:B------:R-:W-:Y:S02]  /*16900*/  IMAD.MOV.U32 R13, RZ, RZ, R0 ;  /* 0x000000ffff0d7224 */ /* 0x000fe400078e0000 */
[----:B------:R-:W-:Y:S02]  /*16910*/  IMAD.MOV.U32 R12, RZ, RZ, 0x2 ;  /* 0x00000002ff0c7424 */ /* 0x000fe400078e00ff */
[----:B------:R-:W-:-:S07]  /*16920*/  IMAD.MOV.U32 R6, RZ, RZ, R14 ;  /* 0x000000ffff067224 */ /* 0x000fce00078e000e */
[----:B------:R-:W-:Y:S05]  /*16930*/  WARPSYNC.COLLECTIVE R15, `(.L_x_2182) ;  /* 0x000000000f087348 */ /* 0x000fea0003c00000 */
[----:B------:R0:W1:Y:S02]  /*16940*/  SHFL.IDX P6, R14, R13, R12, R11 ;  /* 0x0000000c0d0e7389 */ /* 0x00006400000c000b */
[----:B01----:R-:W-:Y:S01]  /*16950*/  ENDCOLLECTIVE ;  /* 0x000000000000791b */ /* 0x003fe20003800000 */
.L_x_2182:
        /* <DEDUP_REMOVED lines=14> */
.L_x_2183:
[----:B------:R-:W-:Y:S02]  /*16a40*/  IMAD.MOV.U32 R13, RZ, RZ, R0 ;  /* 0x000000ffff0d7224 */ /* 0x000fe400078e0000 */
[----:B------:R-:W-:Y:S02]  /*16a50*/  IMAD.MOV.U32 R12, RZ, RZ, 0x3 ;  /* 0x00000003ff0c7424 */ /* 0x000fe400078e00ff */
[----:B------:R-:W-:-:S07]  /*16a60*/  IMAD.MOV.U32 R6, RZ, RZ, R14 ;  /* 0x000000ffff067224 */ /* 0x000fce00078e000e */
[----:B------:R-:W-:Y:S05]  /*16a70*/  WARPSYNC.COLLECTIVE R15, `(.L_x_2184) ;  /* 0x000000000f087348 */ /* 0x000fea0003c00000 */
[----:B------:R0:W1:Y:S02]  /*16a80*/  SHFL.IDX P6, R14, R13, R12, R11 ;  /* 0x0000000c0d0e7389 */ /* 0x00006400000c000b */
[----:B01----:R-:W-:Y:S01]  /*16a90*/  ENDCOLLECTIVE ;  /* 0x000000000000791b */ /* 0x003fe20003800000 */
.L_x_2184:
        /* <DEDUP_REMOVED lines=14> */
.L_x_2185:
[----:B------:R-:W-:Y:S02]  /*16b80*/  IMAD.MOV.U32 R13, RZ, RZ, R0 ;  /* 0x000000ffff0d7224 */ /* 0x000fe400078e0000 */
[----:B------:R-:W-:Y:S02]  /*16b90*/  IMAD.MOV.U32 R12, RZ, RZ, 0x4 ;  /* 0x00000004ff0c7424 */ /* 0x000fe400078e00ff */
[----:B------:R-:W-:-:S07]  /*16ba0*/  IMAD.MOV.U32 R6, RZ, RZ, R14 ;  /* 0x000000ffff067224 */ /* 0x000fce00078e000e */
[----:B------:R-:W-:Y:S05]  /*16bb0*/  WARPSYNC.COLLECTIVE R15, `(.L_x_2186) ;  /* 0x000000000f087348 */ /* 0x000fea0003c00000 */
[----:B------:R0:W1:Y:S02]  /*16bc0*/  SHFL.IDX P6, R14, R13, R12, R11 ;  /* 0x0000000c0d0e7389 */ /* 0x00006400000c000b */
[----:B01----:R-:W-:Y:S01]  /*16bd0*/  ENDCOLLECTIVE ;  /* 0x000000000000791b */ /* 0x003fe20003800000 */
.L_x_2186:
        /* <DEDUP_REMOVED lines=14> */
.L_x_2187:
[----:B------:R-:W-:Y:S02]  /*16cc0*/  IMAD.MOV.U32 R13, RZ, RZ, R0 ;  /* 0x000000ffff0d7224 */ /* 0x000fe400078e0000 */
[----:B------:R-:W-:Y:S02]  /*16cd0*/  IMAD.MOV.U32 R12, RZ, RZ, 0x5 ;  /* 0x00000005ff0c7424 */ /* 0x000fe400078e00ff */
[----:B------:R-:W-:-:S07]  /*16ce0*/  IMAD.MOV.U32 R6, RZ, RZ, R14 ;  /* 0x000000ffff067224 */ /* 0x000fce00078e000e */
[----:B------:R-:W-:Y:S05]  /*16cf0*/  WARPSYNC.COLLECTIVE R15, `(.L_x_2188) ;  /* 0x000000000f087348 */ /* 0x000fea0003c00000 */
[----:B------:R0:W1:Y:S02]  /*16d00*/  SHFL.IDX P6, R14, R13, R12, R11 ;  /* 0x0000000c0d0e7389 */ /* 0x00006400000c000b */
[----:B01----:R-:W-:Y:S01]  /*16d10*/  ENDCOLLECTIVE ;  /* 0x000000000000791b */ /* 0x003fe20003800000 */
.L_x_2188:
        /* <DEDUP_REMOVED lines=14> */
.L_x_2189:
[----:B------:R-:W-:Y:S02]  /*16e00*/  IMAD.MOV.U32 R13, RZ, RZ, R0 ;  /* 0x000000ffff0d7224 */ /* 0x000fe400078e0000 */
[----:B------:R-:W-:Y:S02]  /*16e10*/  IMAD.MOV.U32 R12, RZ, RZ, 0x6 ;  /* 0x00000006ff0c7424 */ /* 0x000fe400078e00ff */
[----:B------:R-:W-:-:S07]  /*16e20*/  IMAD.MOV.U32 R6, RZ, RZ, R14 ;  /* 0x000000ffff067224 */ /* 0x000fce00078e000e */
[----:B------:R-:W-:Y:S05]  /*16e30*/  WARPSYNC.COLLECTIVE R15, `(.L_x_2190) ;  /* 0x000000000f087348 */ /* 0x000fea0003c00000 */
[----:B------:R0:W1:Y:S02]  /*16e40*/  SHFL.IDX P6, R14, R13, R12, R11 ;  /* 0x0000000c0d0e7389 */ /* 0x00006400000c000b */
[----:B01----:R-:W-:Y:S01]  /*16e50*/  ENDCOLLECTIVE ;  /* 0x000000000000791b */ /* 0x003fe20003800000 */
.L_x_2190:
        /* <DEDUP_REMOVED lines=13> */
.L_x_2191:
[----:B------:R-:W-:Y:S02]  /*16f30*/  IMAD.MOV.U32 R13, RZ, RZ, R0 ;  /* 0x000000ffff0d7224 */ /* 0x000fe400078e0000 */
[----:B------:R-:W-:Y:S02]  /*16f40*/  IMAD.MOV.U32 R12, RZ, RZ, 0x7 ;  /* 0x00000007ff0c7424 */ /* 0x000fe400078e00ff */
[----:B------:R-:W-:-:S07]  /*16f50*/  IMAD.MOV.U32 R6, RZ, RZ, R14 ;  /* 0x000000ffff067224 */ /* 0x000fce00078e000e */
[----:B------:R-:W-:Y:S05]  /*16f60*/  WARPSYNC.COLLECTIVE R15, `(.L_x_2192) ;  /* 0x000000000f087348 */ /* 0x000fea0003c00000 */
[----:B------:R0:W1:Y:S02]  /*16f70*/  SHFL.IDX P6, R14, R13, R12, R11 ;  /* 0x0000000c0d0e7389 */ /* 0x00006400000c000b */
[----:B01----:R-:W-:Y:S01]  /*16f80*/  ENDCOLLECTIVE ;  /* 0x000000000000791b */ /* 0x003fe20003800000 */
.L_x_2192:
        /* <DEDUP_REMOVED lines=12> */
.L_x_2193:
[----:B------:R-:W-:Y:S01]  /*17050*/  IMAD.MOV.U32 R2, RZ, RZ, R14 ;  /* 0x000000ffff027224 */ /* 0x000fe200078e000e */
[----:B------:R-:W-:Y:S06]  /*17060*/  BRA `(.L_x_2194) ;  /* 0xffffffc4006c7947 */ /* 0x000fec000383ffff */
.L_x_2114:
[----:B-1----:R1:W2:Y:S02]  /*17070*/  SYNCS.PHASECHK.TRANS64.TRYWAIT P0, [R18+URZ+0x2e820], R0 ;  /* 0x02e82000120075a7 */ /* 0x0022a4000800017f */
[----:B--2---:R-:W-:Y:S05]  /*17080*/  @!P0 NANOSLEEP.SYNCS 0x989680 ;  /* 0x009896800000895d */ /* 0x004fea0003900000 */
[----:B------:R-:W2:Y:S02]  /*17090*/  @!P0 SYNCS.PHASECHK.TRANS64 P0, [R18+URZ+0x2e820], R0 ;  /* 0x02e82000120085a7 */ /* 0x000ea4000800007f */
[----:B--2---:R-:W-:Y:S05]  /*170a0*/  @!P0 BRA `(.L_x_2114) ;  /* 0xfffffffc00f08947 */ /* 0x004fea000383ffff */
[----:B------:R-:W-:Y:S05]  /*170b0*/  BRA `(.L_x_2195) ;  /* 0xffffffc400c87947 */ /* 0x000fea000383ffff */
.L_x_2120:
[----:B--2---:R2:W3:Y:S02]  /*170c0*/  SYNCS.PHASECHK.TRANS64.TRYWAIT P0, [R4+URZ+0x2e880], R3 ;  /* 0x02e88003040075a7 */ /* 0x0044e4000800017f */
[----:B---3--:R-:W-:Y:S05]  /*170d0*/  @!P0 NANOSLEEP.SYNCS 0x989680 ;  /* 0x009896800000895d */ /* 0x008fea0003900000 */
[----:B------:R-:W3:Y:S02]  /*170e0*/  @!P0 SYNCS.PHASECHK.TRANS64 P0, [R4+URZ+0x2e880], R3 ;  /* 0x02e88003040085a7 */ /* 0x000ee4000800007f */
[----:B---3--:R-:W-:Y:S05]  /*170f0*/  @!P0 BRA `(.L_x_2120) ;  /* 0xfffffffc00f08947 */ /* 0x008fea000383ffff */
[----:B------:R-:W-:Y:S05]  /*17100*/  BRA `(.L_x_2196) ;  /* 0xffffffc8007c7947 */ /* 0x000fea000383ffff */
.L_x_2125:
[----:B0-----:R0:W3:Y:S02]  /*17110*/  SYNCS.PHASECHK.TRANS64.TRYWAIT P0, [R4+URZ+0x2e840], R3 ;  /* 0x02e84003040075a7 */ /* 0x0010e4000800017f */
[----:B---3--:R-:W-:Y:S05]  /*17120*/  @!P0 NANOSLEEP.SYNCS 0x989680 ;  /* 0x009896800000895d */ /* 0x008fea0003900000 */
[----:B------:R-:W3:Y:S02]  /*17130*/  @!P0 SYNCS.PHASECHK.TRANS64 P0, [R4+URZ+0x2e840], R3 ;  /* 0x02e84003040085a7 */ /* 0x000ee4000800007f */
[----:B---3--:R-:W-:Y:S05]  /*17140*/  @!P0 BRA `(.L_x_2125) ;  /* 0xfffffffc00f08947 */ /* 0x008fea000383ffff */
[----:B------:R-:W-:Y:S05]  /*17150*/  BRA `(.L_x_2197) ;  /* 0xffffffc800fc7947 */ /* 0x000fea000383ffff */
.L_x_2131:
[----:B--2---:R2:W3:Y:S02]  /*17160*/  SYNCS.PHASECHK.TRANS64.TRYWAIT P0, [R19+URZ+0x2e870], R2 ;  /* 0x02e87002130075a7 */ /* 0x0044e4000800017f */
[----:B---3--:R-:W-:Y:S05]  /*17170*/  @!P0 NANOSLEEP.SYNCS 0x989680 ;  /* 0x009896800000895d */ /* 0x008fea0003900000 */
[----:B------:R-:W3:Y:S02]  /*17180*/  @!P0 SYNCS.PHASECHK.TRANS64 P0, [R19+URZ+0x2e870], R2 ;  /* 0x02e87002130085a7 */ /* 0x000ee4000800007f */
[----:B---3--:R-:W-:Y:S05]  /*17190*/  @!P0 BRA `(.L_x_2131) ;  /* 0xfffffffc00f08947 */ /* 0x008fea000383ffff */
[----:B------:R-:W-:Y:S05]  /*171a0*/  BRA `(.L_x_2198) ;  /* 0xffffffcc00987947 */ /* 0x000fea000383ffff */
.L_x_2133:
[----:B--2---:R2:W3:Y:S02]  /*171b0*/  SYNCS.PHASECHK.TRANS64.TRYWAIT P0, [R19+URZ+0x2e860], R2 ;  /* 0x02e86002130075a7 */ /* 0x0044e4000800017f */
[----:B---3--:R-:W-:Y:S05]  /*171c0*/  @!P0 NANOSLEEP.SYNCS 0x989680 ;  /* 0x009896800000895d */ /* 0x008fea0003900000 */
[----:B------:R-:W3:Y:S02]  /*171d0*/  @!P0 SYNCS.PHASECHK.TRANS64 P0, [R19+URZ+0x2e860], R2 ;  /* 0x02e86002130085a7 */ /* 0x000ee4000800007f */
[----:B---3--:R-:W-:Y:S05]  /*171e0*/  @!P0 BRA `(.L_x_2133) ;  /* 0xfffffffc00f08947 */ /* 0x008fea000383ffff */
[----:B------:R-:W-:Y:S05]  /*171f0*/  BRA `(.L_x_2199) ;  /* 0xffffffcc00a07947 */ /* 0x000fea000383ffff */
.L_x_2140:
[----:B-1----:R1:W2:Y:S02]  /*17200*/  SYNCS.PHASECHK.TRANS64.TRYWAIT P1, [R16+URZ+0x2e870], R3 ;  /* 0x02e87003100075a7 */ /* 0x0022a4000802017f */
[----:B--2---:R-:W-:Y:S05]  /*17210*/  @!P1 NANOSLEEP.SYNCS 0x989680 ;  /* 0x009896800000995d */ /* 0x004fea0003900000 */
[----:B------:R-:W2:Y:S02]  /*17220*/  @!P1 SYNCS.PHASECHK.TRANS64 P1, [R16+URZ+0x2e870], R3 ;  /* 0x02e87003100095a7 */ /* 0x000ea4000802007f */
[----:B--2---:R-:W-:Y:S05]  /*17230*/  @!P1 BRA `(.L_x_2140) ;  /* 0xfffffffc00f09947 */ /* 0x004fea000383ffff */
[----:B------:R-:W-:Y:S05]  /*17240*/  BRA `(.L_x_2200) ;  /* 0xffffffd400e07947 */ /* 0x000fea000383ffff */
.L_x_2142:
[----:B-1----:R1:W2:Y:S02]  /*17250*/  SYNCS.PHASECHK.TRANS64.TRYWAIT P1, [R16+URZ+0x2e860], R3 ;  /* 0x02e86003100075a7 */ /* 0x0022a4000802017f */
[----:B--2---:R-:W-:Y:S05]  /*17260*/  @!P1 NANOSLEEP.SYNCS 0x989680 ;  /* 0x009896800000995d */ /* 0x004fea0003900000 */
[----:B------:R-:W2:Y:S02]  /*17270*/  @!P1 SYNCS.PHASECHK.TRANS64 P1, [R16+URZ+0x2e860], R3 ;  /* 0x02e86003100095a7 */ /* 0x000ea4000802007f */
[----:B--2---:R-:W-:Y:S05]  /*17280*/  @!P1 BRA `(.L_x_2142) ;  /* 0xfffffffc00f09947 */ /* 0x004fea000383ffff */
[----:B------:R-:W-:Y:S05]  /*17290*/  BRA `(.L_x_2201) ;  /* 0xffffffd400e87947 */ /* 0x000fea000383ffff */
.L_x_2155:
[----:B0-----:R0:W1:Y:S02]  /*172a0*/  SYNCS.PHASECHK.TRANS64.TRYWAIT P0, [R0+URZ+0x2e820], R3 ;  /* 0x02e82003000075a7 */ /* 0x001064000800017f */
[----:B-1----:R-:W-:Y:S05]  /*172b0*/  @!P0 NANOSLEEP.SYNCS 0x989680 ;  /* 0x009896800000895d */ /* 0x002fea0003900000 */
[----:B------:R-:W1:Y:S02]  /*172c0*/  @!P0 SYNCS.PHASECHK.TRANS64 P0, [R0+URZ+0x2e820], R3 ;  /* 0x02e82003000085a7 */ /* 0x000e64000800007f */
[----:B-1----:R-:W-:Y:S05]  /*172d0*/  @!P0 BRA `(.L_x_2155) ;  /* 0xfffffffc00f08947 */ /* 0x002fea000383ffff */
[----:B------:R-:W-:Y:S05]  /*172e0*/  BRA `(.L_x_2202) ;  /* 0xffffffec00007947 */ /* 0x000fea000383ffff */
.L_x_2156:
        /* <DEDUP_REMOVED lines=11> */
.L_x_2204:
[----:B------:R-:W-:Y:S05]  /*173a0*/  BSYNC B0 ;  /* 0x0000000000007941 */ /* 0x000fea0003800000 */
.L_x_2203:
[----:B------:R-:W-:Y:S05]  /*173b0*/  BRA `(.L_x_2205) ;  /* 0xffffffe800e87947 */ /* 0x000fea000383ffff */
.L_x_2159:
[----:B------:R-:W-:Y:S01]  /*173c0*/  BSSY B1, `(.L_x_2206) ;  /* 0x0000006000017945 */ /* 0x000fe20003800000 */
[----:B------:R-:W-:-:S07]  /*173d0*/  IMAD.MOV.U32 R15, RZ, RZ, -0x1 ;  /* 0xffffffffff0f7424 */ /* 0x000fce00078e00ff */
[----:B01----:R-:W-:Y:S05]  /*173e0*/  WARPSYNC.COLLECTIVE R15, `(.L_x_2207) ;  /* 0x000000000f0c7348 */ /* 0x003fea0003c00000 */
[----:B------:R-:W-:Y:S02]  /*173f0*/  ELECT P6, UR62, PT ;  /* 0x00000000003e782f */ /* 0x000fe400038c0000 */
[----:B------:R-:W-:Y:S01]  /*17400*/  MOV R14, UR62 ;  /* 0x0000003e000e7c02 */ /* 0x000fe20008000f00 */
[----:B01----:R-:W-:Y:S10]  /*17410*/  ENDCOLLECTIVE ;  /* 0x000000000000791b */ /* 0x003ff40003800000 */
.L_x_2207:
[----:B------:R-:W-:Y:S05]  /*17420*/  BSYNC B1 ;  /* 0x0000000000017941 */ /* 0x000fea0003800000 */
.L_x_2206:
[----:B------:R-:W-:Y:S05]  /*17430*/  BRA `(.L_x_2208) ;  /* 0xffffffe800e07947 */ /* 0x000fea000383ffff */
.L_x_2161:
[----:B0-----:R0:W1:Y:S02]  /*17440*/  SYNCS.PHASECHK.TRANS64.TRYWAIT P1, [R6+URZ], R5 ;  /* 0x00000005060075a7 */ /* 0x001064000802017f */
[----:B-1----:R-:W-:Y:S05]  /*17450*/  @!P1 NANOSLEEP.SYNCS 0x989680 ;  /* 0x009896800000995d */ /* 0x002fea0003900000 */
[----:B------:R-:W1:Y:S02]  /*17460*/  @!P1 SYNCS.PHASECHK.TRANS64 P1, [R6+URZ], R5 ;  /* 0x00000005060095a7 */ /* 0x000e64000802007f */
[----:B-1----:R-:W-:Y:S05]  /*17470*/  @!P1 BRA `(.L_x_2161) ;  /* 0xfffffffc00f09947 */ /* 0x002fea000383ffff */
[----:B------:R-:W-:Y:S05]  /*17480*/  BRA `(.L_x_2209) ;  /* 0xffffffec001c7947 */ /* 0x000fea000383ffff */
.L_x_2162:
[----:B-1----:R1:W2:Y:S02]  /*17490*/  SYNCS.PHASECHK.TRANS64.TRYWAIT P1, [R7+URZ], R2 ;  /* 0x00000002070075a7 */ /* 0x0022a4000802017f */
[----:B--2---:R-:W-:Y:S05]  /*174a0*/  @!P1 NANOSLEEP.SYNCS 0x989680 ;  /* 0x009896800000995d */ /* 0x004fea0003900000 */
[----:B------:R-:W2:Y:S02]  /*174b0*/  @!P1 SYNCS.PHASECHK.TRANS64 P1, [R7+URZ], R2 ;  /* 0x00000002070095a7 */ /* 0x000ea4000802007f */
[----:B--2---:R-:W-:Y:S05]  /*174c0*/  @!P1 BRA `(.L_x_2162) ;  /* 0xfffffffc00f09947 */ /* 0x004fea000383ffff */
[----:B------:R-:W-:Y:S05]  /*174d0*/  BRA `(.L_x_2210) ;  /* 0xffffffec00107947 */ /* 0x000fea000383ffff */
.L_x_2164:
[----:B--2---:R2:W3:Y:S02]  /*174e0*/  SYNCS.PHASECHK.TRANS64.TRYWAIT P1, [R4+URZ+0x2e860], R5 ;  /* 0x02e86005040075a7 */ /* 0x0044e4000802017f */
[----:B---3--:R-:W-:Y:S05]  /*174f0*/  @!P1 NANOSLEEP.SYNCS 0x989680 ;  /* 0x009896800000995d */ /* 0x008fea0003900000 */
[----:B------:R-:W3:Y:S02]  /*17500*/  @!P1 SYNCS.PHASECHK.TRANS64 P1, [R4+URZ+0x2e860], R5 ;  /* 0x02e86005040095a7 */ /* 0x000ee4000802007f */
[----:B---3--:R-:W-:Y:S05]  /*17510*/  @!P1 BRA `(.L_x_2164) ;  /* 0xfffffffc00f09947 */ /* 0x008fea000383ffff */
[----:B------:R-:W-:Y:S05]  /*17520*/  BRA `(.L_x_2211) ;  /* 0xffffffec00147947 */ /* 0x000fea000383ffff */
.L_x_2166:
[----:B---3--:R3:W4:Y:S02]  /*17530*/  SYNCS.PHASECHK.TRANS64.TRYWAIT P1, [R3+URZ+0x2e860], R2 ;  /* 0x02e86002030075a7 */ /* 0x008724000802017f */
[----:B----4-:R-:W-:Y:S05]  /*17540*/  @!P1 NANOSLEEP.SYNCS 0x989680 ;  /* 0x009896800000995d */ /* 0x010fea0003900000 */
[----:B------:R-:W4:Y:S02]  /*17550*/  @!P1 SYNCS.PHASECHK.TRANS64 P1, [R3+URZ+0x2e860], R2 ;  /* 0x02e86002030095a7 */ /* 0x000f24000802007f */
[----:B----4-:R-:W-:Y:S05]  /*17560*/  @!P1 BRA `(.L_x_2166) ;  /* 0xfffffffc00f09947 */ /* 0x010fea000383ffff */
[----:B------:R-:W-:Y:S05]  /*17570*/  BRA `(.L_x_2212) ;  /* 0xffffffec00147947 */ /* 0x000fea000383ffff */
.L_x_2168:
[----:B----4-:R4:W0:Y:S02]  /*17580*/  SYNCS.PHASECHK.TRANS64.TRYWAIT P0, [R4+URZ+0x2e880], R5 ;  /* 0x02e88005040075a7 */ /* 0x010824000800017f */
[----:B0-----:R-:W-:Y:S05]  /*17590*/  @!P0 NANOSLEEP.SYNCS 0x989680 ;  /* 0x009896800000895d */ /* 0x001fea0003900000 */
[----:B------:R-:W0:Y:S02]  /*175a0*/  @!P0 SYNCS.PHASECHK.TRANS64 P0, [R4+URZ+0x2e880], R5 ;  /* 0x02e88005040085a7 */ /* 0x000e24000800007f */
[----:B0-----:R-:W-:Y:S05]  /*175b0*/  @!P0 BRA `(.L_x_2168) ;  /* 0xfffffffc00f08947 */ /* 0x001fea000383ffff */
[----:B------:R-:W-:Y:S05]  /*175c0*/  BRA `(.L_x_2169) ;  /* 0xffffffec00107947 */ /* 0x000fea000383ffff */
.L_x_2213:
        /* <DEDUP_REMOVED lines=11> */
.L_x_2701:


//--------------------- .text._ZN7cutlass13device_kernelIN5flash11enable_sm90INS1_16FlashAttnFwdSm90INS1_25CollectiveMainloopFwdSm90ILi2EN4cute5tupleIJNS5_1CILi1EEES8_S8_EEENS6_IJNS7_ILi128EEENS7_ILi224EEESA_EEELi128ENS_12float_e4m3_tEfNS_4arch4Sm90ELb1ELb0ELb0ELb1ELb0ELb1ELb0ELb1ELb1ELb1ELb0ELb0EEENS1_21CollectiveEpilogueFwdINS6_IJSA_SA_SB_EEES9_NS_10bfloat16_tESF_Li256ELb1ELb1ELb0ELb1EEENS1_36VarlenDynamicPersistentTileSchedulerILi128ELi224ELi256ELi128ELb0ELb1ELb1ELb1ELb1ELb1EEEEEEEEEvNT_6ParamsE --------------------------
	.section	.text._ZN7cutlass13device_kernelIN5flash11enable_sm90INS1_16FlashAttnFwdSm90INS1_25CollectiveMainloopFwdSm90ILi2EN4cute5tupleIJNS5_1CILi1EEES8_S8_EEENS6_IJNS7_ILi128EEENS7_ILi224EEESA_EEELi128ENS_12float_e4m3_tEfNS_4arch4Sm90ELb1ELb0ELb0ELb1ELb0ELb1ELb0ELb1ELb1ELb1ELb0ELb0EEENS1_21CollectiveEpilogueFwdINS6_IJSA_SA_SB_EEES9_NS_10bfloat16_tESF_Li256ELb1ELb1ELb0ELb1EEENS1_36VarlenDynamicPersistentTileSchedulerILi128ELi224ELi256ELi128ELb0ELb1ELb1ELb1ELb1ELb1EEEEEEEEEvNT_6ParamsE,"ax",@progbits
	.align	128
.text._ZN7cutlass13device_kernelIN5flash11enable_sm90INS1_16FlashAttnFwdSm90INS1_25CollectiveMainloopFwdSm90ILi2EN4cute5tupleIJNS5_1CILi1EEES8_S8_EEENS6_IJNS7_ILi128EEENS7_ILi224EEESA_EEELi128ENS_12float_e4m3_tEfNS_4arch4Sm90ELb1ELb0ELb0ELb1ELb0ELb1ELb0ELb1ELb1ELb1ELb0ELb0EEENS1_21CollectiveEpilogueFwdINS6_IJSA_SA_SB_EEES9_NS_10bfloat16_tESF_Li256ELb1ELb1ELb0ELb1EEENS1_36VarlenDynamicPersistentTileSchedulerILi128ELi224ELi256ELi128ELb0ELb1ELb1ELb1ELb1ELb1EEEEEEEEEvNT_6ParamsE:
        .type           _ZN7cutlass13device_kernelIN5flash11enable_sm90INS1_16FlashAttnFwdSm90INS1_25CollectiveMainloopFwdSm90ILi2EN4cute5tupleIJNS5_1CILi1EEES8_S8_EEENS6_IJNS7_ILi128EEENS7_ILi224EEESA_EEELi128ENS_12float_e4m3_tEfNS_4arch4Sm90ELb1ELb0ELb0ELb1ELb0ELb1ELb0ELb1ELb1ELb1ELb0ELb0EEENS1_21CollectiveEpilogueFwdINS6_IJSA_SA_SB_EEES9_NS_10bfloat16_tESF_Li256ELb1ELb1ELb0ELb1EEENS1_36VarlenDynamicPersistentTileSchedulerILi128ELi224ELi256ELi128ELb0ELb1ELb1ELb1ELb1ELb1EEEEEEEEEvNT_6ParamsE,@function
        .size           _ZN7cutlass13device_kernelIN5flash11enable_sm90INS1_16FlashAttnFwdSm90INS1_25CollectiveMainloopFwdSm90ILi2EN4cute5tupleIJNS5_1CILi1EEES8_S8_EEENS6_IJNS7_ILi128EEENS7_ILi224EEESA_EEELi128ENS_12float_e4m3_tEfNS_4arch4Sm90ELb1ELb0ELb0ELb1ELb0ELb1ELb0ELb1ELb1ELb1ELb0ELb0EEENS1_21CollectiveEpilogueFwdINS6_IJSA_SA_SB_EEES9_NS_10bfloat16_tESF_Li256ELb1ELb1ELb0ELb1EEENS1_36VarlenDynamicPersistentTileSchedulerILi128ELi224ELi256ELi128ELb0ELb1ELb1ELb1ELb1ELb1EEEEEEEEEvNT_6ParamsE,(.L_x_2702 - _ZN7cutlass13device_kernelIN5flash11enable_sm90INS1_16FlashAttnFwdSm90INS1_25CollectiveMainloopFwdSm90ILi2EN4cute5tupleIJNS5_1CILi1EEES8_S8_EEENS6_IJNS7_ILi128EEENS7_ILi224EEESA_EEELi128ENS_12float_e4m3_tEfNS_4arch4Sm90ELb1ELb0ELb0ELb1ELb0ELb1ELb0ELb1ELb1ELb1ELb0ELb0EEENS1_21CollectiveEpilogueFwdINS6_IJSA_SA_SB_EEES9_NS_10bfloat16_tESF_Li256ELb1ELb1ELb0ELb1EEENS1_36VarlenDynamicPersistentTileSchedulerILi128ELi224ELi256ELi128ELb0ELb1ELb1ELb1ELb1ELb1EEEEEEEEEvNT_6ParamsE)
        .other          _ZN7cutlass13device_kernelIN5flash11enable_sm90INS1_16FlashAttnFwdSm90INS1_25CollectiveMainloopFwdSm90ILi2EN4cute5tupleIJNS5_1CILi1EEES8_S8_EEENS6_IJNS7_ILi128EEENS7_ILi224EEESA_EEELi128ENS_12float_e4m3_tEfNS_4arch4Sm90ELb1ELb0ELb0ELb1ELb0ELb1ELb0ELb1ELb1ELb1ELb0ELb0EEENS1_21CollectiveEpilogueFwdINS6_IJSA_SA_SB_EEES9_NS_10bfloat16_tESF_Li256ELb1ELb1ELb0ELb1EEENS1_36VarlenDynamicPersistentTileSchedulerILi128ELi224ELi256ELi128ELb0ELb1ELb1ELb1ELb1ELb1EEEEEEEEEvNT_6ParamsE,@"STO_CUDA_ENTRY STV_DEFAULT"
_ZN7cutlass13device_kernelIN5flash11enable_sm90INS1_16FlashAttnFwdSm90INS1_25CollectiveMainloopFwdSm90ILi2EN4cute5tupleIJNS5_1CILi1EEES8_S8_EEENS6_IJNS7_ILi128EEENS7_ILi224EEESA_EEELi128ENS_12float_e4m3_tEfNS_4arch4Sm90ELb1ELb0ELb0ELb1ELb0ELb1ELb0ELb1ELb1ELb1ELb0ELb0EEENS1_21CollectiveEpilogueFwdINS6_IJSA_SA_SB_EEES9_NS_10bfloat16_tESF_Li256ELb1ELb1ELb0ELb1EEENS1_36VarlenDynamicPersistentTileSchedulerILi128ELi224ELi256ELi128ELb0ELb1ELb1ELb1ELb1ELb1EEEEEEEEEvNT_6ParamsE:
        /* <DEDUP_REMOVED lines=24> */
.L_x_2215:
[----:B------:R-:W-:Y:S05]  /*0180*/  BSYNC B0 ;  /* 0x0000000000007941 */ /* 0x000fea0003800000 */
.L_x_2214:
        /* <DEDUP_REMOVED lines=41> */
.L_x_2216:
        /* <DEDUP_REMOVED lines=22> */
.L_x_2217:
        /* <DEDUP_REMOVED lines=18> */
.L_x_2218:
        /* <DEDUP_REMOVED lines=22> */
.L_x_2219:
        /* <DEDUP_REMOVED lines=22> */
.L_x_2220:
[----:B------:R-:W-:Y:S01]  /*0960*/  PLOP3.LUT P0, PT, PT, PT, UP0, 0x80, 0x0 ;  /* 0x000000000000781c */ /* 0x000fe20003f0f008 */
[----:B------:R-:W-:Y:S01]  /*0970*/  UMOV UR60, 0x1 ;  /* 0x00000001003c7882 */ /* 0x000fe20000000000 */
[----:B------:R-:W-:Y:S01]  /*0980*/  NOP ;  /* 0x0000000000007918 */ /* 0x000fe20000000000 */
[----:B------:R-:W-:Y:S01]  /*0990*/  USEL UR60, UR60, 0x2, !UP0 ;  /* 0x000000023c3c7887 */ /* 0x000fe2000c000000 */
[----:B------:R-:W-:Y:S01]  /*09a0*/  BSSY B8, `(.L_x_2221) ;  /* 0x0002928000087945 */ /* 0x000fe20003800000 */
[----:B012-4-:R-:W-:Y:S08]  /*09b0*/  BAR.SYNC.DEFER_BLOCKING 0x0 ;  /* 0x0000000000007b1d */ /* 0x017ff00000010000 */
[----:B------:R-:W-:Y:S05]  /*09c0*/  @!P0 BRA `(.L_x_2222) ;  /* 0x00000224007c8947 */ /* 0x000fea0003800000 */
.L_x_2223:
        /* <DEDUP_REMOVED lines=8> */
[----:B-1----:R-:W-:-:S06]  /*0a50*/  ULEA UR4, UR5, UR4, 0x18 ;  /* 0x0000000405047291 */ /* 0x002fcc000f8ec03f */
[----:B------:R-:W-:Y:S01]  /*0a60*/  IMAD.U32 R16, RZ, RZ, UR4 ;  /* 0x00000004ff107e24 */ /* 0x000fe2000f8e00ff */
[----:B0-----:R-:W-:Y:S01]  /*0a70*/  SHF.R.U32.HI R0, RZ, 0x7, R0 ;  /* 0x00000007ff007819 */ /* 0x001fe20000011600 */
[----:B------:R-:W-:-:S03]  /*0a80*/  ULDC UR4, c[0x0][0xc3c] ;  /* 0x00030f0000047ab9 */ /* 0x000fc60000000800 */
[----:B------:R-:W-:Y:S01]  /*0a90*/  ISETP.NE.AND P0, PT, R0, 0x1, PT ;  /* 0x000000010000780c */ /* 0x000fe20003f05270 */
[----:B------:R-:W-:-:S05]  /*0aa0*/  IMAD.U32 R0, RZ, RZ, UR5 ;  /* 0x00000005ff007e24 */ /* 0x000fca000f8e00ff */
[----:B------:R-:W-:Y:S07]  /*0ab0*/  STL [R1+0x50], R0 ;  /* 0x0000500001007387 */ /* 0x000fee0000100800 */
[----:B------:R-:W-:Y:S08]  /*0ac0*/  @!P0 BAR.ARV 0x9, 0x100 ;  /* 0x0244000000008b1d */ /* 0x000ff00000002000 */
[----:B------:R-:W-:Y:S06]  /*0ad0*/  BAR.SYNC.DEFER_BLOCKING 0x5, 0x180 ;  /* 0x0146000000007b1d */ /* 0x000fec0000010000 */
[----:B------:R-:W0:Y:S02]  /*0ae0*/  LDS.128 R12, [R16+0x2e8d0] ;  /* 0x02e8d000100c7984 */ /* 0x000e240000000c00 */
[----:B------:R-:W-:Y:S06]  /*0af0*/  BAR.ARV 0x4, 0x180 ;  /* 0x0106000000007b1d */ /* 0x000fec0000002000 */
[----:B0-----:R-:W-:-:S13]  /*0b00*/  ISETP.GE.AND P0, PT, R15, UR4, PT ;  /* 0x000000040f007c0c */ /* 0x001fda000bf06270 */
[----:B------:R-:W-:Y:S05]  /*0b10*/  @P0 BRA `(.L_x_2224) ;  /* 0x0000029000400947 */ /* 0x000fea0003800000 */
[----:B------:R-:W0:Y:S01]  /*0b20*/  S2R R0, SR_TID.X ;  /* 0x0000000000007919 */ /* 0x000e220000002100 */
[----:B------:R-:W-:Y:S01]  /*0b30*/  ULOP3.LUT UR4, UR60, 0x1, URZ, 0xfc, !UPT ;  /* 0x000000013c047892 */ /* 0x000fe2000f8efc3f */
[----:B------:R-:W-:Y:S01]  /*0b40*/  IMAD.MOV.U32 R237, RZ, RZ, RZ ;  /* 0x000000ffffed7224 */ /* 0x000fe200078e00ff */
[----:B------:R1:W-:Y:S01]  /*0b50*/  STL [R1+0x64], R13 ;  /* 0x0000640d01007387 */ /* 0x0003e20000100800 */
[----:B------:R-:W-:Y:S02]  /*0b60*/  IMAD.MOV.U32 R232, RZ, RZ, RZ ;  /* 0x000000ffffe87224 */ /* 0x000fe400078e00ff */
[----:B------:R-:W-:Y:S02]  /*0b70*/  IMAD.MOV.U32 R231, RZ, RZ, RZ ;  /* 0x000000ffffe77224 */ /* 0x000fe400078e00ff */
[----:B0-----:R-:W-:-:S05]  /*0b80*/  VIADD R12, R0, 0xffffff80 ;  /* 0xffffff80000c7836 */ /* 0x001fca0000000000 */
[----:B------:R-:W-:-:S04]  /*0b90*/  SHF.R.S32.HI R0, RZ, 0x1f, R12 ;  /* 0x0000001fff007819 */ /* 0x000fc8000001140c */
[----:B------:R-:W-:-:S04]  /*0ba0*/  LEA.HI R2, R0, R12, RZ, 0x7 ;  /* 0x0000000c00027211 */ /* 0x000fc800078f38ff */
[----:B------:R-:W-:Y:S02]  /*0bb0*/  LOP3.LUT R3, R2, 0xffffff80, RZ, 0xc0, !PT ;  /* 0xffffff8002037812 */ /* 0x000fe400078ec0ff */
[----:B------:R-:W-:-:S03]  /*0bc0*/  SHF.R.S32.HI R17, RZ, 0x7, R2 ;  /* 0x00000007ff117819 */ /* 0x000fc60000011402 */
[----:B------:R-:W-:Y:S01]  /*0bd0*/  IMAD.IADD R11, R12, 0x1, -R3 ;  /* 0x000000010c0b7824 */ /* 0x000fe200078e0a03 */
[----:B------:R-:W-:-:S04]  /*0be0*/  LEA.HI R2, R2, R17, RZ, 0x1 ;  /* 0x0000001102027211 */ /* 0x000fc800078f08ff */
[----:B------:R-:W-:Y:S02]  /*0bf0*/  SHF.R.S32.HI R6, RZ, 0x1f, R11 ;  /* 0x0000001fff067819 */ /* 0x000fe4000001140b */
[----:B------:R-:W-:Y:S02]  /*0c00*/  LOP3.LUT R2, R2, 0x3fffffe, RZ, 0xc0, !PT ;  /* 0x03fffffe02027812 */ /* 0x000fe400078ec0ff */
[CC--:B------:R-:W-:Y:S02]  /*0c10*/  LEA.HI R8, R6.reuse, R11.reuse, RZ, 0x2 ;  /* 0x0000000b06087211 */ /* 0x0c0fe400078f10ff */
[----:B------:R-:W-:Y:S01]  /*0c20*/  LEA.HI R6, R6, R11, RZ, 0x5 ;  /* 0x0000000b06067211 */ /* 0x000fe200078f28ff */
[----:B------:R-:W-:Y:S01]  /*0c30*/  IMAD.IADD R2, R17, 0x1, -R2 ;  /* 0x0000000111027824 */ /* 0x000fe200078e0a02 */
[--C-:B------:R-:W-:Y:S01]  /*0c40*/  SHF.R.S32.HI R5, RZ, 0x2, R8.reuse ;  /* 0x00000002ff057819 */ /* 0x100fe20000011408 */
[----:B------:R-:W-:Y:S01]  /*0c50*/  IMAD.MOV.U32 R17, RZ, RZ, RZ ;  /* 0x000000ffff117224 */ /* 0x000fe200078e00ff */
[----:B------:R-:W-:-:S02]  /*0c60*/  SHF.R.S32.HI R4, RZ, 0x1f, R8 ;  /* 0x0000001fff047819 */ /* 0x000fc40000011408 */
[----:B------:R-:W-:Y:S02]  /*0c70*/  SHF.R.S32.HI R6, RZ, 0x5, R6 ;  /* 0x00000005ff067819 */ /* 0x000fe40000011406 */
[----:B------:R-:W-:Y:S02]  /*0c80*/  LEA.HI R3, R4, R5, RZ, 0x3 ;  /* 0x0000000504037211 */ /* 0x000fe400078f18ff */
[CC--:B------:R-:W-:Y:S02]  /*0c90*/  LEA.HI R4, R0.reuse, R12.reuse, RZ, 0x4 ;  /* 0x0000000c00047211 */ /* 0x0c0fe400078f20ff */
[----:B------:R-:W-:Y:S02]  /*0ca0*/  LOP3.LUT R10, R3, 0xfffffff8, RZ, 0xc0, !PT ;  /* 0xfffffff8030a7812 */ /* 0x000fe400078ec0ff */
[----:B------:R-:W-:Y:S02]  /*0cb0*/  LEA.HI R3, R0, R12, RZ, 0x5 ;  /* 0x0000000c00037211 */ /* 0x000fe400078f28ff */
[----:B------:R-:W-:Y:S01]  /*0cc0*/  SHF.R.S32.HI R7, RZ, 0x4, R4 ;  /* 0x00000004ff077819 */ /* 0x000fe20000011404 */
[----:B------:R-:W-:Y:S01]  /*0cd0*/  IMAD.IADD R9, R5, 0x1, -R10 ;  /* 0x0000000105097824 */ /* 0x000fe200078e0a0a */
[C---:B------:R-:W-:Y:S01]  /*0ce0*/  LOP3.LUT R5, R4.reuse, 0x3fffff0, RZ, 0xc0, !PT ;  /* 0x03fffff004057812 */ /* 0x040fe200078ec0ff */
[----:B------:R-:W-:Y:S01]  /*0cf0*/  IMAD.SHL.U32 R3, R3, 0x20, RZ ;  /* 0x0000002003037824 */ /* 0x000fe200078e00ff */
[----:B------:R-:W-:Y:S01]  /*0d00*/  LEA.HI R4, R4, R7, RZ, 0x1 ;  /* 0x0000000704047211 */ /* 0x000fe200078f08ff */
[----:B------:R-:W-:Y:S01]  /*0d10*/  IMAD R9, R6, 0x10, R9 ;  /* 0x0000001006097824 */ /* 0x000fe200078e0209 */
[----:B------:R-:W-:Y:S01]  /*0d20*/  LOP3.LUT R8, R8, 0x7ffffffc, RZ, 0xc0, !PT ;  /* 0x7ffffffc08087812 */ /* 0x000fe200078ec0ff */
[----:B------:R-:W-:Y:S01]  /*0d30*/  IMAD.IADD R5, R12, 0x1, -R5 ;  /* 0x000000010c057824 */ /* 0x000fe200078e0a05 */
[----:B------:R-:W-:Y:S01]  /*0d40*/  LOP3.LUT R18, R3, 0xfffffc00, RZ, 0xc0, !PT ;  /* 0xfffffc0003127812 */ /* 0x000fe200078ec0ff */
[----:B------:R-:W-:Y:S01]  /*0d50*/  IMAD R10, R2, 0x40, R9 ;  /* 0x00000040020a7824 */ /* 0x000fe200078e0209 */
[----:B------:R-:W-:-:S02]  /*0d60*/  LOP3.LUT R4, R4, 0x1ffffffe, RZ, 0xc0, !PT ;  /* 0x1ffffffe04047812 */ /* 0x000fc400078ec0ff */
[----:B------:R-:W-:Y:S01]  /*0d70*/  LEA.HI R2, R0, R12, RZ, 0x2 ;  /* 0x0000000c00027211 */ /* 0x000fe200078f10ff */
[----:B------:R-:W-:Y:S02]  /*0d80*/  IMAD R5, R5, 0x40, R18 ;  /* 0x0000004005057824 */ /* 0x000fe400078e0212 */
[----:B------:R-:W-:Y:S01]  /*0d90*/  IMAD.IADD R4, R7, 0x1, -R4 ;  /* 0x0000000107047824 */ /* 0x000fe200078e0a04 */
[----:B------:R-:W-:-:S03]  /*0da0*/  SHF.R.S32.HI R228, RZ, 0x2, R2 ;  /* 0x00000002ffe47819 */ /* 0x000fc60000011402 */
[----:B------:R-:W-:Y:S01]  /*0db0*/  IMAD R3, R4, 0x8, R5 ;  /* 0x0000000804037824 */ /* 0x000fe200078e0205 */
[----:B------:R-:W-:Y:S01]  /*0dc0*/  LEA.HI R4, R0, R12, RZ, 0x3 ;  /* 0x0000000c00047211 */ /* 0x000fe200078f18ff */
[----:B------:R-:W-:Y:S01]  /*0dd0*/  VIADD R20, R228, 0x40 ;  /* 0x00000040e4147836 */ /* 0x000fe20000000000 */
[----:B------:R-:W-:Y:S02]  /*0de0*/  LOP3.LUT R0, R2, 0xfffffffc, RZ, 0xc0, !PT ;  /* 0xfffffffc02007812 */ /* 0x000fe400078ec0ff */
[----:B------:R0:W-:Y:S03]  /*0df0*/  STL [R1+0xac], R3 ;  /* 0x0000ac0301007387 */ /* 0x0001e60000100800 */
[----:B-1----:R-:W-:Y:S01]  /*0e00*/  IMAD.IADD R13, R12, 0x1, -R0 ;  /* 0x000000010c0d7824 */ /* 0x002fe200078e0a00 */
[----:B------:R1:W-:Y:S01]  /*0e10*/  STL [R1+0x68], R14 ;  /* 0x0000680e01007387 */ /* 0x0003e20000100800 */
[----:B------:R-:W-:-:S02]  /*0e20*/  SHF.R.S32.HI R0, RZ, 0x1f, R228 ;  /* 0x0000001fff007819 */ /* 0x000fc400000114e4 */
[C---:B------:R-:W-:Y:S01]  /*0e30*/  IMAD.SHL.U32 R18, R13.reuse, 0x10, RZ ;  /* 0x000000100d127824 */ /* 0x040fe200078e00ff */
[----:B------:R2:W-:Y:S01]  /*0e40*/  STL [R1+0x6c], R15 ;  /* 0x00006c0f01007387 */ /* 0x0005e20000100800 */
[----:B------:R-:W-:Y:S01]  /*0e50*/  LEA.HI R0, R13, R13, RZ, 0x1 ;  /* 0x0000000d0d007211 */ /* 0x000fe200078f08ff */
[----:B0-----:R-:W-:Y:S01]  /*0e60*/  IMAD.U32 R3, RZ, RZ, UR4 ;  /* 0x00000004ff037e24 */ /* 0x001fe2000f8e00ff */
[----:B------:R-:W-:Y:S01]  /*0e70*/  SHF.R.S32.HI R3, RZ, 0x1f, R2 ;  /* 0x0000001fff037819 */ /* 0x000fe20000011402 */
[----:B------:R-:W-:Y:S01]  /*0e80*/  STL [R1+0xa8], R10 ;  /* 0x0000a80a01007387 */ /* 0x000fe20000100800 */
[----:B------:R-:W-:Y:S01]  /*0e90*/  LOP3.LUT R2, R4, 0xfffffff8, RZ, 0xc0, !PT ;  /* 0xfffffff804027812 */ /* 0x000fe200078ec0ff */
[----:B-1----:R-:W-:Y:S01]  /*0ea0*/  VIADD R14, R228, 0xc0 ;  /* 0x000000c0e40e7836 */ /* 0x002fe20000000000 */
[----:B------:R-:W-:Y:S01]  /*0eb0*/  SHF.R.S32.HI R4, RZ, 0x3, R4 ;  /* 0x00000003ff047819 */ /* 0x000fe20000011404 */
[----:B------:R-:W-:Y:S01]  /*0ec0*/  UMOV UR4, URZ ;  /* 0x0000003f00047c82 */ /* 0x000fe20008000000 */
[----:B------:R-:W-:Y:S01]  /*0ed0*/  SHF.R.S32.HI R4, RZ, 0x1f, R20 ;  /* 0x0000001fff047819 */ /* 0x000fe20000011414 */
[----:B------:R-:W-:Y:S01]  /*0ee0*/  IMAD.IADD R12, R12, 0x1, -R2 ;  /* 0x000000010c0c7824 */ /* 0x000fe200078e0a02 */
[----:B------:R-:W-:Y:S01]  /*0ef0*/  LEA.HI R3, R3, R228, RZ, 0x3 ;  /* 0x000000e403037211 */ /* 0x000fe200078f18ff */
[----:B--2---:R-:W-:Y:S01]  /*0f00*/  VIADD R15, R228, 0x80 ;  /* 0x00000080e40f7836 */ /* 0x004fe20000000000 */
[----:B------:R-:W-:Y:S01]  /*0f10*/  LEA.HI R4, R4, R20, RZ, 0x3 ;  /* 0x0000001404047211 */ /* 0x000fe200078f18ff */
[----:B------:R-:W-:Y:S01]  /*0f20*/  IMAD.SHL.U32 R2, R20, 0x80, RZ ;  /* 0x0000008014027824 */ /* 0x000fe200078e00ff */
[----:B------:R-:W-:Y:S01]  /*0f30*/  LOP3.LUT R3, R3, 0xfffffff8, RZ, 0xc0, !PT ;  /* 0xfffffff803037812 */ /* 0x000fe200078ec0ff */
[----:B------:R-:W-:Y:S01]  /*0f40*/  IMAD.SHL.U32 R12, R12, 0x8, RZ ;  /* 0x000000080c0c7824 */ /* 0x000fe200078e00ff */
[----:B------:R-:W-:Y:S01]  /*0f50*/  SHF.R.S32.HI R6, RZ, 0x1f, R15 ;  /* 0x0000001fff067819 */ /* 0x000fe2000001140f */
[----:B------:R-:W-:Y:S01]  /*0f60*/  IMAD.SHL.U32 R7, R14, 0x80, RZ ;  /* 0x000000800e077824 */ /* 0x000fe200078e00ff */
[----:B------:R-:W-:Y:S01]  /*0f70*/  LOP3.LUT R2, R2, 0x380, RZ, 0xc0, !PT ;  /* 0x0000038002027812 */ /* 0x000fe200078ec0ff */
[----:B------:R-:W-:Y:S01]  /*0f80*/  IMAD.SHL.U32 R5, R15, 0x80, RZ ;  /* 0x000000800f057824 */ /* 0x000fe200078e00ff */
[----:B------:R-:W-:Y:S01]  /*0f90*/  SHF.R.S32.HI R9, RZ, 0x1f, R14 ;  /* 0x0000001fff097819 */ /* 0x000fe2000001140e */
[----:B------:R-:W-:Y:S01]  /*0fa0*/  IMAD.SHL.U32 R4, R4, 0x80, RZ ;  /* 0x0000008004047824 */ /* 0x000fe200078e00ff */
[----:B------:R0:W-:Y:S01]  /*0fb0*/  STL [R1+0x70], R12 ;  /* 0x0000700c01007387 */ /* 0x0001e20000100800 */
[----:B------:R-:W-:Y:S01]  /*0fc0*/  IMAD.IADD R229, R228, 0x1, -R3 ;  /* 0x00000001e4e57824 */ /* 0x000fe200078e0a03 */
[----:B------:R-:W-:Y:S01]  /*0fd0*/  LEA.HI R6, R6, R15, RZ, 0x3 ;  /* 0x0000000f06067211 */ /* 0x000fe200078f18ff */
[----:B------:R-:W-:Y:S01]  /*0fe0*/  IMAD.SHL.U32 R22, R13, 0x8, RZ ;  /* 0x000000080d167824 */ /* 0x000fe200078e00ff */
[----:B------:R-:W-:-:S02]  /*0ff0*/  LOP3.LUT R3, R7, 0x380, RZ, 0xc0, !PT ;  /* 0x0000038007037812 */ /* 0x000fc400078ec0ff */
[----:B------:R-:W-:Y:S01]  /*1000*/  LOP3.LUT R5, R5, 0x380, RZ, 0xc0, !PT ;  /* 0x0000038005057812 */ /* 0x000fe200078ec0ff */
[----:B------:R-:W-:Y:S01]  /*1010*/  IMAD.SHL.U32 R6, R6, 0x80, RZ ;  /* 0x0000008006067824 */ /* 0x000fe200078e00ff */
[----:B------:R-:W-:Y:S01]  /*1020*/  LOP3.LUT R3, R4, 0xfffffc00, RZ, 0xc0, !PT ;  /* 0xfffffc0004037812 */ /* 0x000fe200078ec0ff */
[----:B------:R-:W-:Y:S01]  /*1030*/  VIADD R230, R22, 0x20 ;  /* 0x0000002016e67836 */ /* 0x000fe20000000000 */
[----:B------:R-:W-:Y:S01]  /*1040*/  SHF.R.U32.HI R5, RZ, 0x3, R2 ;  /* 0x00000003ff057819 */ /* 0x000fe20000011602 */
[----:B0-----:R-:W-:Y:S01]  /*1050*/  VIADD R12, R12, 0x40 ;  /* 0x000000400c0c7836 */ /* 0x001fe20000000000 */
[----:B------:R-:W-:Y:S02]  /*1060*/  LEA.HI R9, R9, R14, RZ, 0x3 ;  /* 0x0000000e09097211 */ /* 0x000fe400078f18ff */
[----:B------:R-:W-:Y:S02]  /*1070*/  LOP3.LUT R2, R2, 0x70, R18, 0xf8, !PT ;  /* 0x0000007002027812 */ /* 0x000fe400078ef812 */
[----:B------:R-:W-:Y:S01]  /*1080*/  STL [R1+0x8c], R12 ;  /* 0x00008c0c01007387 */ /* 0x000fe20000100800 */
[----:B------:R-:W-:Y:S01]  /*1090*/  LOP3.LUT R0, R0, 0x1ffffffe, RZ, 0xc0, !PT ;  /* 0x1ffffffe00007812 */ /* 0x000fe200078ec0ff */
[----:B------:R-:W-:Y:S01]  /*10a0*/  IMAD.SHL.U32 R9, R9, 0x80, RZ ;  /* 0x0000008009097824 */ /* 0x000fe200078e00ff */
[----:B------:R-:W-:Y:S01]  /*10b0*/  SHF.R.S32.HI R4, RZ, 0x1f, R12 ;  /* 0x0000001fff047819 */ /* 0x000fe2000001140c */
[----:B------:R0:W-:Y:S01]  /*10c0*/  STL [R1+0x74], R3 ;  /* 0x0000740301007387 */ /* 0x0001e20000100800 */
[----:B------:R-:W-:Y:S01]  /*10d0*/  SHF.R.S32.HI R19, RZ, 0x1f, R18 ;  /* 0x0000001fff137819 */ /* 0x000fe20000011412 */
[----:B------:R-:W-:Y:S01]  /*10e0*/  IMAD.IADD R0, R13, 0x1, -R0 ;  /* 0x000000010d007824 */ /* 0x000fe200078e0a00 */
[----:B------:R-:W-:Y:S01]  /*10f0*/  SHF.R.S32.HI R23, RZ, 0x1f, R22 ;  /* 0x0000001fff177819 */ /* 0x000fe20000011416 */
[----:B------:R1:W-:Y:S01]  /*1100*/  STL [R1+0xb0], R4 ;  /* 0x0000b00401007387 */ /* 0x0003e20000100800 */
[----:B0-----:R-:W-:Y:S01]  /*1110*/  LOP3.LUT R3, R3, R2, R5, 0xf6, !PT ;  /* 0x0000000203037212 */ /* 0x001fe200078ef605 */
[----:B------:R-:W-:Y:S01]  /*1120*/  IMAD.IADD R5, R11, 0x1, -R8 ;  /* 0x000000010b057824 */ /* 0x000fe200078e0a08 */
[----:B------:R-:W-:-:S02]  /*1130*/  LOP3.LUT R2, R6, 0xfffffc00, RZ, 0xc0, !PT ;  /* 0xfffffc0006027812 */ /* 0x000fc400078ec0ff */
[----:B-1----:R-:W-:Y:S01]  /*1140*/  LOP3.LUT R4, R9, 0xfffffc00, RZ, 0xc0, !PT ;  /* 0xfffffc0009047812 */ /* 0x002fe200078ec0ff */
[----:B------:R-:W-:Y:S01]  /*1150*/  IMAD.IADD R3, R16, 0x1, R3 ;  /* 0x0000000110037824 */ /* 0x000fe200078e0203 */
[----:B------:R-:W-:Y:S04]  /*1160*/  STL [R1+0x78], R5 ;  /* 0x0000780501007387 */ /* 0x000fe80000100800 */
[----:B------:R0:W-:Y:S04]  /*1170*/  STL [R1+0x84], R2 ;  /* 0x0000840201007387 */ /* 0x0001e80000100800 */
[----:B------:R1:W-:Y:S04]  /*1180*/  STL [R1+0x80], R4 ;  /* 0x0000800401007387 */ /* 0x0003e80000100800 */
[----:B------:R1:W-:Y:S01]  /*1190*/  STL [R1+0xa4], R3 ;  /* 0x0000a40301007387 */ /* 0x0003e20000100800 */
[----:B0-----:R-:W-:-:S02]  /*11a0*/  IMAD R2, R0, 0x8, R10 ;  /* 0x0000000800027824 */ /* 0x001fc400078e020a */
[----:B------:R-:W-:-:S03]  /*11b0*/  IMAD.U32 R0, RZ, RZ, UR4 ;  /* 0x00000004ff007e24 */ /* 0x000fc6000f8e00ff */
[----:B------:R1:W-:Y:S04]  /*11c0*/  STL [R1+0x7c], R2 ;  /* 0x00007c0201007387 */ /* 0x0003e80000100800 */
[----:B------:R1:W-:Y:S02]  /*11d0*/  STL [R1+0xa0], R0 ;  /* 0x0000a00001007387 */ /* 0x0003e40000100800 */
.L_x_2410:
[----:B-12---:R-:W2:Y:S01]  /*11e0*/  LDL.LU R0, [R1+0x6c] ;  /* 0x00006c0001007983 */ /* 0x006ea20000300800 */
[----:B----4-:R-:W2:Y:S01]  /*11f0*/  LDC.64 R2, c[0x0][0xc88] ;  /* 0x00032200ff027b82 */ /* 0x010ea20000000a00 */
[----:B------:R-:W-:Y:S01]  /*1200*/  ULDC.64 UR4, c[0x0][0x208] ;  /* 0x0000820000047ab9 */ /* 0x000fe20000000a00 */
[----:B--2---:R-:W-:-:S05]  /*1210*/  IMAD.WIDE R2, R0, 0x4, R2 ;  /* 0x0000000400027825 */ /* 0x004fca00078e0202 */
[----:B------:R0:W2:Y:S01]  /*1220*/  LDG.E R0, desc[UR4][R2.64] ;  /* 0x0000000402007981 */ /* 0x0000a2000c1e1900 */
[----:B------:R-:W-:Y:S05]  /*1230*/  YIELD ;  /* 0x0000000000007946 */ /* 0x000fea0003800000 */
[----:B------:R-:W-:Y:S01]  /*1240*/  ULDC.64 UR4, c[0x0][0xa28] ;  /* 0x00028a0000047ab9 */ /* 0x000fe20000000a00 */
[----:B------:R-:W-:Y:S01]  /*1250*/  ULDC.64 UR8, c[0x0][0xa18] ;  /* 0x0002860000087ab9 */ /* 0x000fe20000000a00 */
[----:B------:R-:W-:Y:S01]  /*1260*/  ISETP.NE.U32.AND P1, PT, RZ, UR4, PT ;  /* 0x00000004ff007c0c */ /* 0x000fe2000bf25070 */
[----:B------:R-:W-:Y:S01]  /*1270*/  ULDC.64 UR10, c[0x0][0x208] ;  /* 0x00008200000a7ab9 */ /* 0x000fe20000000a00 */
[----:B0-----:R-:W-:Y:S01]  /*1280*/  IMAD.MOV.U32 R3, RZ, RZ, RZ ;  /* 0x000000ffff037224 */ /* 0x001fe200078e00ff */
[----:B------:R-:W-:Y:S01]  /*1290*/  ULDC.64 UR6, c[0x0][0xa08] ;  /* 0x0002820000067ab9 */ /* 0x000fe20000000a00 */
[----:B------:R-:W-:Y:S01]  /*12a0*/  ISETP.NE.AND.EX P1, PT, RZ, UR5, PT, P1 ;  /* 0x00000005ff007c0c */ /* 0x000fe2000bf25310 */
[----:B------:R-:W-:Y:S01]  /*12b0*/  IMAD.MOV.U32 R29, RZ, RZ, RZ ;  /* 0x000000ffff1d7224 */ /* 0x000fe200078e00ff */
[----:B------:R-:W-:-:S04]  /*12c0*/  ISETP.NE.U32.AND P0, PT, RZ, UR6, PT ;  /* 0x00000006ff007c0c */ /* 0x000fc8000bf05070 */
[----:B------:R-:W-:Y:S02]  /*12d0*/  ISETP.NE.AND.EX P0, PT, RZ, UR7, PT, P0 ;  /* 0x00000007ff007c0c */ /* 0x000fe4000bf05300 */
        /* <DEDUP_REMOVED lines=13> */
[----:B------:R-:W-:Y:S01]  /*13b0*/  ULDC.64 UR4, c[0x0][0x418] ;  /* 0x0001060000047ab9 */ /* 0x000fe20000000a00 */
[C---:B------:R-:W-:Y:S01]  /*13c0*/  IADD3.X R9, R30.reuse, UR7, RZ, P3, !PT ;  /* 0x000000071e097c10 */ /* 0x040fe20009ffe4ff */
[----:B------:R-:W-:Y:S09]  /*13d0*/  STL [R1+0x94], R31 ;  /* 0x0000941f01007387 */ /* 0x000ff20000100800 */
[----:B0-----:R-:W-:Y:S01]  /*13e0*/  @P2 IADD3 R6, P1, R31, UR8, RZ ;  /* 0x000000081f062c10 */ /* 0x001fe2000ff3e0ff */
[----:B------:R-:W-:Y:S01]  /*13f0*/  UISETP.NE.U32.AND UP0, UPT, UR4, URZ, UPT ;  /* 0x0000003f0400728c */ /* 0x000fe2000bf05070 */
[----:B------:R-:W-:Y:S02]  /*1400*/  STL [R1+0x98], R30 ;  /* 0x0000981e01007387 */ /* 0x000fe40000100800 */
[----:B------:R-:W-:Y:S01]  /*1410*/  @P2 IADD3.X R7, R30, UR9, RZ, P1, !PT ;  /* 0x000000091e072c10 */ /* 0x000fe20008ffe4ff */
[----:B------:R-:W-:Y:S01]  /*1420*/  ULDC UR4, c[0x0][0x424] ;  /* 0x0001090000047ab9 */ /* 0x000fe20000000800 */
[----:B------:R1:W5:Y:S04]  /*1430*/  @P0 LDG.E R29, desc[UR10][R8.64] ;  /* 0x0000000a081d0981 */ /* 0x000368000c1e1900 */
[----:B------:R-:W2:Y:S01]  /*1440*/  @P2 LDG.E R2, desc[UR10][R6.64] ;  /* 0x0000000a06022981 */ /* 0x000ea2000c1e1900 */
[----:B------:R-:W-:-:S03]  /*1450*/  UISETP.NE.AND.EX UP0, UPT, UR5, URZ, UPT, UP0 ;  /* 0x0000003f0500728c */ /* 0x000fc6000bf05300 */
[----:B------:R-:W-:Y:S01]  /*1460*/  ULDC UR5, c[0x0][0x2f0] ;  /* 0x0000bc0000057ab9 */ /* 0x000fe20000000800 */
[----:B------:R-:W-:-:S04]  /*1470*/  USEL UR4, UR4, 0x1, UP0 ;  /* 0x0000000104047887 */ /* 0x000fc80008000000 */
[----:B------:R-:W-:-:S03]  /*1480*/  UIMAD UR4, UR4, UR5, URZ ;  /* 0x00000005040472a4 */ /* 0x000fc6000f8e023f */
[----:B------:R-:W-:-:S03]  /*1490*/  ULDC UR5, c[0x0][0x348] ;  /* 0x0000d20000057ab9 */ /* 0x000fc60000000800 */
[----:B------:R-:W-:Y:S02]  /*14a0*/  IMAD.U32 R26, RZ, RZ, UR4 ;  /* 0x00000004ff1a7e24 */ /* 0x000fe4000f8e00ff */
[----:B------:R-:W-:Y:S01]  /*14b0*/  IMAD.MOV.U32 R27, RZ, RZ, R0 ;  /* 0x000000ffff1b7224 */ /* 0x000fe200078e0000 */
[----:B--2---:R0:W-:Y:S01]  /*14c0*/  STL [R1+0x40], R2 ;  /* 0x0000400201007387 */ /* 0x0041e20000100800 */
[----:B------:R-:W-:Y:S02]  /*14d0*/  IMAD.MOV.U32 R10, RZ, RZ, R2 ;  /* 0x000000ffff0a7224 */ /* 0x000fe400078e0002 */
[----:B0-----:R-:W-:Y:S01]  /*14e0*/  IMAD.U32 R2, RZ, RZ, UR5 ;  /* 0x00000005ff027e24 */ /* 0x001fe2000f8e00ff */
[----:B-1----:R-:W-:Y:S06]  /*14f0*/  @P2 BRA `(.L_x_2225) ;  /* 0x00000000002c2947 */ /* 0x002fec0003800000 */
[----:B------:R-:W-:Y:S02]  /*1500*/  ULDC.64 UR4, c[0x0][0xa00] ;  /* 0x0002800000047ab9 */ /* 0x000fe40000000a00 */
[----:B------:R-:W-:-:S04]  /*1510*/  ISETP.NE.U32.AND P1, PT, RZ, UR4, PT ;  /* 0x00000004ff007c0c */ /* 0x000fc8000bf25070 */
[----:B------:R-:W-:-:S13]  /*1520*/  ISETP.NE.AND.EX P1, PT, RZ, UR5, PT, P1 ;  /* 0x00000005ff007c0c */ /* 0x000fda000bf25310 */
[----:B------:R-:W-:Y:S05]  /*1530*/  @!P1 BRA `(.L_x_2225) ;  /* 0x00000000001c9947 */ /* 0x000fea0003800000 */
[----:B------:R-:W0:Y:S01]  /*1540*/  LDC.64 R4, c[0x0][0xa00] ;  /* 0x00028000ff047b82 */ /* 0x000e220000000a00 */
[----:B------:R-:W-:Y:S01]  /*1550*/  ULDC.64 UR4, c[0x0][0x208] ;  /* 0x0000820000047ab9 */ /* 0x000fe20000000a00 */
[----:B0-----:R-:W-:-:S05]  /*1560*/  IMAD.WIDE R4, R27, 0x4, R4 ;  /* 0x000000041b047825 */ /* 0x001fca00078e0204 */
[----:B------:R-:W2:Y:S04]  /*1570*/  LDG.E R0, desc[UR4][R4.64] ;  /* 0x0000000404007981 */ /* 0x000ea8000c1e1900 */
[----:B------:R-:W2:Y:S02]  /*1580*/  LDG.E R7, desc[UR4][R4.64+0x4] ;  /* 0x0000040404077981 */ /* 0x000ea4000c1e1900 */
[----:B--2---:R-:W-:-:S05]  /*1590*/  IMAD.IADD R10, R7, 0x1, -R0 ;  /* 0x00000001070a7824 */ /* 0x004fca00078e0a00 */
[----:B------:R0:W-:Y:S02]  /*15a0*/  STL [R1+0x40], R10 ;  /* 0x0000400a01007387 */ /* 0x0001e40000100800 */
.L_x_2225:
[----:B------:R-:W2:Y:S01]  /*15b0*/  LDL R28, [R1+0x68] ;  /* 0x00006800011c7983 */ /* 0x000ea20000100800 */
[----:B------:R-:W-:Y:S02]  /*15c0*/  ULDC.64 UR4, c[0x0][0xa20] ;  /* 0x0002880000047ab9 */ /* 0x000fe40000000a00 */
[----:B------:R-:W-:-:S04]  /*15d0*/  ISETP.NE.U32.AND P1, PT, RZ, UR4, PT ;  /* 0x00000004ff007c0c */ /* 0x000fc8000bf25070 */
[----:B------:R-:W-:Y:S01]  /*15e0*/  ISETP.NE.AND.EX P1, PT, RZ, UR5, PT, P1 ;  /* 0x00000005ff007c0c */ /* 0x000fe2000bf25310 */
[----:B--2---:R1:W-:-:S12]  /*15f0*/  STL [R1+0x90], R28 ;  /* 0x0000901c01007387 */ /* 0x0043d80000100800 */
[----:B------:R-:W-:Y:S05]  /*1600*/  @!P1 BRA `(.L_x_2226) ;  /* 0x0000000000149947 */ /* 0x000fea0003800000 */
[----:B------:R-:W-:Y:S01]  /*1610*/  IADD3 R4, P0, R31, UR4, RZ ;  /* 0x000000041f047c10 */ /* 0x000fe2000ff1e0ff */
[----:B------:R-:W-:-:S03]  /*1620*/  ULDC.64 UR6, c[0x0][0x208] ;  /* 0x0000820000067ab9 */ /* 0x000fc60000000a00 */
[----:B------:R-:W-:-:S05]  /*1630*/  IADD3.X R5, R30, UR5, RZ, P0, !PT ;  /* 0x000000051e057c10 */ /* 0x000fca00087fe4ff */
[----:B------:R2:W5:Y:S01]  /*1640*/  LDG.E R26, desc[UR6][R4.64] ;  /* 0x00000006041a7981 */ /* 0x000562000c1e1900 */
[----:B------:R-:W-:Y:S05]  /*1650*/  BRA `(.L_x_2227) ;  /* 0x0000000000147947 */ /* 0x000fea0003800000 */
.L_x_2226:
[----:B------:R-:W-:Y:S05]  /*1660*/  @!P0 BRA `(.L_x_2227) ;  /* 0x0000000000108947 */ /* 0x000fea0003800000 */
[----:B------:R-:W-:Y:S02]  /*1670*/  ULDC.64 UR4, c[0x0][0x208] ;  /* 0x0000820000047ab9 */ /* 0x000fe40000000a00 */
[----:B------:R-:W2:Y:S04]  /*1680*/  LDG.E R5, desc[UR4][R8.64] ;  /* 0x0000000408057981 */ /* 0x000ea8000c1e1900 */
[----:B------:R-:W2:Y:S02]  /*1690*/  LDG.E R26, desc[UR4][R8.64+0x4] ;  /* 0x00000404081a7981 */ /* 0x000ea4000c1e1900 */
[----:B--2---:R-:W-:-:S07]  /*16a0*/  IMAD.IADD R26, R26, 0x1, -R5 ;  /* 0x000000011a1a7824 */ /* 0x004fce00078e0a05 */
.L_x_2227:
[----:B------:R-:W-:Y:S01]  /*16b0*/  ULDC.64 UR4, c[0x0][0xa10] ;  /* 0x0002840000047ab9 */ /* 0x000fe20000000a00 */
[----:B------:R-:W3:Y:S01]  /*16c0*/  LDL.LU R12, [R1+0x64] ;  /* 0x00006400010c7983 */ /* 0x000ee20000300800 */
[----:B------:R-:W-:Y:S01]  /*16d0*/  ISETP.NE.U32.AND P0, PT, RZ, UR4, PT ;  /* 0x00000004ff007c0c */ /* 0x000fe2000bf05070 */
[----:B------:R-:W-:Y:S01]  /*16e0*/  ULDC.64 UR6, c[0x0][0x208] ;  /* 0x0000820000067ab9 */ /* 0x000fe20000000a00 */
[----:B------:R-:W4:Y:S02]  /*16f0*/  LDC R8, c[0x0][0x448] ;  /* 0x00011200ff087b82 */ /* 0x000f240000000800 */
[----:B------:R-:W-:Y:S01]  /*1700*/  ISETP.NE.AND.EX P0, PT, RZ, UR5, PT, P0 ;  /* 0x00000005ff007c0c */ /* 0x000fe2000bf05300 */
[----:B------:R-:W-:-:S12]  /*1710*/  ULDC.64 UR4, c[0x0][0xa30] ;  /* 0x00028c0000047ab9 */ /* 0x000fd80000000a00 */
[----:B--2---:R-:W2:Y:S02]  /*1720*/  @P0 LDC.64 R4, c[0x0][0xa10] ;  /* 0x00028400ff040b82 */ /* 0x004ea40000000a00 */
[----:B--2---:R-:W-:-:S05]  /*1730*/  @P0 IMAD.WIDE R4, R27, 0x4, R4 ;  /* 0x000000041b040825 */ /* 0x004fca00078e0204 */
[----:B------:R-:W2:Y:S04]  /*1740*/  @P0 LDG.E R0, desc[UR6][R4.64] ;  /* 0x0000000604000981 */ /* 0x000ea8000c1e1900 */
[----:B------:R-:W2:Y:S01]  /*1750*/  @P0 LDG.E R9, desc[UR6][R4.64+0x4] ;  /* 0x0000040604090981 */ /* 0x000ea2000c1e1900 */
[----:B------:R-:W-:Y:S01]  /*1760*/  ISETP.NE.U32.AND P1, PT, RZ, UR4, PT ;  /* 0x00000004ff007c0c */ /* 0x000fe2000bf25070 */
[----:B-----5:R-:W-:-:S03]  /*1770*/  IMAD.MOV.U32 R121, RZ, RZ, R26 ;  /* 0x000000ffff797224 */ /* 0x020fc600078e001a */
[----:B------:R-:W-:-:S13]  /*1780*/  ISETP.NE.AND.EX P1, PT, RZ, UR5, PT, P1 ;  /* 0x00000005ff007c0c */ /* 0x000fda000bf25310 */
[----:B------:R-:W-:-:S04]  /*1790*/  @P1 IADD3 R6, P2, R31, UR4, RZ ;  /* 0x000000041f061c10 */ /* 0x000fc8000ff5e0ff */
[----:B------:R-:W-:-:S05]  /*17a0*/  @P1 IADD3.X R7, R30, UR5, RZ, P2, !PT ;  /* 0x000000051e071c10 */ /* 0x000fca00097fe4ff */
[----:B------:R0:W5:Y:S01]  /*17b0*/  @P1 LDG.E R121, desc[UR6][R6.64] ;  /* 0x0000000606791981 */ /* 0x000162000c1e1900 */
[----:B----4-:R-:W-:Y:S01]  /*17c0*/  ISETP.NE.AND P1, PT, R8, 0x1, PT ;  /* 0x000000010800780c */ /* 0x010fe20003f25270 */
[----:B------:R-:W-:Y:S02]  /*17d0*/  IMAD.IADD R8, R26, 0x1, -R3 ;  /* 0x000000011a087824 */ /* 0x000fe400078e0a03 */
[----:B0-----:R-:W-:-:S10]  /*17e0*/  IMAD.MOV.U32 R6, RZ, RZ, RZ ;  /* 0x000000ffff067224 */ /* 0x001fd400078e00ff */
[----:B------:R-:W0:Y:S08]  /*17f0*/  @P1 LDC R11, c[0x0][0x44c] ;  /* 0x00011300ff0b1b82 */ /* 0x000e300000000800 */
[----:B------:R-:W4:Y:S01]  /*1800*/  @P1 LDC R5, c[0x0][0x450] ;  /* 0x00011400ff051b82 */ /* 0x000f220000000800 */
[----:B---3--:R-:W-:-:S04]  /*1810*/  IMAD.SHL.U32 R12, R12, 0x80, RZ ;  /* 0x000000800c0c7824 */ /* 0x008fc800078e00ff */
[----:B------:R-:W-:Y:S01]  /*1820*/  VIADD R4, R12, 0x7f ;  /* 0x0000007f0c047836 */ /* 0x000fe20000000000 */
[----:B------:R-:W-:Y:S01]  /*1830*/  STL [R1+0x4c], R12 ;  /* 0x00004c0c01007387 */ /* 0x000fe20000100800 */
[----:B--2---:R-:W-:Y:S02]  /*1840*/  @P0 IMAD.IADD R2, R9, 0x1, -R0 ;  /* 0x0000000109020824 */ /* 0x004fe400078e0a00 */
[----:B0-----:R-:W-:-:S04]  /*1850*/  @P1 IMAD.HI.U32 R0, R4, R11, RZ ;  /* 0x0000000b04001227 */ /* 0x001fc800078e00ff */
[----:B------:R-:W-:Y:S01]  /*1860*/  IMAD.IADD R7, R8, 0x1, R2 ;  /* 0x0000000108077824 */ /* 0x000fe200078e0202 */
[----:B----4-:R-:W-:Y:S01]  /*1870*/  @P1 SHF.R.U32.HI R4, RZ, R5, R0 ;  /* 0x00000005ff041219 */ /* 0x010fe20000011600 */
[----:B------:R-:W-:Y:S02]  /*1880*/  IMAD.MOV R0, RZ, RZ, -R8 ;  /* 0x000000ffff007224 */ /* 0x000fe400078e0a08 */
[C---:B------:R-:W-:Y:S01]  /*1890*/  VIADD R5, R7.reuse, 0xdf ;  /* 0x000000df07057836 */ /* 0x040fe20000000000 */
[----:B------:R-:W-:Y:S01]  /*18a0*/  IADD3 R137, R7, 0xe0, -R10 ;  /* 0x000000e007897810 */ /* 0x000fe20007ffe80a */
[----:B------:R0:W-:Y:S01]  /*18b0*/  STL [R1+0x54], R7 ;  /* 0x0000540701007387 */ /* 0x0001e20000100800 */
[----:B------:R-:W-:-:S04]  /*18c0*/  VIMNMX R0, RZ, R0, !PT ;  /* 0x00000000ff007248 */ /* 0x000fc80007fe0100 */
[----:B------:R-:W-:Y:S01]  /*18d0*/  SHF.R.U32.HI R24, RZ, 0x5, R0 ;  /* 0x00000005ff187819 */ /* 0x000fe20000011600 */
[----:B0-----:R-:W-:Y:S02]  /*18e0*/  IMAD.IADD R7, R137, 0x1, R4 ;  /* 0x0000000189077824 */ /* 0x001fe400078e0204 */
[----:B------:R-:W-:Y:S02]  /*18f0*/  IMAD.MOV.U32 R4, RZ, RZ, RZ ;  /* 0x000000ffff047224 */ /* 0x000fe400078e00ff */
[----:B------:R-:W-:-:S04]  /*1900*/  IMAD.HI R6, R7, -0x6db6db6d, R6 ;  /* 0x9249249307067827 */ /* 0x000fc800078e0206 */
[----:B------:R-:W-:Y:S01]  /*1910*/  IMAD.HI R4, R5, -0x6db6db6d, R4 ;  /* 0x9249249305047827 */ /* 0x000fe200078e0204 */
[----:B------:R-:W-:-:S03]  /*1920*/  SHF.R.U32.HI R5, RZ, 0x1f, R6 ;  /* 0x0000001fff057819 */ /* 0x000fc60000011606 */
[----:B------:R-:W-:Y:S01]  /*1930*/  IMAD.WIDE.U32 R24, R24, 0x24924925, RZ ;  /* 0x2492492518187825 */ /* 0x000fe200078e00ff */
[----:B------:R-:W-:Y:S02]  /*1940*/  SHF.R.U32.HI R3, RZ, 0x1f, R4 ;  /* 0x0000001fff037819 */ /* 0x000fe40000011604 */
[----:B------:R-:W-:Y:S01]  /*1950*/  LEA.HI.SX32 R5, R6, R5, 0x19 ;  /* 0x0000000506057211 */ /* 0x000fe200078fcaff */
[----:B------:R-:W-:Y:S01]  /*1960*/  IMAD.MOV.U32 R24, RZ, RZ, R25 ;  /* 0x000000ffff187224 */ /* 0x000fe200078e0019 */
[----:B------:R-:W-:-:S03]  /*1970*/  LEA.HI.SX32 R138, R4, R3, 0x19 ;  /* 0x00000003048a7211 */ /* 0x000fc600078fcaff */
[----:B------:R-:W-:Y:S01]  /*1980*/  IMAD.MOV.U32 R25, RZ, RZ, R24 ;  /* 0x000000ffff197224 */ /* 0x000fe200078e0018 */
[----:B------:R-:W-:-:S05]  /*1990*/  VIMNMX R5, R138, R5, PT ;  /* 0x000000058a057248 */ /* 0x000fca0003fe0100 */
[----:B------:R-:W-:-:S05]  /*19a0*/  IMAD R5, R5, 0xe0, -R8 ;  /* 0x000000e005057824 */ /* 0x000fca00078e0a08 */
[----:B------:R-:W-:-:S04]  /*19b0*/  VIMNMX R5, R5, R2, PT ;  /* 0x0000000205057248 */ /* 0x000fc80003fe0100 */
[----:B------:R-:W-:-:S13]  /*19c0*/  ISETP.GT.AND P0, PT, R5, R0, PT ;  /* 0x000000000500720c */ /* 0x000fda0003f04270 */
        /* <DEDUP_REMOVED lines=16> */
[----:B------:R0:W2:Y:S01]  /*1ad0*/  LDC.64 R14, c[0x4][R0] ;  /* 0x01000000000e7b82 */ /* 0x0000a20000000a00 */
        /* <DEDUP_REMOVED lines=10> */
[----:B-12--5:R-:W-:Y:S05]  /*1b80*/  CALL.ABS.NOINC R14 ;  /* 0x000000000e007343 */ /* 0x026fea0003c00000 */
.L_x_2230:
[----:B------:R-:W-:Y:S05]  /*1b90*/  BSYNC B6 ;  /* 0x0000000000067941 */ /* 0x000fea0003800000 */
.L_x_2229:
        /* <DEDUP_REMOVED lines=20> */
.L_x_2232:
[----:B------:R-:W-:Y:S05]  /*1ce0*/  BSYNC B6 ;  /* 0x0000000000067941 */ /* 0x000fea0003800000 */
.L_x_2231:
[----:B------:R-:W-:Y:S01]  /*1cf0*/  ULDC.64 UR4, c[0x0][0x9f8] ;  /* 0x00027e0000047ab9 */ /* 0x000fe20000000a00 */
[----:B------:R-:W-:Y:S01]  /*1d00*/  ULDC.64 UR6, c[0x0][0x208] ;  /* 0x0000820000067ab9 */ /* 0x000fe20000000a00 */
[----:B------:R-:W-:Y:S01]  /*1d10*/  ISETP.NE.U32.AND P0, PT, RZ, UR4, PT ;  /* 0x00000004ff007c0c */ /* 0x000fe2000bf05070 */
[----:B------:R-:W2:Y:S01]  /*1d20*/  LDL R51, [R1+0x74] ;  /* 0x0000740001337983 */ /* 0x000ea20000100800 */
[----:B------:R-:W0:Y:S02]  /*1d30*/  LDC.64 R42, c[0x0][0x300] ;  /* 0x0000c000ff2a7b82 */ /* 0x000e240000000a00 */
[----:B------:R-:W-:Y:S01]  /*1d40*/  ISETP.NE.AND.EX P0, PT, RZ, UR5, PT, P0 ;  /* 0x00000005ff007c0c */ /* 0x000fe2000bf05300 */
[----:B------:R-:W3:Y:S04]  /*1d50*/  LDL R50, [R1+0x84] ;  /* 0x0000840001327983 */ /* 0x000ee80000100800 */
[----:B------:R-:W4:Y:S01]  /*1d60*/  LDL R48, [R1+0x80] ;  /* 0x0000800001307983 */ /* 0x000f220000100800 */
[----:B------:R-:W-:Y:S01]  /*1d70*/  IMAD.IADD R29, R29, 0x1, R26 ;  /* 0x000000011d1d7824 */ /* 0x000fe200078e021a */
[----:B------:R-:W-:Y:S01]  /*1d80*/  SHF.R.S32.HI R8, RZ, 0x1f, R28 ;  /* 0x0000001fff087819 */ /* 0x000fe2000001141c */
[----:B------:R-:W1:Y:S05]  /*1d90*/  LDC R15, c[0x0][0x3f4] ;  /* 0x0000fd00ff0f7b82 */ /* 0x000e6a0000000800 */
[----:B------:R-:W-:Y:S01]  /*1da0*/  @P0 IADD3 R4, P1, R31, UR4, RZ ;  /* 0x000000041f040c10 */ /* 0x000fe2000ff3e0ff */
[----:B------:R-:W1:Y:S02]  /*1db0*/  S2R R20, SR_TID.X ;  /* 0x0000000000147919 */ /* 0x000e640000002100 */
[----:B------:R-:W1:Y:S01]  /*1dc0*/  LDC.64 R36, c[0x0][0x3f8] ;  /* 0x0000fe00ff247b82 */ /* 0x000e620000000a00 */
[----:B------:R-:W-:Y:S01]  /*1dd0*/  @P0 IADD3.X R5, R30, UR5, RZ, P1, !PT ;  /* 0x000000051e050c10 */ /* 0x000fe20008ffe4ff */
[----:B------:R-:W-:-:S04]  /*1de0*/  ULDC.64 UR4, c[0x0][0x308] ;  /* 0x0000c20000047ab9 */ /* 0x000fc80000000a00 */
[----:B------:R1:W2:Y:S01]  /*1df0*/  @P0 LDG.E R27, desc[UR6][R4.64] ;  /* 0x00000006041b0981 */ /* 0x0002a2000c1e1900 */
[----:B------:R-:W-:Y:S01]  /*1e00*/  SHF.R.S32.HI R39, RZ, 0x1f, R29 ;  /* 0x0000001fff277819 */ /* 0x000fe2000001141d */
[-C--:B0-----:R-:W-:Y:S01]  /*1e10*/  IMAD.WIDE.U32 R6, R29, R42.reuse, RZ ;  /* 0x0000002a1d067225 */ /* 0x081fe200078e00ff */
[----:B------:R-:W-:Y:S01]  /*1e20*/  ULDC.64 UR6, c[0x0][0xa08] ;  /* 0x0002820000067ab9 */ /* 0x000fe20000000a00 */
[----:B------:R-:W0:Y:S01]  /*1e30*/  LDC.64 R30, c[0x0][0x408] ;  /* 0x00010200ff1e7b82 */ /* 0x000e220000000a00 */
[----:B------:R-:W-:Y:S01]  /*1e40*/  ISETP.NE.U32.AND P0, PT, RZ, UR6, PT ;  /* 0x00000006ff007c0c */ /* 0x000fe2000bf05070 */
[----:B------:R-:W-:Y:S01]  /*1e50*/  IMAD R0, R39, R42, RZ ;  /* 0x0000002a27007224 */ /* 0x000fe200078e02ff */
[----:B------:R-:W-:Y:S01]  /*1e60*/  SHF.L.U64.HI R105, R42, 0x6, R43 ;  /* 0x000000062a697819 */ /* 0x000fe2000001022b */
[----:B------:R-:W-:Y:S01]  /*1e70*/  VIADD R26, R228, 0x40 ;  /* 0x00000040e41a7836 */ /* 0x000fe20000000000 */
[----:B------:R-:W-:Y:S01]  /*1e80*/  ISETP.NE.AND.EX P0, PT, RZ, UR7, PT, P0 ;  /* 0x00000007ff007c0c */ /* 0x000fe2000bf05300 */
[----:B------:R-:W-:Y:S01]  /*1e90*/  IMAD R3, R29, R43, R0 ;  /* 0x0000002b1d037224 */ /* 0x000fe200078e0200 */
[----:B-1----:R-:W-:Y:S01]  /*1ea0*/  ISETP.GE.AND P2, PT, R18, R15, PT ;  /* 0x0000000f1200720c */ /* 0x002fe20003f46270 */
[----:B------:R-:W-:Y:S01]  /*1eb0*/  IMAD R0, R8, UR4, RZ ;  /* 0x0000000408007c24 */ /* 0x000fe2000f8e02ff */
[----:B------:R-:W-:Y:S01]  /*1ec0*/  SHF.R.S32.HI R124, RZ, 0x1f, R26 ;  /* 0x0000001fff7c7819 */ /* 0x000fe2000001141a */
[----:B------:R-:W-:-:S02]  /*1ed0*/  IMAD.IADD R7, R7, 0x1, R3 ;  /* 0x0000000107077824 */ /* 0x000fc400078e0203 */
[C---:B------:R-:W-:Y:S02]  /*1ee0*/  IMAD R3, R28.reuse, UR5, R0 ;  /* 0x000000051c037c24 */ /* 0x040fe4000f8e0200 */
[----:B------:R-:W-:Y:S01]  /*1ef0*/  IMAD.WIDE.U32 R4, R28, UR4, R6 ;  /* 0x000000041c047c25 */ /* 0x000fe2000f8e0006 */
[----:B------:R-:W-:Y:S01]  /*1f00*/  ULDC.64 UR4, c[0x0][0x310] ;  /* 0x0000c40000047ab9 */ /* 0x000fe20000000a00 */
[----:B------:R-:W-:Y:S02]  /*1f10*/  SHF.L.U64.HI R12, R36, 0x6, R37 ;  /* 0x00000006240c7819 */ /* 0x000fe40000010225 */
[----:B------:R-:W-:Y:S01]  /*1f20*/  IMAD.IADD R5, R5, 0x1, R3 ;  /* 0x0000000105057824 */ /* 0x000fe200078e0203 */
[----:B------:R-:W-:Y:S01]  /*1f30*/  SHF.R.U32.HI R21, RZ, 0x7, R20 ;  /* 0x00000007ff157819 */ /* 0x000fe20000011614 */
[----:B------:R-:W1:Y:S01]  /*1f40*/  S2R R26, SR_TID.X ;  /* 0x00000000001a7919 */ /* 0x000e620000002100 */
[----:B------:R-:W-:Y:S01]  /*1f50*/  SHF.R.S32.HI R20, RZ, 0x1f, R228 ;  /* 0x0000001fff147819 */ /* 0x000fe200000114e4 */
[C---:B------:R-:W-:Y:S01]  /*1f60*/  VIADD R14, R228.reuse, 0x80 ;  /* 0x00000080e40e7836 */ /* 0x040fe20000000000 */
[----:B------:R-:W-:Y:S01]  /*1f70*/  ISETP.NE.AND P6, PT, R21, 0x1, PT ;  /* 0x000000011500780c */ /* 0x000fe20003fc5270 */
[----:B------:R-:W-:-:S02]  /*1f80*/  VIADD R13, R228, 0xc0 ;  /* 0x000000c0e40d7836 */ /* 0x000fc40000000000 */
[----:B0-----:R-:W-:Y:S01]  /*1f90*/  IMAD.WIDE.U32 R10, R228, R30, R18 ;  /* 0x0000001ee40a7225 */ /* 0x001fe200078e0012 */
[----:B------:R-:W-:Y:S02]  /*1fa0*/  SHF.R.S32.HI R123, RZ, 0x1f, R14 ;  /* 0x0000001fff7b7819 */ /* 0x000fe4000001140e */
[----:B------:R-:W-:Y:S01]  /*1fb0*/  SHF.R.S32.HI R122, RZ, 0x1f, R13 ;  /* 0x0000001fff7a7819 */ /* 0x000fe2000001140d */
[----:B------:R-:W-:Y:S02]  /*1fc0*/  IMAD R14, R20, R42, RZ ;  /* 0x0000002a140e7224 */ /* 0x000fe400078e02ff */
[C---:B------:R-:W-:Y:S02]  /*1fd0*/  IMAD.SHL.U32 R104, R42.reuse, 0x40, RZ ;  /* 0x000000402a687824 */ /* 0x040fe400078e00ff */
[----:B------:R-:W-:Y:S02]  /*1fe0*/  IMAD.MOV.U32 R96, RZ, RZ, R10 ;  /* 0x000000ffff607224 */ /* 0x000fe400078e000a */
[----:B------:R-:W-:Y:S01]  /*1ff0*/  VIADD R136, R21, 0x8 ;  /* 0x0000000815887836 */ /* 0x000fe20000000000 */
[----:B------:R-:W-:Y:S01]  /*2000*/  SHF.L.U64.HI R21, R42, 0x7, R43 ;  /* 0x000000072a157819 */ /* 0x000fe2000001022b */
[----:B------:R-:W-:-:S02]  /*2010*/  IMAD.SHL.U32 R10, R36, 0x40, RZ ;  /* 0x00000040240a7824 */ /* 0x000fc400078e00ff */
[----:B------:R-:W-:-:S04]  /*2020*/  IMAD.WIDE.U32 R92, R36, 0xe0, RZ ;  /* 0x000000e0245c7825 */ /* 0x000fc800078e00ff */
[----:B------:R-:W-:Y:S02]  /*2030*/  IMAD R13, R43, 0xe0, RZ ;  /* 0x000000e02b0d7824 */ /* 0x000fe400078e02ff */
[----:B------:R-:W-:-:S04]  /*2040*/  IMAD.WIDE.U32 R132, R228, R42, R104 ;  /* 0x0000002ae4847225 */ /* 0x000fc800078e0068 */
[C---:B------:R-:W-:Y:S02]  /*2050*/  VIADD R41, R228.reuse, 0x80 ;  /* 0x00000080e4297836 */ /* 0x040fe40000000000 */
[----:B------:R-:W-:Y:S02]  /*2060*/  VIADD R53, R228, 0xc0 ;  /* 0x000000c0e4357836 */ /* 0x000fe40000000000 */
[----:B------:R-:W-:Y:S02]  /*2070*/  IMAD.SHL.U32 R120, R15, 0x2, RZ ;  /* 0x000000020f787824 */ /* 0x000fe400078e00ff */
[----:B------:R-:W-:Y:S02]  /*2080*/  IMAD.SHL.U32 R41, R41, 0x80, RZ ;  /* 0x0000008029297824 */ /* 0x000fe400078e00ff */
[----:B------:R-:W-:Y:S02]  /*2090*/  IMAD.SHL.U32 R53, R53, 0x80, RZ ;  /* 0x0000008035357824 */ /* 0x000fe400078e00ff */
[----:B------:R-:W-:Y:S01]  /*20a0*/  IMAD.WIDE.U32 R98, R30, 0xe0, RZ ;  /* 0x000000e01e627825 */ /* 0x000fe200078e00ff */
[----:B------:R-:W-:-:S02]  /*20b0*/  LOP3.LUT R41, R41, 0x380, RZ, 0xc0, !PT ;  /* 0x0000038029297812 */ /* 0x000fc400078ec0ff */
[----:B------:R-:W-:Y:S01]  /*20c0*/  LOP3.LUT R53, R53, 0x380, RZ, 0xc0, !PT ;  /* 0x0000038035357812 */ /* 0x000fe200078ec0ff */
[----:B------:R-:W-:Y:S01]  /*20d0*/  IMAD.WIDE.U32 R102, R228, R42, R18 ;  /* 0x0000002ae4667225 */ /* 0x000fe200078e0012 */
[----:B------:R-:W-:Y:S02]  /*20e0*/  SHF.R.U32.HI R140, RZ, 0x3, R41 ;  /* 0x00000003ff8c7819 */ /* 0x000fe40000011629 */
[----:B------:R-:W-:Y:S01]  /*20f0*/  SHF.R.U32.HI R139, RZ, 0x3, R53 ;  /* 0x00000003ff8b7819 */ /* 0x000fe20000011635 */
[----:B------:R-:W-:-:S04]  /*2100*/  IMAD.WIDE.U32 R126, R42, 0xe0, RZ ;  /* 0x000000e02a7e7825 */ /* 0x000fc800078e00ff */
[----:B------:R-:W-:Y:S01]  /*2110*/  IMAD.IADD R13, R127, 0x1, R13 ;  /* 0x000000017f0d7824 */ /* 0x000fe200078e020d */
[----:B--2---:R-:W-:Y:S02]  /*2120*/  SHF.R.S32.HI R0, RZ, 0x1f, R27 ;  /* 0x0000001fff007819 */ /* 0x004fe4000001141b */
[----:B------:R-:W-:Y:S02]  /*2130*/  SEL R7, R27, RZ, !P0 ;  /* 0x000000ff1b077207 */ /* 0x000fe40004000000 */
[----:B------:R-:W-:Y:S02]  /*2140*/  SEL R6, R0, RZ, !P0 ;  /* 0x000000ff00067207 */ /* 0x000fe40004000000 */
[----:B------:R-:W-:Y:S01]  /*2150*/  IADD3 R100, P0, R228, R29, RZ ;  /* 0x0000001de4647210 */ /* 0x000fe20007f1e0ff */
[----:B------:R-:W-:-:S04]  /*2160*/  IMAD.WIDE.U32 R44, R7, UR4, R4 ;  /* 0x00000004072c7c25 */ /* 0x000fc8000f8e0004 */
[----:B------:R-:W-:Y:S02]  /*2170*/  IMAD R0, R6, UR4, RZ ;  /* 0x0000000406007c24 */ /* 0x000fe4000f8e02ff */
[----:B------:R-:W-:Y:S02]  /*2180*/  IMAD R29, R228, R43, R14 ;  /* 0x0000002be41d7224 */ /* 0x000fe400078e020e */
[----:B------:R-:W-:Y:S01]  /*2190*/  IMAD R49, R7, UR5, R0 ;  /* 0x0000000507317c24 */ /* 0x000fe2000f8e0200 */
[----:B------:R-:W-:Y:S05]  /*21a0*/  @!P6 WARPSYNC.ALL ;  /* 0x000000000000e948 */ /* 0x000fea0003800000 */
[----:B------:R-:W-:Y:S01]  /*21b0*/  ULDC.64 UR4, c[0x0][0x330] ;  /* 0x0000cc0000047ab9 */ /* 0x000fe20000000a00 */
[----:B------:R-:W-:-:S02]  /*21c0*/  IMAD.X R101, R20, 0x1, R39, P0 ;  /* 0x0000000114657824 */ /* 0x000fc400000e0627 */
        /* <DEDUP_REMOVED lines=12> */
[----:B------:R-:W-:-:S04]  /*2290*/  IMAD.WIDE.U32 R8, R228, R36, R18 ;  /* 0x00000024e4087225 */ /* 0x000fc800078e0012 */
[----:B------:R-:W-:Y:S02]  /*22a0*/  IMAD.IADD R3, R18, 0x1, R3 ;  /* 0x0000000112037824 */ /* 0x000fe400078e0203 */
[----:B------:R-:W-:-:S04]  /*22b0*/  IMAD.WIDE.U32 R46, R7, UR4, R46 ;  /* 0x00000004072e7c25 */ /* 0x000fc8000f8e002e */
[----:B------:R-:W-:Y:S01]  /*22c0*/  VIADD R43, R228, 0x40 ;  /* 0x00000040e42b7836 */ /* 0x000fe20000000000 */
[----:B------:R-:W-:Y:S01]  /*22d0*/  IADD3 R14, P0, R104, R132, RZ ;  /* 0x00000084680e7210 */ /* 0x000fe20007f1e0ff */
[----:B------:R-:W-:Y:S01]  /*22e0*/  IMAD.WIDE.U32 R6, R228, R30, R22 ;  /* 0x0000001ee4067225 */ /* 0x000fe200078e0016 */
[----:B------:R-:W-:-:S03]  /*22f0*/  ULDC UR4, c[0x0][0x2f4] ;  /* 0x0000bd0000047ab9 */ /* 0x000fc60000000800 */
[C---:B------:R-:W-:Y:S01]  /*2300*/  IMAD R97, R228.reuse, R31, R0 ;  /* 0x0000001fe4617224 */ /* 0x040fe200078e0200 */
[----:B------:R-:W-:Y:S01]  /*2310*/  P2R R0, PR, RZ, 0x4 ;  /* 0x00000004ff007803 */ /* 0x000fe20000000000 */
[----:B------:R-:W-:-:S04]  /*2320*/  IMAD.WIDE.U32 R4, R228, R36, R22 ;  /* 0x00000024e4047225 */ /* 0x000fc800078e0016 */
[----:B------:R-:W-:Y:S01]  /*2330*/  IMAD.MOV.U32 R90, RZ, RZ, R8 ;  /* 0x000000ffff5a7224 */ /* 0x000fe200078e0008 */
[----:B------:R-:W-:Y:S01]  /*2340*/  SHF.R.S32.HI R8, RZ, 0x1f, R3 ;  /* 0x0000001fff087819 */ /* 0x000fe20000011403 */
[----:B------:R-:W-:Y:S01]  /*2350*/  IMAD.IADD R95, R7, 0x1, R97 ;  /* 0x00000001075f7824 */ /* 0x000fe200078e0261 */
[----:B-----5:R-:W-:Y:S01]  /*2360*/  SHF.R.S32.HI R7, RZ, 0x1f, R121 ;  /* 0x0000001fff077819 */ /* 0x020fe20000011479 */
[----:B------:R-:W-:Y:S01]  /*2370*/  IMAD.IADD R5, R5, 0x1, R91 ;  /* 0x0000000105057824 */ /* 0x000fe200078e025b */
[----:B------:R-:W-:Y:S01]  /*2380*/  LEA.HI R38, R8, R3, RZ, 0x4 ;  /* 0x0000000308267211 */ /* 0x000fe200078f20ff */
[----:B------:R-:W-:Y:S01]  /*2390*/  IMAD.IADD R91, R91, 0x1, R9 ;  /* 0x000000015b5b7824 */ /* 0x000fe200078e0209 */
[----:B------:R-:W-:Y:S01]  /*23a0*/  SHF.L.U64.HI R8, R30, 0x6, R31 ;  /* 0x000000061e087819 */ /* 0x000fe2000001021f */
[----:B------:R-:W-:Y:S02]  /*23b0*/  IMAD.SHL.U32 R3, R229, 0x80, RZ ;  /* 0x00000080e5037824 */ /* 0x000fe400078e00ff */
[----:B------:R-:W-:Y:S01]  /*23c0*/  IMAD.IADD R97, R97, 0x1, R11 ;  /* 0x0000000161617824 */ /* 0x000fe200078e020b */
[----:B------:R-:W-:Y:S01]  /*23d0*/  SHF.L.U64.HI R11, R36, 0x7, R37 ;  /* 0x00000007240b7819 */ /* 0x000fe20000010225 */
[----:B------:R-:W-:Y:S01]  /*23e0*/  IMAD.MOV.U32 R94, RZ, RZ, R6 ;  /* 0x000000ffff5e7224 */ /* 0x000fe200078e0006 */
[----:B------:R-:W-:Y:S01]  /*23f0*/  LOP3.LUT R3, R3, 0x380, RZ, 0xc0, !PT ;  /* 0x0000038003037812 */ /* 0x000fe200078ec0ff */
[----:B------:R-:W-:-:S02]  /*2400*/  IMAD R6, R7, R36, RZ ;  /* 0x0000002407067224 */ /* 0x000fc400078e02ff */
[----:B------:R-:W-:Y:S02]  /*2410*/  IMAD.SHL.U32 R9, R36, 0x80, RZ ;  /* 0x0000008024097824 */ /* 0x000fe400078e00ff */
[----:B------:R-:W-:-:S04]  /*2420*/  IMAD.WIDE.U32 R88, R121, R36, R4 ;  /* 0x0000002479587225 */ /* 0x000fc800078e0004 */
[----:B------:R-:W-:-:S04]  /*2430*/  IMAD.WIDE.U32 R90, R121, R36, R90 ;  /* 0x00000024795a7225 */ /* 0x000fc800078e005a */
[----:B------:R-:W-:Y:S02]  /*2440*/  VIADD R36, R228, 0x40 ;  /* 0x00000040e4247836 */ /* 0x000fe40000000000 */
[----:B-1----:R-:W-:Y:S02]  /*2450*/  VIADD R28, R26, 0xffffff80 ;  /* 0xffffff801a1c7836 */ /* 0x002fe40000000000 */
[----:B------:R-:W-:Y:S02]  /*2460*/  IMAD R33, R121, R37, R6 ;  /* 0x0000002579217224 */ /* 0x000fe400078e0206 */
[-C--:B------:R-:W-:Y:S02]  /*2470*/  IMAD R6, R7, R30.reuse, RZ ;  /* 0x0000001e07067224 */ /* 0x080fe400078e02ff */
[----:B------:R-:W-:Y:S02]  /*2480*/  IMAD.SHL.U32 R36, R36, 0x80, RZ ;  /* 0x0000008024247824 */ /* 0x000fe400078e00ff */
[----:B------:R-:W-:Y:S01]  /*2490*/  IMAD.SHL.U32 R43, R43, 0x80, RZ ;  /* 0x000000802b2b7824 */ /* 0x000fe200078e00ff */
[----:B------:R-:W-:Y:S01]  /*24a0*/  SHF.R.U32.HI R20, RZ, 0x3, R3 ;  /* 0x00000003ff147819 */ /* 0x000fe20000011603 */
[----:B------:R-:W-:Y:S01]  /*24b0*/  IMAD.IADD R15, R29, 0x1, R133 ;  /* 0x000000011d0f7824 */ /* 0x000fe200078e0285 */
[----:B------:R-:W-:Y:S01]  /*24c0*/  LOP3.LUT R27, R3, 0x30, R18, 0xf8, !PT ;  /* 0x00000030031b7812 */ /* 0x000fe200078ef812 */
[C---:B------:R-:W-:Y:S01]  /*24d0*/  IMAD R35, R121.reuse, R31, R6 ;  /* 0x0000001f79237224 */ /* 0x040fe200078e0206 */
[----:B------:R-:W-:Y:S01]  /*24e0*/  SHF.R.S32.HI R52, RZ, 0x1f, R28 ;  /* 0x0000001fff347819 */ /* 0x000fe2000001141c */
[C---:B------:R-:W-:Y:S01]  /*24f0*/  IMAD.SHL.U32 R6, R30.reuse, 0x40, RZ ;  /* 0x000000401e067824 */ /* 0x040fe200078e00ff */
[C---:B------:R-:W-:Y:S01]  /*2500*/  SHF.L.U64.HI R7, R30.reuse, 0x7, R31 ;  /* 0x000000071e077819 */ /* 0x040fe2000001021f */
[----:B------:R-:W-:Y:S01]  /*2510*/  IMAD.SHL.U32 R5, R30, 0x80, RZ ;  /* 0x000000801e057824 */ /* 0x000fe200078e00ff */
[----:B------:R-:W-:Y:S01]  /*2520*/  LOP3.LUT R36, R36, 0x380, RZ, 0xc0, !PT ;  /* 0x0000038024247812 */ /* 0x000fe200078ec0ff */
[----:B------:R-:W-:Y:S01]  /*2530*/  IMAD.WIDE.U32 R94, R121, R30, R94 ;  /* 0x0000001e795e7225 */ /* 0x000fe200078e005e */
[----:B------:R-:W-:-:S03]  /*2540*/  LOP3.LUT R43, R43, 0x380, RZ, 0xc0, !PT ;  /* 0x000003802b2b7812 */ /* 0x000fc600078ec0ff */
[----:B------:R-:W-:Y:S01]  /*2550*/  IMAD.WIDE.U32 R96, R121, R30, R96 ;  /* 0x0000001e79607225 */ /* 0x000fe200078e0060 */
[----:B------:R-:W-:Y:S02]  /*2560*/  LOP3.LUT R30, R27, R20, RZ, 0x3c, !PT ;  /* 0x000000141b1e7212 */ /* 0x000fe400078e3cff */
[----:B------:R-:W-:Y:S01]  /*2570*/  LEA.HI R52, R52, R28, RZ, 0x5 ;  /* 0x0000001c34347211 */ /* 0x000fe200078f28ff */
[----:B------:R-:W-:Y:S01]  /*2580*/  IMAD.X R26, R15, 0x1, R105, P0 ;  /* 0x000000010f1a7824 */ /* 0x000fe200000e0669 */
[----:B------:R-:W-:Y:S01]  /*2590*/  IADD3 R27, P0, R14, R104, RZ ;  /* 0x000000680e1b7210 */ /* 0x000fe20007f1e0ff */
[----:B------:R-:W-:Y:S01]  /*25a0*/  IMAD R37, R37, 0xe0, RZ ;  /* 0x000000e025257824 */ /* 0x000fe200078e02ff */
[--C-:B------:R-:W-:Y:S01]  /*25b0*/  LOP3.LUT R39, R3, 0x70, R38.reuse, 0xf8, !PT ;  /* 0x0000007003277812 */ /* 0x100fe200078ef826 */
[----:B------:R-:W-:Y:S01]  /*25c0*/  IMAD R31, R31, 0xe0, RZ ;  /* 0x000000e01f1f7824 */ /* 0x000fe200078e02ff */
[--C-:B------:R-:W-:Y:S01]  /*25d0*/  LOP3.LUT R40, R36, 0x70, R38.reuse, 0xf8, !PT ;  /* 0x0000007024287812 */ /* 0x100fe200078ef826 */
[----:B------:R-:W-:Y:S01]  /*25e0*/  VIADD R4, R18, 0x40 ;  /* 0x0000004012047836 */ /* 0x000fe20000000000 */
[----:B------:R-:W-:Y:S01]  /*25f0*/  SHF.R.U32.HI R43, RZ, 0x3, R43 ;  /* 0x00000003ff2b7819 */ /* 0x000fe2000001162b */
[----:B------:R-:W-:Y:S01]  /*2600*/  IMAD.IADD R112, R93, 0x1, R37 ;  /* 0x000000015d707824 */ /* 0x000fe200078e0225 */
[--C-:B------:R-:W-:Y:S01]  /*2610*/  LOP3.LUT R41, R41, 0x70, R38.reuse, 0xf8, !PT ;  /* 0x0000007029297812 */ /* 0x100fe200078ef826 */
[----:B------:R-:W-:Y:S01]  /*2620*/  IMAD.IADD R28, R99, 0x1, R31 ;  /* 0x00000001631c7824 */ /* 0x000fe200078e021f */
[--C-:B------:R-:W-:Y:S01]  /*2630*/  SHF.R.S32.HI R36, RZ, 0x4, R38.reuse ;  /* 0x00000004ff247819 */ /* 0x100fe20000011426 */
[----:B------:R-:W-:Y:S01]  /*2640*/  IMAD.SHL.U32 R52, R52, 0x20, RZ ;  /* 0x0000002034347824 */ /* 0x000fe200078e00ff */
[----:B------:R-:W-:Y:S01]  /*2650*/  LOP3.LUT R37, R38, 0xfffffff0, RZ, 0xc0, !PT ;  /* 0xfffffff026257812 */ /* 0x000fe200078ec0ff */
[----:B------:R-:W-:Y:S01]  /*2660*/  IMAD.X R31, R26, 0x1, R105, P0 ;  /* 0x000000011a1f7824 */ /* 0x000fe200000e0669 */
[----:B------:R-:W-:Y:S01]  /*2670*/  LOP3.LUT R116, R39, R20, RZ, 0x3c, !PT ;  /* 0x0000001427747212 */ /* 0x000fe200078e3cff */
[----:B------:R-:W-:Y:S01]  /*2680*/  IMAD.IADD R29, R103, 0x1, R29 ;  /* 0x00000001671d7824 */ /* 0x000fe200078e021d */
[----:B------:R-:W-:-:S02]  /*2690*/  LOP3.LUT R38, R53, 0x70, R38, 0xf8, !PT ;  /* 0x0000007035267812 */ /* 0x000fc400078ef826 */
[----:B------:R-:W-:Y:S01]  /*26a0*/  LOP3.LUT R115, R40, R43, RZ, 0x3c, !PT ;  /* 0x0000002b28737212 */ /* 0x000fe200078e3cff */
[----:B------:R-:W-:Y:S01]  /*26b0*/  IMAD.IADD R40, R45, 0x1, R49 ;  /* 0x000000012d287824 */ /* 0x000fe200078e0231 */
[----:B------:R-:W-:Y:S02]  /*26c0*/  IADD3 R39, P0, R44, R102, RZ ;  /* 0x000000662c277210 */ /* 0x000fe40007f1e0ff */
[----:B------:R-:W-:Y:S02]  /*26d0*/  LOP3.LUT R114, R41, R140, RZ, 0x3c, !PT ;  /* 0x0000008c29727212 */ /* 0x000fe400078e3cff */
[----:B------:R-:W-:Y:S01]  /*26e0*/  LOP3.LUT R52, R52, 0xfffffc00, RZ, 0xc0, !PT ;  /* 0xfffffc0034347812 */ /* 0x000fe200078ec0ff */
[----:B------:R-:W-:Y:S01]  /*26f0*/  IMAD.X R106, R29, 0x1, R40, P0 ;  /* 0x000000011d6a7824 */ /* 0x000fe200000e0628 */
[----:B------:R-:W-:Y:S02]  /*2700*/  LOP3.LUT R113, R38, R139, RZ, 0x3c, !PT ;  /* 0x0000008b26717212 */ /* 0x000fe400078e3cff */
[----:B------:R-:W-:-:S02]  /*2710*/  IADD3 R41, P3, R44, 0x40, RZ ;  /* 0x000000402c297810 */ /* 0x000fc40007f7e0ff */
[----:B------:R-:W-:Y:S01]  /*2720*/  IADD3 R43, P2, R39, 0x40, RZ ;  /* 0x00000040272b7810 */ /* 0x000fe20007f5e0ff */
[----:B------:R-:W-:Y:S01]  /*2730*/  IMAD.IADD R32, R89, 0x1, R33 ;  /* 0x0000000159207824 */ /* 0x000fe200078e0221 */
[----:B------:R-:W-:Y:S01]  /*2740*/  SHF.R.S32.HI R38, RZ, 0x1f, R37 ;  /* 0x0000001fff267819 */ /* 0x000fe20000011425 */
[----:B------:R-:W-:Y:S01]  /*2750*/  IMAD.IADD R34, R95, 0x1, R35 ;  /* 0x000000015f227824 */ /* 0x000fe200078e0223 */
[----:B------:R-:W-:Y:S01]  /*2760*/  ISETP.GE.AND P0, PT, R18, UR4, PT ;  /* 0x0000000412007c0c */ /* 0x000fe2000bf06270 */
[----:B------:R-:W-:Y:S01]  /*2770*/  IMAD.IADD R30, R52, 0x1, R30 ;  /* 0x00000001341e7824 */ /* 0x000fe200078e021e */
[----:B------:R-:W-:Y:S01]  /*2780*/  ISETP.GE.AND P1, PT, R4, UR4, PT ;  /* 0x0000000404007c0c */ /* 0x000fe2000bf26270 */
[----:B------:R-:W-:Y:S02]  /*2790*/  IMAD.IADD R33, R33, 0x1, R91 ;  /* 0x0000000121217824 */ /* 0x000fe400078e025b */
[----:B------:R-:W-:Y:S02]  /*27a0*/  IMAD.IADD R35, R35, 0x1, R97 ;  /* 0x0000000123237824 */ /* 0x000fe400078e0261 */
[----:B------:R-:W-:-:S02]  /*27b0*/  IMAD.IADD R116, R52, 0x1, R116 ;  /* 0x0000000134747824 */ /* 0x000fc400078e0274 */
[----:B------:R-:W-:Y:S02]  /*27c0*/  IMAD.IADD R115, R51, 0x1, R115 ;  /* 0x0000000133737824 */ /* 0x000fe400078e0273 */
[----:B---3--:R-:W-:Y:S02]  /*27d0*/  IMAD.IADD R114, R50, 0x1, R114 ;  /* 0x0000000132727824 */ /* 0x008fe400078e0272 */
[----:B----4-:R-:W-:Y:S02]  /*27e0*/  IMAD.IADD R113, R48, 0x1, R113 ;  /* 0x0000000130717824 */ /* 0x010fe400078e0271 */
[----:B------:R-:W-:Y:S02]  /*27f0*/  IMAD.X R107, RZ, RZ, R40, P3 ;  /* 0x000000ffff6b7224 */ /* 0x000fe400018e0628 */
[----:B------:R-:W-:Y:S02]  /*2800*/  IMAD.X R108, RZ, RZ, R106, P2 ;  /* 0x000000ffff6c7224 */ /* 0x000fe400010e066a */
[----:B------:R-:W-:Y:S01]  /*2810*/  IMAD.IADD R109, R47, 0x1, R109 ;  /* 0x000000012f6d7824 */ /* 0x000fe200078e026d */
[----:B------:R-:W-:Y:S06]  /*2820*/  @!P6 BAR.SYNC.DEFER_BLOCKING 0x9, 0x100 ;  /* 0x024400000000eb1d */ /* 0x000fec0000010000 */
.L_x_2316:
        /* <DEDUP_REMOVED lines=53> */
.L_x_2237:
[----:B------:R-:W-:Y:S05]  /*2b80*/  BSYNC B1 ;  /* 0x0000000000017941 */ /* 0x000fea0003800000 */
.L_x_2236:
        /* <DEDUP_REMOVED lines=38> */
.L_x_2239:
[----:B------:R-:W-:Y:S05]  /*2df0*/  BSYNC B1 ;  /* 0x0000000000017941 */ /* 0x000fea0003800000 */
.L_x_2238:
        /* <DEDUP_REMOVED lines=26> */
.L_x_2241:
[----:B------:R-:W-:Y:S05]  /*2fa0*/  BSYNC B1 ;  /* 0x0000000000017941 */ /* 0x000fea0003800000 */
.L_x_2240:
        /* <DEDUP_REMOVED lines=31> */
.L_x_2243:
[----:B------:R-:W-:Y:S05]  /*31a0*/  BSYNC B1 ;  /* 0x0000000000017941 */ /* 0x000fea0003800000 */
.L_x_2242:
[----:B------:R-:W-:Y:S01]  /*31b0*/  ULOP3.LUT UR4, UR60, 0x1, URZ, 0xfc, !UPT ;  /* 0x000000013c047892 */ /* 0x000fe2000f8efc3f */
[----:B------:R-:W-:Y:S02]  /*31c0*/  IMAD.MOV.U32 R153, RZ, RZ, R78 ;  /* 0x000000ffff997224 */ /* 0x000fe400078e004e */
[----:B------:R-:W-:Y:S01]  /*31d0*/  IMAD.MOV.U32 R163, RZ, RZ, R82 ;  /* 0x000000ffffa37224 */ /* 0x000fe200078e0052 */
[----:B------:R-:W-:Y:S01]  /*31e0*/  UISETP.NE.AND UP0, UPT, UR4, 0x3, UPT ;  /* 0x000000030400788c */ /* 0x000fe2000bf05270 */
[----:B-----5:R-:W-:Y:S02]  /*31f0*/  IMAD.MOV.U32 R144, RZ, RZ, R68 ;  /* 0x000000ffff907224 */ /* 0x020fe400078e0044 */
[----:B------:R-:W-:Y:S02]  /*3200*/  IMAD.MOV.U32 R148, RZ, RZ, R72 ;  /* 0x000000ffff947224 */ /* 0x000fe400078e0048 */
[----:B------:R-:W-:Y:S01]  /*3210*/  IMAD.MOV.U32 R145, RZ, RZ, R70 ;  /* 0x000000ffff917224 */ /* 0x000fe200078e0046 */
[----:B------:R-:W-:Y:S01]  /*3220*/  PLOP3.LUT P5, PT, PT, PT, UP0, 0x80, 0x0 ;  /* 0x000000000000781c */ /* 0x000fe20003faf008 */
        /* <DEDUP_REMOVED lines=9> */
[----:B------:R-:W-:Y:S06]  /*32c0*/  @!P5 BRA `(.L_x_2244) ;  /* 0x000000000004d947 */ /* 0x000fec0003800000 */
[----:B------:R-:W-:Y:S01]  /*32d0*/  BPT.TRAP 0x1 ;  /* 0x000000040000795c */ /* 0x000fe20000300000 */
.L_x_2244:
[----:B------:R-:W-:Y:S01]  /*32e0*/  IMAD R110, R17, 0x8, R16 ;  /* 0x00000008116e7824 */ /* 0x000fe200078e0210 */
[----:B------:R-:W-:Y:S01]  /*32f0*/  SHF.L.U32 R125, R237, 0x1f, RZ ;  /* 0x0000001fed7d7819 */ /* 0x000fe200000006ff */
[----:B------:R-:W-:Y:S03]  /*3300*/  BSSY B1, `(.L_x_2245) ;  /* 0x0000003000017945 */ /* 0x000fe60003800000 */
[----:B------:R-:W1:Y:S02]  /*3310*/  SYNCS.PHASECHK.TRANS64.TRYWAIT P6, [R110+URZ+0x2e890], R125 ;  /* 0x02e8907d6e0075a7 */ /* 0x000e6400080c017f */
[----:B-1----:R-:W-:Y:S05]  /*3320*/  @!P6 BRA `(.L_x_2246) ;  /* 0x000002680044e947 */ /* 0x002fea0003800000 */
.L_x_2537:
[----:B------:R-:W-:Y:S05]  /*3330*/  BSYNC B1 ;  /* 0x0000000000017941 */ /* 0x000fea0003800000 */
.L_x_2245:
[----:B------:R-:W-:Y:S01]  /*3340*/  BSSY B1, `(.L_x_2247) ;  /* 0x00000f0000017945 */ /* 0x000fe20003800000 */
[----:B------:R-:W-:-:S03]  /*3350*/  IMAD R152, R17, 0x7000, R30 ;  /* 0x0000700011987824 */ /* 0x000fc600078e021e */
[----:B------:R-:W-:Y:S05]  /*3360*/  @P2 BRA `(.L_x_2248) ;  /* 0x0000000c00b42947 */ /* 0x000fea0003800000 */
[----:B------:R-:W-:Y:S01]  /*3370*/  IADD3 R151, P2, R102, R128, RZ ;  /* 0x0000008066977210 */ /* 0x000fe20007f5e0ff */
[----:B------:R-:W-:Y:S04]  /*3380*/  BSSY B2, `(.L_x_2249) ;  /* 0x0000075000027945 */ /* 0x000fe80003800000 */
[----:B------:R-:W-:Y:S01]  /*3390*/  IMAD.X R150, R131, 0x1, R29, P2 ;  /* 0x0000000183967824 */ /* 0x000fe200010e061d */
[----:B------:R-:W-:Y:S07]  /*33a0*/  @P0 BRA `(.L_x_2250) ;  /* 0x0000000400c80947 */ /* 0x000fee0003800000 */
[----:B0-----:R0:W2:Y:S01]  /*33b0*/  LDS.128 R48, [R118+0x20400] ;  /* 0x0204000076307984 */ /* 0x0010a20000000c00 */
[----:B------:R-:W-:Y:S01]  /*33c0*/  ISETP.GE.AND P2, PT, R22, R130, PT ;  /* 0x000000821600720c */ /* 0x000fe20003f46270 */
[----:B------:R-:W-:-:S12]  /*33d0*/  BSSY B3, `(.L_x_2251) ;  /* 0x000006a000037945 */ /* 0x000fd80003800000 */
[----:B0-----:R-:W-:Y:S05]  /*33e0*/  @P2 BRA `(.L_x_2252) ;  /* 0x0000000400a02947 */ /* 0x001fea0003800000 */
[--C-:B------:R-:W-:Y:S01]  /*33f0*/  SHF.R.U32.HI R158, RZ, 0x10, R81.reuse ;  /* 0x00000010ff9e7819 */ /* 0x100fe20000011651 */
[----:B--2---:R-:W-:Y:S01]  /*3400*/  IMAD.MOV.U32 R82, RZ, RZ, R48 ;  /* 0x000000ffff527224 */ /* 0x004fe200078e0030 */
[----:B------:R-:W-:Y:S02]  /*3410*/  SHF.R.U32.HI R80, RZ, 0x8, R81 ;  /* 0x00000008ff507819 */ /* 0x000fe40000011651 */
[----:B------:R-:W-:Y:S02]  /*3420*/  LOP3.LUT R155, R81, 0xff0000ff, RZ, 0xc0, !PT ;  /* 0xff0000ff519b7812 */ /* 0x000fe400078ec0ff */
[--C-:B------:R-:W-:Y:S01]  /*3430*/  SHF.R.U32.HI R81, RZ, 0x8, R83.reuse ;  /* 0x00000008ff517819 */ /* 0x100fe20000011653 */
[----:B------:R-:W-:Y:S01]  /*3440*/  IMAD.SHL.U32 R80, R80, 0x100, RZ ;  /* 0x0000010050507824 */ /* 0x000fe200078e00ff */
[----:B------:R-:W-:Y:S02]  /*3450*/  SHF.R.U32.HI R157, RZ, 0x10, R83 ;  /* 0x00000010ff9d7819 */ /* 0x000fe40000011653 */
[----:B------:R-:W-:Y:S01]  /*3460*/  LOP3.LUT R154, R83, 0xff0000ff, RZ, 0xc0, !PT ;  /* 0xff0000ff539a7812 */ /* 0x000fe200078ec0ff */
[----:B------:R-:W-:Y:S01]  /*3470*/  IMAD.SHL.U32 R83, R81, 0x100, RZ ;  /* 0x0000010051537824 */ /* 0x000fe200078e00ff */
[----:B------:R-:W-:Y:S01]  /*3480*/  LOP3.LUT R80, R155, 0xff00, R80, 0xf8, !PT ;  /* 0x0000ff009b507812 */ /* 0x000fe200078ef850 */
[----:B------:R-:W-:-:S02]  /*3490*/  IMAD.MOV.U32 R81, RZ, RZ, R49 ;  /* 0x000000ffff517224 */ /* 0x000fc400078e0031 */
[----:B------:R-:W-:Y:S01]  /*34a0*/  IMAD.U32 R49, R158, 0x10000, RZ ;  /* 0x000100009e317824 */ /* 0x000fe200078e00ff */
[----:B------:R-:W-:Y:S01]  /*34b0*/  LOP3.LUT R156, R154, 0xff00, R83, 0xf8, !PT ;  /* 0x0000ff009a9c7812 */ /* 0x000fe200078ef853 */
[----:B------:R-:W-:Y:S01]  /*34c0*/  IMAD.U32 R83, R157, 0x10000, RZ ;  /* 0x000100009d537824 */ /* 0x000fe200078e00ff */
[----:B------:R-:W-:Y:S02]  /*34d0*/  F2FP.F16.E4M3.UNPACK_B R154, R163.H1 ;  /* 0x000000a3ff9a723e */ /* 0x000fe400030006ff */
[----:B------:R-:W-:Y:S02]  /*34e0*/  F2FP.F16.E4M3.UNPACK_B R48, R81 ;  /* 0x00000051ff30723e */ /* 0x000fe400020006ff */
        /* <DEDUP_REMOVED lines=8> */
[-C--:B------:R-:W-:Y:S01]  /*3570*/  FMUL.FTZ R161, R83, R158.reuse ;  /* 0x0000009e53a17220 */ /* 0x080fe20000410000 */
[--C-:B------:R-:W-:Y:S02]  /*3580*/  HADD2.F32 R157, -RZ, R156.reuse.H0_H0 ;  /* 0x2000009cff9d7230 */ /* 0x100fe40000004100 */
[C---:B------:R-:W-:Y:S01]  /*3590*/  FMUL.FTZ R160, R48.reuse, R158 ;  /* 0x0000009e30a07220 */ /* 0x040fe20000410000 */
[--C-:B------:R-:W-:Y:S01]  /*35a0*/  HADD2.F32 R155, -RZ, R81.reuse.H1_H1 ;  /* 0x30000051ff9b7230 */ /* 0x100fe20000004100 */
[----:B------:R-:W-:Y:S01]  /*35b0*/  F2FP.F16.E4M3.UNPACK_B R158, R163 ;  /* 0x000000a3ff9e723e */ /* 0x000fe200020006ff */
[----:B------:R-:W-:Y:S02]  /*35c0*/  HADD2.F32 R154, -RZ, R81.H0_H0 ;  /* 0x20000051ff9a7230 */ /* 0x000fe40000004100 */
[----:B------:R-:W-:Y:S01]  /*35d0*/  FFMA.FTZ R48, R48, R157, -R161 ;  /* 0x0000009d30307223 */ /* 0x000fe200000108a1 */
[----:B------:R-:W-:Y:S02]  /*35e0*/  HADD2.F32 R156, -RZ, R156.H1_H1 ;  /* 0x3000009cff9c7230 */ /* 0x000fe40000004100 */
[----:B------:R-:W-:Y:S01]  /*35f0*/  FMUL.FTZ R161, R155, R159 ;  /* 0x0000009f9ba17220 */ /* 0x000fe20000410000 */
[----:B------:R-:W-:Y:S01]  /*3600*/  FFMA.FTZ R81, R83, R157, R160 ;  /* 0x0000009d53517223 */ /* 0x000fe200000100a0 */
[C---:B------:R-:W-:Y:S01]  /*3610*/  FMUL.FTZ R162, R154.reuse, R159 ;  /* 0x0000009f9aa27220 */ /* 0x040fe20000410000 */
[----:B------:R-:W-:Y:S01]  /*3620*/  F2FP.F16.E4M3.UNPACK_B R83, R82.H1 ;  /* 0x00000052ff53723e */ /* 0x000fe200030006ff */
[----:B------:R-:W-:Y:S01]  /*3630*/  FFMA.FTZ R161, R154, R156, -R161 ;  /* 0x0000009c9aa17223 */ /* 0x000fe200000108a1 */
[----:B------:R-:W-:Y:S01]  /*3640*/  F2FP.F16.E4M3.UNPACK_B R82, R82 ;  /* 0x00000052ff52723e */ /* 0x000fe200020006ff */
[----:B------:R-:W-:Y:S01]  /*3650*/  FFMA.FTZ R164, R155, R156, R162 ;  /* 0x0000009c9ba47223 */ /* 0x000fe200000100a2 */
[----:B------:R-:W-:Y:S01]  /*3660*/  F2FP.F16.E4M3.UNPACK_B R156, R149 ;  /* 0x00000095ff9c723e */ /* 0x000fe200020006ff */
[----:B------:R-:W-:-:S02]  /*3670*/  HADD2.F32 R157, -RZ, R158.H1_H1 ;  /* 0x3000009eff9d7230 */ /* 0x000fc40000004100 */
[--C-:B------:R-:W-:Y:S02]  /*3680*/  HADD2.F32 R154, -RZ, R83.reuse.H0_H0 ;  /* 0x20000053ff9a7230 */ /* 0x100fe40000004100 */
[----:B------:R-:W-:Y:S02]  /*3690*/  HADD2.F32 R155, -RZ, R83.H1_H1 ;  /* 0x30000053ff9b7230 */ /* 0x000fe40000004100 */
[----:B------:R-:W-:Y:S02]  /*36a0*/  HADD2.F32 R158, -RZ, R158.H0_H0 ;  /* 0x2000009eff9e7230 */ /* 0x000fe40000004100 */
[-C--:B------:R-:W-:Y:S01]  /*36b0*/  FMUL.FTZ R162, R154, R157.reuse ;  /* 0x0000009d9aa27220 */ /* 0x080fe20000410000 */
[--C-:B------:R-:W-:Y:S02]  /*36c0*/  HADD2.F32 R149, -RZ, R82.reuse.H1_H1 ;  /* 0x30000052ff957230 */ /* 0x100fe40000004100 */
[----:B------:R-:W-:Y:S01]  /*36d0*/  FMUL.FTZ R159, R155, R157 ;  /* 0x0000009d9b9f7220 */ /* 0x000fe20000410000 */
[----:B------:R-:W-:-:S02]  /*36e0*/  HADD2.F32 R83, -RZ, R82.H0_H0 ;  /* 0x20000052ff537230 */ /* 0x000fc40000004100 */
[--C-:B------:R-:W-:Y:S02]  /*36f0*/  HADD2.F32 R82, -RZ, R156.reuse.H1_H1 ;  /* 0x3000009cff527230 */ /* 0x100fe40000004100 */
[-C--:B------:R-:W-:Y:S01]  /*3700*/  FMUL.FTZ R160, R149, R158.reuse ;  /* 0x0000009e95a07220 */ /* 0x080fe20000410000 */
[----:B------:R-:W-:Y:S02]  /*3710*/  HADD2.F32 R156, -RZ, R156.H0_H0 ;  /* 0x2000009cff9c7230 */ /* 0x000fe40000004100 */
[----:B------:R-:W-:Y:S01]  /*3720*/  FMUL.FTZ R158, R83, R158 ;  /* 0x0000009e539e7220 */ /* 0x000fe20000410000 */
[-C--:B------:R-:W-:Y:S01]  /*3730*/  FFMA.FTZ R154, R154, R82.reuse, -R159 ;  /* 0x000000529a9a7223 */ /* 0x080fe2000001089f */
[----:B------:R-:W-:Y:S01]  /*3740*/  FFMA.FTZ R155, R155, R82, R162 ;  /* 0x000000529b9b7223 */ /* 0x000fe200000100a2 */
[-C--:B------:R-:W-:Y:S01]  /*3750*/  FFMA.FTZ R82, R83, R156.reuse, -R160 ;  /* 0x0000009c53527223 */ /* 0x080fe200000108a0 */
[----:B------:R-:W-:Y:S01]  /*3760*/  FFMA.FTZ R83, R149, R156, R158 ;  /* 0x0000009c95537223 */ /* 0x000fe2000001009e */
[----:B------:R-:W-:-:S02]  /*3770*/  F2FP.F16.E4M3.UNPACK_B R156, R51.H1 ;  /* 0x00000033ff9c723e */ /* 0x000fc400030006ff */
[----:B------:R-:W-:Y:S02]  /*3780*/  F2FP.SATFINITE.E4M3.F32.PACK_AB_MERGE_C R149, R164, R161, RZ ;  /* 0x000000a1a495723e */ /* 0x000fe400048070ff */
[----:B------:R-:W-:Y:S01]  /*3790*/  F2FP.SATFINITE.E4M3.F32.PACK_AB_MERGE_C R154, R155, R154, RZ ;  /* 0x0000009a9b9a723e */ /* 0x000fe200048070ff */
[--C-:B------:R-:W-:Y:S01]  /*37a0*/  HADD2.F32 R157, -RZ, R156.reuse.H0_H0 ;  /* 0x2000009cff9d7230 */ /* 0x100fe20000004100 */
[----:B------:R-:W-:Y:S01]  /*37b0*/  F2FP.F16.E4M3.UNPACK_B R162, R80.H1 ;  /* 0x00000050ffa2723e */ /* 0x000fe200030006ff */
[----:B------:R-:W-:Y:S01]  /*37c0*/  HADD2.F32 R156, -RZ, R156.H1_H1 ;  /* 0x3000009cff9c7230 */ /* 0x000fe20000004100 */
[----:B------:R-:W-:Y:S02]  /*37d0*/  F2FP.F16.E4M3.UNPACK_B R155, R50.H1 ;  /* 0x00000032ff9b723e */ /* 0x000fe400030006ff */
[----:B------:R-:W-:Y:S01]  /*37e0*/  F2FP.F16.E4M3.UNPACK_B R161, R80 ;  /* 0x00000050ffa1723e */ /* 0x000fe200020006ff */
[----:B------:R-:W-:Y:S01]  /*37f0*/  HADD2.F32 R164, -RZ, R162.H1_H1 ;  /* 0x300000a2ffa47230 */ /* 0x000fe20000004100 */
[-C--:B------:R-:W-:Y:S01]  /*3800*/  F2FP.F16.E4M3.UNPACK_B R158, R49.reuse ;  /* 0x00000031ff9e723e */ /* 0x080fe200020006ff */
[----:B------:R-:W-:Y:S01]  /*3810*/  HADD2.F32 R80, -RZ, R155.H1_H1 ;  /* 0x3000009bff507230 */ /* 0x000fe20000004100 */
[----:B------:R-:W-:Y:S01]  /*3820*/  F2FP.F16.E4M3.UNPACK_B R159, R49.H1 ;  /* 0x00000031ff9f723e */ /* 0x000fe200030006ff */
[----:B------:R-:W-:-:S02]  /*3830*/  HADD2.F32 R163, -RZ, R161.H1_H1 ;  /* 0x300000a1ffa37230 */ /* 0x000fc40000004100 */
[-C--:B------:R-:W-:Y:S01]  /*3840*/  FMUL.FTZ R166, R156, R164.reuse ;  /* 0x000000a49ca67220 */ /* 0x080fe20000410000 */
[----:B------:R-:W-:Y:S02]  /*3850*/  HADD2.F32 R155, -RZ, R155.H0_H0 ;  /* 0x2000009bff9b7230 */ /* 0x000fe40000004100 */
[----:B------:R-:W-:Y:S01]  /*3860*/  FMUL.FTZ R165, R157, R164 ;  /* 0x000000a49da57220 */ /* 0x000fe20000410000 */
[----:B------:R-:W-:Y:S02]  /*3870*/  HADD2.F32 R49, -RZ, R158.H1_H1 ;  /* 0x3000009eff317230 */ /* 0x000fe40000004100 */
[----:B------:R-:W-:Y:S01]  /*3880*/  FMUL.FTZ R164, R80, R163 ;  /* 0x000000a350a47220 */ /* 0x000fe20000410000 */
[----:B------:R-:W-:Y:S01]  /*3890*/  F2FP.F16.E4M3.UNPACK_B R51, R51 ;  /* 0x00000033ff33723e */ /* 0x000fe200020006ff */
[C---:B------:R-:W-:Y:S01]  /*38a0*/  FMUL.FTZ R163, R155.reuse, R163 ;  /* 0x000000a39ba37220 */ /* 0x040fe20000410000 */
[----:B------:R-:W-:Y:S01]  /*38b0*/  F2FP.F16.E4M3.UNPACK_B R50, R50 ;  /* 0x00000032ff32723e */ /* 0x000fe200020006ff */
[----:B------:R-:W-:Y:S01]  /*38c0*/  FFMA.FTZ R164, R155, R49, -R164 ;  /* 0x000000319ba47223 */ /* 0x000fe200000108a4 */
[----:B------:R-:W-:-:S02]  /*38d0*/  HADD2.F32 R160, -RZ, R159.H1_H1 ;  /* 0x3000009fffa07230 */ /* 0x000fc40000004100 */
[----:B------:R-:W-:Y:S01]  /*38e0*/  FFMA.FTZ R163, R80, R49, R163 ;  /* 0x0000003150a37223 */ /* 0x000fe200000100a3 */
[--C-:B------:R-:W-:Y:S02]  /*38f0*/  HADD2.F32 R80, -RZ, R51.reuse.H0_H0 ;  /* 0x20000033ff507230 */ /* 0x100fe40000004100 */
[----:B------:R-:W-:Y:S02]  /*3900*/  HADD2.F32 R49, -RZ, R50.H0_H0 ;  /* 0x20000032ff317230 */ /* 0x000fe40000004100 */
[-C--:B------:R-:W-:Y:S01]  /*3910*/  FFMA.FTZ R165, R156, R160.reuse, R165 ;  /* 0x000000a09ca57223 */ /* 0x080fe200000100a5 */
[----:B------:R-:W-:Y:S02]  /*3920*/  HADD2.F32 R51, -RZ, R51.H1_H1 ;  /* 0x30000033ff337230 */ /* 0x000fe40000004100 */
[----:B------:R-:W-:Y:S01]  /*3930*/  FFMA.FTZ R166, R157, R160, -R166 ;  /* 0x000000a09da67223 */ /* 0x000fe200000108a6 */
[----:B------:R-:W-:Y:S01]  /*3940*/  HADD2.F32 R162, -RZ, R162.H0_H0 ;  /* 0x200000a2ffa27230 */ /* 0x000fe20000004100 */
[----:B------:R-:W-:Y:S01]  /*3950*/  F2FP.SATFINITE.E4M3.F32.PACK_AB_MERGE_C R163, R163, R164, RZ ;  /* 0x000000a4a3a3723e */ /* 0x000fe200048070ff */
[----:B------:R-:W-:-:S02]  /*3960*/  HADD2.F32 R50, -RZ, R50.H1_H1 ;  /* 0x30000032ff327230 */ /* 0x000fc40000004100 */
[----:B------:R-:W-:Y:S02]  /*3970*/  HADD2.F32 R161, -RZ, R161.H0_H0 ;  /* 0x200000a1ffa17230 */ /* 0x000fe40000004100 */
[-C--:B------:R-:W-:Y:S01]  /*3980*/  FMUL.FTZ R155, R51, R162.reuse ;  /* 0x000000a2339b7220 */ /* 0x080fe20000410000 */
[----:B------:R-:W-:Y:S02]  /*3990*/  HADD2.F32 R159, -RZ, R159.H0_H0 ;  /* 0x2000009fff9f7230 */ /* 0x000fe40000004100 */
        /* <DEDUP_REMOVED lines=11> */
[----:B------:R-:W-:Y:S02]  /*3a50*/  F2FP.SATFINITE.E4M3.F32.PACK_AB_MERGE_C R50, R161, R156, R163 ;  /* 0x0000009ca132723e */ /* 0x000fe400048070a3 */
[----:B------:R-:W-:-:S07]  /*3a60*/  F2FP.SATFINITE.E4M3.F32.PACK_AB_MERGE_C R51, R162, R155, R165 ;  /* 0x0000009ba233723e */ /* 0x000fce00048070a5 */
.L_x_2252:
[----:B------:R-:W-:Y:S05]  /*3a70*/  BSYNC B3 ;  /* 0x0000000000037941 */ /* 0x000fea0003800000 */
.L_x_2251:
[----:B------:R-:W-:Y:S01]  /*3a80*/  ULDC.64 UR4, c[0x0][0x2e8] ;  /* 0x0000ba0000047ab9 */ /* 0x000fe20000000a00 */
[----:B------:R-:W-:Y:S01]  /*3a90*/  ULDC.64 UR6, c[0x0][0x208] ;  /* 0x0000820000067ab9 */ /* 0x000fe20000000a00 */
[----:B------:R-:W-:-:S04]  /*3aa0*/  IADD3 R80, P2, P6, R151, UR4, R44 ;  /* 0x0000000497507c10 */ /* 0x000fc8000fe5e02c */
[----:B------:R-:W-:-:S05]  /*3ab0*/  IADD3.X R81, R150, UR5, R40, P2, P6 ;  /* 0x0000000596517c10 */ /* 0x000fca00097ec428 */
[----:B--2---:R2:W-:Y:S04]  /*3ac0*/  STG.E.128 desc[UR6][R80.64], R48 ;  /* 0x0000003050007986 */ /* 0x0045e8000c101d06 */
.L_x_2250:
[----:B------:R-:W-:Y:S05]  /*3ad0*/  BSYNC B2 ;  /* 0x0000000000027941 */ /* 0x000fea0003800000 */
.L_x_2249:
[----:B------:R-:W-:Y:S05]  /*3ae0*/  @P1 BRA `(.L_x_2248) ;  /* 0x0000000400d41947 */ /* 0x000fea0003800000 */
[----:B------:R-:W-:Y:S01]  /*3af0*/  LOP3.LUT P2, RZ, R229, 0x4, RZ, 0xc0, !PT ;  /* 0x00000004e5ff7812 */ /* 0x000fe2000784c0ff */
[C---:B0-2---:R-:W-:Y:S01]  /*3b00*/  VIADD R49, R152.reuse, 0x40 ;  /* 0x0000004098317836 */ /* 0x045fe20000000000 */
[----:B------:R-:W-:Y:S11]  /*3b10*/  BSSY B2, `(.L_x_2253) ;  /* 0x000006d000027945 */ /* 0x000ff60003800000 */
[----:B------:R-:W-:Y:S01]  /*3b20*/  @P2 VIADD R49, R152, 0xffffffc0 ;  /* 0xffffffc098312836 */ /* 0x000fe20000000000 */
[----:B------:R-:W-:-:S03]  /*3b30*/  ISETP.GE.AND P2, PT, R230, R130, PT ;  /* 0x00000082e600720c */ /* 0x000fc60003f46270 */
[----:B------:R-:W-:-:S06]  /*3b40*/  IMAD.IADD R49, R16, 0x1, R49 ;  /* 0x0000000110317824 */ /* 0x000fcc00078e0231 */
[----:B------:R-:W0:Y:S04]  /*3b50*/  LDS.128 R48, [R49+0x20400] ;  /* 0x0204000031307984 */ /* 0x000e280000000c00 */
        /* <DEDUP_REMOVED lines=10> */
[----:B------:R-:W-:-:S02]  /*3c00*/  IMAD.U32 R77, R81, 0x10000, RZ ;  /* 0x00010000514d7824 */ /* 0x000fc400078e00ff */
[----:B0-----:R-:W-:Y:S01]  /*3c10*/  IMAD.MOV.U32 R78, RZ, RZ, R48 ;  /* 0x000000ffff4e7224 */ /* 0x001fe200078e0030 */
[----:B------:R-:W-:Y:S01]  /*3c20*/  LOP3.LUT R79, R80, 0xff00, R79, 0xf8, !PT ;  /* 0x0000ff00504f7812 */ /* 0x000fe200078ef84f */
[----:B------:R-:W-:Y:S01]  /*3c30*/  IMAD.U32 R82, R82, 0x10000, RZ ;  /* 0x0001000052527824 */ /* 0x000fe200078e00ff */
[----:B------:R-:W-:Y:S02]  /*3c40*/  F2FP.F16.E4M3.UNPACK_B R48, R49 ;  /* 0x00000031ff30723e */ /* 0x000fe400020006ff */
[----:B------:R-:W-:Y:S02]  /*3c50*/  F2FP.F16.E4M3.UNPACK_B R80, R153.H1 ;  /* 0x00000099ff50723e */ /* 0x000fe400030006ff */
[----:B------:R-:W-:Y:S02]  /*3c60*/  LOP3.LUT R76, R76, 0xff0000, R77, 0xf8, !PT ;  /* 0x00ff00004c4c7812 */ /* 0x000fe400078ef84d */
[----:B------:R-:W-:Y:S01]  /*3c70*/  LOP3.LUT R77, R79, 0xff0000, R82, 0xf8, !PT ;  /* 0x00ff00004f4d7812 */ /* 0x000fe200078ef852 */
[----:B------:R-:W-:Y:S01]  /*3c80*/  HADD2.F32 R79, -RZ, R48.H1_H1 ;  /* 0x30000030ff4f7230 */ /* 0x000fe20000004100 */
[----:B------:R-:W-:Y:S01]  /*3c90*/  F2FP.F16.E4M3.UNPACK_B R82, R134.H1 ;  /* 0x00000086ff52723e */ /* 0x000fe200030006ff */
[----:B------:R-:W-:Y:S01]  /*3ca0*/  HADD2.F32 R149, -RZ, R80.H0_H0 ;  /* 0x20000050ff957230 */ /* 0x000fe20000004100 */
[----:B------:R-:W-:Y:S01]  /*3cb0*/  F2FP.F16.E4M3.UNPACK_B R49, R49.H1 ;  /* 0x00000031ff31723e */ /* 0x000fe200030006ff */
[----:B------:R-:W-:Y:S01]  /*3cc0*/  HADD2.F32 R48, -RZ, R48.H0_H0 ;  /* 0x20000030ff307230 */ /* 0x000fe20000004100 */
[----:B------:R-:W-:Y:S01]  /*3cd0*/  F2FP.F16.E4M3.UNPACK_B R153, R153 ;  /* 0x00000099ff99723e */ /* 0x000fe200020006ff */
        /* <DEDUP_REMOVED lines=80> */
.L_x_2254:
[----:B------:R-:W-:Y:S05]  /*41e0*/  BSYNC B2 ;  /* 0x0000000000027941 */ /* 0x000fea0003800000 */
.L_x_2253:
[----:B------:R-:W-:Y:S01]  /*41f0*/  ULDC.64 UR4, c[0x0][0x2e8] ;  /* 0x0000ba0000047ab9 */ /* 0x000fe20000000a00 */
[----:B------:R-:W-:Y:S01]  /*4200*/  ULDC.64 UR6, c[0x0][0x208] ;  /* 0x0000820000067ab9 */ /* 0x000fe20000000a00 */
[----:B------:R-:W-:-:S04]  /*4210*/  IADD3 R76, P2, P6, R41, UR4, R151 ;  /* 0x00000004294c7c10 */ /* 0x000fc8000fe5e097 */
[----:B------:R-:W-:-:S05]  /*4220*/  IADD3.X R77, R107, UR5, R150, P2, P6 ;  /* 0x000000056b4d7c10 */ /* 0x000fca00097ec496 */
[----:B0-----:R3:W-:Y:S04]  /*4230*/  STG.E.128 desc[UR6][R76.64], R48 ;  /* 0x000000304c007986 */ /* 0x0017e8000c101d06 */
.L_x_2248:
[----:B------:R-:W-:Y:S05]  /*4240*/  BSYNC B1 ;  /* 0x0000000000017941 */ /* 0x000fea0003800000 */
.L_x_2247:
[----:B------:R-:W-:Y:S04]  /*4250*/  BSSY B1, `(.L_x_2255) ;  /* 0x00000ef000017945 */ /* 0x000fe80003800000 */
[----:B------:R-:W-:Y:S05]  /*4260*/  @P3 BRA `(.L_x_2256) ;  /* 0x0000000c00b43947 */ /* 0x000fea0003800000 */
[----:B---3--:R-:W-:Y:S01]  /*4270*/  IADD3 R77, P2, P3, R132, R128, R18 ;  /* 0x00000080844d7210 */ /* 0x008fe20007b5e012 */
[----:B------:R-:W-:Y:S03]  /*4280*/  BSSY B2, `(.L_x_2257) ;  /* 0x0000075000027945 */ /* 0x000fe60003800000 */
[----:B------:R-:W-:Y:S01]  /*4290*/  IADD3.X R76, R15, R131, R19, P2, P3 ;  /* 0x000000830f4c7210 */ /* 0x000fe200017e6413 */
[----:B------:R-:W-:Y:S08]  /*42a0*/  @P0 BRA `(.L_x_2258) ;  /* 0x0000000400c80947 */ /* 0x000ff00003800000 */
[----:B0-2---:R0:W2:Y:S01]  /*42b0*/  LDS.128 R48, [R118+0x22400] ;  /* 0x0224000076307984 */ /* 0x0050a20000000c00 */
[----:B------:R-:W-:Y:S01]  /*42c0*/  ISETP.GE.AND P2, PT, R22, R130, PT ;  /* 0x000000821600720c */ /* 0x000fe20003f46270 */
[----:B------:R-:W-:-:S12]  /*42d0*/  BSSY B3, `(.L_x_2259) ;  /* 0x000006a000037945 */ /* 0x000fd80003800000 */
[----:B0-----:R-:W-:Y:S05]  /*42e0*/  @P2 BRA `(.L_x_2260) ;  /* 0x0000000400a02947 */ /* 0x001fea0003800000 */
        /* <DEDUP_REMOVED lines=9> */
[----:B------:R-:W-:Y:S01]  /*4380*/  LOP3.LUT R49, R74, 0xff00, R75, 0xf8, !PT ;  /* 0x0000ff004a317812 */ /* 0x000fe200078ef84b */
[----:B------:R-:W-:Y:S01]  /*4390*/  IMAD.MOV.U32 R72, RZ, RZ, R48 ;  /* 0x000000ffff487224 */ /* 0x000fe200078e0030 */
[----:B------:R-:W-:Y:S01]  /*43a0*/  LOP3.LUT R78, R78, 0xff00, R79, 0xf8, !PT ;  /* 0x0000ff004e4e7812 */ /* 0x000fe200078ef84f */
[----:B------:R-:W-:Y:S01]  /*43b0*/  IMAD.U32 R74, R81, 0x10000, RZ ;  /* 0x00010000514a7824 */ /* 0x000fe200078e00ff */
[----:B------:R-:W-:Y:S01]  /*43c0*/  F2FP.F16.E4M3.UNPACK_B R48, R73 ;  /* 0x00000049ff30723e */ /* 0x000fe200020006ff */
[----:B------:R-:W-:Y:S01]  /*43d0*/  IMAD.U32 R79, R80, 0x10000, RZ ;  /* 0x00010000504f7824 */ /* 0x000fe200078e00ff */
[----:B------:R-:W-:-:S02]  /*43e0*/  F2FP.F16.E4M3.UNPACK_B R75, R147.H1 ;  /* 0x00000093ff4b723e */ /* 0x000fc400030006ff */
[----:B------:R-:W-:Y:S01]  /*43f0*/  LOP3.LUT R49, R49, 0xff0000, R74, 0xf8, !PT ;  /* 0x00ff000031317812 */ /* 0x000fe200078ef84a */
[--C-:B------:R-:W-:Y:S01]  /*4400*/  HADD2.F32 R74, -RZ, R48.reuse.H1_H1 ;  /* 0x30000030ff4a7230 */ /* 0x100fe20000004100 */
[----:B------:R-:W-:Y:S01]  /*4410*/  LOP3.LUT R82, R78, 0xff0000, R79, 0xf8, !PT ;  /* 0x00ff00004e527812 */ /* 0x000fe200078ef84f */
[--C-:B------:R-:W-:Y:S01]  /*4420*/  HADD2.F32 R83, -RZ, R75.reuse.H0_H0 ;  /* 0x2000004bff537230 */ /* 0x100fe20000004100 */
[-C--:B------:R-:W-:Y:S01]  /*4430*/  F2FP.F16.E4M3.UNPACK_B R79, R148.reuse.H1 ;  /* 0x00000094ff4f723e */ /* 0x080fe200030006ff */
[----:B------:R-:W-:Y:S01]  /*4440*/  HADD2.F32 R48, -RZ, R48.H0_H0 ;  /* 0x20000030ff307230 */ /* 0x000fe20000004100 */
[----:B------:R-:W-:Y:S01]  /*4450*/  F2FP.F16.E4M3.UNPACK_B R73, R73.H1 ;  /* 0x00000049ff49723e */ /* 0x000fe200030006ff */
[----:B------:R-:W-:Y:S02]  /*4460*/  HADD2.F32 R80, -RZ, R75.H1_H1 ;  /* 0x3000004bff507230 */ /* 0x000fe40000004100 */
[----:B------:R-:W-:Y:S01]  /*4470*/  FMUL.FTZ R149, R74, R83 ;  /* 0x000000534a957220 */ /* 0x000fe20000410000 */
[----:B------:R-:W-:Y:S01]  /*4480*/  HADD2.F32 R81, -RZ, R79.H0_H0 ;  /* 0x2000004fff517230 */ /* 0x000fe20000004100 */
[----:B------:R-:W-:Y:S01]  /*4490*/  F2FP.F16.E4M3.UNPACK_B R147, R147 ;  /* 0x00000093ff93723e */ /* 0x000fe200020006ff */
[--C-:B------:R-:W-:Y:S01]  /*44a0*/  HADD2.F32 R78, -RZ, R73.reuse.H1_H1 ;  /* 0x30000049ff4e7230 */ /* 0x100fe20000004100 */
[----:B------:R-:W-:Y:S01]  /*44b0*/  F2FP.F16.E4M3.UNPACK_B R148, R148 ;  /* 0x00000094ff94723e */ /* 0x000fe200020006ff */
[----:B------:R-:W-:-:S02]  /*44c0*/  HADD2.F32 R75, -RZ, R73.H0_H0 ;  /* 0x20000049ff4b7230 */ /* 0x000fc40000004100 */
[----:B------:R-:W-:Y:S01]  /*44d0*/  FMUL.FTZ R73, R48, R83 ;  /* 0x0000005330497220 */ /* 0x000fe20000410000 */
[----:B------:R-:W-:Y:S02]  /*44e0*/  HADD2.F32 R79, -RZ, R79.H1_H1 ;  /* 0x3000004fff4f7230 */ /* 0x000fe40000004100 */
[-C--:B------:R-:W-:Y:S01]  /*44f0*/  FMUL.FTZ R134, R78, R80.reuse ;  /* 0x000000504e867220 */ /* 0x080fe20000410000 */
[-C--:B------:R-:W-:Y:S01]  /*4500*/  FFMA.FTZ R48, R48, R81.reuse, -R149 ;  /* 0x0000005130307223 */ /* 0x080fe20000010895 */
[----:B------:R-:W-:Y:S01]  /*4510*/  FFMA.FTZ R73, R74, R81, R73 ;  /* 0x000000514a497223 */ /* 0x000fe20000010049 */
[C---:B------:R-:W-:Y:S01]  /*4520*/  FMUL.FTZ R83, R75.reuse, R80 ;  /* 0x000000504b537220 */ /* 0x040fe20000410000 */
[-C--:B------:R-:W-:Y:S01]  /*4530*/  F2FP.F16.E4M3.UNPACK_B R74, R72.reuse.H1 ;  /* 0x00000048ff4a723e */ /* 0x080fe200030006ff */
[-C--:B------:R-:W-:Y:S01]  /*4540*/  FFMA.FTZ R150, R75, R79.reuse, -R134 ;  /* 0x0000004f4b967223 */ /* 0x080fe20000010886 */
[----:B------:R-:W-:Y:S01]  /*4550*/  F2FP.F16.E4M3.UNPACK_B R72, R72 ;  /* 0x00000048ff48723e */ /* 0x000fe200020006ff */
[----:B------:R-:W-:Y:S01]  /*4560*/  FFMA.FTZ R151, R78, R79, R83 ;  /* 0x0000004f4e977223 */ /* 0x000fe20000010053 */
[----:B------:R-:W-:-:S02]  /*4570*/  HADD2.F32 R80, -RZ, R147.H1_H1 ;  /* 0x30000093ff507230 */ /* 0x000fc40000004100 */
[--C-:B------:R-:W-:Y:S02]  /*4580*/  HADD2.F32 R78, -RZ, R74.reuse.H0_H0 ;  /* 0x2000004aff4e7230 */ /* 0x100fe40000004100 */
[----:B------:R-:W-:Y:S01]  /*4590*/  HADD2.F32 R79, -RZ, R74.H1_H1 ;  /* 0x3000004aff4f7230 */ /* 0x000fe20000004100 */
[----:B------:R-:W-:Y:S01]  /*45a0*/  F2FP.SATFINITE.E4M3.F32.PACK_AB_MERGE_C R154, R151, R150, RZ ;  /* 0x00000096979a723e */ /* 0x000fe200048070ff */
[--C-:B------:R-:W-:Y:S02]  /*45b0*/  HADD2.F32 R74, -RZ, R72.reuse.H0_H0 ;  /* 0x20000048ff4a7230 */ /* 0x100fe40000004100 */
[-C--:B------:R-:W-:Y:S01]  /*45c0*/  FMUL.FTZ R134, R78, R80.reuse ;  /* 0x000000504e867220 */ /* 0x080fe20000410000 */
[----:B------:R-:W-:Y:S02]  /*45d0*/  HADD2.F32 R75, -RZ, R72.H1_H1 ;  /* 0x30000048ff4b7230 */ /* 0x000fe40000004100 */
[----:B------:R-:W-:Y:S01]  /*45e0*/  FMUL.FTZ R83, R79, R80 ;  /* 0x000000504f537220 */ /* 0x000fe20000410000 */
[----:B------:R-:W-:-:S02]  /*45f0*/  HADD2.F32 R72, -RZ, R148.H1_H1 ;  /* 0x30000094ff487230 */ /* 0x000fc40000004100 */
[----:B------:R-:W-:Y:S02]  /*4600*/  HADD2.F32 R147, -RZ, R147.H0_H0 ;  /* 0x20000093ff937230 */ /* 0x000fe40000004100 */
[----:B------:R-:W-:Y:S02]  /*4610*/  HADD2.F32 R148, -RZ, R148.H0_H0 ;  /* 0x20000094ff947230 */ /* 0x000fe40000004100 */
[-C--:B------:R-:W-:Y:S01]  /*4620*/  FFMA.FTZ R83, R78, R72.reuse, -R83 ;  /* 0x000000484e537223 */ /* 0x080fe20000010853 */
[----:B------:R-:W-:Y:S01]  /*4630*/  FFMA.FTZ R134, R79, R72, R134 ;  /* 0x000000484f867223 */ /* 0x000fe20000010086 */
[-C--:B------:R-:W-:Y:S01]  /*4640*/  FMUL.FTZ R80, R74, R147.reuse ;  /* 0x000000934a507220 */ /* 0x080fe20000410000 */
[----:B------:R-:W-:-:S03]  /*4650*/  FMUL.FTZ R81, R75, R147 ;  /* 0x000000934b517220 */ /* 0x000fc60000410000 */
[-C--:B------:R-:W-:Y:S01]  /*4660*/  FFMA.FTZ R149, R75, R148.reuse, R80 ;  /* 0x000000944b957223 */ /* 0x080fe20000010050 */
[----:B------:R-:W-:Y:S01]  /*4670*/  F2FP.SATFINITE.E4M3.F32.PACK_AB_MERGE_C R153, R134, R83, RZ ;  /* 0x000000538699723e */ /* 0x000fe200048070ff */
[----:B------:R-:W-:Y:S01]  /*4680*/  FFMA.FTZ R72, R74, R148, -R81 ;  /* 0x000000944a487223 */ /* 0x000fe20000010851 */
[----:B------:R-:W-:Y:S02]  /*4690*/  F2FP.F16.E4M3.UNPACK_B R75, R51.H1 ;  /* 0x00000033ff4b723e */ /* 0x000fe400030006ff */
[----:B------:R-:W-:Y:S02]  /*46a0*/  F2FP.F16.E4M3.UNPACK_B R134, R82.H1 ;  /* 0x00000052ff86723e */ /* 0x000fe400030006ff */
[-C--:B------:R-:W-:Y:S01]  /*46b0*/  F2FP.F16.E4M3.UNPACK_B R81, R49.reuse.H1 ;  /* 0x00000031ff51723e */ /* 0x080fe200030006ff */
[--C-:B------:R-:W-:Y:S01]  /*46c0*/  HADD2.F32 R79, -RZ, R75.reuse.H1_H1 ;  /* 0x3000004bff4f7230 */ /* 0x100fe20000004100 */
        /* <DEDUP_REMOVED lines=14> */
[-C--:B------:R-:W-:Y:S01]  /*47b0*/  FMUL.FTZ R151, R75, R147.reuse ;  /* 0x000000934b977220 */ /* 0x080fe20000410000 */
[----:B------:R-:W-:Y:S01]  /*47c0*/  F2FP.F16.E4M3.UNPACK_B R50, R50 ;  /* 0x00000032ff32723e */ /* 0x000fe200020006ff */
[C---:B------:R-:W-:Y:S01]  /*47d0*/  FMUL.FTZ R78, R74.reuse, R147 ;  /* 0x000000934a4e7220 */ /* 0x040fe20000410000 */
[----:B------:R-:W-:Y:S01]  /*47e0*/  FFMA.FTZ R79, R79, R82, R150 ;  /* 0x000000524f4f7223 */ /* 0x000fe20000010096 */
[----:B------:R-:W-:Y:S01]  /*47f0*/  FFMA.FTZ R151, R74, R49, -R151 ;  /* 0x000000314a977223 */ /* 0x000fe20000010897 */
[----:B------:R-:W-:-:S02]  /*4800*/  HADD2.F32 R74, -RZ, R51.H0_H0 ;  /* 0x20000033ff4a7230 */ /* 0x000fc40000004100 */
[----:B------:R-:W-:Y:S01]  /*4810*/  FFMA.FTZ R82, R75, R49, R78 ;  /* 0x000000314b527223 */ /* 0x000fe2000001004e */
[----:B------:R-:W-:Y:S01]  /*4820*/  HADD2.F32 R49, -RZ, R50.H0_H0 ;  /* 0x20000032ff317230 */ /* 0x000fe20000004100 */
[----:B------:R-:W-:Y:S01]  /*4830*/  F2FP.SATFINITE.E4M3.F32.PACK_AB_MERGE_C R79, R79, R148, RZ ;  /* 0x000000944f4f723e */ /* 0x000fe200048070ff */
[----:B------:R-:W-:Y:S02]  /*4840*/  HADD2.F32 R51, -RZ, R51.H1_H1 ;  /* 0x30000033ff337230 */ /* 0x000fe40000004100 */
[----:B------:R-:W-:Y:S01]  /*4850*/  HADD2.F32 R134, -RZ, R134.H0_H0 ;  /* 0x20000086ff867230 */ /* 0x000fe20000004100 */
[----:B------:R-:W-:Y:S01]  /*4860*/  F2FP.SATFINITE.E4M3.F32.PACK_AB_MERGE_C R82, R82, R151, RZ ;  /* 0x000000975252723e */ /* 0x000fe200048070ff */
        /* <DEDUP_REMOVED lines=16> */
.L_x_2260:
[----:B------:R-:W-:Y:S05]  /*4970*/  BSYNC B3 ;  /* 0x0000000000037941 */ /* 0x000fea0003800000 */
.L_x_2259:
[----:B------:R-:W-:Y:S01]  /*4980*/  ULDC.64 UR4, c[0x0][0x2e8] ;  /* 0x0000ba0000047ab9 */ /* 0x000fe20000000a00 */
[----:B------:R-:W-:Y:S01]  /*4990*/  ULDC.64 UR6, c[0x0][0x208] ;  /* 0x0000820000067ab9 */ /* 0x000fe20000000a00 */
[----:B------:R-:W-:-:S04]  /*49a0*/  IADD3 R72, P2, P3, R77, UR4, R44 ;  /* 0x000000044d487c10 */ /* 0x000fc8000fb5e02c */
[----:B------:R-:W-:-:S05]  /*49b0*/  IADD3.X R73, R76, UR5, R40, P2, P3 ;  /* 0x000000054c497c10 */ /* 0x000fca00097e6428 */
[----:B--2---:R3:W-:Y:S04]  /*49c0*/  STG.E.128 desc[UR6][R72.64], R48 ;  /* 0x0000003048007986 */ /* 0x0047e8000c101d06 */
.L_x_2258:
[----:B------:R-:W-:Y:S05]  /*49d0*/  BSYNC B2 ;  /* 0x0000000000027941 */ /* 0x000fea0003800000 */
.L_x_2257:
[----:B------:R-:W-:Y:S05]  /*49e0*/  @P1 BRA `(.L_x_2256) ;  /* 0x0000000400d41947 */ /* 0x000fea0003800000 */
[----:B------:R-:W-:Y:S01]  /*49f0*/  LOP3.LUT P2, RZ, R229, 0x4, RZ, 0xc0, !PT ;  /* 0x00000004e5ff7812 */ /* 0x000fe2000784c0ff */
[C---:B0-23--:R-:W-:Y:S01]  /*4a00*/  VIADD R49, R152.reuse, 0x40 ;  /* 0x0000004098317836 */ /* 0x04dfe20000000000 */
        /* <DEDUP_REMOVED lines=15> */
[----:B0-----:R-:W-:Y:S01]  /*4b00*/  IMAD.MOV.U32 R68, RZ, RZ, R48 ;  /* 0x000000ffff447224 */ /* 0x001fe200078e0030 */
        /* <DEDUP_REMOVED lines=34> */
[----:B------:R-:W-:Y:S02]  /*4d30*/  HADD2.F32 R72, -RZ, R144.H1_H1 ;  /* 0x30000090ff487230 */ /* 0x000fe40000004100 */
[----:B------:R-:W-:Y:S01]  /*4d40*/  FMUL.FTZ R75, R71, R73 ;  /* 0x00000049474b7220 */ /* 0x000fe20000410000 */
[----:B------:R-:W-:-:S02]  /*4d50*/  HADD2.F32 R145, -RZ, R145.H0_H0 ;  /* 0x20000091ff917230 */ /* 0x000fc40000004100 */
[----:B------:R-:W-:Y:S02]  /*4d60*/  HADD2.F32 R68, -RZ, R68.H1_H1 ;  /* 0x30000044ff447230 */ /* 0x000fe40000004100 */
        /* <DEDUP_REMOVED lines=14> */
[----:B------:R-:W-:Y:S01]  /*4e50*/  F2FP.F16.E4M3.UNPACK_B R68, R50.H1 ;  /* 0x00000032ff44723e */ /* 0x000fe200030006ff */
[----:B------:R-:W-:Y:S01]  /*4e60*/  HADD2.F32 R71, -RZ, R69.H1_H1 ;  /* 0x30000045ff477230 */ /* 0x000fe20000004100 */
[----:B------:R-:W-:Y:S01]  /*4e70*/  F2FP.F16.E4M3.UNPACK_B R79, R79 ;  /* 0x0000004fff4f723e */ /* 0x000fe200020006ff */
[----:B------:R-:W-:Y:S01]  /*4e80*/  HADD2.F32 R80, -RZ, R75.H1_H1 ;  /* 0x3000004bff507230 */ /* 0x000fe20000004100 */
[----:B------:R-:W-:Y:S01]  /*4e90*/  F2FP.SATFINITE.E4M3.F32.PACK_AB_MERGE_C R145, R83, R82, RZ ;  /* 0x000000525391723e */ /* 0x000fe200048070ff */
        /* <DEDUP_REMOVED lines=25> */
[-C--:B------:R-:W-:Y:S01]  /*5030*/  FMUL.FTZ R70, R50, R79.reuse ;  /* 0x0000004f32467220 */ /* 0x080fe20000410000 */
[----:B------:R-:W-:Y:S01]  /*5040*/  FMUL.FTZ R79, R51, R79 ;  /* 0x0000004f334f7220 */ /* 0x000fe20000410000 */
        /* <DEDUP_REMOVED lines=9> */
.L_x_2262:
[----:B------:R-:W-:Y:S05]  /*50e0*/  BSYNC B2 ;  /* 0x0000000000027941 */ /* 0x000fea0003800000 */
.L_x_2261:
[----:B------:R-:W-:Y:S01]  /*50f0*/  ULDC.64 UR4, c[0x0][0x2e8] ;  /* 0x0000ba0000047ab9 */ /* 0x000fe20000000a00 */
[----:B------:R-:W-:Y:S01]  /*5100*/  ULDC.64 UR6, c[0x0][0x208] ;  /* 0x0000820000067ab9 */ /* 0x000fe20000000a00 */
[----:B------:R-:W-:-:S04]  /*5110*/  IADD3 R68, P2, P3, R41, UR4, R77 ;  /* 0x0000000429447c10 */ /* 0x000fc8000fb5e04d */
[----:B------:R-:W-:-:S05]  /*5120*/  IADD3.X R69, R107, UR5, R76, P2, P3 ;  /* 0x000000056b457c10 */ /* 0x000fca00097e644c */
[----:B0-----:R4:W-:Y:S04]  /*5130*/  STG.E.128 desc[UR6][R68.64], R48 ;  /* 0x0000003044007986 */ /* 0x0019e8000c101d06 */
.L_x_2256:
[----:B------:R-:W-:Y:S05]  /*5140*/  BSYNC B1 ;  /* 0x0000000000017941 */ /* 0x000fea0003800000 */
.L_x_2255:
[----:B------:R-:W-:Y:S01]  /*5150*/  ISETP.NE.AND P2, PT, R146, RZ, PT ;  /* 0x000000ff9200720c */ /* 0x000fe20003f45270 */
[----:B------:R-:W-:-:S12]  /*5160*/  BSSY B1, `(.L_x_2263) ;  /* 0x00000ee000017945 */ /* 0x000fd80003800000 */
[----:B------:R-:W-:Y:S05]  /*5170*/  @P2 BRA `(.L_x_2264) ;  /* 0x0000000c00b02947 */ /* 0x000fea0003800000 */
[----:B----4-:R-:W-:Y:S01]  /*5180*/  IADD3 R69, P2, P3, R14, R128, R18 ;  /* 0x000000800e457210 */ /* 0x010fe20007b5e012 */
[----:B------:R-:W-:Y:S03]  /*5190*/  BSSY B2, `(.L_x_2265) ;  /* 0x0000074000027945 */ /* 0x000fe60003800000 */
[----:B------:R-:W-:Y:S01]  /*51a0*/  IADD3.X R68, R26, R131, R19, P2, P3 ;  /* 0x000000831a447210 */ /* 0x000fe200017e6413 */
[----:B------:R-:W-:Y:S08]  /*51b0*/  @P0 BRA `(.L_x_2266) ;  /* 0x0000000400c40947 */ /* 0x000ff00003800000 */
[----:B0-23--:R0:W2:Y:S01]  /*51c0*/  LDS.128 R48, [R118+0x24400] ;  /* 0x0244000076307984 */ /* 0x00d0a20000000c00 */
[----:B------:R-:W-:Y:S01]  /*51d0*/  ISETP.GE.AND P2, PT, R22, R130, PT ;  /* 0x000000821600720c */ /* 0x000fe20003f46270 */
[----:B------:R-:W-:-:S12]  /*51e0*/  BSSY B3, `(.L_x_2267) ;  /* 0x0000069000037945 */ /* 0x000fd80003800000 */
[----:B0-----:R-:W-:Y:S05]  /*51f0*/  @P2 BRA `(.L_x_2268) ;  /* 0x00000004009c2947 */ /* 0x001fea0003800000 */
        /* <DEDUP_REMOVED lines=103> */
.L_x_2268:
[----:B------:R-:W-:Y:S05]  /*5870*/  BSYNC B3 ;  /* 0x0000000000037941 */ /* 0x000fea0003800000 */
.L_x_2267:
[----:B------:R-:W-:Y:S01]  /*5880*/  ULDC.64 UR4, c[0x0][0x2e8] ;  /* 0x0000ba0000047ab9 */ /* 0x000fe20000000a00 */
[----:B------:R-:W-:Y:S01]  /*5890*/  ULDC.64 UR6, c[0x0][0x208] ;  /* 0x0000820000067ab9 */ /* 0x000fe20000000a00 */
[----:B------:R-:W-:-:S04]  /*58a0*/  IADD3 R64, P2, P3, R69, UR4, R44 ;  /* 0x0000000445407c10 */ /* 0x000fc8000fb5e02c */
[----:B------:R-:W-:-:S05]  /*58b0*/  IADD3.X R65, R68, UR5, R40, P2, P3 ;  /* 0x0000000544417c10 */ /* 0x000fca00097e6428 */
[----:B--2---:R4:W-:Y:S04]  /*58c0*/  STG.E.128 desc[UR6][R64.64], R48 ;  /* 0x0000003040007986 */ /* 0x0049e8000c101d06 */
.L_x_2266:
[----:B------:R-:W-:Y:S05]  /*58d0*/  BSYNC B2 ;  /* 0x0000000000027941 */ /* 0x000fea0003800000 */
.L_x_2265:
[----:B------:R-:W-:Y:S05]  /*58e0*/  @P1 BRA `(.L_x_2264) ;  /* 0x0000000400d41947 */ /* 0x000fea0003800000 */
[----:B------:R-:W-:Y:S01]  /*58f0*/  LOP3.LUT P2, RZ, R229, 0x4, RZ, 0xc0, !PT ;  /* 0x00000004e5ff7812 */ /* 0x000fe2000784c0ff */
[C---:B0-234-:R-:W-:Y:S01]  /*5900*/  VIADD R49, R152.reuse, 0x40 ;  /* 0x0000004098317836 */ /* 0x05dfe20000000000 */
        /* <DEDUP_REMOVED lines=109> */
.L_x_2270:
[----:B------:R-:W-:Y:S05]  /*5fe0*/  BSYNC B2 ;  /* 0x0000000000027941 */ /* 0x000fea0003800000 */
.L_x_2269:
[----:B------:R-:W-:Y:S01]  /*5ff0*/  ULDC.64 UR4, c[0x0][0x2e8] ;  /* 0x0000ba0000047ab9 */ /* 0x000fe20000000a00 */
[----:B------:R-:W-:Y:S01]  /*6000*/  ULDC.64 UR6, c[0x0][0x208] ;  /* 0x0000820000067ab9 */ /* 0x000fe20000000a00 */
[----:B------:R-:W-:-:S04]  /*6010*/  IADD3 R60, P2, P3, R41, UR4, R69 ;  /* 0x00000004293c7c10 */ /* 0x000fc8000fb5e045 */
[----:B------:R-:W-:-:S05]  /*6020*/  IADD3.X R61, R107, UR5, R68, P2, P3 ;  /* 0x000000056b3d7c10 */ /* 0x000fca00097e6444 */
[----:B0-----:R0:W-:Y:S04]  /*6030*/  STG.E.128 desc[UR6][R60.64], R48 ;  /* 0x000000303c007986 */ /* 0x0011e8000c101d06 */
.L_x_2264:
[----:B------:R-:W-:Y:S05]  /*6040*/  BSYNC B1 ;  /* 0x0000000000017941 */ /* 0x000fea0003800000 */
.L_x_2263:
[----:B------:R-:W-:Y:S05]  /*6050*/  @P4 BRA `(.L_x_2271) ;  /* 0x0000005c00604947 */ /* 0x000fea0003800000 */
[----:B------:R-:W-:Y:S01]  /*6060*/  IADD3 R128, P2, P3, R27, R128, R18 ;  /* 0x000000801b807210 */ /* 0x000fe20007b5e012 */
[----:B------:R-:W-:Y:S03]  /*6070*/  BSSY B1, `(.L_x_2272) ;  /* 0x0000076000017945 */ /* 0x000fe60003800000 */
[----:B------:R-:W-:Y:S01]  /*6080*/  IADD3.X R131, R31, R131, R19, P2, P3 ;  /* 0x000000831f837210 */ /* 0x000fe200017e6413 */
[----:B------:R-:W-:Y:S08]  /*6090*/  @P0 BRA `(.L_x_2273) ;  /* 0x0000000400cc0947 */ /* 0x000ff00003800000 */
[----:B0-234-:R0:W2:Y:S01]  /*60a0*/  LDS.128 R48, [R118+0x26400] ;  /* 0x0264000076307984 */ /* 0x01d0a20000000c00 */
[----:B------:R-:W-:Y:S01]  /*60b0*/  ISETP.GE.AND P2, PT, R22, R130, PT ;  /* 0x000000821600720c */ /* 0x000fe20003f46270 */
[----:B------:R-:W-:-:S12]  /*60c0*/  BSSY B2, `(.L_x_2274) ;  /* 0x000006b000027945 */ /* 0x000fd80003800000 */
[----:B0-----:R-:W-:Y:S05]  /*60d0*/  @P2 BRA `(.L_x_2275) ;  /* 0x0000000400a42947 */ /* 0x001fea0003800000 */
[----:B------:R-:W-:Y:S01]  /*60e0*/  SHF.R.U32.HI R64, RZ, 0x8, R57 ;  /* 0x00000008ff407819 */ /* 0x000fe20000011639 */
[----:B--2---:R-:W-:Y:S01]  /*60f0*/  IMAD.MOV.U32 R58, RZ, RZ, R51 ;  /* 0x000000ffff3a7224 */ /* 0x004fe200078e0033 */
[--C-:B------:R-:W-:Y:S02]  /*6100*/  SHF.R.U32.HI R61, RZ, 0x8, R59.reuse ;  /* 0x00000008ff3d7819 */ /* 0x100fe4000001163b */
[----:B------:R-:W-:Y:S01]  /*6110*/  LOP3.LUT R60, R59, 0xff0000ff, RZ, 0xc0, !PT ;  /* 0xff0000ff3b3c7812 */ /* 0x000fe200078ec0ff */
[----:B------:R-:W-:Y:S01]  /*6120*/  IMAD.SHL.U32 R51, R64, 0x100, RZ ;  /* 0x0000010040337824 */ /* 0x000fe200078e00ff */
[----:B------:R-:W-:Y:S01]  /*6130*/  SHF.R.U32.HI R62, RZ, 0x10, R59 ;  /* 0x00000010ff3e7819 */ /* 0x000fe2000001163b */
[----:B------:R-:W-:Y:S01]  /*6140*/  IMAD.SHL.U32 R59, R61, 0x100, RZ ;  /* 0x000001003d3b7824 */ /* 0x000fe200078e00ff */
[----:B------:R-:W-:Y:S02]  /*6150*/  LOP3.LUT R56, R57, 0xff0000ff, RZ, 0xc0, !PT ;  /* 0xff0000ff39387812 */ /* 0x000fe400078ec0ff */
[----:B------:R-:W-:Y:S01]  /*6160*/  SHF.R.U32.HI R63, RZ, 0x10, R57 ;  /* 0x00000010ff3f7819 */ /* 0x000fe20000011639 */
[----:B------:R-:W-:Y:S01]  /*6170*/  IMAD.U32 R62, R62, 0x10000, RZ ;  /* 0x000100003e3e7824 */ /* 0x000fe200078e00ff */
[----:B------:R-:W-:Y:S01]  /*6180*/  LOP3.LUT R51, R56, 0xff00, R51, 0xf8, !PT ;  /* 0x0000ff0038337812 */ /* 0x000fe200078ef833 */
[----:B------:R-:W-:Y:S01]  /*6190*/  IMAD.MOV.U32 R57, RZ, RZ, R50 ;  /* 0x000000ffff397224 */ /* 0x000fe200078e0032 */
[----:B------:R-:W-:Y:S01]  /*61a0*/  LOP3.LUT R59, R60, 0xff00, R59, 0xf8, !PT ;  /* 0x0000ff003c3b7812 */ /* 0x000fe200078ef83b */
[----:B------:R-:W-:Y:S01]  /*61b0*/  IMAD.U32 R56, R63, 0x10000, RZ ;  /* 0x000100003f387824 */ /* 0x000fe200078e00ff */
[----:B------:R-:W-:-:S02]  /*61c0*/  F2FP.F16.E4M3.UNPACK_B R60, R87.H1 ;  /* 0x00000057ff3c723e */ /* 0x000fc400030006ff */
        /* <DEDUP_REMOVED lines=8> */
[----:B------:R-:W-:Y:S02]  /*6250*/  HADD2.F32 R50, -RZ, R50.H0_H0 ;  /* 0x20000032ff327230 */ /* 0x000fe40000004100 */
[----:B------:R-:W-:Y:S01]  /*6260*/  FMUL.FTZ R65, R51, R62 ;  /* 0x0000003e33417220 */ /* 0x000fe20000410000 */
[----:B------:R-:W-:Y:S01]  /*6270*/  HADD2.F32 R60, -RZ, R59.H0_H0 ;  /* 0x2000003bff3c7230 */ /* 0x000fe20000004100 */
[----:B------:R-:W-:Y:S01]  /*6280*/  F2FP.F16.E4M3.UNPACK_B R87, R87 ;  /* 0x00000057ff57723e */ /* 0x000fe200020006ff */
[----:B------:R-:W-:-:S02]  /*6290*/  HADD2.F32 R56, -RZ, R49.H1_H1 ;  /* 0x30000031ff387230 */ /* 0x000fc40000004100 */
        /* <DEDUP_REMOVED lines=77> */
.L_x_2275:
[----:B------:R-:W-:Y:S05]  /*6770*/  BSYNC B2 ;  /* 0x0000000000027941 */ /* 0x000fea0003800000 */
.L_x_2274:
[----:B------:R-:W-:Y:S01]  /*6780*/  ULDC.64 UR4, c[0x0][0x2e8] ;  /* 0x0000ba0000047ab9 */ /* 0x000fe20000000a00 */
[----:B------:R-:W-:Y:S01]  /*6790*/  ULDC.64 UR6, c[0x0][0x208] ;  /* 0x0000820000067ab9 */ /* 0x000fe20000000a00 */
[----:B------:R-:W-:-:S04]  /*67a0*/  IADD3 R56, P2, P3, R128, UR4, R44 ;  /* 0x0000000480387c10 */ /* 0x000fc8000fb5e02c */
[----:B------:R-:W-:-:S05]  /*67b0*/  IADD3.X R57, R131, UR5, R40, P2, P3 ;  /* 0x0000000583397c10 */ /* 0x000fca00097e6428 */
[----:B--2---:R0:W-:Y:S04]  /*67c0*/  STG.E.128 desc[UR6][R56.64], R48 ;  /* 0x0000003038007986 */ /* 0x0041e8000c101d06 */
.L_x_2273:
[----:B------:R-:W-:Y:S05]  /*67d0*/  BSYNC B1 ;  /* 0x0000000000017941 */ /* 0x000fea0003800000 */
.L_x_2272:
        /* <DEDUP_REMOVED lines=9> */
[----:B------:R-:W-:Y:S01]  /*6870*/  SHF.R.U32.HI R52, RZ, 0x8, R55 ;  /* 0x00000008ff347819 */ /* 0x000fe20000011637 */
[----:B0-----:R-:W-:Y:S01]  /*6880*/  IMAD.MOV.U32 R54, RZ, RZ, R51 ;  /* 0x000000ffff367224 */ /* 0x001fe200078e0033 */
        /* <DEDUP_REMOVED lines=103> */
.L_x_2277:
[----:B------:R-:W-:Y:S05]  /*6f00*/  BSYNC B1 ;  /* 0x0000000000017941 */ /* 0x000fea0003800000 */
.L_x_2276:
[----:B------:R-:W-:Y:S01]  /*6f10*/  ULDC.64 UR4, c[0x0][0x2e8] ;  /* 0x0000ba0000047ab9 */ /* 0x000fe20000000a00 */
[----:B------:R-:W-:Y:S01]  /*6f20*/  ULDC.64 UR6, c[0x0][0x208] ;  /* 0x0000820000067ab9 */ /* 0x000fe20000000a00 */
[----:B------:R-:W-:-:S04]  /*6f30*/  IADD3 R52, P2, P3, R41, UR4, R128 ;  /* 0x0000000429347c10 */ /* 0x000fc8000fb5e080 */
[----:B------:R-:W-:-:S05]  /*6f40*/  IADD3.X R53, R107, UR5, R131, P2, P3 ;  /* 0x000000056b357c10 */ /* 0x000fca00097e6483 */
[----:B0-----:R0:W-:Y:S01]  /*6f50*/  STG.E.128 desc[UR6][R52.64], R48 ;  /* 0x0000003034007986 */ /* 0x0011e2000c101d06 */
[----:B------:R-:W-:Y:S05]  /*6f60*/  BRA `(.L_x_2271) ;  /* 0x0000004c009c7947 */ /* 0x000fea0003800000 */
.L_x_2235:
[C---:B------:R-:W-:Y:S01]  /*6f70*/  ISETP.GE.AND P5, PT, R228.reuse, R119, PT ;  /* 0x00000077e400720c */ /* 0x040fe20003fa6270 */
[C---:B------:R-:W-:Y:S01]  /*6f80*/  VIADD R52, R228.reuse, 0xc0 ;  /* 0x000000c0e4347836 */ /* 0x040fe20000000000 */
[----:B------:R-:W-:Y:S01]  /*6f90*/  P2R R61, PR, RZ, 0x1 ;  /* 0x00000001ff3d7803 */ /* 0x000fe20000000000 */
[----:B------:R-:W-:Y:S01]  /*6fa0*/  VIADD R60, R228, 0x40 ;  /* 0x00000040e43c7836 */ /* 0x000fe20000000000 */
[----:B------:R-:W-:Y:S01]  /*6fb0*/  ISETP.GE.OR P5, PT, R18, R130, P5 ;  /* 0x000000821200720c */ /* 0x000fe20002fa6670 */
[----:B------:R-:W-:Y:S01]  /*6fc0*/  VIADD R62, R228, 0x80 ;  /* 0x00000080e43e7836 */ /* 0x000fe20000000000 */
[----:B------:R-:W-:-:S11]  /*6fd0*/  ULDC.64 UR6, c[0x0][0x208] ;  /* 0x0000820000067ab9 */ /* 0x000fd60000000a00 */
[----:B------:R-:W0:Y:S08]  /*6fe0*/  @!P5 LDC.64 R56, c[0x0][0x3e8] ;  /* 0x0000fa00ff38db82 */ /* 0x000e300000000a00 */
[----:B------:R-:W1:Y:S01]  /*6ff0*/  @!P5 LDC.64 R58, c[0x0][0x400] ;  /* 0x00010000ff3adb82 */ /* 0x000e620000000a00 */
[----:B0-----:R-:W-:-:S04]  /*7000*/  @!P5 IADD3 R56, P2, P3, R90, R56, R48 ;  /* 0x000000385a38d210 */ /* 0x001fc80007b5e030 */
[----:B------:R-:W-:Y:S02]  /*7010*/  @!P5 IADD3.X R57, R33, R57, R135, P2, P3 ;  /* 0x000000392139d210 */ /* 0x000fe400017e6487 */
        /* <DEDUP_REMOVED lines=12> */
[----:B------:R-:W0:Y:S02]  /*70e0*/  @!P2 LDC.64 R52, c[0x0][0x408] ;  /* 0x00010200ff34ab82 */ /* 0x000e240000000a00 */
[----:B0-----:R-:W-:-:S04]  /*70f0*/  @!P2 IMAD.WIDE.U32 R54, R52, 0xc0, R50 ;  /* 0x000000c03436a825 */ /* 0x001fc800078e0032 */
[----:B------:R-:W-:Y:S01]  /*7100*/  @!P2 IMAD R53, R53, 0xc0, RZ ;  /* 0x000000c03535a824 */ /* 0x000fe200078e02ff */
[----:B---3--:R-:W-:-:S03]  /*7110*/  @!P2 IADD3 R82, P3, P4, R96, R82, R54 ;  /* 0x000000526052a210 */ /* 0x008fc60007c7e036 */
[----:B------:R-:W-:-:S05]  /*7120*/  @!P2 IMAD.IADD R52, R55, 0x1, R53 ;  /* 0x000000013734a824 */ /* 0x000fca00078e0235 */
[----:B------:R-:W-:Y:S02]  /*7130*/  @!P2 IADD3.X R83, R35, R83, R52, P3, P4 ;  /* 0x000000532353a210 */ /* 0x000fe40001fe8434 */
[----:B-1----:R-:W-:-:S04]  /*7140*/  @!P5 IADD3 R58, P3, P4, R96, R58, R50 ;  /* 0x0000003a603ad210 */ /* 0x002fc80007c7e032 */
        /* <DEDUP_REMOVED lines=10> */
[----:B------:R-:W2:Y:S03]  /*71f0*/  @!P3 LDC.64 R68, c[0x0][0x3e8] ;  /* 0x0000fa00ff44bb82 */ /* 0x000ea60000000a00 */
[----:B------:R-:W-:Y:S02]  /*7200*/  @!P3 IADD3.X R52, R33, R11, R135, P0, P6 ;  /* 0x0000000b2134b210 */ /* 0x000fe400007ec487 */
[----:B------:R-:W-:-:S03]  /*7210*/  @!P4 IADD3 R53, P0, P6, R96, R50, R6 ;  /* 0x000000326035c210 */ /* 0x000fc60007e1e006 */
[----:B------:R-:W3:Y:S01]  /*7220*/  @!P3 LDC.64 R84, c[0x0][0x400] ;  /* 0x00010000ff54bb82 */ /* 0x000ee20000000a00 */
        /* <DEDUP_REMOVED lines=9> */
[----:B--2---:R-:W-:Y:S02]  /*72c0*/  @!P3 IADD3 R68, P6, R49, R68, RZ ;  /* 0x000000443144b210 */ /* 0x004fe40007fde0ff */
[----:B------:R-:W-:-:S03]  /*72d0*/  CS2R R54, SRZ ;  /* 0x0000000000367805 */ /* 0x000fc6000001ff00 */
[----:B------:R-:W-:Y:S01]  /*72e0*/  @!P3 IMAD.X R69, R52, 0x1, R69, P6 ;  /* 0x000000013445b824 */ /* 0x000fe200030e0645 */
[----:B---3--:R-:W-:Y:S02]  /*72f0*/  @!P3 IADD3 R84, P6, R51, R84, RZ ;  /* 0x000000543354b210 */ /* 0x008fe40007fde0ff */
[----:B------:R-:W-:Y:S02]  /*7300*/  CS2R R50, SRZ ;  /* 0x0000000000327805 */ /* 0x000fe4000001ff00 */
[----:B------:R-:W-:Y:S01]  /*7310*/  CS2R R52, SRZ ;  /* 0x0000000000347805 */ /* 0x000fe2000001ff00 */
[----:B------:R-:W-:Y:S01]  /*7320*/  @!P3 IMAD.X R85, R48, 0x1, R85, P6 ;  /* 0x000000013055b824 */ /* 0x000fe200030e0655 */
[----:B------:R-:W-:Y:S02]  /*7330*/  CS2R R48, SRZ ;  /* 0x0000000000307805 */ /* 0x000fe4000001ff00 */
[----:B------:R-:W-:Y:S02]  /*7340*/  CS2R R60, SRZ ;  /* 0x00000000003c7805 */ /* 0x000fe4000001ff00 */
[----:B------:R0:W2:Y:S04]  /*7350*/  @!P5 LDG.E.128 R52, desc[UR6][R58.64] ;  /* 0x000000063a34d981 */ /* 0x0000a8000c1e1d00 */
[----:B------:R1:W3:Y:S04]  /*7360*/  @!P5 LDG.E.128 R48, desc[UR6][R56.64] ;  /* 0x000000063830d981 */ /* 0x0002e8000c1e1d00 */
[----:B------:R4:W5:Y:S01]  /*7370*/  @!P4 LDG.E.128 R60, desc[UR6][R66.64] ;  /* 0x00000006423cc981 */ /* 0x000962000c1e1d00 */
[----:B0-----:R-:W-:-:S02]  /*7380*/  CS2R R58, SRZ ;  /* 0x00000000003a7805 */ /* 0x001fc4000001ff00 */
[----:B-1----:R-:W-:Y:S02]  /*7390*/  CS2R R56, SRZ ;  /* 0x0000000000387805 */ /* 0x002fe4000001ff00 */
[----:B----4-:R-:W-:-:S04]  /*73a0*/  CS2R R66, SRZ ;  /* 0x0000000000427805 */ /* 0x010fc8000001ff00 */
[----:B------:R0:W4:Y:S01]  /*73b0*/  @!P4 LDG.E.128 R56, desc[UR6][R64.64] ;  /* 0x000000064038c981 */ /* 0x000122000c1e1d00 */
[----:B------:R-:W-:Y:S02]  /*73c0*/  CS2R R70, SRZ ;  /* 0x0000000000467805 */ /* 0x000fe4000001ff00 */
[----:B------:R-:W-:Y:S02]  /*73d0*/  CS2R R72, SRZ ;  /* 0x0000000000487805 */ /* 0x000fe4000001ff00 */
[----:B------:R-:W-:Y:S02]  /*73e0*/  CS2R R74, SRZ ;  /* 0x00000000004a7805 */ /* 0x000fe4000001ff00 */
[----:B------:R-:W-:Y:S02]  /*73f0*/  CS2R R76, SRZ ;  /* 0x00000000004c7805 */ /* 0x000fe4000001ff00 */
[----:B------:R-:W-:Y:S02]  /*7400*/  CS2R R78, SRZ ;  /* 0x00000000004e7805 */ /* 0x000fe4000001ff00 */
[----:B------:R-:W4:Y:S01]  /*7410*/  @!P2 LDG.E.128 R72, desc[UR6][R80.64] ;  /* 0x000000065048a981 */ /* 0x000f22000c1e1d00 */
[----:B0-----:R-:W-:-:S03]  /*7420*/  CS2R R64, SRZ ;  /* 0x0000000000407805 */ /* 0x001fc6000001ff00 */
[----:B------:R-:W4:Y:S04]  /*7430*/  @!P2 LDG.E.128 R76, desc[UR6][R82.64] ;  /* 0x00000006524ca981 */ /* 0x000f28000c1e1d00 */
[----:B------:R0:W4:Y:S02]  /*7440*/  @!P3 LDG.E.128 R64, desc[UR6][R68.64] ;  /* 0x000000064440b981 */ /* 0x000124000c1e1d00 */
[----:B0-----:R-:W-:-:S06]  /*7450*/  CS2R R68, SRZ ;  /* 0x0000000000447805 */ /* 0x001fcc000001ff00 */
[----:B------:R-:W4:Y:S01]  /*7460*/  @!P3 LDG.E.128 R68, desc[UR6][R84.64] ;  /* 0x000000065444b981 */ /* 0x000f22000c1e1d00 */
[----:B------:R-:W-:-:S04]  /*7470*/  ULOP3.LUT UR4, UR60, 0x1, URZ, 0xfc, !UPT ;  /* 0x000000013c047892 */ /* 0x000fc8000f8efc3f */
[----:B------:R-:W-:-:S06]  /*7480*/  UISETP.NE.AND UP0, UPT, UR4, 0x3, UPT ;  /* 0x000000030400788c */ /* 0x000fcc000bf05270 */
[----:B------:R-:W-:Y:S02]  /*7490*/  PLOP3.LUT P5, PT, PT, PT, UP0, 0x80, 0x0 ;  /* 0x000000000000781c */ /* 0x000fe40003faf008 */
[----:B------:R-:W-:Y:S01]  /*74a0*/  ISETP.GE.AND P2, PT, R18, R130, PT ;  /* 0x000000821200720c */ /* 0x000fe20003f46270 */
[----:B--2---:R-:W-:Y:S02]  /*74b0*/  IMAD.MOV.U32 R161, RZ, RZ, R52 ;  /* 0x000000ffffa17224 */ /* 0x004fe400078e0034 */
[----:B------:R-:W-:Y:S02]  /*74c0*/  IMAD.MOV.U32 R159, RZ, RZ, R54 ;  /* 0x000000ffff9f7224 */ /* 0x000fe400078e0036 */
[----:B---3--:R-:W-:Y:S02]  /*74d0*/  IMAD.MOV.U32 R160, RZ, RZ, R48 ;  /* 0x000000ffffa07224 */ /* 0x008fe400078e0030 */
[----:B------:R-:W-:Y:S02]  /*74e0*/  IMAD.MOV.U32 R158, RZ, RZ, R50 ;  /* 0x000000ffff9e7224 */ /* 0x000fe400078e0032 */
[----:B-----5:R-:W-:-:S02]  /*74f0*/  IMAD.MOV.U32 R153, RZ, RZ, R60 ;  /* 0x000000ffff997224 */ /* 0x020fc400078e003c */
[----:B------:R-:W-:Y:S02]  /*7500*/  IMAD.MOV.U32 R154, RZ, RZ, R62 ;  /* 0x000000ffff9a7224 */ /* 0x000fe400078e003e */
[----:B----4-:R-:W-:Y:S02]  /*7510*/  IMAD.MOV.U32 R151, RZ, RZ, R56 ;  /* 0x000000ffff977224 */ /* 0x010fe400078e0038 */
        /* <DEDUP_REMOVED lines=11> */
.L_x_2278:
        /* <DEDUP_REMOVED lines=9> */
.L_x_2538:
[----:B------:R-:W-:Y:S05]  /*7660*/  BSYNC B1 ;  /* 0x0000000000017941 */ /* 0x000fea0003800000 */
.L_x_2279:
        /* <DEDUP_REMOVED lines=13> */
[----:B------:R-:W-:Y:S01]  /*7740*/  IADD3.X R162, R40, R155, R38, P3, P4 ;  /* 0x0000009b28a27210 */ /* 0x000fe20001fe8426 */
[----:B-1----:R-:W-:Y:S01]  /*7750*/  VIADD R83, R81, 0xffffff80 ;  /* 0xffffff8051537836 */ /* 0x002fe20000000000 */
[----:B------:R-:W-:-:S04]  /*7760*/  SHF.R.S32.HI R81, RZ, 0x1f, R80 ;  /* 0x0000001fff517819 */ /* 0x000fc80000011450 */
[----:B------:R-:W-:Y:S02]  /*7770*/  LEA.HI R81, R81, R80, RZ, 0x5 ;  /* 0x0000005051517211 */ /* 0x000fe400078f28ff */
[----:B------:R-:W-:Y:S02]  /*7780*/  SHF.R.S32.HI R82, RZ, 0x1f, R83 ;  /* 0x0000001fff527819 */ /* 0x000fe40000011453 */
[----:B------:R-:W-:Y:S02]  /*7790*/  LEA.HI.SX32 R81, R81, R36, 0x1b ;  /* 0x0000002451517211 */ /* 0x000fe400078fdaff */
[----:B------:R-:W-:-:S03]  /*77a0*/  LEA.HI R82, R82, R83, RZ, 0x5 ;  /* 0x0000005352527211 */ /* 0x000fc600078f28ff */
[----:B------:R-:W-:Y:S02]  /*77b0*/  IMAD.SHL.U32 R157, R81, 0x10, RZ ;  /* 0x00000010519d7824 */ /* 0x000fe400078e00ff */
[----:B------:R-:W-:-:S03]  /*77c0*/  IMAD.SHL.U32 R82, R82, 0x20, RZ ;  /* 0x0000002052527824 */ /* 0x000fc600078e00ff */
[----:B------:R-:W-:Y:S02]  /*77d0*/  LOP3.LUT R81, R3, 0x70, R157, 0xf8, !PT ;  /* 0x0000007003517812 */ /* 0x000fe400078ef89d */
[----:B------:R-:W-:Y:S02]  /*77e0*/  LOP3.LUT R82, R82, 0xfffffc00, RZ, 0xc0, !PT ;  /* 0xfffffc0052527812 */ /* 0x000fe400078ec0ff */
[----:B------:R-:W-:-:S05]  /*77f0*/  LOP3.LUT R81, R81, R20, RZ, 0x3c, !PT ;  /* 0x0000001451517212 */ /* 0x000fca00078e3cff */
[----:B------:R-:W-:Y:S02]  /*7800*/  IMAD.IADD R80, R82, 0x1, R81 ;  /* 0x0000000152507824 */ /* 0x000fe400078e0251 */
        /* <DEDUP_REMOVED lines=9> */
[----:B------:R-:W-:Y:S02]  /*78a0*/  SHF.R.U32.HI R167, RZ, 0x10, R49 ;  /* 0x00000010ffa77819 */ /* 0x000fe40000011631 */
[--C-:B------:R-:W-:Y:S02]  /*78b0*/  SHF.R.U32.HI R163, RZ, 0x8, R53.reuse ;  /* 0x00000008ffa37819 */ /* 0x100fe40000011635 */
[----:B------:R-:W-:Y:S02]  /*78c0*/  LOP3.LUT R54, R53, 0xff0000ff, RZ, 0xc0, !PT ;  /* 0xff0000ff35367812 */ /* 0x000fe400078ec0ff */
[----:B------:R-:W-:Y:S01]  /*78d0*/  SHF.R.U32.HI R49, RZ, 0x10, R53 ;  /* 0x00000010ff317819 */ /* 0x000fe20000011635 */
[----:B------:R-:W-:Y:S01]  /*78e0*/  IMAD.SHL.U32 R53, R168, 0x100, RZ ;  /* 0x00000100a8357824 */ /* 0x000fe200078e00ff */
[----:B------:R-:W-:Y:S01]  /*78f0*/  SHF.R.U32.HI R52, RZ, 0x8, R51 ;  /* 0x00000008ff347819 */ /* 0x000fe20000011633 */
[----:B------:R-:W-:Y:S01]  /*7900*/  IMAD.SHL.U32 R163, R163, 0x100, RZ ;  /* 0x00000100a3a37824 */ /* 0x000fe200078e00ff */
[----:B------:R-:W-:Y:S01]  /*7910*/  SHF.R.U32.HI R165, RZ, 0x8, R55 ;  /* 0x00000008ffa57819 */ /* 0x000fe20000011637 */
[----:B------:R-:W-:Y:S01]  /*7920*/  IMAD.U32 R168, R49, 0x10000, RZ ;  /* 0x0001000031a87824 */ /* 0x000fe200078e00ff */
[----:B------:R-:W-:-:S02]  /*7930*/  LOP3.LUT R50, R51, 0xff0000ff, RZ, 0xc0, !PT ;  /* 0xff0000ff33327812 */ /* 0x000fc400078ec0ff */
[----:B------:R-:W-:Y:S01]  /*7940*/  SHF.R.U32.HI R166, RZ, 0x10, R51 ;  /* 0x00000010ffa67819 */ /* 0x000fe20000011633 */
[----:B------:R-:W-:Y:S01]  /*7950*/  IMAD.SHL.U32 R165, R165, 0x100, RZ ;  /* 0x00000100a5a57824 */ /* 0x000fe200078e00ff */
[----:B------:R-:W-:Y:S02]  /*7960*/  LOP3.LUT R164, R55, 0xff0000ff, RZ, 0xc0, !PT ;  /* 0xff0000ff37a47812 */ /* 0x000fe400078ec0ff */
[----:B------:R-:W-:Y:S01]  /*7970*/  SHF.R.U32.HI R51, RZ, 0x10, R55 ;  /* 0x00000010ff337819 */ /* 0x000fe20000011637 */
[----:B------:R-:W-:Y:S01]  /*7980*/  IMAD.SHL.U32 R55, R52, 0x100, RZ ;  /* 0x0000010034377824 */ /* 0x000fe200078e00ff */
[----:B------:R-:W-:Y:S01]  /*7990*/  LOP3.LUT R48, R48, 0xff00, R53, 0xf8, !PT ;  /* 0x0000ff0030307812 */ /* 0x000fe200078ef835 */
[----:B------:R-:W-:Y:S01]  /*79a0*/  IMAD.U32 R53, R167, 0x10000, RZ ;  /* 0x00010000a7357824 */ /* 0x000fe200078e00ff */
[----:B------:R-:W-:Y:S01]  /*79b0*/  LOP3.LUT R169, R164, 0xff00, R165, 0xf8, !PT ;  /* 0x0000ff00a4a97812 */ /* 0x000fe200078ef8a5 */
[----:B------:R-:W-:Y:S01]  /*79c0*/  IMAD.U32 R170, R51, 0x10000, RZ ;  /* 0x0001000033aa7824 */ /* 0x000fe200078e00ff */
[----:B------:R-:W-:-:S02]  /*79d0*/  LOP3.LUT R52, R50, 0xff00, R55, 0xf8, !PT ;  /* 0x0000ff0032347812 */ /* 0x000fc400078ef837 */
        /* <DEDUP_REMOVED lines=58> */
[----:B------:R-:W-:Y:S02]  /*7d80*/  HADD2.F32 R169, -RZ, R168.H0_H0 ;  /* 0x200000a8ffa97230 */ /* 0x000fe40000004100 */
[C---:B------:R-:W-:Y:S01]  /*7d90*/  FMUL.FTZ R171, R164.reuse, R171 ;  /* 0x000000aba4ab7220 */ /* 0x040fe20000410000 */
[----:B------:R-:W-:Y:S01]  /*7da0*/  HADD2.F32 R167, -RZ, R165.H1_H1 ;  /* 0x300000a5ffa77230 */ /* 0x000fe20000004100 */
[----:B------:R-:W-:Y:S01]  /*7db0*/  F2FP.F16.E4M3.UNPACK_B R54, R85 ;  /* 0x00000055ff36723e */ /* 0x000fe200020006ff */
[----:B------:R-:W-:Y:S02]  /*7dc0*/  HADD2.F32 R165, -RZ, R160.H1_H1 ;  /* 0x300000a0ffa57230 */ /* 0x000fe40000004100 */
[-C--:B------:R-:W-:Y:S01]  /*7dd0*/  FFMA.FTZ R160, R164, R169.reuse, -R173 ;  /* 0x000000a9a4a07223 */ /* 0x080fe200000108ad */
[----:B------:R-:W-:Y:S02]  /*7de0*/  HADD2.F32 R168, -RZ, R168.H1_H1 ;  /* 0x300000a8ffa87230 */ /* 0x000fe40000004100 */
[----:B------:R-:W-:Y:S01]  /*7df0*/  FFMA.FTZ R164, R166, R169, R171 ;  /* 0x000000a9a6a47223 */ /* 0x000fe200000100ab */
[-C--:B------:R-:W-:Y:S01]  /*7e00*/  FMUL.FTZ R172, R167, R170.reuse ;  /* 0x000000aaa7ac7220 */ /* 0x080fe20000410000 */
[----:B------:R-:W-:Y:S01]  /*7e10*/  F2FP.F16.E4M3.UNPACK_B R166, R159 ;  /* 0x0000009fffa6723e */ /* 0x000fe200020006ff */
[C---:B------:R-:W-:Y:S01]  /*7e20*/  FMUL.FTZ R170, R165.reuse, R170 ;  /* 0x000000aaa5aa7220 */ /* 0x040fe20000410000 */
[----:B------:R-:W-:Y:S01]  /*7e30*/  F2FP.F16.E4M3.UNPACK_B R159, R86 ;  /* 0x00000056ff9f723e */ /* 0x000fe200020006ff */
[----:B------:R-:W-:Y:S01]  /*7e40*/  FFMA.FTZ R175, R165, R168, -R172 ;  /* 0x000000a8a5af7223 */ /* 0x000fe200000108ac */
[----:B------:R-:W-:Y:S01]  /*7e50*/  F2FP.F16.E4M3.UNPACK_B R165, R158 ;  /* 0x0000009effa5723e */ /* 0x000fe200020006ff */
[----:B------:R-:W-:-:S02]  /*7e60*/  HADD2.F32 R169, -RZ, R166.H0_H0 ;  /* 0x200000a6ffa97230 */ /* 0x000fc40000004100 */
[----:B------:R-:W-:Y:S01]  /*7e70*/  FFMA.FTZ R177, R167, R168, R170 ;  /* 0x000000a8a7b17223 */ /* 0x000fe200000100aa */
[--C-:B------:R-:W-:Y:S01]  /*7e80*/  HADD2.F32 R158, -RZ, R159.reuse.H0_H0 ;  /* 0x2000009fff9e7230 */ /* 0x100fe20000004100 */
[----:B------:R-:W-:Y:S01]  /*7e90*/  F2FP.F16.E4M3.UNPACK_B R55, R51 ;  /* 0x00000033ff37723e */ /* 0x000fe200020006ff */
[----:B------:R-:W-:Y:S01]  /*7ea0*/  HADD2.F32 R166, -RZ, R166.H1_H1 ;  /* 0x300000a6ffa67230 */ /* 0x000fe20000004100 */
[----:B------:R-:W-:Y:S01]  /*7eb0*/  F2FP.SATFINITE.E4M3.F32.PACK_AB_MERGE_C R84, R161, R84, R53 ;  /* 0x00000054a154723e */ /* 0x000fe20004807035 */
[--C-:B------:R-:W-:Y:S02]  /*7ec0*/  HADD2.F32 R86, -RZ, R82.reuse.H0_H0 ;  /* 0x20000052ff567230 */ /* 0x100fe40000004100 */
[----:B------:R-:W-:Y:S01]  /*7ed0*/  FMUL.FTZ R171, R158, R169 ;  /* 0x000000a99eab7220 */ /* 0x000fe20000410000 */
[----:B------:R-:W-:Y:S01]  /*7ee0*/  HADD2.F32 R159, -RZ, R159.H1_H1 ;  /* 0x3000009fff9f7230 */ /* 0x000fe20000004100 */
[----:B------:R-:W-:Y:S01]  /*7ef0*/  F2FP.F16.E4M3.UNPACK_B R53, R81 ;  /* 0x00000051ff35723e */ /* 0x000fe200020006ff */
[----:B------:R-:W-:-:S02]  /*7f00*/  HADD2.F32 R82, -RZ, R82.H1_H1 ;  /* 0x30000052ff527230 */ /* 0x000fc40000004100 */
        /* <DEDUP_REMOVED lines=10> */
[----:B------:R-:W-:Y:S01]  /*7fb0*/  F2FP.SATFINITE.E4M3.F32.PACK_AB_MERGE_C R160, R175, R160, RZ ;  /* 0x000000a0afa0723e */ /* 0x000fe200048070ff */
[----:B------:R-:W-:Y:S01]  /*7fc0*/  HADD2.F32 R158, -RZ, R54.H0_H0 ;  /* 0x20000036ff9e7230 */ /* 0x000fe20000004100 */
[----:B------:R-:W-:Y:S01]  /*7fd0*/  F2FP.SATFINITE.E4M3.F32.PACK_AB_MERGE_C R164, R177, R164, RZ ;  /* 0x000000a4b1a4723e */ /* 0x000fe200048070ff */
[----:B------:R-:W-:Y:S01]  /*7fe0*/  HADD2.F32 R163, -RZ, R55.H0_H0 ;  /* 0x20000037ffa37230 */ /* 0x000fe20000004100 */
[----:B------:R-:W-:Y:S01]  /*7ff0*/  F2FP.F16.E4M3.UNPACK_B R159, R50 ;  /* 0x00000032ff9f723e */ /* 0x000fe200020006ff */
[----:B------:R-:W-:Y:S01]  /*8000*/  HADD2.F32 R52, -RZ, R53.H0_H0 ;  /* 0x20000035ff347230 */ /* 0x000fe20000004100 */
[----:B------:R-:W-:Y:S01]  /*8010*/  F2FP.SATFINITE.E4M3.F32.PACK_AB_MERGE_C R82, R82, R171, R160 ;  /* 0x000000ab5252723e */ /* 0x000fe200048070a0 */
[----:B------:R-:W-:Y:S01]  /*8020*/  HADD2.F32 R160, -RZ, R55.H1_H1 ;  /* 0x30000037ffa07230 */ /* 0x000fe20000004100 */
        /* <DEDUP_REMOVED lines=9> */
[-C--:B------:R-:W-:Y:S01]  /*80c0*/  FMUL.FTZ R158, R54, R160.reuse ;  /* 0x000000a0369e7220 */ /* 0x080fe20000410000 */
[----:B------:R-:W-:Y:S01]  /*80d0*/  FMUL.FTZ R161, R55, R160 ;  /* 0x000000a037a17220 */ /* 0x000fe20000410000 */
[----:B------:R-:W-:-:S02]  /*80e0*/  F2FP.F16.E4M3.UNPACK_B R85, R85.H1 ;  /* 0x00000055ff55723e */ /* 0x000fc400030006ff */
        /* <DEDUP_REMOVED lines=69> */
.L_x_2284:
[----:B------:R-:W-:Y:S05]  /*8540*/  BSYNC B2 ;  /* 0x0000000000027941 */ /* 0x000fea0003800000 */
.L_x_2283:
        /* <DEDUP_REMOVED lines=12> */
.L_x_2282:
[----:B------:R-:W-:Y:S05]  /*8610*/  BSYNC B1 ;  /* 0x0000000000017941 */ /* 0x000fea0003800000 */
.L_x_2281:
        /* <DEDUP_REMOVED lines=8> */
[----:B------:R-:W-:Y:S03]  /*86a0*/  BSSY B2, `(.L_x_2287) ;  /* 0x00000ee000027945 */ /* 0x000fe60003800000 */
[----:B------:R-:W-:Y:S01]  /*86b0*/  IMAD R83, R49, R131, R48 ;  /* 0x0000008331537224 */ /* 0x000fe200078e0230 */
[----:B------:R-:W-:Y:S01]  /*86c0*/  SEL R48, R120, R147, !P6 ;  /* 0x0000009378307207 */ /* 0x000fe20007000000 */
[----:B------:R-:W-:Y:S01]  /*86d0*/  VIADD R51, R228, 0x40 ;  /* 0x00000040e4337836 */ /* 0x000fe20000000000 */
[----:B------:R-:W-:Y:S01]  /*86e0*/  IADD3 R82, P3, P4, R44, R80, R37 ;  /* 0x000000502c527210 */ /* 0x000fe20007c7e025 */
[----:B------:R-:W-:Y:S01]  /*86f0*/  VIADD R52, R228, 0x40 ;  /* 0x00000040e4347836 */ /* 0x000fe20000000000 */
[----:B------:R-:W-:Y:S01]  /*8700*/  SHF.R.S32.HI R49, RZ, 0x1f, R48 ;  /* 0x0000001fff317819 */ /* 0x000fe20000011430 */
[----:B------:R-:W-:-:S02]  /*8710*/  IMAD.SHL.U32 R51, R51, 0x80, RZ ;  /* 0x0000008033337824 */ /* 0x000fc400078e00ff */
[----:B------:R-:W-:Y:S01]  /*8720*/  IMAD.SHL.U32 R52, R52, 0x80, RZ ;  /* 0x0000008034347824 */ /* 0x000fe200078e00ff */
[----:B------:R-:W-:Y:S01]  /*8730*/  LEA.HI R49, R49, R48, RZ, 0x5 ;  /* 0x0000003031317211 */ /* 0x000fe200078f28ff */
[----:B------:R-:W-:Y:S01]  /*8740*/  IMAD.IADD R83, R81, 0x1, R83 ;  /* 0x0000000151537824 */ /* 0x000fe200078e0253 */
        /* <DEDUP_REMOVED lines=19> */
[----:B------:R-:W-:Y:S01]  /*8880*/  IMAD.MOV.U32 R56, RZ, RZ, R49 ;  /* 0x000000ffff387224 */ /* 0x000fe200078e0031 */
[--C-:B------:R-:W-:Y:S01]  /*8890*/  SHF.R.U32.HI R134, RZ, 0x8, R59.reuse ;  /* 0x00000008ff867819 */ /* 0x100fe2000001163b */
[----:B------:R-:W-:Y:S01]  /*88a0*/  IMAD.SHL.U32 R48, R135, 0x100, RZ ;  /* 0x0000010087307824 */ /* 0x000fe200078e00ff */
[----:B------:R-:W-:Y:S02]  /*88b0*/  SHF.R.U32.HI R158, RZ, 0x10, R59 ;  /* 0x00000010ff9e7819 */ /* 0x000fe4000001163b */
[----:B------:R-:W-:Y:S02]  /*88c0*/  SHF.R.U32.HI R62, RZ, 0x8, R63 ;  /* 0x00000008ff3e7819 */ /* 0x000fe4000001163f */
[----:B------:R-:W-:Y:S01]  /*88d0*/  LOP3.LUT R87, R87, 0xff00, R48, 0xf8, !PT ;  /* 0x0000ff0057577812 */ /* 0x000fe200078ef830 */
[----:B------:R-:W-:Y:S01]  /*88e0*/  IMAD.SHL.U32 R48, R134, 0x100, RZ ;  /* 0x0000010086307824 */ /* 0x000fe200078e00ff */
[----:B------:R-:W-:-:S02]  /*88f0*/  LOP3.LUT R59, R59, 0xff0000ff, RZ, 0xc0, !PT ;  /* 0xff0000ff3b3b7812 */ /* 0x000fc400078ec0ff */
[--C-:B------:R-:W-:Y:S02]  /*8900*/  SHF.R.U32.HI R157, RZ, 0x10, R61.reuse ;  /* 0x00000010ff9d7819 */ /* 0x100fe4000001163d */
[----:B------:R-:W-:Y:S02]  /*8910*/  SHF.R.U32.HI R84, RZ, 0x8, R61 ;  /* 0x00000008ff547819 */ /* 0x000fe4000001163d */
[----:B------:R-:W-:Y:S01]  /*8920*/  LOP3.LUT R58, R61, 0xff0000ff, RZ, 0xc0, !PT ;  /* 0xff0000ff3d3a7812 */ /* 0x000fe200078ec0ff */
[----:B--2---:R-:W-:Y:S01]  /*8930*/  IMAD.MOV.U32 R61, RZ, RZ, R52 ;  /* 0x000000ffff3d7224 */ /* 0x004fe200078e0034 */
[----:B------:R-:W-:Y:S01]  /*8940*/  SHF.R.U32.HI R156, RZ, 0x10, R57 ;  /* 0x00000010ff9c7819 */ /* 0x000fe20000011639 */
[----:B------:R-:W-:Y:S01]  /*8950*/  IMAD.SHL.U32 R52, R62, 0x100, RZ ;  /* 0x000001003e347824 */ /* 0x000fe200078e00ff */
[----:B------:R-:W-:Y:S01]  /*8960*/  SHF.R.U32.HI R155, RZ, 0x10, R63 ;  /* 0x00000010ff9b7819 */ /* 0x000fe2000001163f */
[----:B------:R-:W-:Y:S01]  /*8970*/  IMAD.SHL.U32 R49, R84, 0x100, RZ ;  /* 0x0000010054317824 */ /* 0x000fe200078e00ff */
[----:B------:R-:W-:Y:S01]  /*8980*/  LOP3.LUT R59, R59, 0xff00, R48, 0xf8, !PT ;  /* 0x0000ff003b3b7812 */ /* 0x000fe200078ef830 */
[----:B------:R-:W-:Y:S01]  /*8990*/  IMAD.U32 R48, R158, 0x10000, RZ ;  /* 0x000100009e307824 */ /* 0x000fe200078e00ff */
[----:B------:R-:W-:Y:S01]  /*89a0*/  LOP3.LUT R63, R63, 0xff0000ff, RZ, 0xc0, !PT ;  /* 0xff0000ff3f3f7812 */ /* 0x000fe200078ec0ff */
[----:B------:R-:W-:Y:S01]  /*89b0*/  IMAD.MOV.U32 R57, RZ, RZ, R50 ;  /* 0x000000ffff397224 */ /* 0x000fe200078e0032 */
[----:B------:R-:W-:Y:S01]  /*89c0*/  F2FP.F16.E4M3.UNPACK_B R134, R153.H1 ;  /* 0x00000099ff86723e */ /* 0x000fe200030006ff */
[----:B------:R-:W-:Y:S01]  /*89d0*/  IMAD.U32 R50, R156, 0x10000, RZ ;  /* 0x000100009c327824 */ /* 0x000fe200078e00ff */
[----:B------:R-:W-:Y:S01]  /*89e0*/  F2FP.F16.E4M3.UNPACK_B R84, R61.H1 ;  /* 0x0000003dff54723e */ /* 0x000fe200030006ff */
[----:B------:R-:W-:Y:S01]  /*89f0*/  IMAD.U32 R155, R155, 0x10000, RZ ;  /* 0x000100009b9b7824 */ /* 0x000fe200078e00ff */
[----:B------:R-:W-:-:S02]  /*8a00*/  F2FP.F16.E4M3.UNPACK_B R62, R60.H1 ;  /* 0x0000003cff3e723e */ /* 0x000fc400030006ff */
[----:B------:R-:W-:Y:S01]  /*8a10*/  LOP3.LUT R156, R63, 0xff00, R52, 0xf8, !PT ;  /* 0x0000ff003f9c7812 */ /* 0x000fe200078ef834 */
[----:B------:R-:W-:Y:S01]  /*8a20*/  IMAD.U32 R52, R157, 0x10000, RZ ;  /* 0x000100009d347824 */ /* 0x000fe200078e00ff */
[----:B------:R-:W-:Y:S01]  /*8a30*/  LOP3.LUT R135, R58, 0xff00, R49, 0xf8, !PT ;  /* 0x0000ff003a877812 */ /* 0x000fe200078ef831 */
[----:B------:R-:W-:Y:S01]  /*8a40*/  HADD2.F32 R49, -RZ, R134.H0_H0 ;  /* 0x20000086ff317230 */ /* 0x000fe20000004100 */
[----:B------:R-:W-:Y:S01]  /*8a50*/  LOP3.LUT R48, R59, 0xff0000, R48, 0xf8, !PT ;  /* 0x00ff00003b307812 */ /* 0x000fe200078ef830 */
[----:B------:R-:W-:Y:S01]  /*8a60*/  HADD2.F32 R59, -RZ, R84.H0_H0 ;  /* 0x20000054ff3b7230 */ /* 0x000fe20000004100 */
[----:B------:R-:W-:Y:S01]  /*8a70*/  F2FP.F16.E4M3.UNPACK_B R63, R151.H1 ;  /* 0x00000097ff3f723e */ /* 0x000fe200030006ff */
[----:B------:R-:W-:Y:S01]  /*8a80*/  HADD2.F32 R58, -RZ, R62.H0_H0 ;  /* 0x2000003eff3a7230 */ /* 0x000fe20000004100 */
[----:B------:R-:W-:Y:S01]  /*8a90*/  LOP3.LUT R50, R87, 0xff0000, R50, 0xf8, !PT ;  /* 0x00ff000057327812 */ /* 0x000fe200078ef832 */
[----:B------:R-:W-:Y:S02]  /*8aa0*/  HADD2.F32 R134, -RZ, R134.H1_H1 ;  /* 0x30000086ff867230 */ /* 0x000fe40000004100 */
[----:B------:R-:W-:Y:S01]  /*8ab0*/  FMUL.FTZ R157, R59, R49 ;  /* 0x000000313b9d7220 */ /* 0x000fe20000410000 */
[----:B------:R-:W-:-:S02]  /*8ac0*/  HADD2.F32 R87, -RZ, R63.H0_H0 ;  /* 0x2000003fff577230 */ /* 0x000fc40000004100 */
        /* <DEDUP_REMOVED lines=9> */
[----:B------:R-:W-:Y:S02]  /*8b60*/  F2FP.F16.E4M3.UNPACK_B R87, R61 ;  /* 0x0000003dff57723e */ /* 0x000fe400020006ff */
[----:B------:R-:W-:Y:S01]  /*8b70*/  F2FP.F16.E4M3.UNPACK_B R84, R60 ;  /* 0x0000003cff54723e */ /* 0x000fe200020006ff */
[-C--:B------:R-:W-:Y:S01]  /*8b80*/  FMUL.FTZ R158, R63, R134.reuse ;  /* 0x000000863f9e7220 */ /* 0x080fe20000410000 */
[----:B------:R-:W-:Y:S01]  /*8b90*/  F2FP.F16.E4M3.UNPACK_B R151, R151 ;  /* 0x00000097ff97723e */ /* 0x000fe200020006ff */
[----:B------:R-:W-:Y:S01]  /*8ba0*/  FMUL.FTZ R60, R135, R134 ;  /* 0x00000086873c7220 */ /* 0x000fe20000410000 */
[----:B------:R-:W-:-:S02]  /*8bb0*/  HADD2.F32 R155, -RZ, R153.H0_H0 ;  /* 0x20000099ff9b7230 */ /* 0x000fc40000004100 */
[----:B------:R-:W-:Y:S02]  /*8bc0*/  HADD2.F32 R134, -RZ, R87.H0_H0 ;  /* 0x20000057ff867230 */ /* 0x000fe40000004100 */
        /* <DEDUP_REMOVED lines=11> */
[----:B------:R-:W-:Y:S01]  /*8c80*/  HADD2.F32 R155, -RZ, R151.H1_H1 ;  /* 0x30000097ff9b7230 */ /* 0x000fe20000004100 */
[----:B------:R-:W-:Y:S01]  /*8c90*/  F2FP.F16.E4M3.UNPACK_B R157, R154.H1 ;  /* 0x0000009aff9d723e */ /* 0x000fe200030006ff */
[-C--:B------:R-:W-:Y:S01]  /*8ca0*/  FMUL.FTZ R87, R135, R153.reuse ;  /* 0x0000009987577220 */ /* 0x080fe20000410000 */
[----:B------:R-:W-:Y:S01]  /*8cb0*/  F2FP.F16.E4M3.UNPACK_B R151, R54.H1 ;  /* 0x00000036ff97723e */ /* 0x000fe200030006ff */
        /* <DEDUP_REMOVED lines=29> */
[----:B------:R-:W-:Y:S01]  /*8e90*/  F2FP.SATFINITE.E4M3.F32.PACK_AB_MERGE_C R60, R60, R59, RZ ;  /* 0x0000003b3c3c723e */ /* 0x000fe200048070ff */
[----:B------:R-:W-:-:S02]  /*8ea0*/  HADD2.F32 R154, -RZ, R154.H1_H1 ;  /* 0x3000009aff9a7230 */ /* 0x000fc40000004100 */
[CC--:B------:R-:W-:Y:S01]  /*8eb0*/  FMUL.FTZ R156, R54.reuse, R153.reuse ;  /* 0x00000099369c7220 */ /* 0x0c0fe20000410000 */
[----:B------:R-:W-:Y:S02]  /*8ec0*/  HADD2.F32 R57, -RZ, R57.H1_H1 ;  /* 0x30000039ff397230 */ /* 0x000fe40000004100 */
[----:B------:R-:W-:Y:S01]  /*8ed0*/  FMUL.FTZ R155, R135, R153 ;  /* 0x00000099879b7220 */ /* 0x000fe20000410000 */
[----:B------:R-:W-:Y:S01]  /*8ee0*/  HADD2.F32 R151, -RZ, R152.H0_H0 ;  /* 0x20000098ff977230 */ /* 0x000fe20000004100 */
[----:B------:R-:W-:Y:S01]  /*8ef0*/  F2FP.SATFINITE.E4M3.F32.PACK_AB_MERGE_C R59, R87, R62, R58 ;  /* 0x0000003e573b723e */ /* 0x000fe2000480703a */
[----:B------:R-:W-:Y:S02]  /*8f00*/  HADD2.F32 R134, -RZ, R134.H1_H1 ;  /* 0x30000086ff867230 */ /* 0x000fe40000004100 */
[----:B------:R-:W-:Y:S01]  /*8f10*/  FMUL.FTZ R153, R57, R154 ;  /* 0x0000009a39997220 */ /* 0x000fe20000410000 */
[----:B------:R-:W-:Y:S01]  /*8f20*/  HADD2.F32 R152, -RZ, R152.H1_H1 ;  /* 0x30000098ff987230 */ /* 0x000fe20000004100 */
[----:B------:R-:W-:Y:S01]  /*8f30*/  F2FP.F16.E4M3.UNPACK_B R62, R52 ;  /* 0x00000034ff3e723e */ /* 0x000fe200020006ff */
[----:B------:R-:W-:Y:S01]  /*8f40*/  FFMA.FTZ R155, R54, R151, -R155 ;  /* 0x00000097369b7223 */ /* 0x000fe2000001089b */
[C---:B------:R-:W-:Y:S01]  /*8f50*/  FMUL.FTZ R158, R134.reuse, R154 ;  /* 0x0000009a869e7220 */ /* 0x040fe20000410000 */
[----:B------:R-:W-:Y:S01]  /*8f60*/  F2FP.F16.E4M3.UNPACK_B R61, R56 ;  /* 0x00000038ff3d723e */ /* 0x000fe200020006ff */
[----:B------:R-:W-:Y:S01]  /*8f70*/  FFMA.FTZ R153, R134, R152, R153 ;  /* 0x0000009886997223 */ /* 0x000fe20000010099 */
[----:B------:R-:W-:Y:S01]  /*8f80*/  F2FP.F16.E4M3.UNPACK_B R134, R53 ;  /* 0x00000035ff86723e */ /* 0x000fe200020006ff */
[----:B------:R-:W-:Y:S01]  /*8f90*/  FFMA.FTZ R54, R135, R151, R156 ;  /* 0x0000009787367223 */ /* 0x000fe2000001009c */
[----:B------:R-:W-:Y:S01]  /*8fa0*/  F2FP.SATFINITE.E4M3.F32.PACK_AB_MERGE_C R58, R84, R63, R60 ;  /* 0x0000003f543a723e */ /* 0x000fe2000480703c */
[----:B------:R-:W-:Y:S01]  /*8fb0*/  HADD2.F32 R135, -RZ, R62.H0_H0 ;  /* 0x2000003eff877230 */ /* 0x000fe20000004100 */
[----:B------:R-:W-:Y:S01]  /*8fc0*/  F2FP.F16.E4M3.UNPACK_B R84, R50 ;  /* 0x00000032ff54723e */ /* 0x000fe200020006ff */
[----:B------:R-:W-:-:S02]  /*8fd0*/  HADD2.F32 R63, -RZ, R134.H0_H0 ;  /* 0x20000086ff3f7230 */ /* 0x000fc40000004100 */
[----:B------:R-:W-:Y:S01]  /*8fe0*/  FFMA.FTZ R158, R57, R152, -R158 ;  /* 0x00000098399e7223 */ /* 0x000fe2000001089e */
[--C-:B------:R-:W-:Y:S01]  /*8ff0*/  HADD2.F32 R60, -RZ, R61.reuse.H0_H0 ;  /* 0x2000003dff3c7230 */ /* 0x100fe20000004100 */
[----:B------:R-:W-:Y:S01]  /*9000*/  F2FP.F16.E4M3.UNPACK_B R56, R56.H1 ;  /* 0x00000038ff38723e */ /* 0x000fe200030006ff */
[----:B------:R-:W-:Y:S02]  /*9010*/  HADD2.F32 R87, -RZ, R84.H0_H0 ;  /* 0x20000054ff577230 */ /* 0x000fe40000004100 */
[-C--:B------:R-:W-:Y:S01]  /*9020*/  FMUL.FTZ R151, R63, R135.reuse ;  /* 0x000000873f977220 */ /* 0x080fe20000410000 */
[----:B------:R-:W-:Y:S02]  /*9030*/  HADD2.F32 R134, -RZ, R134.H1_H1 ;  /* 0x30000086ff867230 */ /* 0x000fe40000004100 */
[C---:B------:R-:W-:Y:S01]  /*9040*/  FMUL.FTZ R152, R60.reuse, R135 ;  /* 0x000000873c987220 */ /* 0x040fe20000410000 */
[----:B------:R-:W-:Y:S02]  /*9050*/  HADD2.F32 R135, -RZ, R62.H1_H1 ;  /* 0x3000003eff877230 */ /* 0x000fe40000004100 */
[----:B------:R-:W-:Y:S01]  /*9060*/  FFMA.FTZ R60, R60, R87, -R151 ;  /* 0x000000573c3c7223 */ /* 0x000fe20000010897 */
[----:B------:R-:W-:-:S02]  /*9070*/  HADD2.F32 R62, -RZ, R61.H1_H1 ;  /* 0x3000003dff3e7230 */ /* 0x000fc40000004100 */
        /* <DEDUP_REMOVED lines=10> */
[----:B------:R-:W-:Y:S01]  /*9120*/  F2FP.SATFINITE.E4M3.F32.PACK_AB_MERGE_C R159, R159, R160, RZ ;  /* 0x000000a09f9f723e */ /* 0x000fe200048070ff */
[----:B------:R-:W-:Y:S01]  /*9130*/  HADD2.F32 R134, -RZ, R135.H0_H0 ;  /* 0x20000087ff867230 */ /* 0x000fe20000004100 */
[----:B------:R-:W-:Y:S01]  /*9140*/  F2FP.SATFINITE.E4M3.F32.PACK_AB_MERGE_C R57, R157, R162, RZ ;  /* 0x000000a29d39723e */ /* 0x000fe200048070ff */
[----:B------:R-:W-:Y:S01]  /*9150*/  HADD2.F32 R62, -RZ, R56.H0_H0 ;  /* 0x20000038ff3e7230 */ /* 0x000fe20000004100 */
[----:B------:R-:W-:Y:S01]  /*9160*/  F2FP.SATFINITE.E4M3.F32.PACK_AB_MERGE_C R54, R153, R54, R159 ;  /* 0x000000369936723e */ /* 0x000fe2000480709f */
[----:B------:R-:W-:-:S02]  /*9170*/  HADD2.F32 R84, -RZ, R84.H1_H1 ;  /* 0x30000054ff547230 */ /* 0x000fc40000004100 */
[-C--:B------:R-:W-:Y:S01]  /*9180*/  FMUL.FTZ R151, R87, R134.reuse ;  /* 0x0000008657977220 */ /* 0x080fe20000410000 */
[----:B------:R-:W-:Y:S02]  /*9190*/  HADD2.F32 R135, -RZ, R135.H1_H1 ;  /* 0x30000087ff877230 */ /* 0x000fe40000004100 */
[----:B------:R-:W-:Y:S01]  /*91a0*/  FMUL.FTZ R152, R62, R134 ;  /* 0x000000863e987220 */ /* 0x000fe20000410000 */
[----:B------:R-:W-:Y:S01]  /*91b0*/  HADD2.F32 R63, -RZ, R56.H1_H1 ;  /* 0x30000038ff3f7230 */ /* 0x000fe20000004100 */
[----:B------:R-:W-:Y:S01]  /*91c0*/  F2FP.F16.E4M3.UNPACK_B R153, R49 ;  /* 0x00000031ff99723e */ /* 0x000fe200020006ff */
[--C-:B------:R-:W-:Y:S02]  /*91d0*/  HADD2.F32 R56, -RZ, R50.reuse.H0_H0 ;  /* 0x20000032ff387230 */ /* 0x100fe40000004100 */
[-C--:B------:R-:W-:Y:S01]  /*91e0*/  FMUL.FTZ R154, R84, R135.reuse ;  /* 0x00000087549a7220 */ /* 0x080fe20000410000 */
[----:B------:R-:W-:Y:S02]  /*91f0*/  HADD2.F32 R134, -RZ, R50.H1_H1 ;  /* 0x30000032ff867230 */ /* 0x000fe40000004100 */
[----:B------:R-:W-:Y:S01]  /*9200*/  FMUL.FTZ R135, R63, R135 ;  /* 0x000000873f877220 */ /* 0x000fe20000410000 */
[----:B------:R-:W-:Y:S01]  /*9210*/  F2FP.SATFINITE.E4M3.F32.PACK_AB_MERGE_C R57, R158, R155, R57 ;  /* 0x0000009b9e39723e */ /* 0x000fe20004807039 */
[-C--:B------:R-:W-:Y:S01]  /*9220*/  FFMA.FTZ R50, R62, R56.reuse, -R151 ;  /* 0x000000383e327223 */ /* 0x080fe20000010897 */
[----:B------:R-:W-:Y:S01]  /*9230*/  FFMA.FTZ R56, R87, R56, R152 ;  /* 0x0000003857387223 */ /* 0x000fe20000010098 */
[----:B------:R-:W-:Y:S01]  /*9240*/  F2FP.F16.E4M3.UNPACK_B R87, R55 ;  /* 0x00000037ff57723e */ /* 0x000fe200020006ff */
[-C--:B------:R-:W-:Y:S01]  /*9250*/  FFMA.FTZ R157, R63, R134.reuse, -R154 ;  /* 0x000000863f9d7223 */ /* 0x080fe2000001089a */
[----:B------:R-:W-:Y:S01]  /*9260*/  F2FP.F16.E4M3.UNPACK_B R62, R51 ;  /* 0x00000033ff3e723e */ /* 0x000fe200020006ff */
[----:B------:R-:W-:Y:S01]  /*9270*/  FFMA.FTZ R159, R84, R134, R135 ;  /* 0x00000086549f7223 */ /* 0x000fe20000010087 */
[----:B------:R-:W-:Y:S01]  /*9280*/  F2FP.F16.E4M3.UNPACK_B R84, R55.H1 ;  /* 0x00000037ff54723e */ /* 0x000fe200030006ff */
[----:B------:R-:W-:Y:S01]  /*9290*/  HADD2.F32 R134, -RZ, R87.H0_H0 ;  /* 0x20000057ff867230 */ /* 0x000fe20000004100 */
        /* <DEDUP_REMOVED lines=10> */
[----:B------:R-:W-:Y:S01]  /*9340*/  FMUL.FTZ R155, R55, R155 ;  /* 0x0000009b379b7220 */ /* 0x000fe20000410000 */
[----:B------:R-:W-:Y:S02]  /*9350*/  HADD2.F32 R63, -RZ, R51.H0_H0 ;  /* 0x20000033ff3f7230 */ /* 0x000fe40000004100 */
[----:B------:R-:W-:Y:S01]  /*9360*/  FMUL.FTZ R160, R48, R156 ;  /* 0x0000009c30a07220 */ /* 0x000fe20000410000 */
[----:B------:R-:W-:Y:S02]  /*9370*/  HADD2.F32 R152, -RZ, R135.H0_H0 ;  /* 0x20000087ff987230 */ /* 0x000fe40000004100 */
[----:B------:R-:W-:Y:S01]  /*9380*/  FFMA.FTZ R155, R134, R151, R155 ;  /* 0x00000097869b7223 */ /* 0x000fe2000001009b */
        /* <DEDUP_REMOVED lines=9> */
[----:B------:R-:W-:Y:S01]  /*9420*/  FMUL.FTZ R63, R51, R154 ;  /* 0x0000009a333f7220 */ /* 0x000fe20000410000 */
[----:B------:R-:W-:Y:S02]  /*9430*/  HADD2.F32 R135, -RZ, R135.H1_H1 ;  /* 0x30000087ff877230 */ /* 0x000fe40000004100 */
[----:B------:R-:W-:Y:S01]  /*9440*/  FFMA.FTZ R161, R48, R152, R161 ;  /* 0x0000009830a17223 */ /* 0x000fe200000100a1 */
[----:B------:R-:W-:Y:S02]  /*9450*/  HADD2.F32 R62, -RZ, R62.H1_H1 ;  /* 0x3000003eff3e7230 */ /* 0x000fe40000004100 */
[----:B------:R-:W-:Y:S01]  /*9460*/  FMUL.FTZ R55, R87, R153 ;  /* 0x0000009957377220 */ /* 0x000fe20000410000 */
[----:B------:R-:W-:Y:S02]  /*9470*/  HADD2.F32 R49, -RZ, R49.H1_H1 ;  /* 0x30000031ff317230 */ /* 0x000fe40000004100 */
[-C--:B------:R-:W-:Y:S01]  /*9480*/  FFMA.FTZ R51, R51, R135.reuse, -R134 ;  /* 0x0000008733337223 */ /* 0x080fe20000010886 */
[----:B------:R-:W-:Y:S01]  /*9490*/  FFMA.FTZ R84, R84, R135, R63 ;  /* 0x0000008754547223 */ /* 0x000fe2000001003f */
[C---:B------:R-:W-:Y:S01]  /*94a0*/  FMUL.FTZ R48, R62.reuse, R153 ;  /* 0x000000993e307220 */ /* 0x040fe20000410000 */
[----:B------:R-:W-:Y:S01]  /*94b0*/  F2FP.SATFINITE.E4M3.F32.PACK_AB_MERGE_C R50, R157, R50, RZ ;  /* 0x000000329d32723e */ /* 0x000fe200048070ff */
[-C--:B------:R-:W-:Y:S01]  /*94c0*/  FFMA.FTZ R55, R62, R49.reuse, -R55 ;  /* 0x000000313e377223 */ /* 0x080fe20000010837 */
[----:B------:R-:W-:Y:S01]  /*94d0*/  F2FP.SATFINITE.E4M3.F32.PACK_AB_MERGE_C R51, R51, R160, RZ ;  /* 0x000000a03333723e */ /* 0x000fe200048070ff */
[----:B------:R-:W-:Y:S01]  /*94e0*/  FFMA.FTZ R48, R87, R49, R48 ;  /* 0x0000003157307223 */ /* 0x000fe20000010030 */
[----:B------:R-:W-:-:S02]  /*94f0*/  F2FP.SATFINITE.E4M3.F32.PACK_AB_MERGE_C R56, R159, R56, RZ ;  /* 0x000000389f38723e */ /* 0x000fc400048070ff */
[----:B------:R-:W-:Y:S02]  /*9500*/  F2FP.SATFINITE.E4M3.F32.PACK_AB_MERGE_C R84, R84, R161, RZ ;  /* 0x000000a15454723e */ /* 0x000fe400048070ff */
[----:B------:R-:W-:Y:S01]  /*9510*/  F2FP.SATFINITE.E4M3.F32.PACK_AB_MERGE_C R49, R53, R60, R50 ;  /* 0x0000003c3531723e */ /* 0x000fe20004807032 */
[----:B------:R-:W-:Y:S01]  /*9520*/  IMAD.MOV.U32 R50, RZ, RZ, R57 ;  /* 0x000000ffff327224 */ /* 0x000fe200078e0039 */
[----:B------:R-:W-:Y:S02]  /*9530*/  F2FP.SATFINITE.E4M3.F32.PACK_AB_MERGE_C R51, R55, R158, R51 ;  /* 0x0000009e3733723e */ /* 0x000fe40004807033 */
[----:B------:R-:W-:Y:S01]  /*9540*/  F2FP.SATFINITE.E4M3.F32.PACK_AB_MERGE_C R53, R52, R61, R56 ;  /* 0x0000003d3435723e */ /* 0x000fe20004807038 */
[----:B------:R-:W-:Y:S01]  /*9550*/  IMAD.MOV.U32 R52, RZ, RZ, R58 ;  /* 0x000000ffff347224 */ /* 0x000fe200078e003a */
[----:B------:R-:W-:Y:S01]  /*9560*/  F2FP.SATFINITE.E4M3.F32.PACK_AB_MERGE_C R55, R48, R155, R84 ;  /* 0x0000009b3037723e */ /* 0x000fe20004807054 */
[----:B------:R-:W-:-:S07]  /*9570*/  IMAD.MOV.U32 R48, RZ, RZ, R59 ;  /* 0x000000ffff307224 */ /* 0x000fce00078e003b */
.L_x_2288:
[----:B------:R-:W-:Y:S05]  /*9580*/  BSYNC B2 ;  /* 0x0000000000027941 */ /* 0x000fea0003800000 */
.L_x_2287:
        /* <DEDUP_REMOVED lines=12> */
.L_x_2286:
[----:B------:R-:W-:Y:S05]  /*9650*/  BSYNC B1 ;  /* 0x0000000000017941 */ /* 0x000fea0003800000 */
.L_x_2285:
        /* <DEDUP_REMOVED lines=15> */
[----:B------:R-:W-:-:S03]  /*9750*/  IMAD.SHL.U32 R51, R51, 0x80, RZ ;  /* 0x0000008033337824 */ /* 0x000fc600078e00ff */
[----:B------:R-:W-:Y:S02]  /*9760*/  LEA.HI R49, R49, R48, RZ, 0x5 ;  /* 0x0000003031317211 */ /* 0x000fe400078f28ff */
[----:B------:R-:W-:Y:S02]  /*9770*/  LOP3.LUT R51, R51, 0x380, RZ, 0xc0, !PT ;  /* 0x0000038033337812 */ /* 0x000fe400078ec0ff */
[----:B------:R-:W-:Y:S02]  /*9780*/  LEA.HI.SX32 R49, R49, R36, 0x1b ;  /* 0x0000002431317211 */ /* 0x000fe400078fdaff */
[----:B------:R-:W-:-:S03]  /*9790*/  IADD3.X R80, R40, R59, R38, P3, P4 ;  /* 0x0000003b28507210 */ /* 0x000fc60001fe8426 */
        /* <DEDUP_REMOVED lines=13> */
[----:B------:R-:W-:Y:S02]  /*9870*/  LOP3.LUT R63, R65, 0xff0000ff, RZ, 0xc0, !PT ;  /* 0xff0000ff413f7812 */ /* 0x000fe400078ec0ff */
[----:B------:R-:W-:Y:S01]  /*9880*/  SHF.R.U32.HI R86, RZ, 0x10, R65 ;  /* 0x00000010ff567819 */ /* 0x000fe20000011641 */
[----:B------:R-:W-:Y:S01]  /*9890*/  IMAD.MOV.U32 R65, RZ, RZ, R48 ;  /* 0x000000ffff417224 */ /* 0x000fe200078e0030 */
[----:B------:R-:W-:Y:S01]  /*98a0*/  SHF.R.U32.HI R82, RZ, 0x8, R69 ;  /* 0x00000008ff527819 */ /* 0x000fe20000011645 */
[----:B------:R-:W-:Y:S01]  /*98b0*/  IMAD.SHL.U32 R48, R62, 0x100, RZ ;  /* 0x000001003e307824 */ /* 0x000fe200078e00ff */
[----:B------:R-:W-:Y:S01]  /*98c0*/  SHF.R.U32.HI R70, RZ, 0x8, R71 ;  /* 0x00000008ff467819 */ /* 0x000fe20000011647 */
[----:B------:R-:W-:Y:S01]  /*98d0*/  IMAD.U32 R49, R86, 0x10000, RZ ;  /* 0x0001000056317824 */ /* 0x000fe200078e00ff */
[----:B------:R-:W-:Y:S01]  /*98e0*/  SHF.R.U32.HI R85, RZ, 0x8, R67 ;  /* 0x00000008ff557819 */ /* 0x000fe20000011643 */
[----:B------:R-:W-:Y:S01]  /*98f0*/  IMAD.MOV.U32 R62, RZ, RZ, R50 ;  /* 0x000000ffff3e7224 */ /* 0x000fe200078e0032 */
[----:B------:R-:W-:-:S02]  /*9900*/  LOP3.LUT R66, R69, 0xff0000ff, RZ, 0xc0, !PT ;  /* 0xff0000ff45427812 */ /* 0x000fc400078ec0ff */
[----:B------:R-:W-:Y:S01]  /*9910*/  SHF.R.U32.HI R81, RZ, 0x10, R69 ;  /* 0x00000010ff517819 */ /* 0x000fe20000011645 */
[----:B------:R-:W-:Y:S01]  /*9920*/  IMAD.SHL.U32 R69, R82, 0x100, RZ ;  /* 0x0000010052457824 */ /* 0x000fe200078e00ff */
[----:B------:R-:W-:Y:S02]  /*9930*/  LOP3.LUT R68, R71, 0xff0000ff, RZ, 0xc0, !PT ;  /* 0xff0000ff47447812 */ /* 0x000fe400078ec0ff */
[----:B------:R-:W-:Y:S01]  /*9940*/  SHF.R.U32.HI R83, RZ, 0x10, R71 ;  /* 0x00000010ff537819 */ /* 0x000fe20000011647 */
[----:B------:R-:W-:Y:S01]  /*9950*/  IMAD.SHL.U32 R71, R70, 0x100, RZ ;  /* 0x0000010046477824 */ /* 0x000fe200078e00ff */
[----:B------:R-:W-:Y:S01]  /*9960*/  LOP3.LUT R64, R67, 0xff0000ff, RZ, 0xc0, !PT ;  /* 0xff0000ff43407812 */ /* 0x000fe200078ec0ff */
[----:B------:R-:W-:Y:S01]  /*9970*/  IMAD.U32 R81, R81, 0x10000, RZ ;  /* 0x0001000051517824 */ /* 0x000fe200078e00ff */
[----:B------:R-:W-:Y:S01]  /*9980*/  SHF.R.U32.HI R84, RZ, 0x10, R67 ;  /* 0x00000010ff547819 */ /* 0x000fe20000011643 */
[----:B--2---:R-:W-:Y:S01]  /*9990*/  IMAD.MOV.U32 R67, RZ, RZ, R52 ;  /* 0x000000ffff437224 */ /* 0x004fe200078e0034 */
[----:B------:R-:W-:Y:S01]  /*99a0*/  LOP3.LUT R48, R63, 0xff00, R48, 0xf8, !PT ;  /* 0x0000ff003f307812 */ /* 0x000fe200078ef830 */
[----:B------:R-:W-:Y:S01]  /*99b0*/  IMAD.SHL.U32 R63, R85, 0x100, RZ ;  /* 0x00000100553f7824 */ /* 0x000fe200078e00ff */
[----:B------:R-:W-:Y:S01]  /*99c0*/  LOP3.LUT R52, R66, 0xff00, R69, 0xf8, !PT ;  /* 0x0000ff0042347812 */ /* 0x000fe200078ef845 */
[----:B------:R-:W-:Y:S01]  /*99d0*/  IMAD.U32 R83, R83, 0x10000, RZ ;  /* 0x0001000053537824 */ /* 0x000fe200078e00ff */
        /* <DEDUP_REMOVED lines=178> */
[----:B------:R-:W-:Y:S01]  /*a500*/  F2FP.SATFINITE.E4M3.F32.PACK_AB_MERGE_C R68, R68, R85, RZ ;  /* 0x000000554444723e */ /* 0x000fe200048070ff */
[----:B------:R-:W-:Y:S01]  /*a510*/  IMAD.MOV.U32 R52, RZ, RZ, R63 ;  /* 0x000000ffff347224 */ /* 0x000fe200078e003f */
[----:B------:R-:W-:-:S02]  /*a520*/  F2FP.SATFINITE.E4M3.F32.PACK_AB_MERGE_C R65, R60, R65, R86 ;  /* 0x000000413c41723e */ /* 0x000fc40004807056 */
[----:B------:R-:W-:Y:S02]  /*a530*/  F2FP.SATFINITE.E4M3.F32.PACK_AB_MERGE_C R87, R134, R87, RZ ;  /* 0x000000578657723e */ /* 0x000fe400048070ff */
[----:B------:R-:W-:Y:S01]  /*a540*/  F2FP.SATFINITE.E4M3.F32.PACK_AB_MERGE_C R51, R50, R149, R51 ;  /* 0x000000953233723e */ /* 0x000fe20004807033 */
[----:B------:R-:W-:Y:S01]  /*a550*/  IMAD.MOV.U32 R50, RZ, RZ, R62 ;  /* 0x000000ffff327224 */ /* 0x000fe200078e003e */
[----:B------:R-:W-:Y:S01]  /*a560*/  F2FP.SATFINITE.E4M3.F32.PACK_AB_MERGE_C R55, R49, R84, R68 ;  /* 0x000000543137723e */ /* 0x000fe20004807044 */
[----:B------:R-:W-:Y:S01]  /*a570*/  IMAD.MOV.U32 R49, RZ, RZ, R65 ;  /* 0x000000ffff317224 */ /* 0x000fe200078e0041 */
[----:B------:R-:W-:-:S07]  /*a580*/  F2FP.SATFINITE.E4M3.F32.PACK_AB_MERGE_C R53, R53, R66, R87 ;  /* 0x000000423535723e */ /* 0x000fce0004807057 */
.L_x_2292:
[----:B------:R-:W-:Y:S05]  /*a590*/  BSYNC B2 ;  /* 0x0000000000027941 */ /* 0x000fea0003800000 */
.L_x_2291:
        /* <DEDUP_REMOVED lines=12> */
.L_x_2290:
[----:B------:R-:W-:Y:S05]  /*a660*/  BSYNC B1 ;  /* 0x0000000000017941 */ /* 0x000fea0003800000 */
.L_x_2289:
        /* <DEDUP_REMOVED lines=17> */
[----:B-1----:R-:W-:-:S05]  /*a780*/  IADD3 R58, P3, R59, R56, RZ ;  /* 0x000000383b3a7210 */ /* 0x002fca0007f7e0ff */
[----:B------:R-:W-:Y:S01]  /*a790*/  IMAD.X R59, R48, 0x1, R57, P3 ;  /* 0x00000001303b7824 */ /* 0x000fe200018e0639 */
        /* <DEDUP_REMOVED lines=27> */
[----:B------:R-:W-:Y:S01]  /*a950*/  IMAD.SHL.U32 R50, R68, 0x100, RZ ;  /* 0x0000010044327824 */ /* 0x000fe200078e00ff */
[----:B------:R-:W-:Y:S01]  /*a960*/  LOP3.LUT R73, R77, 0xff0000ff, RZ, 0xc0, !PT ;  /* 0xff0000ff4d497812 */ /* 0x000fe200078ec0ff */
[----:B------:R-:W-:Y:S01]  /*a970*/  IMAD.U32 R52, R71, 0x10000, RZ ;  /* 0x0001000047347824 */ /* 0x000fe200078e00ff */
[----:B------:R-:W-:-:S02]  /*a980*/  SHF.R.U32.HI R76, RZ, 0x10, R75 ;  /* 0x00000010ff4c7819 */ /* 0x000fc4000001164b */
[----:B------:R-:W-:Y:S02]  /*a990*/  SHF.R.U32.HI R64, RZ, 0x8, R79 ;  /* 0x00000008ff407819 */ /* 0x000fe4000001164f */
[----:B------:R-:W-:Y:S01]  /*a9a0*/  LOP3.LUT R71, R67, 0xff00, R48, 0xf8, !PT ;  /* 0x0000ff0043477812 */ /* 0x000fe200078ef830 */
[----:B------:R-:W-:Y:S01]  /*a9b0*/  IMAD.U32 R48, R76, 0x10000, RZ ;  /* 0x000100004c307824 */ /* 0x000fe200078e00ff */
[----:B------:R-:W-:Y:S01]  /*a9c0*/  LOP3.LUT R75, R73, 0xff00, R50, 0xf8, !PT ;  /* 0x0000ff00494b7812 */ /* 0x000fe200078ef832 */
[----:B------:R-:W-:Y:S01]  /*a9d0*/  IMAD.SHL.U32 R54, R64, 0x100, RZ ;  /* 0x0000010040367824 */ /* 0x000fe200078e00ff */
[----:B------:R-:W-:Y:S02]  /*a9e0*/  F2FP.F16.E4M3.UNPACK_B R73, R143.H1 ;  /* 0x0000008fff49723e */ /* 0x000fe400030006ff */
[----:B------:R-:W-:Y:S02]  /*a9f0*/  F2FP.F16.E4M3.UNPACK_B R70, R69.H1 ;  /* 0x00000045ff46723e */ /* 0x000fe400030006ff */
[----:B------:R-:W-:Y:S01]  /*aa00*/  F2FP.F16.E4M3.UNPACK_B R67, R66.H1 ;  /* 0x00000042ff43723e */ /* 0x000fe200030006ff */
[----:B------:R-:W-:Y:S01]  /*aa10*/  HADD2.F32 R50, -RZ, R73.H0_H0 ;  /* 0x20000049ff327230 */ /* 0x000fe20000004100 */
[----:B------:R-:W-:-:S02]  /*aa20*/  SHF.R.U32.HI R74, RZ, 0x10, R77 ;  /* 0x00000010ff4a7819 */ /* 0x000fc4000001164d */
[----:B------:R-:W-:Y:S01]  /*aa30*/  SHF.R.U32.HI R72, RZ, 0x10, R79 ;  /* 0x00000010ff487819 */ /* 0x000fe2000001164f */
[----:B------:R-:W-:Y:S01]  /*aa40*/  HADD2.F32 R64, -RZ, R67.H0_H0 ;  /* 0x20000043ff407230 */ /* 0x000fe20000004100 */
[----:B------:R-:W-:Y:S02]  /*aa50*/  LOP3.LUT R77, R79, 0xff0000ff, RZ, 0xc0, !PT ;  /* 0xff0000ff4f4d7812 */ /* 0x000fe400078ec0ff */
[----:B------:R-:W-:Y:S01]  /*aa60*/  LOP3.LUT R52, R65, 0xff0000, R52, 0xf8, !PT ;  /* 0x00ff000041347812 */ /* 0x000fe200078ef834 */
[----:B------:R-:W-:Y:S01]  /*aa70*/  HADD2.F32 R65, -RZ, R70.H0_H0 ;  /* 0x20000046ff417230 */ /* 0x000fe20000004100 */
[----:B------:R-:W-:Y:S01]  /*aa80*/  F2FP.F16.E4M3.UNPACK_B R68, R141.H1 ;  /* 0x0000008dff44723e */ /* 0x000fe200030006ff */
[----:B------:R-:W-:Y:S01]  /*aa90*/  IMAD.U32 R72, R72, 0x10000, RZ ;  /* 0x0001000048487824 */ /* 0x000fe200078e00ff */
[----:B------:R-:W-:Y:S01]  /*aaa0*/  LOP3.LUT R77, R77, 0xff00, R54, 0xf8, !PT ;  /* 0x0000ff004d4d7812 */ /* 0x000fe200078ef836 */
[----:B------:R-:W-:Y:S01]  /*aab0*/  IMAD.U32 R54, R74, 0x10000, RZ ;  /* 0x000100004a367824 */ /* 0x000fe200078e00ff */
[----:B------:R-:W-:Y:S01]  /*aac0*/  LOP3.LUT R48, R71, 0xff0000, R48, 0xf8, !PT ;  /* 0x00ff000047307812 */ /* 0x000fe200078ef830 */
[----:B------:R-:W-:-:S02]  /*aad0*/  HADD2.F32 R71, -RZ, R68.H0_H0 ;  /* 0x20000044ff477230 */ /* 0x000fc40000004100 */
[-C--:B------:R-:W-:Y:S01]  /*aae0*/  FMUL.FTZ R79, R65, R50.reuse ;  /* 0x00000032414f7220 */ /* 0x080fe20000410000 */
[C---:B------:R-:W-:Y:S01]  /*aaf0*/  FMUL.FTZ R74, R64.reuse, R50 ;  /* 0x00000032404a7220 */ /* 0x040fe20000410000 */
[----:B------:R-:W-:Y:S01]  /*ab00*/  LOP3.LUT R50, R77, 0xff0000, R72, 0xf8, !PT ;  /* 0x00ff00004d327812 */ /* 0x000fe200078ef848 */
[----:B------:R-:W-:Y:S02]  /*ab10*/  HADD2.F32 R72, -RZ, R68.H1_H1 ;  /* 0x30000044ff487230 */ /* 0x000fe40000004100 */
        /* <DEDUP_REMOVED lines=9> */
[----:B------:R-:W-:Y:S01]  /*abb0*/  LOP3.LUT R54, R75, 0xff0000, R54, 0xf8, !PT ;  /* 0x00ff00004b367812 */ /* 0x000fe200078ef836 */
[-C--:B------:R-:W-:Y:S01]  /*abc0*/  FMUL.FTZ R75, R71, R74.reuse ;  /* 0x0000004a474b7220 */ /* 0x080fe20000410000 */
[----:B------:R-:W-:Y:S01]  /*abd0*/  F2FP.F16.E4M3.UNPACK_B R141, R141 ;  /* 0x0000008dff8d723e */ /* 0x000fe200020006ff */
[----:B------:R-:W-:Y:S01]  /*abe0*/  FMUL.FTZ R74, R68, R74 ;  /* 0x0000004a444a7220 */ /* 0x000fe20000410000 */
        /* <DEDUP_REMOVED lines=157> */
.L_x_2294:
[----:B------:R-:W-:Y:S05]  /*b5c0*/  BSYNC B1 ;  /* 0x0000000000017941 */ /* 0x000fea0003800000 */
.L_x_2293:
[----:B------:R-:W-:Y:S01]  /*b5d0*/  ISETP.GE.AND P2, PT, R63, R145, PT ;  /* 0x000000913f00720c */ /* 0x000fe20003f46270 */
[----:B------:R-:W-:Y:S02]  /*b5e0*/  ULDC.64 UR4, c[0x0][0x208] ;  /* 0x0000820000047ab9 */ /* 0x000fe40000000a00 */
[----:B-1----:R3:W-:Y:S10]  /*b5f0*/  STG.E.128 desc[UR4][R58.64], R48 ;  /* 0x000000303a007986 */ /* 0x0027f4000c101d04 */
[----:B------:R-:W-:Y:S05]  /*b600*/  @P2 BRA `(.L_x_2271) ;  /* 0x0000000400f42947 */ /* 0x000fea0003800000 */
[--C-:B---3--:R-:W-:Y:S01]  /*b610*/  SHF.R.S32.HI R48, RZ, 0x1f, R63.reuse ;  /* 0x0000001fff307819 */ /* 0x108fe2000001143f */
[----:B------:R-:W-:Y:S01]  /*b620*/  ULDC.64 UR4, c[0x0][0x208] ;  /* 0x0000820000047ab9 */ /* 0x000fe20000000a00 */
[----:B------:R-:W-:-:S04]  /*b630*/  IADD3 R63, P2, P3, R44, R128, R63 ;  /* 0x000000802c3f7210 */ /* 0x000fc80007b5e03f */
[----:B------:R-:W-:Y:S02]  /*b640*/  IADD3.X R48, R40, R61, R48, P2, P3 ;  /* 0x0000003d28307210 */ /* 0x000fe400017e6430 */
[----:B------:R-:W-:-:S05]  /*b650*/  IADD3 R56, P2, R63, R56, RZ ;  /* 0x000000383f387210 */ /* 0x000fca0007f5e0ff */
[----:B------:R-:W-:-:S05]  /*b660*/  IMAD.X R57, R48, 0x1, R57, P2 ;  /* 0x0000000130397824 */ /* 0x000fca00010e0639 */
[----:B--2---:R4:W-:Y:S01]  /*b670*/  STG.E.128 desc[UR4][R56.64], R52 ;  /* 0x0000003438007986 */ /* 0x0049e2000c101d04 */
[----:B------:R-:W-:Y:S05]  /*b680*/  BRA `(.L_x_2271) ;  /* 0x0000000400d47947 */ /* 0x000fea0003800000 */
.L_x_2234:
[----:B------:R-:W-:-:S04]  /*b690*/  ULOP3.LUT UR4, UR60, 0x1, URZ, 0xfc, !UPT ;  /* 0x000000013c047892 */ /* 0x000fc8000f8efc3f */
[----:B------:R-:W-:-:S06]  /*b6a0*/  UISETP.NE.AND UP0, UPT, UR4, 0x3, UPT ;  /* 0x000000030400788c */ /* 0x000fcc000bf05270 */
[----:B------:R-:W-:-:S13]  /*b6b0*/  PLOP3.LUT P5, PT, PT, PT, UP0, 0x80, 0x0 ;  /* 0x000000000000781c */ /* 0x000fda0003faf008 */
[----:B------:R-:W-:Y:S05]  /*b6c0*/  @!P5 BRA `(.L_x_2295) ;  /* 0x000000000004d947 */ /* 0x000fea0003800000 */
[----:B------:R-:W-:Y:S01]  /*b6d0*/  BPT.TRAP 0x1 ;  /* 0x000000040000795c */ /* 0x000fe20000300000 */
.L_x_2295:
[----:B------:R-:W-:Y:S01]  /*b6e0*/  IMAD R110, R17, 0x8, R16 ;  /* 0x00000008116e7824 */ /* 0x000fe200078e0210 */
[----:B------:R-:W-:Y:S01]  /*b6f0*/  SHF.L.U32 R125, R237, 0x1f, RZ ;  /* 0x0000001fed7d7819 */ /* 0x000fe200000006ff */
[----:B------:R-:W-:Y:S01]  /*b700*/  IMAD R119, R25, -0xe0, R2 ;  /* 0xffffff2019777824 */ /* 0x000fe200078e0202 */
[----:B------:R-:W-:Y:S01]  /*b710*/  BSSY B1, `(.L_x_2296) ;  /* 0x0000006000017945 */ /* 0x000fe20003800000 */
[----:B------:R-:W-:Y:S01]  /*b720*/  SHF.R.S32.HI R49, RZ, 0x1f, R25 ;  /* 0x0000001fff317819 */ /* 0x000fe20000011419 */
[----:B------:R-:W0:Y:S01]  /*b730*/  SYNCS.PHASECHK.TRANS64.TRYWAIT P2, [R110+URZ+0x2e890], R125 ;  /* 0x02e8907d6e0075a7 */ /* 0x000e22000804017f */
[----:B------:R-:W-:Y:S01]  /*b740*/  IMAD R48, R13, R25, RZ ;  /* 0x000000190d307224 */ /* 0x000fe200078e02ff */
[----:B------:R-:W-:Y:S01]  /*b750*/  VIMNMX R119, R119, 0xe0, PT ;  /* 0x000000e077777848 */ /* 0x000fe20003fe0100 */
[----:B0-----:R-:W-:Y:S06]  /*b760*/  @!P2 BRA `(.L_x_2297) ;  /* 0x000001e4005ca947 */ /* 0x001fec0003800000 */
.L_x_2539:
[----:B------:R-:W-:Y:S05]  /*b770*/  BSYNC B1 ;  /* 0x0000000000017941 */ /* 0x000fea0003800000 */
.L_x_2296:
        /* <DEDUP_REMOVED lines=24> */
.L_x_2299:
[----:B------:R-:W-:Y:S05]  /*b900*/  BSYNC B1 ;  /* 0x0000000000017941 */ /* 0x000fea0003800000 */
.L_x_2298:
        /* <DEDUP_REMOVED lines=24> */
.L_x_2301:
[----:B------:R-:W-:Y:S05]  /*ba90*/  BSYNC B1 ;  /* 0x0000000000017941 */ /* 0x000fea0003800000 */
.L_x_2300:
        /* <DEDUP_REMOVED lines=20> */
[----:B------:R-:W-:-:S05]  /*bbe0*/  IMAD R49, R17, 0x7000, R48 ;  /* 0x0000700011317824 */ /* 0x000fca00078e0230 */
[----:B------:R-:W-:-:S06]  /*bbf0*/  IADD3 R49, R16, R49, RZ ;  /* 0x0000003110317210 */ /* 0x000fcc0007ffe0ff */
[----:B------:R-:W1:Y:S04]  /*bc00*/  LDS.128 R48, [R49+0x24400] ;  /* 0x0244000031307984 */ /* 0x000e680000000c00 */
[----:B-1----:R2:W-:Y:S02]  /*bc10*/  STG.E.128 desc[UR6][R54.64], R48 ;  /* 0x0000003036007986 */ /* 0x0025e4000c101d06 */
.L_x_2303:
[----:B------:R-:W-:Y:S05]  /*bc20*/  BSYNC B1 ;  /* 0x0000000000017941 */ /* 0x000fea0003800000 */
.L_x_2302:
        /* <DEDUP_REMOVED lines=27> */
.L_x_2271:
[----:B------:R-:W-:Y:S05]  /*bde0*/  BSYNC B0 ;  /* 0x0000000000007941 */ /* 0x000fea0003800000 */
.L_x_2233:
[----:B01234-:R-:W0:Y:S01]  /*bdf0*/  S2R R48, SR_TID.X ;  /* 0x0000000000307919 */ /* 0x01fe220000002100 */
[----:B------:R-:W-:Y:S01]  /*be00*/  @!PT LDS RZ, [RZ] ;  /* 0x00000000fffff984 */ /* 0x000fe20000000800 */
[----:B------:R-:W-:Y:S01]  /*be10*/  @!PT LDS RZ, [RZ] ;  /* 0x00000000fffff984 */ /* 0x000fe20000000800 */
[----:B------:R-:W-:Y:S01]  /*be20*/  @!PT LDS RZ, [RZ] ;  /* 0x00000000fffff984 */ /* 0x000fe20000000800 */
[----:B------:R-:W-:Y:S01]  /*be30*/  @!PT LDS RZ, [RZ] ;  /* 0x00000000fffff984 */ /* 0x000fe20000000800 */
[----:B------:R1:W-:Y:S06]  /*be40*/  MEMBAR.ALL.CTA ;  /* 0x0000000000007992 */ /* 0x0003ec0000008000 */
[----:B-1----:R-:W1:Y:S01]  /*be50*/  FENCE.VIEW.ASYNC.S ;  /* 0x00000000000073c6 */ /* 0x002e620000000000 */
[----:B------:R-:W-:Y:S05]  /*be60*/  WARPSYNC.ALL ;  /* 0x0000000000007948 */ /* 0x000fea0003800000 */
[----:B------:R-:W-:Y:S01]  /*be70*/  BSSY B0, `(.L_x_2304) ;  /* 0x0000009000007945 */ /* 0x000fe20003800000 */
[----:B0-----:R-:W-:Y:S01]  /*be80*/  LOP3.LUT R48, R48, 0x7f, RZ, 0xc0, !PT ;  /* 0x0000007f30307812 */ /* 0x001fe200078ec0ff */
[----:B-1----:R0:W-:Y:S03]  /*be90*/  BAR.SYNC.DEFER_BLOCKING R136, 0x80 ;  /* 0x000200880000751d */ /* 0x0021e60000010000 */
[----:B------:R-:W-:-:S13]  /*bea0*/  ISETP.NE.AND P2, PT, R48, RZ, PT ;  /* 0x000000ff3000720c */ /* 0x000fda0003f45270 */
[----:B------:R-:W-:-:S05]  /*beb0*/  @!P2 VIADD R48, R110, 0x2e8a0 ;  /* 0x0002e8a06e30a836 */ /* 0x000fca0000000000 */
[----:B------:R-:W-:-:S04]  /*bec0*/  @!P2 PRMT R48, RZ, 0x654, R48 ;  /* 0x00000654ff30a816 */ /* 0x000fc80000000030 */
[----:B------:R0:W-:Y:S01]  /*bed0*/  @!P2 SYNCS.ARRIVE.TRANS64.RED.A1T0 RZ, [R48+URZ], RZ ;  /* 0x000000ff30ffa9a7 */ /* 0x0001e2000810043f */
[----:B------:R-:W-:Y:S05]  /*bee0*/  @!P5 BRA `(.L_x_2305) ;  /* 0x000000000004d947 */ /* 0x000fea0003800000 */
[----:B------:R-:W-:Y:S01]  /*bef0*/  BPT.TRAP 0x1 ;  /* 0x000000040000795c */ /* 0x000fe20000300000 */
.L_x_2305:
[----:B------:R-:W-:Y:S05]  /*bf00*/  BSYNC B0 ;  /* 0x0000000000007941 */ /* 0x000fea0003800000 */
.L_x_2304:
[----:B------:R-:W1:Y:S01]  /*bf10*/  SYNCS.PHASECHK.TRANS64.TRYWAIT P3, [R110+URZ+0x2e8b0], R125 ;  /* 0x02e8b07d6e0075a7 */ /* 0x000e62000806017f */
[----:B------:R-:W-:Y:S01]  /*bf20*/  ULDC UR61, c[0x0][0x2f4] ;  /* 0x0000bd00003d7ab9 */ /* 0x000fe20000000800 */
[----:B------:R-:W-:Y:S01]  /*bf30*/  ULDC.64 UR38, c[0x0][0x328] ;  /* 0x0000ca0000267ab9 */ /* 0x000fe20000000a00 */
[----:B------:R-:W-:Y:S01]  /*bf40*/  ULDC.64 UR36, c[0x0][0x318] ;  /* 0x0000c60000247ab9 */ /* 0x000fe20000000a00 */
[----:B------:R-:W-:Y:S04]  /*bf50*/  BSSY B0, `(.L_x_2306) ;  /* 0x0000002000007945 */ /* 0x000fe80003800000 */
[----:B-1----:R-:W-:Y:S05]  /*bf60*/  @!P3 BRA `(.L_x_2307) ;  /* 0x000001dc0070b947 */ /* 0x002fea0003800000 */
.L_x_2540:
[----:B------:R-:W-:Y:S05]  /*bf70*/  BSYNC B0 ;  /* 0x0000000000007941 */ /* 0x000fea0003800000 */
.L_x_2306:
[----:B------:R-:W-:Y:S01]  /*bf80*/  ISETP.GE.AND P3, PT, R228, R119, PT ;  /* 0x00000077e400720c */ /* 0x000fe20003f66270 */
[----:B------:R-:W-:Y:S01]  /*bf90*/  BSSY B0, `(.L_x_2308) ;  /* 0x0000017000007945 */ /* 0x000fe20003800000 */
[----:B------:R-:W-:-:S11]  /*bfa0*/  IMAD.WIDE R52, R25, 0xe0, R100 ;  /* 0x000000e019347825 */ /* 0x000fd600078e0264 */
[----:B------:R-:W-:Y:S05]  /*bfb0*/  @P3 BRA `(.L_x_2309) ;  /* 0x0000000000503947 */ /* 0x000fea0003800000 */
[----:B------:R-:W-:Y:S01]  /*bfc0*/  ISETP.GE.AND P3, PT, R4, UR61, PT ;  /* 0x0000003d04007c0c */ /* 0x000fe2000bf66270 */
[----:B0-----:R-:W-:Y:S01]  /*bfd0*/  IMAD.MOV.U32 R48, RZ, RZ, R46 ;  /* 0x000000ffff307224 */ /* 0x001fe200078e002e */
[----:B------:R-:W-:Y:S01]  /*bfe0*/  PLOP3.LUT P4, PT, PT, PT, PT, 0x8, 0x0 ;  /* 0x000000000000781c */ /* 0x000fe20003f8e170 */
[----:B------:R-:W-:Y:S01]  /*bff0*/  IMAD.MOV.U32 R49, RZ, RZ, R109 ;  /* 0x000000ffff317224 */ /* 0x000fe200078e006d */
[----:B------:R-:W-:Y:S01]  /*c000*/  ULDC.64 UR4, c[0x0][0x208] ;  /* 0x0000820000047ab9 */ /* 0x000fe20000000a00 */
[----:B------:R-:W-:Y:S02]  /*c010*/  IMAD R51, R53, UR38, RZ ;  /* 0x0000002635337c24 */ /* 0x000fe4000f8e02ff */
[----:B------:R-:W-:-:S04]  /*c020*/  IMAD.WIDE.U32 R48, R52, UR38, R48 ;  /* 0x0000002634307c25 */ /* 0x000fc8000f8e0030 */
[----:B------:R-:W-:Y:S02]  /*c030*/  IMAD R51, R52, UR39, R51 ;  /* 0x0000002734337c24 */ /* 0x000fe4000f8e0233 */
        /* <DEDUP_REMOVED lines=8> */
[----:B------:R-:W0:Y:S04]  /*c0c0*/  @!P4 LDS.128 R48, [R118+0xe400] ;  /* 0x00e400007630c984 */ /* 0x000e280000000c00 */
[----:B0-----:R-:W-:Y:S04]  /*c0d0*/  @!P4 STG.E.128 desc[UR4][R54.64], R48 ;  /* 0x000000303600c986 */ /* 0x001fe8000c101d04 */
[----:B------:R-:W0:Y:S04]  /*c0e0*/  @!P3 LDS.128 R48, [R56+0xe400] ;  /* 0x00e400003830b984 */ /* 0x000e280000000c00 */
[----:B0-----:R2:W-:Y:S02]  /*c0f0*/  @!P3 STG.E.128 desc[UR4][R54.64+0x40], R48 ;  /* 0x000040303600b986 */ /* 0x0015e4000c101d04 */
.L_x_2309:
[----:B------:R-:W-:Y:S05]  /*c100*/  BSYNC B0 ;  /* 0x0000000000007941 */ /* 0x000fea0003800000 */
.L_x_2308:
[----:B0-2---:R-:W-:Y:S01]  /*c110*/  VIADD R48, R228, 0x40 ;  /* 0x00000040e4307836 */ /* 0x005fe20000000000 */
[----:B------:R-:W-:Y:S04]  /*c120*/  BSSY B0, `(.L_x_2310) ;  /* 0x0000019000007945 */ /* 0x000fe80003800000 */
[----:B------:R-:W-:-:S13]  /*c130*/  ISETP.GE.AND P3, PT, R48, R119, PT ;  /* 0x000000773000720c */ /* 0x000fda0003f66270 */
[----:B------:R-:W-:Y:S05]  /*c140*/  @P3 BRA `(.L_x_2311) ;  /* 0x0000000000583947 */ /* 0x000fea0003800000 */
[----:B------:R-:W-:Y:S01]  /*c150*/  ISETP.GE.AND P3, PT, R4, UR61, PT ;  /* 0x0000003d04007c0c */ /* 0x000fe2000bf66270 */
[----:B------:R-:W-:Y:S01]  /*c160*/  IMAD.MOV.U32 R48, RZ, RZ, R46 ;  /* 0x000000ffff307224 */ /* 0x000fe200078e002e */
[----:B------:R-:W-:Y:S01]  /*c170*/  PLOP3.LUT P4, PT, PT, PT, PT, 0x8, 0x0 ;  /* 0x000000000000781c */ /* 0x000fe20003f8e170 */
[----:B------:R-:W-:Y:S01]  /*c180*/  IMAD.MOV.U32 R49, RZ, RZ, R109 ;  /* 0x000000ffff317224 */ /* 0x000fe200078e006d */
[----:B------:R-:W-:-:S09]  /*c190*/  ULDC.64 UR4, c[0x0][0x208] ;  /* 0x0000820000047ab9 */ /* 0x000fd20000000a00 */
        /* <DEDUP_REMOVED lines=13> */
[----:B------:R-:W0:Y:S04]  /*c270*/  @!P4 LDS.128 R48, [R118+0x10400] ;  /* 0x010400007630c984 */ /* 0x000e280000000c00 */
[----:B0-----:R-:W-:Y:S04]  /*c280*/  @!P4 STG.E.128 desc[UR4][R54.64], R48 ;  /* 0x000000303600c986 */ /* 0x001fe8000c101d04 */
[----:B------:R-:W0:Y:S04]  /*c290*/  @!P3 LDS.128 R48, [R56+0x10400] ;  /* 0x010400003830b984 */ /* 0x000e280000000c00 */
[----:B0-----:R0:W-:Y:S02]  /*c2a0*/  @!P3 STG.E.128 desc[UR4][R54.64+0x40], R48 ;  /* 0x000040303600b986 */ /* 0x0011e4000c101d04 */
.L_x_2311:
[----:B------:R-:W-:Y:S05]  /*c2b0*/  BSYNC B0 ;  /* 0x0000000000007941 */ /* 0x000fea0003800000 */
.L_x_2310:
[----:B0-----:R-:W-:Y:S01]  /*c2c0*/  VIADD R48, R228, 0x80 ;  /* 0x00000080e4307836 */ /* 0x001fe20000000000 */
        /* <DEDUP_REMOVED lines=25> */
.L_x_2313:
[----:B------:R-:W-:Y:S05]  /*c460*/  BSYNC B0 ;  /* 0x0000000000007941 */ /* 0x000fea0003800000 */
.L_x_2312:
        /* <DEDUP_REMOVED lines=19> */
[----:B------:R-:W-:-:S03]  /*c5a0*/  @!P3 IMAD.IADD R54, R16, 0x1, R54 ;  /* 0x000000011036b824 */ /* 0x000fc600078e0236 */
[----:B------:R-:W-:Y:S02]  /*c5b0*/  IADD3.X R53, R49, UR37, R51, P4, !PT ;  /* 0x0000002531357c10 */ /* 0x000fe4000a7fe433 */
[----:B------:R-:W-:-:S13]  /*c5c0*/  ISETP.GE.AND P4, PT, R18, UR61, PT ;  /* 0x0000003d12007c0c */ /* 0x000fda000bf86270 */
[----:B------:R-:W0:Y:S04]  /*c5d0*/  @!P4 LDS.128 R48, [R118+0x14400] ;  /* 0x014400007630c984 */ /* 0x000e280000000c00 */
[----:B0-----:R-:W-:Y:S04]  /*c5e0*/  @!P4 STG.E.128 desc[UR4][R52.64], R48 ;  /* 0x000000303400c986 */ /* 0x001fe8000c101d04 */
[----:B------:R-:W0:Y:S04]  /*c5f0*/  @!P3 LDS.128 R48, [R54+0x14400] ;  /* 0x014400003630b984 */ /* 0x000e280000000c00 */
[----:B0-----:R0:W-:Y:S02]  /*c600*/  @!P3 STG.E.128 desc[UR4][R52.64+0x40], R48 ;  /* 0x000040303400b986 */ /* 0x0011e4000c101d04 */
.L_x_2315:
[----:B------:R-:W-:Y:S05]  /*c610*/  BSYNC B0 ;  /* 0x0000000000007941 */ /* 0x000fea0003800000 */
.L_x_2314:
[----:B------:R-:W-:Y:S01]  /*c620*/  @!PT LDS RZ, [RZ] ;  /* 0x00000000fffff984 */ /* 0x000fe20000000800 */
[----:B------:R-:W-:Y:S01]  /*c630*/  @!PT LDS RZ, [RZ] ;  /* 0x00000000fffff984 */ /* 0x000fe20000000800 */
[----:B------:R-:W-:Y:S01]  /*c640*/  @!PT LDS RZ, [RZ] ;  /* 0x00000000fffff984 */ /* 0x000fe20000000800 */
[----:B------:R-:W-:Y:S01]  /*c650*/  @!PT LDS RZ, [RZ] ;  /* 0x00000000fffff984 */ /* 0x000fe20000000800 */
[----:B------:R2:W-:Y:S06]  /*c660*/  MEMBAR.ALL.CTA ;  /* 0x0000000000007992 */ /* 0x0005ec0000008000 */
[----:B--2---:R-:W2:Y:S01]  /*c670*/  FENCE.VIEW.ASYNC.S ;  /* 0x00000000000073c6 */ /* 0x004ea20000000000 */
[----:B-1----:R-:W-:Y:S01]  /*c680*/  @!P2 VIADD R110, R110, 0x2e8c0 ;  /* 0x0002e8c06e6ea836 */ /* 0x002fe20000000000 */
[----:B--2---:R1:W-:Y:S01]  /*c690*/  BAR.SYNC.DEFER_BLOCKING R136, 0x80 ;  /* 0x000200880000751d */ /* 0x0043e20000010000 */
[----:B------:R-:W-:Y:S01]  /*c6a0*/  ISETP.NE.AND P3, PT, R111, RZ, PT ;  /* 0x000000ff6f00720c */ /* 0x000fe20003f65270 */
[----:B------:R-:W-:-:S02]  /*c6b0*/  VIADD R17, R17, 0x1 ;  /* 0x0000000111117836 */ /* 0x000fc40000000000 */
[----:B------:R-:W-:-:S04]  /*c6c0*/  @!P2 PRMT R110, RZ, 0x654, R110 ;  /* 0x00000654ff6ea816 */ /* 0x000fc8000000006e */
[----:B------:R1:W-:Y:S01]  /*c6d0*/  @!P2 SYNCS.ARRIVE.TRANS64.RED.A1T0 RZ, [R110+URZ], RZ ;  /* 0x000000ff6effa9a7 */ /* 0x0003e2000810043f */
[----:B------:R-:W-:-:S04]  /*c6e0*/  ISETP.NE.AND P2, PT, R17, 0x2, PT ;  /* 0x000000021100780c */ /* 0x000fc80003f45270 */
[----:B0-----:R-:W-:Y:S02]  /*c6f0*/  SEL R48, RZ, 0x1, P2 ;  /* 0x00000001ff307807 */ /* 0x001fe40001000000 */
[----:B------:R-:W-:Y:S02]  /*c700*/  SEL R17, R17, RZ, P2 ;  /* 0x000000ff11117207 */ /* 0x000fe40001000000 */
[----:B------:R-:W-:Y:S01]  /*c710*/  LOP3.LUT R237, R237, R48, RZ, 0x3c, !PT ;  /* 0x00000030eded7212 */ /* 0x000fe200078e3cff */
[----:B-1----:R-:W-:Y:S06]  /*c720*/  @P3 BRA `(.L_x_2316) ;  /* 0xffffff6000403947 */ /* 0x002fec000383ffff */
[----:B------:R-:W0:Y:S01]  /*c730*/  S2R R49, SR_TID.X ;  /* 0x0000000000317919 */ /* 0x000e220000002100 */
[----:B------:R-:W-:Y:S02]  /*c740*/  PLOP3.LUT P0, PT, PT, PT, PT, 0x8, 0x0 ;  /* 0x000000000000781c */ /* 0x000fe40003f0e170 */
[----:B0-----:R-:W-:-:S04]  /*c750*/  SHF.R.U32.HI R49, RZ, 0x7, R49 ;  /* 0x00000007ff317819 */ /* 0x001fc80000011631 */
[----:B------:R-:W-:-:S13]  /*c760*/  ISETP.NE.AND P3, PT, R49, 0x1, PT ;  /* 0x000000013100780c */ /* 0x000fda0003f65270 */
[----:B------:R-:W-:Y:S06]  /*c770*/  @!P3 BAR.ARV 0x9, 0x100 ;  /* 0x024400000000bb1d */ /* 0x000fec0000002000 */
.L_x_2228:
[----:B------:R-:W-:Y:S05]  /*c780*/  @P0 BRA `(.L_x_2317) ;  /* 0x00000000000c0947 */ /* 0x000fea0003800000 */
[----:B------:R-:W0:Y:S01]  /*c790*/  FENCE.VIEW.ASYNC.G ;  /* 0x00000000000073c6 */ /* 0x000e220000000100 */
[----:B------:R-:W-:Y:S05]  /*c7a0*/  WARPSYNC.ALL ;  /* 0x0000000000007948 */ /* 0x000fea0003800000 */
[----:B0-----:R-:W-:Y:S06]  /*c7b0*/  BAR.ARV 0xc, 0x180 ;  /* 0x0306000000007b1d */ /* 0x001fec0000002000 */
.L_x_2317:
[----:B------:R-:W2:Y:S01]  /*c7c0*/  LDL R0, [R1+0x9c] ;  /* 0x00009c0001007983 */ /* 0x000ea20000100800 */
[----:B------:R-:W-:Y:S01]  /*c7d0*/  ULDC.64 UR6, c[0x0][0x998] ;  /* 0x0002660000067ab9 */ /* 0x000fe20000000a00 */
[----:B------:R-:W-:Y:S02]  /*c7e0*/  ULDC.64 UR4, c[0x0][0x990] ;  /* 0x0002640000047ab9 */ /* 0x000fe40000000a00 */
[----:B------:R-:W3:Y:S04]  /*c7f0*/  LDL R3, [R1+0x88] ;  /* 0x0000880001037983 */ /* 0x000ee80000100800 */
[----:B------:R-:W4:Y:S01]  /*c800*/  LDL R20, [R1+0x68] ;  /* 0x0000680001147983 */ /* 0x000f220000100800 */
[----:B------:R-:W-:Y:S02]  /*c810*/  ISETP.NE.U32.AND P1, PT, RZ, UR6, PT ;  /* 0x00000006ff007c0c */ /* 0x000fe4000bf25070 */
[----:B------:R-:W-:Y:S01]  /*c820*/  ISETP.NE.U32.AND P0, PT, RZ, UR4, PT ;  /* 0x00000004ff007c0c */ /* 0x000fe2000bf05070 */
[----:B------:R-:W4:Y:S01]  /*c830*/  LDL R14, [R1+0x4c] ;  /* 0x00004c00010e7983 */ /* 0x000f220000100800 */
[----:B------:R-:W-:-:S02]  /*c840*/  ISETP.NE.AND.EX P1, PT, RZ, UR7, PT, P1 ;  /* 0x00000007ff007c0c */ /* 0x000fc4000bf25310 */
[----:B------:R-:W-:-:S11]  /*c850*/  ISETP.NE.AND.EX P0, PT, RZ, UR5, PT, P0 ;  /* 0x00000005ff007c0c */ /* 0x000fd6000bf05300 */
[----:B------:R-:W2:Y:S08]  /*c860*/  @P1 LDC.64 R8, c[0x0][0x9b8] ;  /* 0x00026e00ff081b82 */ /* 0x000eb00000000a00 */
[----:B------:R-:W0:Y:S08]  /*c870*/  @P0 LDC.64 R6, c[0x0][0x9a8] ;  /* 0x00026a00ff060b82 */ /* 0x000e300000000a00 */
[----:B------:R-:W1:Y:S08]  /*c880*/  @P1 LDC.64 R10, c[0x0][0x9c0] ;  /* 0x00027000ff0a1b82 */ /* 0x000e700000000a00 */
[----:B------:R-:W1:Y:S01]  /*c890*/  @P0 LDC.64 R12, c[0x0][0x9b0] ;  /* 0x00026c00ff0c0b82 */ /* 0x000e620000000a00 */
[----:B------:R-:W-:Y:S01]  /*c8a0*/  ULDC.64 UR8, c[0x0][0x208] ;  /* 0x0000820000087ab9 */ /* 0x000fe20000000a00 */
        /* <DEDUP_REMOVED lines=14> */
[C---:B------:R-:W-:Y:S02]  /*c990*/  @P0 IMAD R9, R20.reuse, R13, R0 ;  /* 0x0000000d14090224 */ /* 0x040fe400078e0200 */
[----:B------:R-:W-:Y:S01]  /*c9a0*/  @P0 IMAD.WIDE.U32 R2, R20, R12, R2 ;  /* 0x0000000c14020225 */ /* 0x000fe200078e0002 */
[----:B------:R-:W-:-:S03]  /*c9b0*/  @P1 LEA R8, P3, R6, UR6, 0x2 ;  /* 0x0000000606081c11 */ /* 0x000fc6000f8610ff */
[----:B------:R-:W-:Y:S01]  /*c9c0*/  @P1 IMAD.IADD R5, R7, 0x1, R11 ;  /* 0x0000000107051824 */ /* 0x000fe200078e020b */
[----:B------:R-:W-:Y:S01]  /*c9d0*/  @P0 LEA R4, P2, R2, UR4, 0x2 ;  /* 0x0000000402040c11 */ /* 0x000fe2000f8410ff */
[----:B------:R-:W-:Y:S01]  /*c9e0*/  @P0 IMAD.IADD R3, R3, 0x1, R9 ;  /* 0x0000000103030824 */ /* 0x000fe200078e0209 */
[----:B------:R-:W-:Y:S01]  /*c9f0*/  ULDC UR4, c[0x0][0x988] ;  /* 0x0002620000047ab9 */ /* 0x000fe20000000800 */
[----:B------:R-:W-:Y:S01]  /*ca00*/  IMAD.MOV.U32 R0, RZ, RZ, 0x3f800000 ;  /* 0x3f800000ff007424 */ /* 0x000fe200078e00ff */
[----:B------:R-:W-:Y:S01]  /*ca10*/  @P1 LEA.HI.X R9, R6, UR7, R5, 0x2, P3 ;  /* 0x0000000706091c11 */ /* 0x000fe200098f1405 */
[----:B------:R-:W-:Y:S01]  /*ca20*/  IMAD.MOV.U32 R7, RZ, RZ, 0x3f800000 ;  /* 0x3f800000ff077424 */ /* 0x000fe200078e00ff */
[----:B------:R-:W-:Y:S02]  /*ca30*/  @P0 LEA.HI.X R5, R2, UR5, R3, 0x2, P2 ;  /* 0x0000000502050c11 */ /* 0x000fe400090f1403 */
[----:B------:R-:W0:Y:S01]  /*ca40*/  LDC R2, c[0x0][0x448] ;  /* 0x00011200ff027b82 */ /* 0x000e220000000800 */
[----:B------:R1:W2:Y:S04]  /*ca50*/  @P1 LDG.E R0, desc[UR8][R8.64] ;  /* 0x0000000808001981 */ /* 0x0002a8000c1e1900 */
[----:B------:R3:W2:Y:S01]  /*ca60*/  @P0 LDG.E R7, desc[UR8][R4.64] ;  /* 0x0000000804070981 */ /* 0x0006a2000c1e1900 */
[----:B0-----:R-:W-:-:S13]  /*ca70*/  ISETP.NE.AND P0, PT, R2, 0x1, PT ;  /* 0x000000010200780c */ /* 0x001fda0003f05270 */
[----:B------:R-:W0:Y:S08]  /*ca80*/  @P0 LDC R3, c[0x0][0x44c] ;  /* 0x00011300ff030b82 */ /* 0x000e300000000800 */
[----:B------:R-:W4:Y:S01]  /*ca90*/  @P0 LDC R6, c[0x0][0x450] ;  /* 0x00011400ff060b82 */ /* 0x000f220000000800 */
[----:B------:R-:W-:-:S04]  /*caa0*/  VIADD R2, R14, 0x7f ;  /* 0x0000007f0e027836 */ /* 0x000fc80000000000 */
[----:B0-----:R-:W-:-:S05]  /*cab0*/  @P0 IMAD.HI.U32 R3, R2, R3, RZ ;  /* 0x0000000302030227 */ /* 0x001fca00078e00ff */
[----:B----4-:R-:W-:-:S05]  /*cac0*/  @P0 SHF.R.U32.HI R2, RZ, R6, R3 ;  /* 0x00000006ff020219 */ /* 0x010fca0000011603 */
[----:B------:R-:W-:Y:S02]  /*cad0*/  IMAD.IADD R3, R137, 0x1, R2 ;  /* 0x0000000189037824 */ /* 0x000fe400078e0202 */
[----:B------:R-:W-:-:S04]  /*cae0*/  IMAD.MOV.U32 R2, RZ, RZ, RZ ;  /* 0x000000ffff027224 */ /* 0x000fc800078e00ff */
[----:B------:R-:W-:-:S05]  /*caf0*/  IMAD.HI R2, R3, -0x6db6db6d, R2 ;  /* 0x9249249303027827 */ /* 0x000fca00078e0202 */
[----:B------:R-:W-:-:S04]  /*cb00*/  SHF.R.U32.HI R3, RZ, 0x1f, R2 ;  /* 0x0000001fff037819 */ /* 0x000fc80000011602 */
[----:B------:R-:W-:-:S04]  /*cb10*/  LEA.HI.SX32 R3, R2, R3, 0x19 ;  /* 0x0000000302037211 */ /* 0x000fc800078fcaff */
[----:B------:R-:W-:-:S04]  /*cb20*/  VIMNMX R138, R138, R3, PT ;  /* 0x000000038a8a7248 */ /* 0x000fc80003fe0100 */
[----:B------:R-:W-:Y:S02]  /*cb30*/  ISETP.GE.AND P1, PT, R138, 0x1, PT ;  /* 0x000000018a00780c */ /* 0x000fe40003f26270 */
[----:B------:R-:W-:Y:S02]  /*cb40*/  CS2R R88, SRZ ;  /* 0x0000000000587805 */ /* 0x000fe4000001ff00 */
[----:B------:R-:W-:Y:S02]  /*cb50*/  PLOP3.LUT P0, PT, PT, PT, PT, 0x80, 0x0 ;  /* 0x000000000000781c */ /* 0x000fe40003f0f070 */
[----:B------:R-:W-:Y:S02]  /*cb60*/  CS2R R86, SRZ ;  /* 0x0000000000567805 */ /* 0x000fe4000001ff00 */
[----:B------:R-:W-:Y:S02]  /*cb70*/  CS2R R84, SRZ ;  /* 0x0000000000547805 */ /* 0x000fe4000001ff00 */
[----:B-1----:R-:W-:-:S02]  /*cb80*/  CS2R R8, SRZ ;  /* 0x0000000000087805 */ /* 0x002fc4000001ff00 */
[----:B---3--:R-:W-:Y:S01]  /*cb90*/  CS2R R4, SRZ ;  /* 0x0000000000047805 */ /* 0x008fe2000001ff00 */
[----:B------:R-:W-:Y:S01]  /*cba0*/  IMAD.MOV.U32 R75, RZ, RZ, RZ ;  /* 0x000000ffff4b7224 */ /* 0x000fe200078e00ff */
[----:B------:R-:W-:Y:S02]  /*cbb0*/  CS2R R76, SRZ ;  /* 0x00000000004c7805 */ /* 0x000fe4000001ff00 */
[----:B------:R-:W-:Y:S01]  /*cbc0*/  CS2R R10, SRZ ;  /* 0x00000000000a7805 */ /* 0x000fe2000001ff00 */
[----:B------:R-:W-:Y:S01]  /*cbd0*/  IMAD.MOV.U32 R78, RZ, RZ, RZ ;  /* 0x000000ffff4e7224 */ /* 0x000fe200078e00ff */
        /* <DEDUP_REMOVED lines=25> */
[----:B--2---:R-:W-:Y:S01]  /*cd70*/  FMUL.FTZ R0, R7, R0 ;  /* 0x0000000007007220 */ /* 0x004fe20000410000 */
[----:B------:R-:W-:-:S03]  /*cd80*/  CS2R R6, SRZ ;  /* 0x0000000000067805 */ /* 0x000fc6000001ff00 */
        /* <DEDUP_REMOVED lines=11> */
.L_x_2543:
        /* <DEDUP_REMOVED lines=27> */
.L_x_2321:
[----:B------:R-:W-:Y:S05]  /*cff0*/  BSYNC B6 ;  /* 0x0000000000067941 */ /* 0x000fea0003800000 */
.L_x_2320:
        /* <DEDUP_REMOVED lines=15> */
.L_x_2325:
[----:B--2---:R2:W3:Y:S02]  /*d0f0*/  SYNCS.PHASECHK.TRANS64.TRYWAIT P0, [R16+URZ+0x2e800], R3 ;  /* 0x02e80003100075a7 */ /* 0x0044e4000800017f */
[----:B---3--:R-:W-:Y:S05]  /*d100*/  @!P0 NANOSLEEP.SYNCS 0x989680 ;  /* 0x009896800000895d */ /* 0x008fea0003900000 */
[----:B------:R-:W3:Y:S02]  /*d110*/  @!P0 SYNCS.PHASECHK.TRANS64 P0, [R16+URZ+0x2e800], R3 ;  /* 0x02e80003100085a7 */ /* 0x000ee4000800007f */
[----:B---3--:R-:W-:Y:S05]  /*d120*/  @!P0 BRA `(.L_x_2325) ;  /* 0xfffffffc00f08947 */ /* 0x008fea000383ffff */
.L_x_2324:
[----:B------:R-:W-:Y:S05]  /*d130*/  BSYNC B0 ;  /* 0x0000000000007941 */ /* 0x000fea0003800000 */
.L_x_2323:
[----:B------:R-:W-:Y:S05]  /*d140*/  BRA `(.L_x_2326) ;  /* 0x0000005000487947 */ /* 0x000fea0003800000 */
.L_x_2322:
[----:B------:R-:W-:Y:S01]  /*d150*/  LOP3.LUT P0, RZ, R25, 0x3ff, RZ, 0xc0, !PT ;  /* 0x000003ff19ff7812 */ /* 0x000fe2000780c0ff */
[----:B------:R-:W-:Y:S01]  /*d160*/  ULDC.64 UR4, c[0x0][0x3f8] ;  /* 0x0000fe0000047ab9 */ /* 0x000fe20000000a00 */
[----:B-----5:R-:W-:Y:S01]  /*d170*/  SHF.R.S32.HI R0, RZ, 0x1f, R121 ;  /* 0x0000001fff007819 */ /* 0x020fe20000011479 */
        /* <DEDUP_REMOVED lines=27> */
.L_x_2328:
[----:B------:R-:W-:Y:S05]  /*d330*/  BSYNC B6 ;  /* 0x0000000000067941 */ /* 0x000fea0003800000 */
.L_x_2327:
[----:B------:R-:W2:Y:S01]  /*d340*/  LDL R39, [R1+0x4c] ;  /* 0x00004c0001277983 */ /* 0x000ea20000100800 */
[----:B------:R-:W-:Y:S01]  /*d350*/  ULDC.U8 UR4, c[0x0][0x410] ;  /* 0x0001040000047ab9 */ /* 0x000fe20000000000 */
[----:B------:R-:W-:Y:S01]  /*d360*/  BSSY B0, `(.L_x_2329) ;  /* 0x00004e8000007945 */ /* 0x000fe20003800000 */
[----:B------:R-:W-:Y:S01]  /*d370*/  ISETP.NE.AND P0, PT, RZ, UR4, PT ;  /* 0x00000004ff007c0c */ /* 0x000fe2000bf05270 */
[----:B--2---:R-:W-:-:S12]  /*d380*/  IMAD.IADD R41, R228, 0x1, R39 ;  /* 0x00000001e4297824 */ /* 0x004fd800078e0227 */
[----:B------:R-:W-:Y:S05]  /*d390*/  @!P0 BRA `(.L_x_2330) ;  /* 0x0000002400e88947 */ /* 0x000fea0003800000 */
[----:B------:R-:W0:Y:S01]  /*d3a0*/  LDC R37, c[0x0][0x448] ;  /* 0x00011200ff257b82 */ /* 0x000e220000000800 */
[----:B------:R-:W2:Y:S01]  /*d3b0*/  S2R R20, SR_TID.X ;  /* 0x0000000000147919 */ /* 0x000ea20000002100 */
[----:B------:R-:W-:Y:S01]  /*d3c0*/  ULDC.64 UR4, c[0x0][0x3f8] ;  /* 0x0000fe0000047ab9 */ /* 0x000fe20000000a00 */
[----:B------:R-:W-:Y:S01]  /*d3d0*/  IMAD.MOV.U32 R4, RZ, RZ, R24 ;  /* 0x000000ffff047224 */ /* 0x000fe200078e0018 */
[----:B------:R-:W-:Y:S01]  /*d3e0*/  ULDC.64 UR6, c[0x0][0x408] ;  /* 0x0001020000067ab9 */ /* 0x000fe20000000a00 */
[----:B------:R-:W-:Y:S01]  /*d3f0*/  IMAD.MOV.U32 R8, RZ, RZ, R26 ;  /* 0x000000ffff087224 */ /* 0x000fe200078e001a */
[----:B------:R-:W-:Y:S01]  /*d400*/  ULDC.64 UR8, c[0x0][0x400] ;  /* 0x0001000000087ab9 */ /* 0x000fe20000000a00 */
[----:B------:R-:W-:Y:S01]  /*d410*/  IMAD.MOV.U32 R9, RZ, RZ, R31 ;  /* 0x000000ffff097224 */ /* 0x000fe200078e001f */
[----:B------:R-:W-:Y:S02]  /*d420*/  SHF.R.S32.HI R38, RZ, 0x1f, R230 ;  /* 0x0000001fff267819 */ /* 0x000fe400000114e6 */
[----:B0-----:R-:W-:Y:S01]  /*d430*/  ISETP.NE.AND P0, PT, R37, 0x1, PT ;  /* 0x000000012500780c */ /* 0x001fe20003f05270 */
[----:B--2---:R-:W-:-:S12]  /*d440*/  VIADD R21, R20, 0xffffff80 ;  /* 0xffffff8014157836 */ /* 0x004fd80000000000 */
[----:B------:R-:W0:Y:S01]  /*d450*/  @P0 LDC R0, c[0x0][0x44c] ;  /* 0x00011300ff000b82 */ /* 0x000e220000000800 */
[----:B------:R-:W-:-:S04]  /*d460*/  SHF.R.S32.HI R20, RZ, 0x1f, R21 ;  /* 0x0000001fff147819 */ /* 0x000fc80000011415 */
[----:B------:R-:W-:-:S03]  /*d470*/  LEA.HI R20, R20, R21, RZ, 0x2 ;  /* 0x0000001514147211 */ /* 0x000fc600078f10ff */
[----:B------:R-:W2:Y:S01]  /*d480*/  @P0 LDC R5, c[0x0][0x450] ;  /* 0x00011400ff050b82 */ /* 0x000ea20000000800 */
[----:B------:R-:W-:-:S05]  /*d490*/  LOP3.LUT R20, R20, 0xfffffffc, RZ, 0xc0, !PT ;  /* 0xfffffffc14147812 */ /* 0x000fca00078ec0ff */
[----:B------:R-:W-:-:S04]  /*d4a0*/  IMAD.IADD R20, R21, 0x1, -R20 ;  /* 0x0000000115147824 */ /* 0x000fc800078e0a14 */
[----:B------:R-:W-:-:S04]  /*d4b0*/  IMAD R3, R20, 0x40, R41 ;  /* 0x0000004014037824 */ /* 0x000fc800078e0229 */
[----:B0-----:R-:W-:-:S05]  /*d4c0*/  @P0 IMAD.HI.U32 R0, R3, R0, RZ ;  /* 0x0000000003000227 */ /* 0x001fca00078e00ff */
[----:B--2---:R-:W-:Y:S01]  /*d4d0*/  @P0 SHF.R.U32.HI R3, RZ, R5, R0 ;  /* 0x00000005ff030219 */ /* 0x004fe20000011600 */
[----:B------:R-:W-:-:S03]  /*d4e0*/  IMAD.MOV.U32 R5, RZ, RZ, R29 ;  /* 0x000000ffff057224 */ /* 0x000fc600078e001d */
[----:B------:R-:W-:Y:S01]  /*d4f0*/  SHF.R.S32.HI R0, RZ, 0x1f, R3 ;  /* 0x0000001fff007819 */ /* 0x000fe20000011403 */
[----:B------:R-:W-:-:S04]  /*d500*/  IMAD.WIDE.U32 R4, R3, UR4, R4 ;  /* 0x0000000403047c25 */ /* 0x000fc8000f8e0004 */
[----:B------:R-:W-:Y:S02]  /*d510*/  IMAD R6, R0, UR4, RZ ;  /* 0x0000000400067c24 */ /* 0x000fe4000f8e02ff */
[----:B------:R-:W-:-:S04]  /*d520*/  IMAD.WIDE.U32 R8, R3, UR6, R8 ;  /* 0x0000000603087c25 */ /* 0x000fc8000f8e0008 */
[C---:B------:R-:W-:Y:S01]  /*d530*/  IMAD R7, R3.reuse, UR5, R6 ;  /* 0x0000000503077c24 */ /* 0x040fe2000f8e0206 */
[----:B------:R-:W-:Y:S01]  /*d540*/  ULDC.64 UR4, c[0x0][0x3e8] ;  /* 0x0000fa0000047ab9 */ /* 0x000fe20000000a00 */
[----:B------:R-:W-:Y:S01]  /*d550*/  IMAD R6, R0, UR6, RZ ;  /* 0x0000000600067c24 */ /* 0x000fe2000f8e02ff */
[----:B------:R-:W-:Y:S01]  /*d560*/  IADD3 R0, P0, R4, UR4, RZ ;  /* 0x0000000404007c10 */ /* 0x000fe2000ff1e0ff */
[----:B------:R-:W-:Y:S02]  /*d570*/  UMOV UR4, 0xffffffff ;  /* 0xffffffff00047882 */ /* 0x000fe40000000000 */
[----:B------:R-:W-:Y:S01]  /*d580*/  IMAD R3, R3, UR7, R6 ;  /* 0x0000000703037c24 */ /* 0x000fe2000f8e0206 */
[----:B------:R-:W-:Y:S02]  /*d590*/  IADD3 R6, P1, R8, UR8, RZ ;  /* 0x0000000808067c10 */ /* 0x000fe4000ff3e0ff */
[----:B------:R-:W-:Y:S02]  /*d5a0*/  IADD3.X R4, R5, UR5, R7, P0, !PT ;  /* 0x0000000505047c10 */ /* 0x000fe400087fe407 */
[----:B------:R-:W-:Y:S01]  /*d5b0*/  IADD3.X R8, R9, UR9, R3, P1, !PT ;  /* 0x0000000909087c10 */ /* 0x000fe20008ffe403 */
[----:B------:R-:W-:Y:S08]  /*d5c0*/  BRA.DIV UR4, `(.L_x_2331) ;  /* 0x000001ca042c7947 */ /* 0x000ff0000b800000 */
[----:B------:R0:W2:Y:S04]  /*d5d0*/  SHFL.IDX PT, R3, R4, RZ, 0x1c1f ;  /* 0x001c1fff04037589 */ /* 0x0000a800000e0000 */
[----:B------:R0:W3:Y:S04]  /*d5e0*/  SHFL.IDX PT, R5, R0, RZ, 0x1c1f ;  /* 0x001c1fff00057589 */ /* 0x0000e800000e0000 */
[----:B------:R0:W4:Y:S04]  /*d5f0*/  SHFL.IDX PT, R7, R8, RZ, 0x1c1f ;  /* 0x001c1fff08077589 */ /* 0x00012800000e0000 */
[----:B-1----:R0:W1:Y:S02]  /*d600*/  SHFL.IDX PT, R14, R6, RZ, 0x1c1f ;  /* 0x001c1fff060e7589 */ /* 0x00206400000e0000 */
.L_x_2549:
        /* <DEDUP_REMOVED lines=19> */
[--C-:B--2---:R-:W-:Y:S01]  /*d740*/  @!P3 IMAD.X R11, R3, 0x1, R23.reuse, P0 ;  /* 0x00000001030bb824 */ /* 0x104fe200000e0617 */
        /* <DEDUP_REMOVED lines=9> */
.L_x_2333:
[----:B------:R-:W-:Y:S05]  /*d7e0*/  BSYNC B1 ;  /* 0x0000000000017941 */ /* 0x000fea0003800000 */
.L_x_2332:
[----:B------:R-:W-:Y:S01]  /*d7f0*/  UMOV UR4, 0xffffffff ;  /* 0xffffffff00047882 */ /* 0x000fe20000000000 */
[----:B-1----:R-:W-:Y:S02]  /*d800*/  CS2R R26, SRZ ;  /* 0x00000000001a7805 */ /* 0x002fe4000001ff00 */
[----:B------:R-:W-:Y:S05]  /*d810*/  BRA.DIV UR4, `(.L_x_2334) ;  /* 0x000001ca04087947 */ /* 0x000fea000b800000 */
[----:B--2---:R1:W2:Y:S04]  /*d820*/  SHFL.IDX PT, R3, R4, 0x1, 0x1c1f ;  /* 0x003c1f0004037f89 */ /* 0x0042a800000e0000 */
[----:B---3--:R1:W3:Y:S04]  /*d830*/  SHFL.IDX PT, R5, R0, 0x1, 0x1c1f ;  /* 0x003c1f0000057f89 */ /* 0x0082e800000e0000 */
[----:B----4-:R1:W4:Y:S04]  /*d840*/  SHFL.IDX PT, R7, R8, 0x1, 0x1c1f ;  /* 0x003c1f0008077f89 */ /* 0x01032800000e0000 */
[----:B------:R1:W0:Y:S02]  /*d850*/  SHFL.IDX PT, R14, R6, 0x1, 0x1c1f ;  /* 0x003c1f00060e7f89 */ /* 0x00022400000e0000 */
.L_x_2555:
        /* <DEDUP_REMOVED lines=9> */
[----:B------:R-:W-:Y:S01]  /*d8f0*/  ISETP.GE.AND P4, PT, R230, UR4, PT ;  /* 0x00000004e6007c0c */ /* 0x000fe2000bf86270 */
[----:B------:R-:W-:Y:S01]  /*d900*/  ULDC.64 UR6, c[0x0][0x208] ;  /* 0x0000820000067ab9 */ /* 0x000fe20000000a00 */
[----:B------:R-:W-:Y:S02]  /*d910*/  ISETP.GE.AND P3, PT, R22, UR4, PT ;  /* 0x0000000416007c0c */ /* 0x000fe4000bf66270 */
[----:B------:R-:W-:-:S09]  /*d920*/  CS2R R10, SRZ ;  /* 0x00000000000a7805 */ /* 0x000fd2000001ff00 */
[CC--:B---3--:R-:W-:Y:S02]  /*d930*/  @!P4 IADD3 R32, P0, R230.reuse, R5.reuse, RZ ;  /* 0x00000005e620c210 */ /* 0x0c8fe40007f1e0ff */
[-C--:B------:R-:W-:Y:S02]  /*d940*/  @!P4 IADD3 R34, P2, R230, R14.reuse, RZ ;  /* 0x0000000ee622c210 */ /* 0x080fe40007f5e0ff */
[C---:B------:R-:W-:Y:S01]  /*d950*/  @!P3 IADD3 R14, P1, R22.reuse, R14, RZ ;  /* 0x0000000e160eb210 */ /* 0x040fe20007f3e0ff */
[--C-:B--2---:R-:W-:Y:S01]  /*d960*/  @!P4 IMAD.X R33, R3, 0x1, R38.reuse, P0 ;  /* 0x000000010321c824 */ /* 0x104fe200000e0626 */
[----:B------:R-:W-:Y:S02]  /*d970*/  @!P3 IADD3 R4, P0, R22, R5, RZ ;  /* 0x000000051604b210 */ /* 0x000fe40007f1e0ff */
[----:B------:R-:W-:Y:S02]  /*d980*/  CS2R R12, SRZ ;  /* 0x00000000000c7805 */ /* 0x000fe4000001ff00 */
[----:B------:R-:W-:Y:S01]  /*d990*/  CS2R R26, SRZ ;  /* 0x00000000001a7805 */ /* 0x000fe2000001ff00 */
[----:B----4-:R-:W-:Y:S01]  /*d9a0*/  @!P4 IMAD.X R35, R7, 0x1, R38, P2 ;  /* 0x000000010723c824 */ /* 0x010fe200010e0626 */
[----:B------:R0:W5:Y:S01]  /*d9b0*/  @!P4 LD.E.64 R8, desc[UR6][R32.64] ;  /* 0x000000062008c980 */ /* 0x000162000c101b00 */
[----:B------:R-:W-:-:S02]  /*d9c0*/  @!P3 IMAD.X R5, R3, 0x1, R23, P0 ;  /* 0x000000010305b824 */ /* 0x000fc400000e0617 */
[----:B------:R-:W-:Y:S01]  /*d9d0*/  @!P3 IMAD.X R15, R7, 0x1, R23, P1 ;  /* 0x00000001070fb824 */ /* 0x000fe200008e0617 */
[----:B------:R0:W5:Y:S04]  /*d9e0*/  @!P4 LD.E.64 R10, desc[UR6][R34.64] ;  /* 0x00000006220ac980 */ /* 0x000168000c101b00 */
[----:B------:R0:W5:Y:S04]  /*d9f0*/  @!P3 LD.E.64 R12, desc[UR6][R4.64] ;  /* 0x00000006040cb980 */ /* 0x000168000c101b00 */
[----:B------:R0:W5:Y:S02]  /*da00*/  @!P3 LD.E.64 R26, desc[UR6][R14.64] ;  /* 0x000000060e1ab980 */ /* 0x000164000c101b00 */
.L_x_2336:
[----:B------:R-:W-:Y:S05]  /*da10*/  BSYNC B1 ;  /* 0x0000000000017941 */ /* 0x000fea0003800000 */
.L_x_2335:
[----:B------:R-:W2:Y:S01]  /*da20*/  LDL R0, [R1+0xa0] ;  /* 0x0000a00001007983 */ /* 0x000ea20000100800 */
[----:B0-----:R-:W-:Y:S01]  /*da30*/  VIADDMNMX R15, R37, -R39, 0x80, PT ;  /* 0x00000080250f7446 */ /* 0x001fe20003800927 */
[----:B------:R-:W-:Y:S01]  /*da40*/  BSSY B1, `(.L_x_2337) ;  /* 0x0000019000017945 */ /* 0x000fe20003800000 */
[----:B------:R-:W-:Y:S01]  /*da50*/  LOP3.LUT P2, RZ, R229, 0x4, RZ, 0xc0, !PT ;  /* 0x00000004e5ff7812 */ /* 0x000fe2000784c0ff */
[----:B------:R-:W0:Y:S01]  /*da60*/  S2R R4, SR_TID.X ;  /* 0x0000000000047919 */ /* 0x000e220000002100 */
[----:B------:R-:W-:Y:S01]  /*da70*/  ISETP.GE.AND P1, PT, R228, R15, PT ;  /* 0x0000000fe400720c */ /* 0x000fe20003f26270 */
[----:B0-----:R-:W-:-:S05]  /*da80*/  VIADD R6, R4, 0xffffff80 ;  /* 0xffffff8004067836 */ /* 0x001fca0000000000 */
[----:B------:R-:W-:-:S04]  /*da90*/  SHF.R.S32.HI R4, RZ, 0x1f, R6 ;  /* 0x0000001fff047819 */ /* 0x000fc80000011406 */
[----:B------:R-:W-:-:S05]  /*daa0*/  LEA.HI R4, R4, R6, RZ, 0x5 ;  /* 0x0000000604047211 */ /* 0x000fca00078f28ff */
[----:B------:R-:W-:-:S05]  /*dab0*/  IMAD.SHL.U32 R4, R4, 0x20, RZ ;  /* 0x0000002004047824 */ /* 0x000fca00078e00ff */
[----:B------:R-:W-:Y:S02]  /*dac0*/  LOP3.LUT R4, R4, 0xfffffc00, RZ, 0xc0, !PT ;  /* 0xfffffc0004047812 */ /* 0x000fe400078ec0ff */
[----:B--2---:R-:W-:Y:S01]  /*dad0*/  R2UR UR5, R0 ;  /* 0x00000000000572ca */ /* 0x004fe200000e0000 */
[----:B------:R-:W-:-:S05]  /*dae0*/  IMAD.SHL.U32 R0, R229, 0x80, RZ ;  /* 0x00000080e5007824 */ /* 0x000fca00078e00ff */
[----:B------:R-:W-:-:S04]  /*daf0*/  LOP3.LUT R3, R0, 0x380, RZ, 0xc0, !PT ;  /* 0x0000038000037812 */ /* 0x000fc800078ec0ff */
[----:B------:R-:W-:Y:S02]  /*db00*/  LOP3.LUT R0, R3, 0x30, R18, 0xf8, !PT ;  /* 0x0000003003007812 */ /* 0x000fe400078ef812 */
[----:B------:R-:W-:Y:S01]  /*db10*/  SHF.R.U32.HI R3, RZ, 0x3, R3 ;  /* 0x00000003ff037819 */ /* 0x000fe20000011603 */
[----:B------:R-:W-:-:S03]  /*db20*/  ULEA.HI UR4, UR5, UR5, URZ, 0x1 ;  /* 0x0000000505047291 */ /* 0x000fc6000f8f083f */
[----:B------:R-:W-:Y:S01]  /*db30*/  LOP3.LUT R3, R0, R3, RZ, 0x3c, !PT ;  /* 0x0000000300037212 */ /* 0x000fe200078e3cff */
[----:B------:R-:W-:-:S03]  /*db40*/  ULOP3.LUT UR4, UR4, 0xfffffffe, URZ, 0xc0, !UPT ;  /* 0xfffffffe04047892 */ /* 0x000fc6000f8ec03f */
[----:B------:R-:W-:Y:S01]  /*db50*/  IADD3 R3, R16, R3, R4 ;  /* 0x0000000310037210 */ /* 0x000fe20007ffe004 */
[----:B------:R-:W-:-:S04]  /*db60*/  UIADD3 UR4, UR5, -UR4, URZ ;  /* 0x8000000405047290 */ /* 0x000fc8000fffe03f */
[C---:B------:R-:W-:Y:S02]  /*db70*/  VIADD R4, R3.reuse, 0x1c400 ;  /* 0x0001c40003047836 */ /* 0x040fe40000000000 */
[----:B---3--:R-:W-:Y:S02]  /*db80*/  IMAD.U32 R5, RZ, RZ, UR4 ;  /* 0x00000004ff057e24 */ /* 0x008fe4000f8e00ff */
[----:B------:R-:W-:-:S03]  /*db90*/  VIADD R0, R3, 0x1c440 ;  /* 0x0001c44003007836 */ /* 0x000fc60000000000 */
[----:B------:R-:W-:-:S04]  /*dba0*/  SHF.L.U32 R5, R5, 0x1f, RZ ;  /* 0x0000001f05057819 */ /* 0x000fc800000006ff */
[----:B------:R-:W0:Y:S02]  /*dbb0*/  SYNCS.PHASECHK.TRANS64.TRYWAIT P0, [R16+URZ+0x2e800], R5 ;  /* 0x02e80005100075a7 */ /* 0x000e24000800017f */
[----:B0-----:R-:W-:Y:S05]  /*dbc0*/  @!P0 BRA `(.L_x_2338) ;  /* 0x000001c4008c8947 */ /* 0x001fea0003800000 */
.L_x_2556:
[----:B------:R-:W-:Y:S05]  /*dbd0*/  BSYNC B1 ;  /* 0x0000000000017941 */ /* 0x000fea0003800000 */
.L_x_2337:
[----:B------:R-:W-:Y:S01]  /*dbe0*/  BSSY B1, `(.L_x_2339) ;  /* 0x00000fa000017945 */ /* 0x000fe20003800000 */
[----:B------:R-:W-:-:S03]  /*dbf0*/  @P2 VIADD R0, R4, 0xffffffc0 ;  /* 0xffffffc004002836 */ /* 0x000fc60000000000 */
[----:B------:R-:W-:Y:S05]  /*dc00*/  @P1 BRA `(.L_x_2340) ;  /* 0x0000000c00dc1947 */ /* 0x000fea0003800000 */
[----:B0-----:R-:W0:Y:S01]  /*dc10*/  LDC R5, c[0x0][0x3f4] ;  /* 0x0000fd00ff057b82 */ /* 0x001e220000000800 */
[----:B------:R-:W-:Y:S01]  /*dc20*/  BSSY B2, `(.L_x_2341) ;  /* 0x000007a000027945 */ /* 0x000fe20003800000 */
[-C--:B0-----:R-:W-:Y:S02]  /*dc30*/  ISETP.GE.AND P0, PT, R22, R5.reuse, PT ;  /* 0x000000051600720c */ /* 0x081fe40003f06270 */
[----:B------:R-:W-:-:S11]  /*dc40*/  ISETP.GE.AND P1, PT, R230, R5, PT ;  /* 0x00000005e600720c */ /* 0x000fd60003f26270 */
[----:B------:R-:W-:Y:S05]  /*dc50*/  @P0 BRA `(.L_x_2342) ;  /* 0x0000000400d80947 */ /* 0x000fea0003800000 */
[----:B----4-:R-:W0:Y:S01]  /*dc60*/  LDS.128 R4, [R3+0x1c400] ;  /* 0x01c4000003047984 */ /* 0x010e220000000c00 */
[----:B-----5:R-:W-:Y:S02]  /*dc70*/  SHF.R.U32.HI R35, RZ, 0x8, R29 ;  /* 0x00000008ff237819 */ /* 0x020fe4000001161d */
[----:B------:R-:W-:Y:S02]  /*dc80*/  LOP3.LUT R34, R29, 0xff, RZ, 0xc0, !PT ;  /* 0x000000ff1d227812 */ /* 0x000fe400078ec0ff */
[----:B------:R-:W-:Y:S02]  /*dc90*/  LOP3.LUT R35, R35, 0xff, RZ, 0xc0, !PT ;  /* 0x000000ff23237812 */ /* 0x000fe400078ec0ff */
[----:B------:R-:W-:Y:S02]  /*dca0*/  SHF.R.U32.HI R39, RZ, 0x8, R31 ;  /* 0x00000008ff277819 */ /* 0x000fe4000001161f */
[----:B------:R-:W-:Y:S02]  /*dcb0*/  PRMT R34, R35, 0x7604, R34 ;  /* 0x0000760423227816 */ /* 0x000fe40000000022 */
[----:B------:R-:W-:-:S02]  /*dcc0*/  SHF.R.U32.HI R32, RZ, 0x8, R28 ;  /* 0x00000008ff207819 */ /* 0x000fc4000001161c */
[----:B------:R-:W-:Y:S02]  /*dcd0*/  SHF.R.U32.HI R35, RZ, 0x10, R29 ;  /* 0x00000010ff237819 */ /* 0x000fe4000001161d */
[----:B------:R-:W-:Y:S02]  /*dce0*/  LOP3.LUT R38, R31, 0xff, RZ, 0xc0, !PT ;  /* 0x000000ff1f267812 */ /* 0x000fe400078ec0ff */
[----:B------:R-:W-:Y:S01]  /*dcf0*/  LOP3.LUT R39, R39, 0xff, RZ, 0xc0, !PT ;  /* 0x000000ff27277812 */ /* 0x000fe200078ec0ff */
[----:B------:R-:W-:Y:S01]  /*dd00*/  IMAD.U32 R35, R35, 0x10000, RZ ;  /* 0x0001000023237824 */ /* 0x000fe200078e00ff */
[----:B------:R-:W-:Y:S02]  /*dd10*/  SHF.R.U32.HI R40, RZ, 0x10, R31 ;  /* 0x00000010ff287819 */ /* 0x000fe4000001161f */
[----:B------:R-:W-:Y:S02]  /*dd20*/  LOP3.LUT R14, R28, 0xff, RZ, 0xc0, !PT ;  /* 0x000000ff1c0e7812 */ /* 0x000fe400078ec0ff */
[----:B------:R-:W-:-:S02]  /*dd30*/  LOP3.LUT R33, R32, 0xff, RZ, 0xc0, !PT ;  /* 0x000000ff20217812 */ /* 0x000fc400078ec0ff */
[----:B------:R-:W-:Y:S01]  /*dd40*/  PRMT R38, R39, 0x7604, R38 ;  /* 0x0000760427267816 */ /* 0x000fe20000000026 */
[----:B------:R-:W-:Y:S01]  /*dd50*/  IMAD.U32 R39, R40, 0x10000, RZ ;  /* 0x0001000028277824 */ /* 0x000fe200078e00ff */
[----:B------:R-:W-:Y:S02]  /*dd60*/  SHF.R.U32.HI R32, RZ, 0x8, R30 ;  /* 0x00000008ff207819 */ /* 0x000fe4000001161e */
[----:B------:R-:W-:Y:S02]  /*dd70*/  PRMT R33, R33, 0x7604, R14 ;  /* 0x0000760421217816 */ /* 0x000fe4000000000e */
[----:B------:R-:W-:Y:S02]  /*dd80*/  LOP3.LUT R14, R30, 0xff, RZ, 0xc0, !PT ;  /* 0x000000ff1e0e7812 */ /* 0x000fe400078ec0ff */
[----:B------:R-:W-:Y:S02]  /*dd90*/  LOP3.LUT R37, R32, 0xff, RZ, 0xc0, !PT ;  /* 0x000000ff20257812 */ /* 0x000fe400078ec0ff */
[----:B------:R-:W-:-:S02]  /*dda0*/  LOP3.LUT R35, R34, 0xff0000, R35, 0xf8, !PT ;  /* 0x00ff000022237812 */ /* 0x000fc400078ef823 */
[----:B------:R-:W-:Y:S02]  /*ddb0*/  LOP3.LUT R39, R38, 0xff0000, R39, 0xf8, !PT ;  /* 0x00ff000026277812 */ /* 0x000fe400078ef827 */
[----:B------:R-:W-:Y:S02]  /*ddc0*/  PRMT R37, R37, 0x7604, R14 ;  /* 0x0000760425257816 */ /* 0x000fe4000000000e */
[----:B------:R-:W-:Y:S02]  /*ddd0*/  LOP3.LUT R39, R39, 0xff000000, R31, 0xf8, !PT ;  /* 0xff00000027277812 */ /* 0x000fe400078ef81f */
[----:B------:R-:W-:Y:S02]  /*dde0*/  LOP3.LUT R35, R35, 0xff000000, R29, 0xf8, !PT ;  /* 0xff00000023237812 */ /* 0x000fe400078ef81d */
[----:B0-----:R-:W-:Y:S02]  /*ddf0*/  F2FP.F16.E4M3.UNPACK_B R14, R6.H1 ;  /* 0x00000006ff0e723e */ /* 0x001fe400030006ff */
[----:B------:R-:W-:-:S02]  /*de00*/  LOP3.LUT R37, R37, 0xff0000, R30, 0xf8, !PT ;  /* 0x00ff000025257812 */ /* 0x000fc400078ef81e */
        /* <DEDUP_REMOVED lines=14> */
[----:B------:R-:W-:Y:S01]  /*def0*/  FMUL.FTZ R40, R14, R37 ;  /* 0x000000250e287220 */ /* 0x000fe20000410000 */
        /* <DEDUP_REMOVED lines=57> */
[--C-:B------:R-:W-:Y:S02]  /*e290*/  HADD2.F32 R4, -RZ, R14.reuse.H1_H1 ;  /* 0x3000000eff047230 */ /* 0x100fe40000004100 */
[-C--:B------:R-:W-:Y:S01]  /*e2a0*/  FMUL.FTZ R32, R5, R6.reuse ;  /* 0x0000000605207220 */ /* 0x080fe20000410000 */
[----:B------:R-:W-:Y:S02]  /*e2b0*/  HADD2.F32 R33, -RZ, R33.H0_H0 ;  /* 0x20000021ff217230 */ /* 0x000fe40000004100 */
[----:B------:R-:W-:Y:S01]  /*e2c0*/  FFMA.FTZ R37, R28, R6, -R37 ;  /* 0x000000061c257223 */ /* 0x000fe20000010825 */
[----:B------:R-:W-:Y:S02]  /*e2d0*/  HADD2.F32 R14, -RZ, R14.H0_H0 ;  /* 0x2000000eff0e7230 */ /* 0x000fe40000004100 */
[----:B------:R-:W-:Y:S01]  /*e2e0*/  FMUL.FTZ R5, R4, R7 ;  /* 0x0000000704057220 */ /* 0x000fe20000410000 */
[----:B------:R-:W-:Y:S01]  /*e2f0*/  FFMA.FTZ R32, R28, R29, R32 ;  /* 0x0000001d1c207223 */ /* 0x000fe20000010020 */
[----:B------:R-:W-:Y:S01]  /*e300*/  FMUL.FTZ R4, R4, R33 ;  /* 0x0000002104047220 */ /* 0x000fe20000410000 */
[----:B------:R-:W-:Y:S01]  /*e310*/  F2FP.SATFINITE.E4M3.F32.PACK_AB_MERGE_C R6, R44, R43, RZ ;  /* 0x0000002b2c06723e */ /* 0x000fe200048070ff */
[----:B------:R-:W-:-:S02]  /*e320*/  FFMA.FTZ R5, R14, R33, -R5 ;  /* 0x000000210e057223 */ /* 0x000fc40000010805 */
[----:B------:R-:W-:Y:S01]  /*e330*/  FFMA.FTZ R14, R14, R7, R4 ;  /* 0x000000070e0e7223 */ /* 0x000fe20000010004 */
[----:B------:R-:W-:Y:S02]  /*e340*/  F2FP.SATFINITE.E4M3.F32.PACK_AB_MERGE_C R7, R48, R45, RZ ;  /* 0x0000002d3007723e */ /* 0x000fe400048070ff */
[----:B------:R-:W-:Y:S02]  /*e350*/  F2FP.SATFINITE.E4M3.F32.PACK_AB_MERGE_C R4, R35, R38, RZ ;  /* 0x000000262304723e */ /* 0x000fe400048070ff */
[----:B------:R-:W-:Y:S02]  /*e360*/  F2FP.SATFINITE.E4M3.F32.PACK_AB_MERGE_C R32, R32, R37, RZ ;  /* 0x000000252020723e */ /* 0x000fe400048070ff */
[----:B------:R-:W-:Y:S02]  /*e370*/  F2FP.SATFINITE.E4M3.F32.PACK_AB_MERGE_C R6, R42, R41, R6 ;  /* 0x000000292a06723e */ /* 0x000fe40004807006 */
[----:B------:R-:W-:Y:S02]  /*e380*/  F2FP.SATFINITE.E4M3.F32.PACK_AB_MERGE_C R7, R46, R39, R7 ;  /* 0x000000272e07723e */ /* 0x000fe40004807007 */
[----:B------:R-:W-:-:S02]  /*e390*/  F2FP.SATFINITE.E4M3.F32.PACK_AB_MERGE_C R4, R31, R30, R4 ;  /* 0x0000001e1f04723e */ /* 0x000fc40004807004 */
[----:B------:R-:W-:-:S05]  /*e3a0*/  F2FP.SATFINITE.E4M3.F32.PACK_AB_MERGE_C R5, R14, R5, R32 ;  /* 0x000000050e05723e */ /* 0x000fca0004807020 */
[----:B------:R0:W-:Y:S02]  /*e3b0*/  STS.128 [R3+0x1c400], R4 ;  /* 0x01c4000403007388 */ /* 0x0001e40000000c00 */
.L_x_2342:
[----:B------:R-:W-:Y:S05]  /*e3c0*/  BSYNC B2 ;  /* 0x0000000000027941 */ /* 0x000fea0003800000 */
.L_x_2341:
[----:B------:R-:W-:Y:S05]  /*e3d0*/  @P1 BRA `(.L_x_2340) ;  /* 0x0000000400e81947 */ /* 0x000fea0003800000 */
[----:B0---4-:R-:W0:Y:S01]  /*e3e0*/  LDS.128 R4, [R0] ;  /* 0x0000000000047984 */ /* 0x011e220000000c00 */
        /* <DEDUP_REMOVED lines=45> */
[----:B------:R-:W-:Y:S01]  /*e6c0*/  FMUL.FTZ R34, R14, R33 ;  /* 0x000000210e227220 */ /* 0x000fe20000410000 */
        /* <DEDUP_REMOVED lines=74> */
[----:B------:R1:W-:Y:S02]  /*eb70*/  STS.128 [R0], R4 ;  /* 0x0000000400007388 */ /* 0x0003e40000000c00 */
.L_x_2340:
[----:B------:R-:W-:Y:S05]  /*eb80*/  BSYNC B1 ;  /* 0x0000000000017941 */ /* 0x000fea0003800000 */
.L_x_2339:
[----:B01----:R-:W-:-:S05]  /*eb90*/  VIADD R4, R228, 0x40 ;  /* 0x00000040e4047836 */ /* 0x003fca0000000000 */
[----:B------:R-:W-:-:S13]  /*eba0*/  ISETP.GE.AND P0, PT, R4, R15, PT ;  /* 0x0000000f0400720c */ /* 0x000fda0003f06270 */
[----:B------:R-:W-:Y:S05]  /*ebb0*/  @P0 BRA `(.L_x_2343) ;  /* 0x0000003400880947 */ /* 0x000fea0003800000 */
[----:B------:R-:W0:Y:S01]  /*ebc0*/  LDC R5, c[0x0][0x3f4] ;  /* 0x0000fd00ff057b82 */ /* 0x000e220000000800 */
[----:B------:R-:W-:Y:S01]  /*ebd0*/  BSSY B1, `(.L_x_2344) ;  /* 0x000007e000017945 */ /* 0x000fe20003800000 */
[-C--:B0-----:R-:W-:Y:S02]  /*ebe0*/  ISETP.GE.AND P0, PT, R22, R5.reuse, PT ;  /* 0x000000051600720c */ /* 0x081fe40003f06270 */
[----:B------:R-:W-:-:S11]  /*ebf0*/  ISETP.GE.AND P1, PT, R230, R5, PT ;  /* 0x00000005e600720c */ /* 0x000fd60003f26270 */
[----:B------:R-:W-:Y:S05]  /*ec00*/  @P0 BRA `(.L_x_2345) ;  /* 0x0000000400e80947 */ /* 0x000fea0003800000 */
[----:B----4-:R-:W0:Y:S01]  /*ec10*/  LDS.128 R4, [R3+0x1e400] ;  /* 0x01e4000003047984 */ /* 0x010e220000000c00 */
        /* <DEDUP_REMOVED lines=121> */
.L_x_2345:
[----:B------:R-:W-:Y:S05]  /*f3b0*/  BSYNC B1 ;  /* 0x0000000000017941 */ /* 0x000fea0003800000 */
.L_x_2344:
[----:B------:R-:W-:Y:S05]  /*f3c0*/  @P1 BRA `(.L_x_2343) ;  /* 0x0000002c00841947 */ /* 0x000fea0003800000 */
[----:B0---4-:R-:W0:Y:S01]  /*f3d0*/  LDS.128 R4, [R0+0x2000] ;  /* 0x0020000000047984 */ /* 0x011e220000000c00 */
        /* <DEDUP_REMOVED lines=27> */
[----:B------:R-:W-:Y:S01]  /*f590*/  F2FP.F16.E4M3.UNPACK_B R12, R15 ;  /* 0x0000000fff0c723e */ /* 0x000fe200020006ff */
[--C-:B------:R-:W-:Y:S01]  /*f5a0*/  HADD2.F32 R9, -RZ, R3.reuse.H0_H0 ;  /* 0x20000003ff097230 */ /* 0x100fe20000004100 */
[----:B------:R-:W-:Y:S01]  /*f5b0*/  LOP3.LUT R13, R13, 0xff000000, R8, 0xf8, !PT ;  /* 0xff0000000d0d7812 */ /* 0x000fe200078ef808 */
[----:B------:R-:W-:Y:S01]  /*f5c0*/  HADD2.F32 R8, -RZ, R3.H1_H1 ;  /* 0x30000003ff087230 */ /* 0x000fe20000004100 */
[--C-:B------:R-:W-:Y:S01]  /*f5d0*/  LOP3.LUT R21, R21, 0xff0000, R10.reuse, 0xf8, !PT ;  /* 0x00ff000015157812 */ /* 0x100fe200078ef80a */
[----:B------:R-:W-:Y:S01]  /*f5e0*/  HADD2.F32 R24, -RZ, R20.H1_H1 ;  /* 0x30000014ff187230 */ /* 0x000fe20000004100 */
[----:B------:R-:W-:Y:S01]  /*f5f0*/  F2FP.F16.E4M3.UNPACK_B R6, R6 ;  /* 0x00000006ff06723e */ /* 0x000fe200020006ff */
[----:B------:R-:W-:Y:S01]  /*f600*/  HADD2.F32 R14, -RZ, R12.H1_H1 ;  /* 0x3000000cff0e7230 */ /* 0x000fe20000004100 */
[----:B------:R-:W-:Y:S01]  /*f610*/  LOP3.LUT R21, R21, 0xff000000, R10, 0xf8, !PT ;  /* 0xff00000015157812 */ /* 0x000fe200078ef80a */
[----:B------:R-:W-:Y:S01]  /*f620*/  HADD2.F32 R20, -RZ, R20.H0_H0 ;  /* 0x20000014ff147230 */ /* 0x000fe20000004100 */
[-C--:B------:R-:W-:Y:S01]  /*f630*/  F2FP.F16.E4M3.UNPACK_B R10, R7.reuse ;  /* 0x00000007ff0a723e */ /* 0x080fe200020006ff */
[C---:B------:R-:W-:Y:S01]  /*f640*/  FMUL.FTZ R26, R8.reuse, R24 ;  /* 0x00000018081a7220 */ /* 0x040fe20000410000 */
[----:B------:R-:W-:Y:S01]  /*f650*/  F2FP.F16.E4M3.UNPACK_B R11, R7.H1 ;  /* 0x00000007ff0b723e */ /* 0x000fe200030006ff */
        /* <DEDUP_REMOVED lines=38> */
[----:B------:R-:W-:-:S02]  /*f8c0*/  HADD2.F32 R6, -RZ, R4.H1_H1 ;  /* 0x30000004ff067230 */ /* 0x000fc40000004100 */
[----:B------:R-:W-:Y:S02]  /*f8d0*/  HADD2.F32 R10, -RZ, R9.H1_H1 ;  /* 0x30000009ff0a7230 */ /* 0x000fe40000004100 */
[----:B------:R-:W-:Y:S02]  /*f8e0*/  HADD2.F32 R5, -RZ, R4.H0_H0 ;  /* 0x20000004ff057230 */ /* 0x000fe40000004100 */
[C---:B------:R-:W-:Y:S01]  /*f8f0*/  FMUL.FTZ R14, R6.reuse, R12 ;  /* 0x0000000c060e7220 */ /* 0x040fe20000410000 */
[----:B------:R-:W-:Y:S02]  /*f900*/  HADD2.F32 R4, -RZ, R3.H1_H1 ;  /* 0x30000003ff047230 */ /* 0x000fe40000004100 */
[-C--:B------:R-:W-:Y:S01]  /*f910*/  FMUL.FTZ R20, R6, R10.reuse ;  /* 0x0000000a06147220 */ /* 0x080fe20000410000 */
[----:B------:R-:W-:Y:S02]  /*f920*/  HADD2.F32 R9, -RZ, R9.H0_H0 ;  /* 0x20000009ff097230 */ /* 0x000fe40000004100 */
[----:B------:R-:W-:Y:S01]  /*f930*/  FFMA.FTZ R14, R5, R10, -R14 ;  /* 0x0000000a050e7223 */ /* 0x000fe2000001080e */
[----:B------:R-:W-:-:S02]  /*f940*/  HADD2.F32 R3, -RZ, R3.H0_H0 ;  /* 0x20000003ff037230 */ /* 0x000fc40000004100 */
[C---:B------:R-:W-:Y:S01]  /*f950*/  FMUL.FTZ R6, R4.reuse, R11 ;  /* 0x0000000b04067220 */ /* 0x040fe20000410000 */
[----:B------:R-:W-:Y:S01]  /*f960*/  FFMA.FTZ R15, R5, R12, R20 ;  /* 0x0000000c050f7223 */ /* 0x000fe20000010014 */
[-C--:B------:R-:W-:Y:S01]  /*f970*/  FMUL.FTZ R4, R4, R9.reuse ;  /* 0x0000000904047220 */ /* 0x080fe20000410000 */
[----:B------:R-:W-:Y:S02]  /*f980*/  HADD2.F32 R5, -RZ, R13.H1_H1 ;  /* 0x3000000dff057230 */ /* 0x000fe40000004100 */
[C---:B------:R-:W-:Y:S01]  /*f990*/  FFMA.FTZ R12, R3.reuse, R9, -R6 ;  /* 0x00000009030c7223 */ /* 0x040fe20000010806 */
[--C-:B------:R-:W-:Y:S02]  /*f9a0*/  HADD2.F32 R9, -RZ, R21.reuse.H1_H1 ;  /* 0x30000015ff097230 */ /* 0x100fe40000004100 */
[----:B------:R-:W-:Y:S01]  /*f9b0*/  FFMA.FTZ R11, R3, R11, R4 ;  /* 0x0000000b030b7223 */ /* 0x000fe20000010004 */
[----:B------:R-:W-:Y:S02]  /*f9c0*/  HADD2.F32 R4, -RZ, R8.H1_H1 ;  /* 0x30000008ff047230 */ /* 0x000fe40000004100 */
[----:B------:R-:W-:-:S02]  /*f9d0*/  HADD2.F32 R10, -RZ, R21.H0_H0 ;  /* 0x20000015ff0a7230 */ /* 0x000fc40000004100 */
[----:B------:R-:W-:Y:S02]  /*f9e0*/  HADD2.F32 R3, -RZ, R7.H1_H1 ;  /* 0x30000007ff037230 */ /* 0x000fe40000004100 */
[C---:B------:R-:W-:Y:S01]  /*f9f0*/  FMUL.FTZ R20, R4.reuse, R5 ;  /* 0x0000000504147220 */ /* 0x040fe20000410000 */
[----:B------:R-:W-:Y:S02]  /*fa00*/  HADD2.F32 R6, -RZ, R13.H0_H0 ;  /* 0x2000000dff067230 */ /* 0x000fe40000004100 */
[----:B------:R-:W-:Y:S01]  /*fa10*/  FMUL.FTZ R13, R4, R9 ;  /* 0x00000009040d7220 */ /* 0x000fe20000410000 */
        /* <DEDUP_REMOVED lines=12> */
[----:B------:R-:W-:Y:S02]  /*fae0*/  F2FP.SATFINITE.E4M3.F32.PACK_AB_MERGE_C R6, R27, R24, R6 ;  /* 0x000000181b06723e */ /* 0x000fe40004807006 */
[----:B------:R-:W-:Y:S02]  /*faf0*/  F2FP.SATFINITE.E4M3.F32.PACK_AB_MERGE_C R7, R28, R31, R7 ;  /* 0x0000001f1c07723e */ /* 0x000fe40004807007 */
[----:B------:R-:W-:-:S02]  /*fb00*/  F2FP.SATFINITE.E4M3.F32.PACK_AB_MERGE_C R4, R11, R12, R4 ;  /* 0x0000000c0b04723e */ /* 0x000fc40004807004 */
[----:B------:R-:W-:-:S05]  /*fb10*/  F2FP.SATFINITE.E4M3.F32.PACK_AB_MERGE_C R5, R10, R5, R13 ;  /* 0x000000050a05723e */ /* 0x000fca000480700d */
[----:B------:R1:W-:Y:S01]  /*fb20*/  STS.128 [R0+0x2000], R4 ;  /* 0x0020000400007388 */ /* 0x0003e20000000c00 */
[----:B------:R-:W-:Y:S05]  /*fb30*/  BRA `(.L_x_2343) ;  /* 0x0000002400a87947 */ /* 0x000fea0003800000 */
.L_x_2330:
[----:B------:R-:W0:Y:S01]  /*fb40*/  S2R R0, SR_TID.X ;  /* 0x0000000000007919 */ /* 0x000e220000002100 */
[----:B------:R-:W2:Y:S01]  /*fb50*/  LDC R28, c[0x0][0x448] ;  /* 0x00011200ff1c7b82 */ /* 0x000ea20000000800 */
[----:B------:R-:W-:Y:S01]  /*fb60*/  IMAD.MOV.U32 R10, RZ, RZ, R24 ;  /* 0x000000ffff0a7224 */ /* 0x000fe200078e0018 */
[----:B------:R-:W-:Y:S01]  /*fb70*/  ULDC.64 UR4, c[0x0][0x3f8] ;  /* 0x0000fe0000047ab9 */ /* 0x000fe20000000a00 */
[----:B------:R-:W-:Y:S01]  /*fb80*/  IMAD.MOV.U32 R11, RZ, RZ, R29 ;  /* 0x000000ffff0b7224 */ /* 0x000fe200078e001d */
[----:B------:R-:W-:Y:S01]  /*fb90*/  ULDC.64 UR6, c[0x0][0x408] ;  /* 0x0001020000067ab9 */ /* 0x000fe20000000a00 */
[----:B------:R-:W-:Y:S01]  /*fba0*/  IMAD.MOV.U32 R4, RZ, RZ, R26 ;  /* 0x000000ffff047224 */ /* 0x000fe200078e001a */
[----:B------:R-:W-:Y:S01]  /*fbb0*/  ULDC.64 UR8, c[0x0][0x400] ;  /* 0x0001000000087ab9 */ /* 0x000fe20000000a00 */
[----:B--2---:R-:W-:Y:S01]  /*fbc0*/  ISETP.NE.AND P0, PT, R28, 0x1, PT ;  /* 0x000000011c00780c */ /* 0x004fe20003f05270 */
[----:B0-----:R-:W-:-:S05]  /*fbd0*/  VIADD R0, R0, 0xffffff80 ;  /* 0xffffff8000007836 */ /* 0x001fca0000000000 */
[----:B------:R-:W-:-:S07]  /*fbe0*/  SHF.R.S32.HI R3, RZ, 0x1f, R0 ;  /* 0x0000001fff037819 */ /* 0x000fce0000011400 */
[----:B------:R-:W0:Y:S01]  /*fbf0*/  @P0 LDC R5, c[0x0][0x450] ;  /* 0x00011400ff050b82 */ /* 0x000e220000000800 */
[----:B------:R-:W-:-:S04]  /*fc00*/  LEA.HI R3, R3, R0, RZ, 0x2 ;  /* 0x0000000003037211 */ /* 0x000fc800078f10ff */
[----:B------:R-:W-:-:S05]  /*fc10*/  LOP3.LUT R3, R3, 0xfffffffc, RZ, 0xc0, !PT ;  /* 0xfffffffc03037812 */ /* 0x000fca00078ec0ff */
[----:B------:R-:W-:Y:S02]  /*fc20*/  IMAD.IADD R3, R0, 0x1, -R3 ;  /* 0x0000000100037824 */ /* 0x000fe400078e0a03 */
[----:B------:R-:W2:Y:S02]  /*fc30*/  @P0 LDC R0, c[0x0][0x44c] ;  /* 0x00011300ff000b82 */ /* 0x000ea40000000800 */
[----:B------:R-:W-:-:S04]  /*fc40*/  IMAD R3, R3, 0x40, R41 ;  /* 0x0000004003037824 */ /* 0x000fc800078e0229 */
[----:B--2---:R-:W-:-:S05]  /*fc50*/  @P0 IMAD.HI.U32 R0, R3, R0, RZ ;  /* 0x0000000003000227 */ /* 0x004fca00078e00ff */
[----:B0-----:R-:W-:Y:S01]  /*fc60*/  @P0 SHF.R.U32.HI R3, RZ, R5, R0 ;  /* 0x00000005ff030219 */ /* 0x001fe20000011600 */
        /* <DEDUP_REMOVED lines=40> */
[----:B------:R-:W0:Y:S04]  /*fef0*/  SHFL.IDX PT, R37, R37, 0x1, 0x1c1f ;  /* 0x003c1f0025257f89 */ /* 0x000e2800000e0000 */
        /* <DEDUP_REMOVED lines=10> */
.L_x_2566:
        /* <DEDUP_REMOVED lines=18> */
.L_x_2348:
[----:B------:R-:W-:Y:S05]  /*100c0*/  BSYNC B1 ;  /* 0x0000000000017941 */ /* 0x000fea0003800000 */
.L_x_2347:
[----:B------:R-:W2:Y:S04]  /*100d0*/  LDL R0, [R1+0xa0] ;  /* 0x0000a00001007983 */ /* 0x000ea80000100800 */
[----:B------:R-:W3:Y:S01]  /*100e0*/  LDL R10, [R1+0x4c] ;  /* 0x00004c00010a7983 */ /* 0x000ee20000100800 */
[----:B------:R-:W-:Y:S01]  /*100f0*/  BSSY B1, `(.L_x_2349) ;  /* 0x000000d000017945 */ /* 0x000fe20003800000 */
[----:B--2---:R-:W-:Y:S01]  /*10100*/  R2UR UR5, R0 ;  /* 0x00000000000572ca */ /* 0x004fe200000e0000 */
[----:B------:R-:W-:Y:S01]  /*10110*/  VIADD R0, R228, 0x40 ;  /* 0x00000040e4007836 */ /* 0x000fe20000000000 */
        /* <DEDUP_REMOVED lines=10> */
.L_x_2567:
[----:B------:R-:W-:Y:S05]  /*101c0*/  BSYNC B1 ;  /* 0x0000000000017941 */ /* 0x000fea0003800000 */
.L_x_2349:
[----:B------:R-:W-:Y:S04]  /*101d0*/  BSSY B1, `(.L_x_2351) ;  /* 0x0000106000017945 */ /* 0x000fe80003800000 */
[----:B------:R-:W-:Y:S05]  /*101e0*/  @P2 BRA `(.L_x_2352) ;  /* 0x0000001000102947 */ /* 0x000fea0003800000 */
[----:B------:R-:W1:Y:S01]  /*101f0*/  S2R R28, SR_TID.X ;  /* 0x00000000001c7919 */ /* 0x000e620000002100 */
[----:B------:R-:W-:Y:S02]  /*10200*/  SHF.R.U32.HI R0, RZ, 0x8, R34 ;  /* 0x00000008ff007819 */ /* 0x000fe40000011622 */
[----:B0-----:R-:W-:Y:S02]  /*10210*/  LOP3.LUT R3, R34, 0xff, RZ, 0xc0, !PT ;  /* 0x000000ff22037812 */ /* 0x001fe400078ec0ff */
[----:B------:R-:W-:Y:S02]  /*10220*/  LOP3.LUT R0, R0, 0xff, RZ, 0xc0, !PT ;  /* 0x000000ff00007812 */ /* 0x000fe400078ec0ff */
[----:B------:R-:W-:Y:S02]  /*10230*/  SHF.R.U32.HI R10, RZ, 0x8, R35 ;  /* 0x00000008ff0a7819 */ /* 0x000fe40000011623 */
[----:B------:R-:W-:Y:S02]  /*10240*/  SHF.R.U32.HI R24, RZ, 0x8, R32 ;  /* 0x00000008ff187819 */ /* 0x000fe40000011620 */
[----:B------:R-:W-:Y:S01]  /*10250*/  PRMT R37, R0, 0x7604, R3 ;  /* 0x0000760400257816 */ /* 0x000fe20000000003 */
[----:B------:R-:W-:Y:S01]  /*10260*/  IMAD.SHL.U32 R3, R229, 0x80, RZ ;  /* 0x00000080e5037824 */ /* 0x000fe200078e00ff */
[----:B------:R-:W-:-:S02]  /*10270*/  LOP3.LUT R11, R35, 0xff, RZ, 0xc0, !PT ;  /* 0x000000ff230b7812 */ /* 0x000fc400078ec0ff */
[----:B------:R-:W-:Y:S02]  /*10280*/  LOP3.LUT R10, R10, 0xff, RZ, 0xc0, !PT ;  /* 0x000000ff0a0a7812 */ /* 0x000fe400078ec0ff */
[----:B------:R-:W-:Y:S02]  /*10290*/  LOP3.LUT R25, R32, 0xff, RZ, 0xc0, !PT ;  /* 0x000000ff20197812 */ /* 0x000fe400078ec0ff */
[----:B------:R-:W-:Y:S02]  /*102a0*/  LOP3.LUT R24, R24, 0xff, RZ, 0xc0, !PT ;  /* 0x000000ff18187812 */ /* 0x000fe400078ec0ff */
[----:B------:R-:W-:Y:S02]  /*102b0*/  PRMT R38, R10, 0x7604, R11 ;  /* 0x000076040a267816 */ /* 0x000fe4000000000b */
[----:B------:R-:W-:Y:S02]  /*102c0*/  SHF.R.U32.HI R0, RZ, 0x8, R20 ;  /* 0x00000008ff007819 */ /* 0x000fe40000011614 */
[----:B------:R-:W-:Y:S01]  /*102d0*/  LOP3.LUT R10, R3, 0x380, RZ, 0xc0, !PT ;  /* 0x00000380030a7812 */ /* 0x000fe200078ec0ff */
[----:B------:R-:W-:Y:S01]  /*102e0*/  IMAD.IADD R3, R18, 0x1, R39 ;  /* 0x0000000112037824 */ /* 0x000fe200078e0227 */
[----:B------:R-:W-:-:S02]  /*102f0*/  PRMT R41, R24, 0x7604, R25 ;  /* 0x0000760418297816 */ /* 0x000fc40000000019 */
[----:B------:R-:W-:Y:S02]  /*10300*/  SHF.R.U32.HI R11, RZ, 0x8, R33 ;  /* 0x00000008ff0b7819 */ /* 0x000fe40000011621 */
[----:B------:R-:W-:Y:S01]  /*10310*/  LOP3.LUT R25, R0, 0xff, RZ, 0xc0, !PT ;  /* 0x000000ff00197812 */ /* 0x000fe200078ec0ff */
[----:B-1----:R-:W-:Y:S01]  /*10320*/  VIADD R28, R28, 0xffffff80 ;  /* 0xffffff801c1c7836 */ /* 0x002fe20000000000 */
[----:B------:R-:W-:Y:S02]  /*10330*/  LOP3.LUT R26, R20, 0xff, RZ, 0xc0, !PT ;  /* 0x000000ff141a7812 */ /* 0x000fe400078ec0ff */
[----:B------:R-:W-:Y:S02]  /*10340*/  LOP3.LUT R0, R10, 0x70, R18, 0xf8, !PT ;  /* 0x000000700a007812 */ /* 0x000fe400078ef812 */
[----:B------:R-:W-:Y:S02]  /*10350*/  SHF.R.S32.HI R40, RZ, 0x1f, R28 ;  /* 0x0000001fff287819 */ /* 0x000fe4000001141c */
[----:B------:R-:W-:-:S02]  /*10360*/  SHF.R.U32.HI R27, RZ, 0x3, R10 ;  /* 0x00000003ff1b7819 */ /* 0x000fc4000001160a */
[----:B------:R-:W-:Y:S02]  /*10370*/  LEA.HI R40, R40, R28, RZ, 0x5 ;  /* 0x0000001c28287211 */ /* 0x000fe400078f28ff */
[----:B------:R-:W-:Y:S02]  /*10380*/  LOP3.LUT R24, R33, 0xff, RZ, 0xc0, !PT ;  /* 0x000000ff21187812 */ /* 0x000fe400078ec0ff */
[----:B------:R-:W-:Y:S01]  /*10390*/  LOP3.LUT R11, R11, 0xff, RZ, 0xc0, !PT ;  /* 0x000000ff0b0b7812 */ /* 0x000fe200078ec0ff */
[----:B------:R-:W-:Y:S01]  /*103a0*/  IMAD.SHL.U32 R40, R40, 0x20, RZ ;  /* 0x0000002028287824 */ /* 0x000fe200078e00ff */
[----:B------:R-:W-:Y:S02]  /*103b0*/  LOP3.LUT R10, R10, 0x70, R3, 0xf8, !PT ;  /* 0x000000700a0a7812 */ /* 0x000fe400078ef803 */
[----:B------:R-:W-:Y:S02]  /*103c0*/  PRMT R45, R25, 0x7604, R26 ;  /* 0x00007604192d7816 */ /* 0x000fe4000000001a */
[----:B------:R-:W-:-:S02]  /*103d0*/  LOP3.LUT R3, R0, R27, RZ, 0x3c, !PT ;  /* 0x0000001b00037212 */ /* 0x000fc400078e3cff */
[----:B------:R-:W-:Y:S02]  /*103e0*/  LOP3.LUT R40, R40, 0xfffffc00, RZ, 0xc0, !PT ;  /* 0xfffffc0028287812 */ /* 0x000fe400078ec0ff */
[----:B------:R-:W-:Y:S02]  /*103f0*/  SHF.R.U32.HI R25, RZ, 0x8, R21 ;  /* 0x00000008ff197819 */ /* 0x000fe40000011615 */
[----:B------:R-:W-:Y:S02]  /*10400*/  PRMT R43, R11, 0x7604, R24 ;  /* 0x000076040b2b7816 */ /* 0x000fe40000000018 */
[----:B------:R-:W-:Y:S02]  /*10410*/  LOP3.LUT R11, R10, R27, RZ, 0x3c, !PT ;  /* 0x0000001b0a0b7212 */ /* 0x000fe400078e3cff */
[----:B------:R-:W-:Y:S02]  /*10420*/  IADD3 R0, R16, R3, R40 ;  /* 0x0000000310007210 */ /* 0x000fe40007ffe028 */
[----:B------:R-:W-:-:S02]  /*10430*/  LOP3.LUT R10, R21, 0xff, RZ, 0xc0, !PT ;  /* 0x000000ff150a7812 */ /* 0x000fc400078ec0ff */
[----:B------:R-:W-:Y:S02]  /*10440*/  SHF.R.U32.HI R24, RZ, 0x8, R8 ;  /* 0x00000008ff187819 */ /* 0x000fe40000011608 */
[----:B------:R-:W-:Y:S02]  /*10450*/  SHF.R.U32.HI R30, RZ, 0x8, R9 ;  /* 0x00000008ff1e7819 */ /* 0x000fe40000011609 */
[----:B------:R-:W-:Y:S02]  /*10460*/  LOP3.LUT R3, R25, 0xff, RZ, 0xc0, !PT ;  /* 0x000000ff19037812 */ /* 0x000fe400078ec0ff */
[----:B------:R-:W-:Y:S02]  /*10470*/  LOP3.LUT R29, R8, 0xff, RZ, 0xc0, !PT ;  /* 0x000000ff081d7812 */ /* 0x000fe400078ec0ff */
[----:B------:R-:W-:Y:S02]  /*10480*/  LOP3.LUT R31, R9, 0xff, RZ, 0xc0, !PT ;  /* 0x000000ff091f7812 */ /* 0x000fe400078ec0ff */
[----:B------:R-:W-:-:S02]  /*10490*/  LOP3.LUT R28, R24, 0xff, RZ, 0xc0, !PT ;  /* 0x000000ff181c7812 */ /* 0x000fc400078ec0ff */
[----:B------:R-:W-:Y:S01]  /*104a0*/  LOP3.LUT R30, R30, 0xff, RZ, 0xc0, !PT ;  /* 0x000000ff1e1e7812 */ /* 0x000fe200078ec0ff */
[----:B------:R-:W-:Y:S01]  /*104b0*/  LDS.128 R24, [R0+0x1c400] ;  /* 0x01c4000000187984 */ /* 0x000fe20000000c00 */
[----:B------:R-:W-:Y:S02]  /*104c0*/  PRMT R47, R3, 0x7604, R10 ;  /* 0x00007604032f7816 */ /* 0x000fe4000000000a */
[----:B------:R-:W-:Y:S02]  /*104d0*/  IADD3 R3, R16, R11, R40 ;  /* 0x0000000b10037210 */ /* 0x000fe40007ffe028 */
[----:B------:R-:W-:Y:S02]  /*104e0*/  PRMT R49, R28, 0x7604, R29 ;  /* 0x000076041c317816 */ /* 0x000fe4000000001d */
[----:B------:R-:W-:Y:S02]  /*104f0*/  PRMT R51, R30, 0x7604, R31 ;  /* 0x000076041e337816 */ /* 0x000fe4000000001f */
[----:B------:R-:W0:Y:S01]  /*10500*/  LDS.128 R28, [R3+0x1c400] ;  /* 0x01c40000031c7984 */ /* 0x000e220000000c00 */
[----:B------:R-:W-:-:S02]  /*10510*/  SHF.R.U32.HI R11, RZ, 0x10, R35 ;  /* 0x00000010ff0b7819 */ /* 0x000fc40000011623 */
[----:B------:R-:W-:Y:S02]  /*10520*/  SHF.R.U32.HI R42, RZ, 0x10, R33 ;  /* 0x00000010ff2a7819 */ /* 0x000fe40000011621 */
[----:B------:R-:W-:Y:S02]  /*10530*/  LOP3.LUT R11, R11, 0xff, RZ, 0xc0, !PT ;  /* 0x000000ff0b0b7812 */ /* 0x000fe400078ec0ff */
[----:B------:R-:W-:Y:S02]  /*10540*/  SHF.R.U32.HI R40, RZ, 0x10, R32 ;  /* 0x00000010ff287819 */ /* 0x000fe40000011620 */
[----:B------:R-:W-:Y:S02]  /*10550*/  PRMT R11, R11, 0x7054, R38 ;  /* 0x000070540b0b7816 */ /* 0x000fe40000000026 */
[----:B------:R-:W-:Y:S02]  /*10560*/  SHF.R.U32.HI R38, RZ, 0x10, R21 ;  /* 0x00000010ff267819 */ /* 0x000fe40000011615 */
[----:B------:R-:W-:-:S02]  /*10570*/  LOP3.LUT R42, R42, 0xff, RZ, 0xc0, !PT ;  /* 0x000000ff2a2a7812 */ /* 0x000fc400078ec0ff */
[----:B------:R-:W-:Y:S02]  /*10580*/  LOP3.LUT R38, R38, 0xff, RZ, 0xc0, !PT ;  /* 0x000000ff26267812 */ /* 0x000fe400078ec0ff */
[----:B------:R-:W-:Y:S02]  /*10590*/  LOP3.LUT R40, R40, 0xff, RZ, 0xc0, !PT ;  /* 0x000000ff28287812 */ /* 0x000fe400078ec0ff */
[----:B------:R-:W-:Y:S02]  /*105a0*/  PRMT R43, R42, 0x7054, R43 ;  /* 0x000070542a2b7816 */ /* 0x000fe4000000002b */
[----:B------:R-:W-:Y:S02]  /*105b0*/  SHF.R.U32.HI R42, RZ, 0x10, R9 ;  /* 0x00000010ff2a7819 */ /* 0x000fe40000011609 */
[----:B------:R-:W-:Y:S02]  /*105c0*/  SHF.R.U32.HI R10, RZ, 0x10, R34 ;  /* 0x00000010ff0a7819 */ /* 0x000fe40000011622 */
[----:B------:R-:W-:-:S02]  /*105d0*/  PRMT R47, R38, 0x7054, R47 ;  /* 0x00007054262f7816 */ /* 0x000fc4000000002f */
[----:B------:R-:W-:Y:S02]  /*105e0*/  PRMT R41, R40, 0x7054, R41 ;  /* 0x0000705428297816 */ /* 0x000fe40000000029 */
[----:B------:R-:W-:Y:S02]  /*105f0*/  SHF.R.U32.HI R40, RZ, 0x10, R8 ;  /* 0x00000010ff287819 */ /* 0x000fe40000011608 */
[----:B------:R-:W-:Y:S02]  /*10600*/  LOP3.LUT R42, R42, 0xff, RZ, 0xc0, !PT ;  /* 0x000000ff2a2a7812 */ /* 0x000fe400078ec0ff */
[----:B------:R-:W-:Y:S02]  /*10610*/  LOP3.LUT R10, R10, 0xff, RZ, 0xc0, !PT ;  /* 0x000000ff0a0a7812 */ /* 0x000fe400078ec0ff */
[----:B------:R-:W-:Y:S02]  /*10620*/  LOP3.LUT R47, R47, 0xff000000, R21, 0xf8, !PT ;  /* 0xff0000002f2f7812 */ /* 0x000fe400078ef815 */
[----:B------:R-:W-:-:S02]  /*10630*/  LOP3.LUT R40, R40, 0xff, RZ, 0xc0, !PT ;  /* 0x000000ff28287812 */ /* 0x000fc400078ec0ff */
[----:B------:R-:W-:Y:S02]  /*10640*/  PRMT R51, R42, 0x7054, R51 ;  /* 0x000070542a337816 */ /* 0x000fe40000000033 */
[----:B------:R-:W-:Y:S02]  /*10650*/  PRMT R37, R10, 0x7054, R37 ;  /* 0x000070540a257816 */ /* 0x000fe40000000025 */
[----:B------:R-:W-:Y:S02]  /*10660*/  LOP3.LUT R38, R11, 0xff000000, R35, 0xf8, !PT ;  /* 0xff0000000b267812 */ /* 0x000fe400078ef823 */
[----:B------:R-:W-:Y:S02]  /*10670*/  LOP3.LUT R42, R41, 0xff000000, R32, 0xf8, !PT ;  /* 0xff000000292a7812 */ /* 0x000fe400078ef820 */
[----:B------:R-:W-:Y:S02]  /*10680*/  SHF.R.U32.HI R10, RZ, 0x10, R20 ;  /* 0x00000010ff0a7819 */ /* 0x000fe40000011614 */
[----:B------:R-:W-:-:S02]  /*10690*/  F2FP.F16.E4M3.UNPACK_B R44, R47.H1 ;  /* 0x0000002fff2c723e */ /* 0x000fc400030006ff */
[----:B0-----:R-:W-:Y:S02]  /*106a0*/  F2FP.F16.E4M3.UNPACK_B R32, R29.H1 ;  /* 0x0000001dff20723e */ /* 0x001fe400030006ff */
[----:B------:R-:W-:Y:S01]  /*106b0*/  PRMT R49, R40, 0x7054, R49 ;  /* 0x0000705428317816 */ /* 0x000fe20000000031 */
[--C-:B------:R-:W-:Y:S01]  /*106c0*/  HADD2.F32 R46, -RZ, R44.reuse.H0_H0 ;  /* 0x2000002cff2e7230 */ /* 0x100fe20000004100 */
[----:B------:R-:W-:Y:S01]  /*106d0*/  LOP3.LUT R51, R51, 0xff000000, R9, 0xf8, !PT ;  /* 0xff00000033337812 */ /* 0x000fe200078ef809 */
[----:B------:R-:W-:Y:S01]  /*106e0*/  HADD2.F32 R44, -RZ, R44.H1_H1 ;  /* 0x3000002cff2c7230 */ /* 0x000fe20000004100 */
[----:B------:R-:W-:Y:S02]  /*106f0*/  F2FP.F16.E4M3.UNPACK_B R40, R38.H1 ;  /* 0x00000026ff28723e */ /* 0x000fe400030006ff */
[-C--:B------:R-:W-:Y:S02]  /*10700*/  F2FP.F16.E4M3.UNPACK_B R9, R25.reuse ;  /* 0x00000019ff09723e */ /* 0x080fe400020006ff */
[----:B------:R-:W-:Y:S01]  /*10710*/  LOP3.LUT R10, R10, 0xff, RZ, 0xc0, !PT ;  /* 0x000000ff0a0a7812 */ /* 0x000fe200078ec0ff */
[----:B------:R-:W-:Y:S01]  /*10720*/  HADD2.F32 R41, -RZ, R40.H0_H0 ;  /* 0x20000028ff297230 */ /* 0x000fe20000004100 */
[----:B------:R-:W-:Y:S01]  /*10730*/  LOP3.LUT R43, R43, 0xff000000, R33, 0xf8, !PT ;  /* 0xff0000002b2b7812 */ /* 0x000fe200078ef821 */
[----:B------:R-:W-:Y:S01]  /*10740*/  HADD2.F32 R33, -RZ, R32.H0_H0 ;  /* 0x20000020ff217230 */ /* 0x000fe20000004100 */
[----:B------:R-:W-:Y:S01]  /*10750*/  F2FP.F16.E4M3.UNPACK_B R25, R25.H1 ;  /* 0x00000019ff19723e */ /* 0x000fe200030006ff */
[----:B------:R-:W-:Y:S01]  /*10760*/  HADD2.F32 R40, -RZ, R40.H1_H1 ;  /* 0x30000028ff287230 */ /* 0x000fe20000004100 */
[----:B------:R-:W-:Y:S01]  /*10770*/  PRMT R45, R10, 0x7054, R45 ;  /* 0x000070540a2d7816 */ /* 0x000fe2000000002d */
[----:B------:R-:W-:Y:S01]  /*10780*/  HADD2.F32 R32, -RZ, R32.H1_H1 ;  /* 0x30000020ff207230 */ /* 0x000fe20000004100 */
[----:B------:R-:W-:Y:S01]  /*10790*/  LOP3.LUT R48, R49, 0xff000000, R8, 0xf8, !PT ;  /* 0xff00000031307812 */ /* 0x000fe200078ef808 */
[----:B------:R-:W-:Y:S01]  /*107a0*/  HADD2.F32 R10, -RZ, R25.H0_H0 ;  /* 0x20000019ff0a7230 */ /* 0x000fe20000004100 */
[----:B------:R-:W-:Y:S01]  /*107b0*/  F2FP.F16.E4M3.UNPACK_B R29, R29 ;  /* 0x0000001dff1d723e */ /* 0x000fe200020006ff */
[C---:B------:R-:W-:Y:S01]  /*107c0*/  FMUL.FTZ R49, R33.reuse, R46 ;  /* 0x0000002e21317220 */ /* 0x040fe20000410000 */
[----:B------:R-:W-:Y:S01]  /*107d0*/  F2FP.F16.E4M3.UNPACK_B R47, R47 ;  /* 0x0000002fff2f723e */ /* 0x000fe200020006ff */
[-C--:B------:R-:W-:Y:S01]  /*107e0*/  FMUL.FTZ R53, R33, R41.reuse ;  /* 0x0000002921357220 */ /* 0x080fe20000410000 */
[----:B------:R-:W-:Y:S01]  /*107f0*/  F2FP.F16.E4M3.UNPACK_B R38, R38 ;  /* 0x00000026ff26723e */ /* 0x000fe200020006ff */
[C---:B------:R-:W-:Y:S01]  /*10800*/  FFMA.FTZ R50, R10.reuse, R41, -R49 ;  /* 0x000000290a327223 */ /* 0x040fe20000010831 */
[----:B------:R-:W-:Y:S01]  /*10810*/  LOP3.LUT R37, R37, 0xff000000, R34, 0xf8, !PT ;  /* 0xff00000025257812 */ /* 0x000fe200078ef822 */
[----:B------:R-:W-:Y:S01]  /*10820*/  HADD2.F32 R49, -RZ, R47.H0_H0 ;  /* 0x2000002fff317230 */ /* 0x000fe20000004100 */
[-C--:B------:R-:W-:Y:S01]  /*10830*/  F2FP.F16.E4M3.UNPACK_B R34, R31.reuse ;  /* 0x0000001fff22723e */ /* 0x080fe200020006ff */
[----:B------:R-:W-:Y:S01]  /*10840*/  HADD2.F32 R41, -RZ, R38.H0_H0 ;  /* 0x20000026ff297230 */ /* 0x000fe20000004100 */
[----:B------:R-:W-:Y:S01]  /*10850*/  F2FP.F16.E4M3.UNPACK_B R35, R31.H1 ;  /* 0x0000001fff23723e */ /* 0x000fe200030006ff */
[----:B------:R-:W-:Y:S01]  /*10860*/  FFMA.FTZ R52, R10, R46, R53 ;  /* 0x0000002e0a347223 */ /* 0x000fe20000010035 */
[-C--:B------:R-:W-:Y:S01]  /*10870*/  F2FP.F16.E4M3.UNPACK_B R31, R30.reuse ;  /* 0x0000001eff1f723e */ /* 0x080fe200020006ff */
[----:B------:R-:W-:Y:S01]  /*10880*/  HADD2.F32 R10, -RZ, R9.H0_H0 ;  /* 0x20000009ff0a7230 */ /* 0x000fe20000004100 */
[----:B------:R-:W-:Y:S01]  /*10890*/  F2FP.F16.E4M3.UNPACK_B R33, R30.H1 ;  /* 0x0000001eff21723e */ /* 0x000fe200030006ff */
[----:B------:R-:W-:-:S02]  /*108a0*/  HADD2.F32 R30, -RZ, R29.H0_H0 ;  /* 0x2000001dff1e7230 */ /* 0x000fc40000004100 */
[C---:B------:R-:W-:Y:S01]  /*108b0*/  FMUL.FTZ R46, R32.reuse, R44 ;  /* 0x0000002c202e7220 */ /* 0x040fe20000410000 */
[----:B------:R-:W-:Y:S02]  /*108c0*/  HADD2.F32 R25, -RZ, R25.H1_H1 ;  /* 0x30000019ff197230 */ /* 0x000fe40000004100 */
[-C--:B------:R-:W-:Y:S01]  /*108d0*/  FMUL.FTZ R57, R32, R40.reuse ;  /* 0x0000002820397220 */ /* 0x080fe20000410000 */
[----:B------:R-:W-:Y:S01]  /*108e0*/  LOP3.LUT R45, R45, 0xff000000, R20, 0xf8, !PT ;  /* 0xff0000002d2d7812 */ /* 0x000fe200078ef814 */
[C---:B------:R-:W-:Y:S01]  /*108f0*/  FMUL.FTZ R53, R30.reuse, R49 ;  /* 0x000000311e357220 */ /* 0x040fe20000410000 */
[----:B------:R-:W-:Y:S01]  /*10900*/  FMUL.FTZ R30, R30, R41 ;  /* 0x000000291e1e7220 */ /* 0x000fe20000410000 */
[----:B------:R-:W-:Y:S01]  /*10910*/  F2FP.F16.E4M3.UNPACK_B R20, R27 ;  /* 0x0000001bff14723e */ /* 0x000fe200020006ff */
[C---:B------:R-:W-:Y:S01]  /*10920*/  FFMA.FTZ R55, R25.reuse, R40, -R46 ;  /* 0x0000002819377223 */ /* 0x040fe2000001082e */
[C---:B------:R-:W-:Y:S01]  /*10930*/  FFMA.FTZ R53, R10.reuse, R41, -R53 ;  /* 0x000000290a357223 */ /* 0x040fe20000010835 */
[----:B------:R-:W-:Y:S01]  /*10940*/  FFMA.FTZ R49, R10, R49, R30 ;  /* 0x000000310a317223 */ /* 0x000fe2000001001e */
[----:B------:R-:W-:Y:S01]  /*10950*/  F2FP.F16.E4M3.UNPACK_B R41, R51.H1 ;  /* 0x00000033ff29723e */ /* 0x000fe200030006ff */
[----:B------:R-:W-:Y:S01]  /*10960*/  FFMA.FTZ R57, R25, R44, R57 ;  /* 0x0000002c19397223 */ /* 0x000fe20000010039 */
[----:B------:R-:W-:Y:S01]  /*10970*/  F2FP.F16.E4M3.UNPACK_B R30, R43.H1 ;  /* 0x0000002bff1e723e */ /* 0x000fe200030006ff */
[----:B------:R-:W-:Y:S01]  /*10980*/  HADD2.F32 R40, -RZ, R47.H1_H1 ;  /* 0x3000002fff287230 */ /* 0x000fe20000004100 */
[----:B------:R-:W-:Y:S01]  /*10990*/  F2FP.F16.E4M3.UNPACK_B R27, R27.H1 ;  /* 0x0000001bff1b723e */ /* 0x000fe200030006ff */
[----:B------:R-:W-:Y:S01]  /*109a0*/  HADD2.F32 R29, -RZ, R29.H1_H1 ;  /* 0x3000001dff1d7230 */ /* 0x000fe20000004100 */
[----:B------:R-:W-:Y:S01]  /*109b0*/  F2FP.F16.E4M3.UNPACK_B R51, R51 ;  /* 0x00000033ff33723e */ /* 0x000fe200020006ff */
[----:B------:R-:W-:Y:S01]  /*109c0*/  HADD2.F32 R44, -RZ, R41.H0_H0 ;  /* 0x20000029ff2c7230 */ /* 0x000fe20000004100 */
[----:B------:R-:W-:Y:S01]  /*109d0*/  F2FP.F16.E4M3.UNPACK_B R43, R43 ;  /* 0x0000002bff2b723e */ /* 0x000fe200020006ff */
[----:B------:R-:W-:-:S02]  /*109e0*/  HADD2.F32 R25, -RZ, R35.H0_H0 ;  /* 0x20000023ff197230 */ /* 0x000fc40000004100 */
[----:B------:R-:W-:Y:S01]  /*109f0*/  FMUL.FTZ R46, R29, R40 ;  /* 0x000000281d2e7220 */ /* 0x000fe20000410000 */
[----:B------:R-:W-:Y:S01]  /*10a00*/  HADD2.F32 R38, -RZ, R38.H1_H1 ;  /* 0x30000026ff267230 */ /* 0x000fe20000004100 */
[----:B------:R-:W-:Y:S01]  /*10a10*/  F2FP.F16.E4M3.UNPACK_B R21, R28 ;  /* 0x0000001cff15723e */ /* 0x000fe200020006ff */
[----:B------:R-:W-:Y:S02]  /*10a20*/  HADD2.F32 R32, -RZ, R30.H0_H0 ;  /* 0x2000001eff207230 */ /* 0x000fe40000004100 */
[----:B------:R-:W-:Y:S01]  /*10a30*/  FMUL.FTZ R47, R25, R44 ;  /* 0x0000002c192f7220 */ /* 0x000fe20000410000 */
[----:B------:R-:W-:Y:S02]  /*10a40*/  HADD2.F32 R9, -RZ, R9.H1_H1 ;  /* 0x30000009ff097230 */ /* 0x000fe40000004100 */
[----:B------:R-:W-:Y:S01]  /*10a50*/  FMUL.FTZ R29, R29, R38 ;  /* 0x000000261d1d7220 */ /* 0x000fe20000410000 */
[----:B------:R-:W-:Y:S02]  /*10a60*/  HADD2.F32 R10, -RZ, R27.H0_H0 ;  /* 0x2000001bff0a7230 */ /* 0x000fe40000004100 */
[----:B------:R-:W-:Y:S01]  /*10a70*/  FMUL.FTZ R25, R25, R32 ;  /* 0x0000002019197220 */ /* 0x000fe20000410000 */
[----:B------:R-:W-:-:S02]  /*10a80*/  HADD2.F32 R35, -RZ, R35.H1_H1 ;  /* 0x30000023ff237230 */ /* 0x000fc40000004100 */
[C---:B------:R-:W-:Y:S01]  /*10a90*/  FFMA.FTZ R40, R9.reuse, R40, R29 ;  /* 0x0000002809287223 */ /* 0x040fe2000001001d */
[----:B------:R-:W-:Y:S02]  /*10aa0*/  HADD2.F32 R29, -RZ, R51.H0_H0 ;  /* 0x20000033ff1d7230 */ /* 0x000fe40000004100 */
[C---:B------:R-:W-:Y:S01]  /*10ab0*/  FFMA.FTZ R58, R10.reuse, R32, -R47 ;  /* 0x000000200a3a7223 */ /* 0x040fe2000001082f */
[----:B------:R-:W-:Y:S01]  /*10ac0*/  FFMA.FTZ R59, R10, R44, R25 ;  /* 0x0000002c0a3b7223 */ /* 0x000fe20000010019 */
[----:B------:R-:W-:Y:S02]  /*10ad0*/  HADD2.F32 R10, -RZ, R34.H0_H0 ;  /* 0x20000022ff0a7230 */ /* 0x000fe40000004100 */
[----:B------:R-:W-:Y:S01]  /*10ae0*/  FFMA.FTZ R46, R9, R38, -R46 ;  /* 0x00000026092e7223 */ /* 0x000fe2000001082e */
[----:B------:R-:W-:Y:S01]  /*10af0*/  HADD2.F32 R25, -RZ, R43.H0_H0 ;  /* 0x2000002bff197230 */ /* 0x000fe20000004100 */
[----:B------:R-:W-:Y:S01]  /*10b00*/  F2FP.F16.E4M3.UNPACK_B R28, R28.H1 ;  /* 0x0000001cff1c723e */ /* 0x000fe200030006ff */
[----:B------:R-:W-:-:S02]  /*10b10*/  HADD2.F32 R32, -RZ, R41.H1_H1 ;  /* 0x30000029ff207230 */ /* 0x000fc40000004100 */
[C---:B------:R-:W-:Y:S01]  /*10b20*/  FMUL.FTZ R38, R10.reuse, R29 ;  /* 0x0000001d0a267220 */ /* 0x040fe20000410000 */
[----:B------:R-:W-:Y:S02]  /*10b30*/  HADD2.F32 R9, -RZ, R20.H0_H0 ;  /* 0x20000014ff097230 */ /* 0x000fe40000004100 */
[-C--:B------:R-:W-:Y:S01]  /*10b40*/  FMUL.FTZ R10, R10, R25.reuse ;  /* 0x000000190a0a7220 */ /* 0x080fe20000410000 */
[----:B------:R-:W-:Y:S02]  /*10b50*/  HADD2.F32 R30, -RZ, R30.H1_H1 ;  /* 0x3000001eff1e7230 */ /* 0x000fe40000004100 */
[----:B------:R-:W-:Y:S01]  /*10b60*/  FMUL.FTZ R44, R35, R32 ;  /* 0x00000020232c7220 */ /* 0x000fe20000410000 */
[----:B------:R-:W-:Y:S02]  /*10b70*/  HADD2.F32 R27, -RZ, R27.H1_H1 ;  /* 0x3000001bff1b7230 */ /* 0x000fe40000004100 */
[C---:B------:R-:W-:Y:S01]  /*10b80*/  FFMA.FTZ R47, R9.reuse, R25, -R38 ;  /* 0x00000019092f7223 */ /* 0x040fe20000010826 */
[----:B------:R-:W-:Y:S01]  /*10b90*/  FFMA.FTZ R54, R9, R29, R10 ;  /* 0x0000001d09367223 */ /* 0x000fe2000001000a */
[-C--:B------:R-:W-:Y:S01]  /*10ba0*/  FMUL.FTZ R35, R35, R30.reuse ;  /* 0x0000001e23237220 */ /* 0x080fe20000410000 */
[----:B------:R-:W-:Y:S01]  /*10bb0*/  F2FP.F16.E4M3.UNPACK_B R29, R45.H1 ;  /* 0x0000002dff1d723e */ /* 0x000fe200030006ff */
[C---:B------:R-:W-:Y:S01]  /*10bc0*/  FFMA.FTZ R61, R27.reuse, R30, -R44 ;  /* 0x0000001e1b3d7223 */ /* 0x040fe2000001082c */
[----:B------:R-:W-:Y:S01]  /*10bd0*/  F2FP.F16.E4M3.UNPACK_B R25, R37.H1 ;  /* 0x00000025ff19723e */ /* 0x000fe200030006ff */
[----:B------:R-:W-:Y:S01]  /*10be0*/  FFMA.FTZ R60, R27, R32, R35 ;  /* 0x000000201b3c7223 */ /* 0x000fe20000010023 */
[-C--:B------:R-:W-:Y:S01]  /*10bf0*/  F2FP.F16.E4M3.UNPACK_B R8, R24.reuse ;  /* 0x00000018ff08723e */ /* 0x080fe200020006ff */
[----:B------:R-:W-:Y:S01]  /*10c00*/  HADD2.F32 R30, -RZ, R29.H0_H0 ;  /* 0x2000001dff1e7230 */ /* 0x000fe20000004100 */
[----:B------:R-:W-:Y:S01]  /*10c10*/  F2FP.F16.E4M3.UNPACK_B R24, R24.H1 ;  /* 0x00000018ff18723e */ /* 0x000fe200030006ff */
[----:B------:R-:W-:Y:S01]  /*10c20*/  HADD2.F32 R10, -RZ, R28.H0_H0 ;  /* 0x2000001cff0a7230 */ /* 0x000fe20000004100 */
[----:B------:R-:W-:Y:S01]  /*10c30*/  F2FP.F16.E4M3.UNPACK_B R45, R45 ;  /* 0x0000002dff2d723e */ /* 0x000fe200020006ff */
[----:B------:R-:W-:Y:S01]  /*10c40*/  HADD2.F32 R27, -RZ, R25.H0_H0 ;  /* 0x20000019ff1b7230 */ /* 0x000fe20000004100 */
[----:B------:R-:W-:Y:S01]  /*10c50*/  F2FP.F16.E4M3.UNPACK_B R37, R37 ;  /* 0x00000025ff25723e */ /* 0x000fe200020006ff */
[----:B------:R-:W-:-:S02]  /*10c60*/  HADD2.F32 R51, -RZ, R51.H1_H1 ;  /* 0x30000033ff337230 */ /* 0x000fc40000004100 */
[C---:B------:R-:W-:Y:S01]  /*10c70*/  FMUL.FTZ R32, R10.reuse, R30 ;  /* 0x0000001e0a207220 */ /* 0x040fe20000410000 */
[----:B------:R-:W-:Y:S02]  /*10c80*/  HADD2.F32 R34, -RZ, R34.H1_H1 ;  /* 0x30000022ff227230 */ /* 0x000fe40000004100 */
[----:B------:R-:W-:Y:S01]  /*10c90*/  FMUL.FTZ R35, R10, R27 ;  /* 0x0000001b0a237220 */ /* 0x000fe20000410000 */
[----:B------:R-:W-:Y:S01]  /*10ca0*/  HADD2.F32 R43, -RZ, R43.H1_H1 ;  /* 0x3000002bff2b7230 */ /* 0x000fe20000004100 */
        /* <DEDUP_REMOVED lines=9> */
[----:B------:R-:W-:Y:S02]  /*10d40*/  HADD2.F32 R25, -RZ, R25.H1_H1 ;  /* 0x30000019ff197230 */ /* 0x000fe40000004100 */
[----:B------:R-:W-:Y:S01]  /*10d50*/  FMUL.FTZ R9, R28, R29 ;  /* 0x0000001d1c097220 */ /* 0x000fe20000410000 */
[----:B------:R-:W-:Y:S02]  /*10d60*/  HADD2.F32 R24, -RZ, R24.H1_H1 ;  /* 0x30000018ff187230 */ /* 0x000fe40000004100 */
[C---:B------:R-:W-:Y:S01]  /*10d70*/  FFMA.FTZ R56, R20.reuse, R43, -R41 ;  /* 0x0000002b14387223 */ /* 0x040fe20000010829 */
[----:B------:R-:W-:Y:S01]  /*10d80*/  FFMA.FTZ R51, R20, R51, R34 ;  /* 0x0000003314337223 */ /* 0x000fe20000010022 */
[----:B------:R-:W-:Y:S01]  /*10d90*/  FMUL.FTZ R28, R28, R25 ;  /* 0x000000191c1c7220 */ /* 0x000fe20000410000 */
[----:B------:R-:W-:-:S02]  /*10da0*/  HADD2.F32 R27, -RZ, R45.H0_H0 ;  /* 0x2000002dff1b7230 */ /* 0x000fc40000004100 */
[C---:B------:R-:W-:Y:S01]  /*10db0*/  FFMA.FTZ R41, R24.reuse, R25, -R9 ;  /* 0x0000001918297223 */ /* 0x040fe20000010809 */
[----:B------:R-:W-:Y:S02]  /*10dc0*/  HADD2.F32 R10, -RZ, R21.H0_H0 ;  /* 0x20000015ff0a7230 */ /* 0x000fe40000004100 */
[----:B------:R-:W-:Y:S01]  /*10dd0*/  FFMA.FTZ R34, R24, R29, R28 ;  /* 0x0000001d18227223 */ /* 0x000fe2000001001c */
[----:B------:R-:W-:Y:S01]  /*10de0*/  HADD2.F32 R20, -RZ, R37.H0_H0 ;  /* 0x20000025ff147230 */ /* 0x000fe20000004100 */
[----:B------:R-:W-:Y:S01]  /*10df0*/  F2FP.F16.E4M3.UNPACK_B R26, R26.H1 ;  /* 0x0000001aff1a723e */ /* 0x000fe200030006ff */
[----:B------:R-:W-:Y:S02]  /*10e00*/  HADD2.F32 R9, -RZ, R8.H0_H0 ;  /* 0x20000008ff097230 */ /* 0x000fe40000004100 */
[C---:B------:R-:W-:Y:S01]  /*10e10*/  FMUL.FTZ R24, R10.reuse, R27 ;  /* 0x0000001b0a187220 */ /* 0x040fe20000410000 */
[----:B------:R-:W-:Y:S02]  /*10e20*/  HADD2.F32 R21, -RZ, R21.H1_H1 ;  /* 0x30000015ff157230 */ /* 0x000fe40000004100 */
[----:B------:R-:W-:Y:S01]  /*10e30*/  FMUL.FTZ R10, R10, R20 ;  /* 0x000000140a0a7220 */ /* 0x000fe20000410000 */
[----:B------:R-:W-:-:S02]  /*10e40*/  HADD2.F32 R37, -RZ, R37.H1_H1 ;  /* 0x30000025ff257230 */ /* 0x000fc40000004100 */
[C---:B------:R-:W-:Y:S01]  /*10e50*/  FFMA.FTZ R28, R9.reuse, R20, -R24 ;  /* 0x00000014091c7223 */ /* 0x040fe20000010818 */
[----:B------:R-:W-:Y:S01]  /*10e60*/  HADD2.F32 R45, -RZ, R45.H1_H1 ;  /* 0x3000002dff2d7230 */ /* 0x000fe20000004100 */
[----:B------:R-:W-:Y:S01]  /*10e70*/  F2FP.F16.E4M3.UNPACK_B R24, R48.H1 ;  /* 0x00000030ff18723e */ /* 0x000fe200030006ff */
[----:B------:R-:W-:Y:S02]  /*10e80*/  HADD2.F32 R8, -RZ, R8.H1_H1 ;  /* 0x30000008ff087230 */ /* 0x000fe40000004100 */
[----:B------:R-:W-:Y:S01]  /*10e90*/  FFMA.FTZ R29, R9, R27, R10 ;  /* 0x0000001b091d7223 */ /* 0x000fe2000001000a */
[----:B------:R-:W-:Y:S01]  /*10ea0*/  F2FP.F16.E4M3.UNPACK_B R10, R42.H1 ;  /* 0x0000002aff0a723e */ /* 0x000fe200030006ff */
[C---:B------:R-:W-:Y:S01]  /*10eb0*/  FMUL.FTZ R20, R21.reuse, R37 ;  /* 0x0000002515147220 */ /* 0x040fe20000410000 */
[----:B------:R-:W-:Y:S01]  /*10ec0*/  FMUL.FTZ R25, R21, R45 ;  /* 0x0000002d15197220 */ /* 0x000fe20000410000 */
[----:B------:R-:W-:Y:S01]  /*10ed0*/  HADD2.F32 R21, -RZ, R24.H0_H0 ;  /* 0x20000018ff157230 */ /* 0x000fe20000004100 */
[----:B------:R-:W-:Y:S01]  /*10ee0*/  F2FP.F16.E4M3.UNPACK_B R48, R48 ;  /* 0x00000030ff30723e */ /* 0x000fe200020006ff */
[----:B------:R-:W-:-:S02]  /*10ef0*/  HADD2.F32 R9, -RZ, R33.H0_H0 ;  /* 0x20000021ff097230 */ /* 0x000fc40000004100 */
[C---:B------:R-:W-:Y:S01]  /*10f00*/  FFMA.FTZ R30, R8.reuse, R45, R20 ;  /* 0x0000002d081e7223 */ /* 0x040fe20000010014 */
[----:B------:R-:W-:Y:S02]  /*10f10*/  HADD2.F32 R20, -RZ, R10.H0_H0 ;  /* 0x2000000aff147230 */ /* 0x000fe40000004100 */
[----:B------:R-:W-:Y:S01]  /*10f20*/  FFMA.FTZ R37, R8, R37, -R25 ;  /* 0x0000002508257223 */ /* 0x000fe20000010819 */
[----:B------:R-:W-:Y:S02]  /*10f30*/  HADD2.F32 R24, -RZ, R24.H1_H1 ;  /* 0x30000018ff187230 */ /* 0x000fe40000004100 */
[C---:B------:R-:W-:Y:S01]  /*10f40*/  FMUL.FTZ R25, R9.reuse, R21 ;  /* 0x0000001509197220 */ /* 0x040fe20000410000 */
[----:B------:R-:W-:Y:S02]  /*10f50*/  HADD2.F32 R33, -RZ, R33.H1_H1 ;  /* 0x30000021ff217230 */ /* 0x000fe40000004100 */
[----:B------:R-:W-:Y:S01]  /*10f60*/  FMUL.FTZ R9, R9, R20 ;  /* 0x0000001409097220 */ /* 0x000fe20000410000 */
[----:B------:R-:W-:Y:S01]  /*10f70*/  HADD2.F32 R8, -RZ, R26.H0_H0 ;  /* 0x2000001aff087230 */ /* 0x000fe20000004100 */
[----:B------:R-:W-:Y:S01]  /*10f80*/  F2FP.F16.E4M3.UNPACK_B R42, R42 ;  /* 0x0000002aff2a723e */ /* 0x000fe200020006ff */
[----:B------:R-:W-:-:S02]  /*10f90*/  HADD2.F32 R10, -RZ, R10.H1_H1 ;  /* 0x3000000aff0a7230 */ /* 0x000fc40000004100 */
[C---:B------:R-:W-:Y:S01]  /*10fa0*/  FMUL.FTZ R43, R33.reuse, R24 ;  /* 0x00000018212b7220 */ /* 0x040fe20000410000 */
[----:B------:R-:W-:Y:S02]  /*10fb0*/  HADD2.F32 R26, -RZ, R26.H1_H1 ;  /* 0x3000001aff1a7230 */ /* 0x000fe40000004100 */
[C---:B------:R-:W-:Y:S01]  /*10fc0*/  FFMA.FTZ R25, R8.reuse, R20, -R25 ;  /* 0x0000001408197223 */ /* 0x040fe20000010819 */
[----:B------:R-:W-:Y:S01]  /*10fd0*/  FFMA.FTZ R27, R8, R21, R9 ;  /* 0x00000015081b7223 */ /* 0x000fe20000010009 */
[-C--:B------:R-:W-:Y:S01]  /*10fe0*/  FMUL.FTZ R33, R33, R10.reuse ;  /* 0x0000000a21217220 */ /* 0x080fe20000410000 */
[----:B------:R-:W-:Y:S02]  /*10ff0*/  HADD2.F32 R20, -RZ, R48.H0_H0 ;  /* 0x20000030ff147230 */ /* 0x000fe40000004100 */
[C---:B------:R-:W-:Y:S01]  /*11000*/  FFMA.FTZ R38, R26.reuse, R10, -R43 ;  /* 0x0000000a1a267223 */ /* 0x040fe2000001082b */
[----:B------:R-:W-:Y:S02]  /*11010*/  HADD2.F32 R9, -RZ, R31.H0_H0 ;  /* 0x2000001fff097230 */ /* 0x000fe40000004100 */
[----:B------:R-:W-:Y:S01]  /*11020*/  FFMA.FTZ R44, R26, R24, R33 ;  /* 0x000000181a2c7223 */ /* 0x000fe20000010021 */
[----:B------:R-:W-:Y:S01]  /*11030*/  HADD2.F32 R10, -RZ, R42.H0_H0 ;  /* 0x2000002aff0a7230 */ /* 0x000fe20000004100 */
[----:B------:R-:W-:Y:S01]  /*11040*/  F2FP.SATFINITE.E4M3.F32.PACK_AB_MERGE_C R52, R57, R52, RZ ;  /* 0x000000343934723e */ /* 0x000fe200048070ff */
[----:B------:R-:W-:-:S02]  /*11050*/  HADD2.F32 R48, -RZ, R48.H1_H1 ;  /* 0x30000030ff307230 */ /* 0x000fc40000004100 */
[C---:B------:R-:W-:Y:S01]  /*11060*/  FMUL.FTZ R21, R9.reuse, R20 ;  /* 0x0000001409157220 */ /* 0x040fe20000410000 */
[----:B------:R-:W-:Y:S02]  /*11070*/  HADD2.F32 R31, -RZ, R31.H1_H1 ;  /* 0x3000001fff1f7230 */ /* 0x000fe40000004100 */
[----:B------:R-:W-:Y:S01]  /*11080*/  FMUL.FTZ R9, R9, R10 ;  /* 0x0000000a09097220 */ /* 0x000fe20000410000 */
[----:B------:R-:W-:Y:S01]  /*11090*/  HADD2.F32 R42, -RZ, R42.H1_H1 ;  /* 0x3000002aff2a7230 */ /* 0x000fe20000004100 */
[----:B------:R-:W-:Y:S01]  /*110a0*/  F2FP.SATFINITE.E4M3.F32.PACK_AB_MERGE_C R38, R38, R25, RZ ;  /* 0x000000192626723e */ /* 0x000fe200048070ff */
[--C-:B------:R-:W-:Y:S02]  /*110b0*/  HADD2.F32 R8, -RZ, R11.reuse.H0_H0 ;  /* 0x2000000bff087230 */ /* 0x100fe40000004100 */
[C---:B------:R-:W-:Y:S01]  /*110c0*/  FMUL.FTZ R24, R31.reuse, R48 ;  /* 0x000000301f187220 */ /* 0x040fe20000410000 */
[----:B------:R-:W-:Y:S02]  /*110d0*/  HADD2.F32 R11, -RZ, R11.H1_H1 ;  /* 0x3000000bff0b7230 */ /* 0x000fe40000004100 */
[----:B------:R-:W-:Y:S01]  /*110e0*/  FMUL.FTZ R31, R31, R42 ;  /* 0x0000002a1f1f7220 */ /* 0x000fe20000410000 */
[----:B------:R-:W-:Y:S01]  /*110f0*/  F2FP.SATFINITE.E4M3.F32.PACK_AB_MERGE_C R59, R60, R59, RZ ;  /* 0x0000003b3c3b723e */ /* 0x000fe200048070ff */
        /* <DEDUP_REMOVED lines=9> */
[----:B------:R-:W-:Y:S02]  /*11190*/  F2FP.SATFINITE.E4M3.F32.PACK_AB_MERGE_C R9, R46, R53, R9 ;  /* 0x000000352e09723e */ /* 0x000fe40004807009 */
[----:B------:R-:W-:-:S02]  /*111a0*/  F2FP.SATFINITE.E4M3.F32.PACK_AB_MERGE_C R11, R56, R47, R11 ;  /* 0x0000002f380b723e */ /* 0x000fc4000480700b */
[----:B------:R-:W-:Y:S02]  /*111b0*/  F2FP.SATFINITE.E4M3.F32.PACK_AB_MERGE_C R8, R37, R28, R8 ;  /* 0x0000001c2508723e */ /* 0x000fe40004807008 */
[----:B------:R-:W-:Y:S02]  /*111c0*/  F2FP.SATFINITE.E4M3.F32.PACK_AB_MERGE_C R10, R21, R10, R38 ;  /* 0x0000000a150a723e */ /* 0x000fe40004807026 */
[----:B------:R-:W-:Y:S02]  /*111d0*/  F2FP.SATFINITE.E4M3.F32.PACK_AB_MERGE_C R25, R40, R49, R52 ;  /* 0x000000312819723e */ /* 0x000fe40004807034 */
[----:B------:R-:W-:Y:S01]  /*111e0*/  F2FP.SATFINITE.E4M3.F32.PACK_AB_MERGE_C R27, R51, R54, R59 ;  /* 0x00000036331b723e */ /* 0x000fe2000480703b */
[----:B------:R1:W-:Y:S01]  /*111f0*/  STS.128 [R0+0x1c400], R8 ;  /* 0x01c4000800007388 */ /* 0x0003e20000000c00 */
[----:B------:R-:W-:Y:S02]  /*11200*/  F2FP.SATFINITE.E4M3.F32.PACK_AB_MERGE_C R24, R30, R29, R24 ;  /* 0x0000001d1e18723e */ /* 0x000fe40004807018 */
[----:B------:R-:W-:-:S05]  /*11210*/  F2FP.SATFINITE.E4M3.F32.PACK_AB_MERGE_C R26, R31, R26, R44 ;  /* 0x0000001a1f1a723e */ /* 0x000fca000480702c */
[----:B------:R1:W-:Y:S02]  /*11220*/  STS.128 [R3+0x1c400], R24 ;  /* 0x01c4001803007388 */ /* 0x0003e40000000c00 */
.L_x_2352:
[----:B------:R-:W-:Y:S05]  /*11230*/  BSYNC B1 ;  /* 0x0000000000017941 */ /* 0x000fea0003800000 */
.L_x_2351:
[----:B------:R-:W-:Y:S05]  /*11240*/  @P0 BRA `(.L_x_2343) ;  /* 0x0000000c00e40947 */ /* 0x000fea0003800000 */
[----:B-1----:R-:W2:Y:S04]  /*11250*/  LDL R25, [R1+0x74] ;  /* 0x0000740001197983 */ /* 0x002ea80000100800 */
[----:B------:R-:W3:Y:S01]  /*11260*/  LDL R50, [R1+0xa4] ;  /* 0x0000a40001327983 */ /* 0x000ee20000100800 */
[----:B0----5:R-:W-:Y:S01]  /*11270*/  SHF.R.U32.HI R3, RZ, 0x8, R12 ;  /* 0x00000008ff037819 */ /* 0x021fe2000001160c */
[----:B------:R-:W-:Y:S01]  /*11280*/  VIADD R24, R228, 0x40 ;  /* 0x00000040e4187836 */ /* 0x000fe20000000000 */
[----:B------:R-:W-:Y:S01]  /*11290*/  LOP3.LUT R0, R12, 0xff, RZ, 0xc0, !PT ;  /* 0x000000ff0c007812 */ /* 0x000fe200078ec0ff */
[----:B------:R-:W-:Y:S01]  /*112a0*/  IMAD.IADD R39, R18, 0x1, R39 ;  /* 0x0000000112277824 */ /* 0x000fe200078e0227 */
[----:B------:R-:W-:Y:S01]  /*112b0*/  LOP3.LUT R3, R3, 0xff, RZ, 0xc0, !PT ;  /* 0x000000ff03037812 */ /* 0x000fe200078ec0ff */
[----:B------:R-:W-:Y:S01]  /*112c0*/  IMAD.SHL.U32 R24, R24, 0x80, RZ ;  /* 0x0000008018187824 */ /* 0x000fe200078e00ff */
[----:B------:R-:W-:-:S02]  /*112d0*/  SHF.R.U32.HI R9, RZ, 0x8, R13 ;  /* 0x00000008ff097819 */ /* 0x000fc4000001160d */
[----:B------:R-:W-:Y:S02]  /*112e0*/  PRMT R21, R3, 0x7604, R0 ;  /* 0x0000760403157816 */ /* 0x000fe40000000000 */
[----:B------:R-:W-:Y:S02]  /*112f0*/  SHF.R.U32.HI R3, RZ, 0x8, R14 ;  /* 0x00000008ff037819 */ /* 0x000fe4000001160e */
[----:B------:R-:W-:Y:S02]  /*11300*/  LOP3.LUT R0, R14, 0xff, RZ, 0xc0, !PT ;  /* 0x000000ff0e007812 */ /* 0x000fe400078ec0ff */
[----:B------:R-:W-:Y:S02]  /*11310*/  LOP3.LUT R3, R3, 0xff, RZ, 0xc0, !PT ;  /* 0x000000ff03037812 */ /* 0x000fe400078ec0ff */
[----:B------:R-:W-:Y:S02]  /*11320*/  LOP3.LUT R24, R24, 0x380, RZ, 0xc0, !PT ;  /* 0x0000038018187812 */ /* 0x000fe400078ec0ff */
[----:B------:R-:W-:-:S02]  /*11330*/  PRMT R29, R3, 0x7604, R0 ;  /* 0x00007604031d7816 */ /* 0x000fc40000000000 */
[----:B------:R-:W-:Y:S01]  /*11340*/  LOP3.LUT R0, R24, 0x70, R39, 0xf8, !PT ;  /* 0x0000007018007812 */ /* 0x000fe200078ef827 */
[----:B------:R-:W-:Y:S01]  /*11350*/  VIADD R24, R228, 0x40 ;  /* 0x00000040e4187836 */ /* 0x000fe20000000000 */
[----:B------:R-:W-:Y:S02]  /*11360*/  LOP3.LUT R8, R13, 0xff, RZ, 0xc0, !PT ;  /* 0x000000ff0d087812 */ /* 0x000fe400078ec0ff */
[----:B------:R-:W-:Y:S01]  /*11370*/  LOP3.LUT R9, R9, 0xff, RZ, 0xc0, !PT ;  /* 0x000000ff09097812 */ /* 0x000fe200078ec0ff */
[----:B------:R-:W-:Y:S01]  /*11380*/  IMAD.SHL.U32 R24, R24, 0x80, RZ ;  /* 0x0000008018187824 */ /* 0x000fe200078e00ff */
[----:B------:R-:W-:Y:S02]  /*11390*/  SHF.R.U32.HI R11, RZ, 0x8, R4 ;  /* 0x00000008ff0b7819 */ /* 0x000fe40000011604 */
[----:B------:R-:W-:Y:S02]  /*113a0*/  PRMT R20, R9, 0x7604, R8 ;  /* 0x0000760409147816 */ /* 0x000fe40000000008 */
[----:B------:R-:W-:-:S02]  /*113b0*/  LOP3.LUT R24, R24, 0x380, RZ, 0xc0, !PT ;  /* 0x0000038018187812 */ /* 0x000fc400078ec0ff */
[----:B------:R-:W-:Y:S02]  /*113c0*/  SHF.R.U32.HI R9, RZ, 0x8, R15 ;  /* 0x00000008ff097819 */ /* 0x000fe4000001160f */
[----:B------:R-:W-:Y:S02]  /*113d0*/  SHF.R.U32.HI R24, RZ, 0x3, R24 ;  /* 0x00000003ff187819 */ /* 0x000fe40000011618 */
[----:B------:R-:W-:Y:S02]  /*113e0*/  LOP3.LUT R8, R15, 0xff, RZ, 0xc0, !PT ;  /* 0x000000ff0f087812 */ /* 0x000fe400078ec0ff */
[----:B------:R-:W-:Y:S02]  /*113f0*/  LOP3.LUT R3, R0, R24, RZ, 0x3c, !PT ;  /* 0x0000001800037212 */ /* 0x000fe400078e3cff */
[----:B------:R-:W-:Y:S02]  /*11400*/  SHF.R.U32.HI R24, RZ, 0x8, R5 ;  /* 0x00000008ff187819 */ /* 0x000fe40000011605 */
[----:B------:R-:W-:-:S02]  /*11410*/  LOP3.LUT R10, R4, 0xff, RZ, 0xc0, !PT ;  /* 0x000000ff040a7812 */ /* 0x000fc400078ec0ff */
[----:B------:R-:W-:Y:S02]  /*11420*/  LOP3.LUT R9, R9, 0xff, RZ, 0xc0, !PT ;  /* 0x000000ff09097812 */ /* 0x000fe400078ec0ff */
[----:B------:R-:W-:Y:S02]  /*11430*/  LOP3.LUT R11, R11, 0xff, RZ, 0xc0, !PT ;  /* 0x000000ff0b0b7812 */ /* 0x000fe400078ec0ff */
[----:B------:R-:W-:Y:S02]  /*11440*/  PRMT R28, R9, 0x7604, R8 ;  /* 0x00007604091c7816 */ /* 0x000fe40000000008 */
[----:B------:R-:W-:Y:S02]  /*11450*/  PRMT R35, R11, 0x7604, R10 ;  /* 0x000076040b237816 */ /* 0x000fe4000000000a */
[----:B------:R-:W-:Y:S02]  /*11460*/  SHF.R.U32.HI R32, RZ, 0x8, R6 ;  /* 0x00000008ff207819 */ /* 0x000fe40000011606 */
[----:B------:R-:W-:-:S02]  /*11470*/  LOP3.LUT R30, R5, 0xff, RZ, 0xc0, !PT ;  /* 0x000000ff051e7812 */ /* 0x000fc400078ec0ff */
[----:B------:R-:W-:Y:S02]  /*11480*/  LOP3.LUT R31, R6, 0xff, RZ, 0xc0, !PT ;  /* 0x000000ff061f7812 */ /* 0x000fe400078ec0ff */
[----:B------:R-:W-:Y:S02]  /*11490*/  LOP3.LUT R32, R32, 0xff, RZ, 0xc0, !PT ;  /* 0x000000ff20207812 */ /* 0x000fe400078ec0ff */
[----:B------:R-:W-:Y:S02]  /*114a0*/  SHF.R.U32.HI R37, RZ, 0x10, R5 ;  /* 0x00000010ff257819 */ /* 0x000fe40000011605 */
[----:B------:R-:W-:Y:S02]  /*114b0*/  PRMT R39, R32, 0x7604, R31 ;  /* 0x0000760420277816 */ /* 0x000fe4000000001f */
[----:B------:R-:W-:Y:S01]  /*114c0*/  SHF.R.U32.HI R31, RZ, 0x10, R15 ;  /* 0x00000010ff1f7819 */ /* 0x000fe2000001160f */
[----:B------:R-:W-:Y:S01]  /*114d0*/  IMAD.U32 R37, R37, 0x10000, RZ ;  /* 0x0001000025257824 */ /* 0x000fe200078e00ff */
[----:B------:R-:W-:-:S02]  /*114e0*/  SHF.R.U32.HI R34, RZ, 0x8, R7 ;  /* 0x00000008ff227819 */ /* 0x000fc40000011607 */
[----:B------:R-:W-:Y:S01]  /*114f0*/  LOP3.LUT R33, R7, 0xff, RZ, 0xc0, !PT ;  /* 0x000000ff07217812 */ /* 0x000fe200078ec0ff */
[----:B------:R-:W-:Y:S01]  /*11500*/  IMAD.U32 R31, R31, 0x10000, RZ ;  /* 0x000100001f1f7824 */ /* 0x000fe200078e00ff */
[----:B------:R-:W-:Y:S02]  /*11510*/  LOP3.LUT R34, R34, 0xff, RZ, 0xc0, !PT ;  /* 0x000000ff22227812 */ /* 0x000fe400078ec0ff */
[----:B------:R-:W-:Y:S02]  /*11520*/  SHF.R.U32.HI R41, RZ, 0x10, R7 ;  /* 0x00000010ff297819 */ /* 0x000fe40000011607 */
[----:B------:R-:W-:Y:S02]  /*11530*/  PRMT R34, R34, 0x7604, R33 ;  /* 0x0000760422227816 */ /* 0x000fe40000000021 */
[----:B------:R-:W-:Y:S01]  /*11540*/  LOP3.LUT R33, R28, 0xff0000, R31, 0xf8, !PT ;  /* 0x00ff00001c217812 */ /* 0x000fe200078ef81f */
[----:B------:R-:W-:Y:S01]  /*11550*/  IMAD.U32 R41, R41, 0x10000, RZ ;  /* 0x0001000029297824 */ /* 0x000fe200078e00ff */
[----:B------:R-:W-:-:S02]  /*11560*/  LOP3.LUT R29, R29, 0xff0000, R14, 0xf8, !PT ;  /* 0x00ff00001d1d7812 */ /* 0x000fc400078ef80e */
[----:B------:R-:W-:Y:S02]  /*11570*/  LOP3.LUT R35, R35, 0xff0000, R4, 0xf8, !PT ;  /* 0x00ff000023237812 */ /* 0x000fe400078ef804 */
[----:B------:R-:W-:Y:S02]  /*11580*/  LOP3.LUT R31, R29, 0xff000000, R14, 0xf8, !PT ;  /* 0xff0000001d1f7812 */ /* 0x000fe400078ef80e */
[----:B------:R-:W-:Y:S02]  /*11590*/  LOP3.LUT R35, R35, 0xff000000, R4, 0xf8, !PT ;  /* 0xff00000023237812 */ /* 0x000fe400078ef804 */
[----:B------:R-:W-:Y:S02]  /*115a0*/  LOP3.LUT R41, R34, 0xff0000, R41, 0xf8, !PT ;  /* 0x00ff000022297812 */ /* 0x000fe400078ef829 */
[----:B------:R-:W-:Y:S02]  /*115b0*/  LOP3.LUT R33, R33, 0xff000000, R15, 0xf8, !PT ;  /* 0xff00000021217812 */ /* 0x000fe400078ef80f */
[----:B------:R-:W-:-:S02]  /*115c0*/  LOP3.LUT R41, R41, 0xff000000, R7, 0xf8, !PT ;  /* 0xff00000029297812 */ /* 0x000fc400078ef807 */
[----:B------:R-:W-:Y:S02]  /*115d0*/  LOP3.LUT R21, R21, 0xff0000, R12, 0xf8, !PT ;  /* 0x00ff000015157812 */ /* 0x000fe400078ef80c */
[----:B------:R-:W-:Y:S02]  /*115e0*/  LOP3.LUT R39, R39, 0xff0000, R6, 0xf8, !PT ;  /* 0x00ff000027277812 */ /* 0x000fe400078ef806 */
[----:B------:R-:W-:Y:S02]  /*115f0*/  LOP3.LUT R21, R21, 0xff000000, R12, 0xf8, !PT ;  /* 0xff00000015157812 */ /* 0x000fe400078ef80c */
[----:B------:R-:W-:Y:S02]  /*11600*/  LOP3.LUT R39, R39, 0xff000000, R6, 0xf8, !PT ;  /* 0xff00000027277812 */ /* 0x000fe400078ef806 */
[----:B--2---:R-:W-:Y:S02]  /*11610*/  IADD3 R0, R16, R3, R25 ;  /* 0x0000000310007210 */ /* 0x004fe40007ffe019 */
[----:B------:R-:W-:Y:S01]  /*11620*/  LOP3.LUT R3, R24, 0xff, RZ, 0xc0, !PT ;  /* 0x000000ff18037812 */ /* 0x000fe200078ec0ff */
[----:B---3--:R-:W0:Y:S03]  /*11630*/  LDS.128 R8, [R50+0x1c400] ;  /* 0x01c4000032087984 */ /* 0x008e260000000c00 */
[----:B------:R-:W-:Y:S01]  /*11640*/  PRMT R30, R3, 0x7604, R30 ;  /* 0x00007604031e7816 */ /* 0x000fe2000000001e */
[----:B------:R-:W1:Y:S01]  /*11650*/  LDS.128 R24, [R0+0x1c400] ;  /* 0x01c4000000187984 */ /* 0x000e620000000c00 */
[----:B------:R-:W-:-:S02]  /*11660*/  SHF.R.U32.HI R3, RZ, 0x10, R13 ;  /* 0x00000010ff037819 */ /* 0x000fc4000001160d */
[----:B------:R-:W-:-:S03]  /*11670*/  LOP3.LUT R37, R30, 0xff0000, R37, 0xf8, !PT ;  /* 0x00ff00001e257812 */ /* 0x000fc600078ef825 */
[----:B------:R-:W-:Y:S01]  /*11680*/  IMAD.U32 R3, R3, 0x10000, RZ ;  /* 0x0001000003037824 */ /* 0x000fe200078e00ff */
[----:B------:R-:W-:-:S04]  /*11690*/  LOP3.LUT R37, R37, 0xff000000, R5, 0xf8, !PT ;  /* 0xff00000025257812 */ /* 0x000fc800078ef805 */
[----:B------:R-:W-:Y:S02]  /*116a0*/  LOP3.LUT R3, R20, 0xff0000, R3, 0xf8, !PT ;  /* 0x00ff000014037812 */ /* 0x000fe400078ef803 */
[-C--:B------:R-:W-:Y:S02]  /*116b0*/  F2FP.F16.E4M3.UNPACK_B R32, R37.reuse ;  /* 0x00000025ff20723e */ /* 0x080fe400020006ff */
[----:B------:R-:W-:Y:S02]  /*116c0*/  LOP3.LUT R28, R3, 0xff000000, R13, 0xf8, !PT ;  /* 0xff000000031c7812 */ /* 0x000fe400078ef80d */
[----:B------:R-:W-:Y:S01]  /*116d0*/  F2FP.F16.E4M3.UNPACK_B R37, R37.H1 ;  /* 0x00000025ff25723e */ /* 0x000fe200030006ff */
[--C-:B------:R-:W-:Y:S01]  /*116e0*/  HADD2.F32 R34, -RZ, R32.reuse.H0_H0 ;  /* 0x20000020ff227230 */ /* 0x100fe20000004100 */
[-C--:B------:R-:W-:Y:S01]  /*116f0*/  F2FP.F16.E4M3.UNPACK_B R29, R28.reuse ;  /* 0x0000001cff1d723e */ /* 0x080fe200020006ff */
[----:B------:R-:W-:Y:S01]  /*11700*/  HADD2.F32 R32, -RZ, R32.H1_H1 ;  /* 0x30000020ff207230 */ /* 0x000fe20000004100 */
[----:B------:R-:W-:-:S03]  /*11710*/  F2FP.F16.E4M3.UNPACK_B R28, R28.H1 ;  /* 0x0000001cff1c723e */ /* 0x000fc600030006ff */
[--C-:B------:R-:W-:Y:S02]  /*11720*/  HADD2.F32 R30, -RZ, R29.reuse.H0_H0 ;  /* 0x2000001dff1e7230 */ /* 0x100fe40000004100 */
[----:B------:R-:W-:Y:S01]  /*11730*/  HADD2.F32 R29, -RZ, R29.H1_H1 ;  /* 0x3000001dff1d7230 */ /* 0x000fe20000004100 */
[-C--:B0-----:R-:W-:Y:S02]  /*11740*/  F2FP.F16.E4M3.UNPACK_B R4, R9.reuse ;  /* 0x00000009ff04723e */ /* 0x081fe400020006ff */
[----:B------:R-:W-:Y:S02]  /*11750*/  F2FP.F16.E4M3.UNPACK_B R9, R9.H1 ;  /* 0x00000009ff09723e */ /* 0x000fe400030006ff */
[-C--:B-1----:R-:W-:Y:S01]  /*11760*/  F2FP.F16.E4M3.UNPACK_B R13, R25.reuse ;  /* 0x00000019ff0d723e */ /* 0x082fe200020006ff */
[--C-:B------:R-:W-:Y:S01]  /*11770*/  HADD2.F32 R5, -RZ, R4.reuse.H0_H0 ;  /* 0x20000004ff057230 */ /* 0x100fe20000004100 */
[----:B------:R-:W-:Y:S01]  /*11780*/  F2FP.F16.E4M3.UNPACK_B R25, R25.H1 ;  /* 0x00000019ff19723e */ /* 0x000fe200030006ff */
[----:B------:R-:W-:Y:S01]  /*11790*/  HADD2.F32 R4, -RZ, R4.H1_H1 ;  /* 0x30000004ff047230 */ /* 0x000fe20000004100 */
[----:B------:R-:W-:Y:S01]  /*117a0*/  F2FP.F16.E4M3.UNPACK_B R20, R27 ;  /* 0x0000001bff14723e */ /* 0x000fe200020006ff */
[--C-:B------:R-:W-:Y:S01]  /*117b0*/  HADD2.F32 R14, -RZ, R13.reuse.H0_H0 ;  /* 0x2000000dff0e7230 */ /* 0x100fe20000004100 */
[----:B------:R-:W-:Y:S01]  /*117c0*/  F2FP.F16.E4M3.UNPACK_B R7, R11 ;  /* 0x0000000bff07723e */ /* 0x000fe200020006ff */
[----:B------:R-:W-:Y:S01]  /*117d0*/  HADD2.F32 R13, -RZ, R13.H1_H1 ;  /* 0x3000000dff0d7230 */ /* 0x000fe20000004100 */
[----:B------:R-:W-:-:S02]  /*117e0*/  F2FP.F16.E4M3.UNPACK_B R27, R27.H1 ;  /* 0x0000001bff1b723e */ /* 0x000fc400030006ff */
[C---:B------:R-:W-:Y:S01]  /*117f0*/  FMUL.FTZ R38, R14.reuse, R34 ;  /* 0x000000220e267220 */ /* 0x040fe20000410000 */
[----:B------:R-:W-:Y:S01]  /*11800*/  FMUL.FTZ R43, R14, R30 ;  /* 0x0000001e0e2b7220 */ /* 0x000fe20000410000 */
[----:B------:R-:W-:Y:S02]  /*11810*/  HADD2.F32 R14, -RZ, R25.H0_H0 ;  /* 0x20000019ff0e7230 */ /* 0x000fe40000004100 */
[----:B------:R-:W-:Y:S01]  /*11820*/  FMUL.FTZ R45, R13, R32 ;  /* 0x000000200d2d7220 */ /* 0x000fe20000410000 */
[C---:B------:R-:W-:Y:S01]  /*11830*/  FFMA.FTZ R38, R5.reuse, R30, -R38 ;  /* 0x0000001e05267223 */ /* 0x040fe20000010826 */
[----:B------:R-:W-:Y:S01]  /*11840*/  FFMA.FTZ R43, R5, R34, R43 ;  /* 0x00000022052b7223 */ /* 0x000fe2000001002b */
[----:B------:R-:W-:Y:S02]  /*11850*/  HADD2.F32 R34, -RZ, R37.H0_H0 ;  /* 0x20000025ff227230 */ /* 0x000fe40000004100 */
[----:B------:R-:W-:Y:S01]  /*11860*/  FMUL.FTZ R13, R13, R29 ;  /* 0x0000001d0d0d7220 */ /* 0x000fe20000410000 */
[----:B------:R-:W-:-:S02]  /*11870*/  HADD2.F32 R30, -RZ, R28.H0_H0 ;  /* 0x2000001cff1e7230 */ /* 0x000fc40000004100 */
[----:B------:R-:W-:Y:S01]  /*11880*/  FFMA.FTZ R45, R4, R29, -R45 ;  /* 0x0000001d042d7223 */ /* 0x000fe2000001082d */
[----:B------:R-:W-:Y:S02]  /*11890*/  HADD2.F32 R5, -RZ, R9.H0_H0 ;  /* 0x20000009ff057230 */ /* 0x000fe40000004100 */
[----:B------:R-:W-:Y:S01]  /*118a0*/  FMUL.FTZ R42, R14, R34 ;  /* 0x000000220e2a7220 */ /* 0x000fe20000410000 */
[----:B------:R-:W-:Y:S01]  /*118b0*/  FFMA.FTZ R40, R4, R32, R13 ;  /* 0x0000002004287223 */ /* 0x000fe2000001000d */
[-C--:B------:R-:W-:Y:S01]  /*118c0*/  FMUL.FTZ R47, R14, R30.reuse ;  /* 0x0000001e0e2f7220 */ /* 0x080fe20000410000 */
        /* <DEDUP_REMOVED lines=8> */
[----:B------:R-:W-:Y:S01]  /*11950*/  HADD2.F32 R32, -RZ, R29.H0_H0 ;  /* 0x2000001dff207230 */ /* 0x000fe20000004100 */
[----:B------:R-:W-:Y:S01]  /*11960*/  F2FP.F16.E4M3.UNPACK_B R11, R11.H1 ;  /* 0x0000000bff0b723e */ /* 0x000fe200030006ff */
[----:B------:R-:W-:-:S02]  /*11970*/  HADD2.F32 R5, -RZ, R20.H0_H0 ;  /* 0x20000014ff057230 */ /* 0x000fc40000004100 */
[----:B------:R-:W-:Y:S01]  /*11980*/  FMUL.FTZ R34, R25, R30 ;  /* 0x0000001e19227220 */ /* 0x000fe20000410000 */
        /* <DEDUP_REMOVED lines=15> */
[----:B------:R-:W-:Y:S02]  /*11a80*/  HADD2.F32 R14, -RZ, R41.H0_H0 ;  /* 0x20000029ff0e7230 */ /* 0x000fe40000004100 */
[----:B------:R-:W-:Y:S01]  /*11a90*/  FMUL.FTZ R28, R20, R29 ;  /* 0x0000001d141c7220 */ /* 0x000fe20000410000 */
[----:B------:R-:W-:-:S02]  /*11aa0*/  HADD2.F32 R5, -RZ, R27.H0_H0 ;  /* 0x2000001bff057230 */ /* 0x000fc40000004100 */
[----:B------:R-:W-:Y:S01]  /*11ab0*/  FMUL.FTZ R20, R20, R13 ;  /* 0x0000000d14147220 */ /* 0x000fe20000410000 */
[----:B------:R-:W-:Y:S01]  /*11ac0*/  HADD2.F32 R9, -RZ, R33.H0_H0 ;  /* 0x20000021ff097230 */ /* 0x000fe20000004100 */
[----:B------:R-:W-:Y:S01]  /*11ad0*/  F2FP.F16.E4M3.UNPACK_B R24, R24.H1 ;  /* 0x00000018ff18723e */ /* 0x000fe200030006ff */
[----:B------:R-:W-:Y:S02]  /*11ae0*/  HADD2.F32 R7, -RZ, R7.H1_H1 ;  /* 0x30000007ff077230 */ /* 0x000fe40000004100 */
[CC--:B------:R-:W-:Y:S01]  /*11af0*/  FMUL.FTZ R25, R5.reuse, R14.reuse ;  /* 0x0000000e05197220 */ /* 0x0c0fe20000410000 */
[----:B------:R-:W-:Y:S02]  /*11b00*/  HADD2.F32 R4, -RZ, R11.H0_H0 ;  /* 0x2000000bff047230 */ /* 0x000fe40000004100 */
[----:B------:R-:W-:Y:S01]  /*11b10*/  FMUL.FTZ R5, R5, R9 ;  /* 0x0000000905057220 */ /* 0x000fe20000410000 */
[----:B------:R-:W-:Y:S02]  /*11b20*/  HADD2.F32 R27, -RZ, R27.H1_H1 ;  /* 0x3000001bff1b7230 */ /* 0x000fe40000004100 */
[C---:B------:R-:W-:Y:S01]  /*11b30*/  FFMA.FTZ R44, R7.reuse, R13, -R28 ;  /* 0x0000000d072c7223 */ /* 0x040fe2000001081c */
[----:B------:R-:W-:Y:S01]  /*11b40*/  FFMA.FTZ R29, R7, R29, R20 ;  /* 0x0000001d071d7223 */ /* 0x000fe20000010014 */
[----:B------:R-:W-:Y:S01]  /*11b50*/  F2FP.F16.E4M3.UNPACK_B R13, R35.H1 ;  /* 0x00000023ff0d723e */ /* 0x000fe200030006ff */
[C---:B------:R-:W-:Y:S01]  /*11b60*/  FFMA.FTZ R48, R4.reuse, R14, R5 ;  /* 0x0000000e04307223 */ /* 0x040fe20000010005 */
[----:B------:R-:W-:Y:S01]  /*11b70*/  F2FP.F16.E4M3.UNPACK_B R7, R21.H1 ;  /* 0x00000015ff07723e */ /* 0x000fe200030006ff */
[----:B------:R-:W-:Y:S01]  /*11b80*/  HADD2.F32 R28, -RZ, R41.H1_H1 ;  /* 0x30000029ff1c7230 */ /* 0x000fe20000004100 */
[-C--:B------:R-:W-:Y:S01]  /*11b90*/  F2FP.F16.E4M3.UNPACK_B R3, R8.reuse ;  /* 0x00000008ff03723e */ /* 0x080fe200020006ff */
[----:B------:R-:W-:Y:S01]  /*11ba0*/  HADD2.F32 R14, -RZ, R33.H1_H1 ;  /* 0x30000021ff0e7230 */ /* 0x000fe20000004100 */
[----:B------:R-:W-:Y:S01]  /*11bb0*/  F2FP.F16.E4M3.UNPACK_B R8, R8.H1 ;  /* 0x00000008ff08723e */ /* 0x000fe200030006ff */
[----:B------:R-:W-:Y:S01]  /*11bc0*/  FFMA.FTZ R46, R4, R9, -R25 ;  /* 0x00000009042e7223 */ /* 0x000fe20000010819 */
[----:B------:R-:W-:-:S02]  /*11bd0*/  HADD2.F32 R20, -RZ, R13.H0_H0 ;  /* 0x2000000dff147230 */ /* 0x000fc40000004100 */
[C---:B------:R-:W-:Y:S01]  /*11be0*/  FMUL.FTZ R32, R27.reuse, R28 ;  /* 0x0000001c1b207220 */ /* 0x040fe20000410000 */
[--C-:B------:R-:W-:Y:S02]  /*11bf0*/  HADD2.F32 R5, -RZ, R24.reuse.H0_H0 ;  /* 0x20000018ff057230 */ /* 0x100fe40000004100 */
[----:B------:R-:W-:Y:S01]  /*11c00*/  FMUL.FTZ R27, R27, R14 ;  /* 0x0000000e1b1b7220 */ /* 0x000fe20000410000 */
[----:B------:R-:W-:Y:S01]  /*11c10*/  HADD2.F32 R9, -RZ, R7.H0_H0 ;  /* 0x20000007ff097230 */ /* 0x000fe20000004100 */
[----:B------:R-:W-:Y:S01]  /*11c20*/  F2FP.F16.E4M3.UNPACK_B R35, R35 ;  /* 0x00000023ff23723e */ /* 0x000fe200020006ff */
[----:B------:R-:W-:Y:S02]  /*11c30*/  HADD2.F32 R11, -RZ, R11.H1_H1 ;  /* 0x3000000bff0b7230 */ /* 0x000fe40000004100 */
[C---:B------:R-:W-:Y:S01]  /*11c40*/  FMUL.FTZ R25, R5.reuse, R20 ;  /* 0x0000001405197220 */ /* 0x040fe20000410000 */
[----:B------:R-:W-:Y:S02]  /*11c50*/  HADD2.F32 R13, -RZ, R13.H1_H1 ;  /* 0x3000000dff0d7230 */ /* 0x000fe40000004100 */
[----:B------:R-:W-:Y:S01]  /*11c60*/  FMUL.FTZ R5, R5, R9 ;  /* 0x0000000905057220 */ /* 0x000fe20000410000 */
[----:B------:R-:W-:-:S02]  /*11c70*/  HADD2.F32 R24, -RZ, R24.H1_H1 ;  /* 0x30000018ff187230 */ /* 0x000fc40000004100 */
[C---:B------:R-:W-:Y:S01]  /*11c80*/  FFMA.FTZ R33, R11.reuse, R14, -R32 ;  /* 0x0000000e0b217223 */ /* 0x040fe20000010820 */
[--C-:B------:R-:W-:Y:S02]  /*11c90*/  HADD2.F32 R4, -RZ, R8.reuse.H0_H0 ;  /* 0x20000008ff047230 */ /* 0x100fe40000004100 */
[----:B------:R-:W-:Y:S01]  /*11ca0*/  FFMA.FTZ R41, R11, R28, R27 ;  /* 0x0000001c0b297223 */ /* 0x000fe2000001001b */
[----:B------:R-:W-:Y:S01]  /*11cb0*/  HADD2.F32 R7, -RZ, R7.H1_H1 ;  /* 0x30000007ff077230 */ /* 0x000fe20000004100 */
[----:B------:R-:W-:Y:S01]  /*11cc0*/  F2FP.F16.E4M3.UNPACK_B R21, R21 ;  /* 0x00000015ff15723e */ /* 0x000fe200020006ff */
[----:B------:R-:W-:Y:S02]  /*11cd0*/  HADD2.F32 R8, -RZ, R8.H1_H1 ;  /* 0x30000008ff087230 */ /* 0x000fe40000004100 */
[----:B------:R-:W-:Y:S01]  /*11ce0*/  FMUL.FTZ R11, R24, R13 ;  /* 0x0000000d180b7220 */ /* 0x000fe20000410000 */
[C---:B------:R-:W-:Y:S01]  /*11cf0*/  FFMA.FTZ R25, R4.reuse, R9, -R25 ;  /* 0x0000000904197223 */ /* 0x040fe20000010819 */
[----:B------:R-:W-:Y:S01]  /*11d00*/  FFMA.FTZ R27, R4, R20, R5 ;  /* 0x00000014041b7223 */ /* 0x000fe20000010005 */
[----:B------:R-:W-:Y:S01]  /*11d10*/  FMUL.FTZ R4, R24, R7 ;  /* 0x0000000718047220 */ /* 0x000fe20000410000 */
[----:B------:R-:W-:-:S02]  /*11d20*/  HADD2.F32 R9, -RZ, R35.H0_H0 ;  /* 0x20000023ff097230 */ /* 0x000fc40000004100 */
[C---:B------:R-:W-:Y:S01]  /*11d30*/  FFMA.FTZ R24, R8.reuse, R7, -R11 ;  /* 0x0000000708187223 */ /* 0x040fe2000001080b */
[--C-:B------:R-:W-:Y:S02]  /*11d40*/  HADD2.F32 R5, -RZ, R12.reuse.H0_H0 ;  /* 0x2000000cff057230 */ /* 0x100fe40000004100 */
[----:B------:R-:W-:Y:S01]  /*11d50*/  FFMA.FTZ R28, R8, R13, R4 ;  /* 0x0000000d081c7223 */ /* 0x000fe20000010004 */
[----:B------:R-:W-:Y:S01]  /*11d60*/  HADD2.F32 R7, -RZ, R21.H0_H0 ;  /* 0x20000015ff077230 */ /* 0x000fe20000004100 */
[-C--:B------:R-:W-:Y:S01]  /*11d70*/  F2FP.F16.E4M3.UNPACK_B R15, R26.reuse ;  /* 0x0000001aff0f723e */ /* 0x080fe200020006ff */
[----:B------:R-:W-:Y:S02]  /*11d80*/  HADD2.F32 R4, -RZ, R3.H0_H0 ;  /* 0x20000003ff047230 */ /* 0x000fe40000004100 */
[C---:B------:R-:W-:Y:S01]  /*11d90*/  FMUL.FTZ R11, R5.reuse, R9 ;  /* 0x00000009050b7220 */ /* 0x040fe20000410000 */
[----:B------:R-:W-:Y:S02]  /*11da0*/  HADD2.F32 R35, -RZ, R35.H1_H1 ;  /* 0x30000023ff237230 */ /* 0x000fe40000004100 */
[----:B------:R-:W-:Y:S01]  /*11db0*/  FMUL.FTZ R5, R5, R7 ;  /* 0x0000000705057220 */ /* 0x000fe20000410000 */
[----:B------:R-:W-:Y:S01]  /*11dc0*/  HADD2.F32 R12, -RZ, R12.H1_H1 ;  /* 0x3000000cff0c7230 */ /* 0x000fe20000004100 */
[----:B------:R-:W-:Y:S01]  /*11dd0*/  F2FP.F16.E4M3.UNPACK_B R26, R26.H1 ;  /* 0x0000001aff1a723e */ /* 0x000fe200030006ff */
[----:B------:R-:W-:Y:S01]  /*11de0*/  HADD2.F32 R21, -RZ, R21.H1_H1 ;  /* 0x30000015ff157230 */ /* 0x000fe20000004100 */
[----:B------:R-:W-:Y:S01]  /*11df0*/  F2FP.F16.E4M3.UNPACK_B R8, R39.H1 ;  /* 0x00000027ff08723e */ /* 0x000fe200030006ff */
[----:B------:R-:W-:Y:S01]  /*11e00*/  HADD2.F32 R3, -RZ, R3.H1_H1 ;  /* 0x30000003ff037230 */ /* 0x000fe20000004100 */
[-C--:B------:R-:W-:Y:S01]  /*11e10*/  F2FP.F16.E4M3.UNPACK_B R6, R10.reuse ;  /* 0x0000000aff06723e */ /* 0x080fe200020006ff */
[----:B------:R-:W-:Y:S01]  /*11e20*/  FMUL.FTZ R20, R12, R35 ;  /* 0x000000230c147220 */ /* 0x000fe20000410000 */
[C---:B------:R-:W-:Y:S01]  /*11e30*/  FFMA.FTZ R14, R4.reuse, R9, R5 ;  /* 0x00000009040e7223 */ /* 0x040fe20000010005 */
[----:B------:R-:W-:Y:S01]  /*11e40*/  F2FP.F16.E4M3.UNPACK_B R10, R10.H1 ;  /* 0x0000000aff0a723e */ /* 0x000fe200030006ff */
[----:B------:R-:W-:Y:S01]  /*11e50*/  FFMA.FTZ R13, R4, R7, -R11 ;  /* 0x00000007040d7223 */ /* 0x000fe2000001080b */
[----:B------:R-:W-:Y:S01]  /*11e60*/  F2FP.F16.E4M3.UNPACK_B R5, R31.H1 ;  /* 0x0000001fff05723e */ /* 0x000fe200030006ff */
[----:B------:R-:W-:Y:S01]  /*11e70*/  FMUL.FTZ R12, R12, R21 ;  /* 0x000000150c0c7220 */ /* 0x000fe20000410000 */
[----:B------:R-:W-:-:S02]  /*11e80*/  HADD2.F32 R9, -RZ, R8.H0_H0 ;  /* 0x20000008ff097230 */ /* 0x000fc40000004100 */
        /* <DEDUP_REMOVED lines=12> */
[----:B------:R-:W-:Y:S01]  /*11f50*/  F2FP.F16.E4M3.UNPACK_B R39, R39 ;  /* 0x00000027ff27723e */ /* 0x000fe200020006ff */
[----:B------:R-:W-:Y:S02]  /*11f60*/  HADD2.F32 R10, -RZ, R10.H1_H1 ;  /* 0x3000000aff0a7230 */ /* 0x000fe40000004100 */
[C---:B------:R-:W-:Y:S01]  /*11f70*/  FMUL.FTZ R7, R26.reuse, R11 ;  /* 0x0000000b1a077220 */ /* 0x040fe20000410000 */
[----:B------:R-:W-:Y:S01]  /*11f80*/  F2FP.SATFINITE.E4M3.F32.PACK_AB_MERGE_C R41, R41, R48, RZ ;  /* 0x000000302929723e */ /* 0x000fe200048070ff */
[----:B------:R-:W-:Y:S01]  /*11f90*/  FMUL.FTZ R8, R26, R5 ;  /* 0x000000051a087220 */ /* 0x000fe20000410000 */
[----:B------:R-:W-:Y:S01]  /*11fa0*/  FFMA.FTZ R26, R3, R9, R4 ;  /* 0x00000009031a7223 */ /* 0x000fe20000010004 */
        /* <DEDUP_REMOVED lines=15> */
[----:B------:R-:W-:Y:S01]  /*120a0*/  FMUL.FTZ R12, R15, R31 ;  /* 0x0000001f0f0c7220 */ /* 0x000fe20000410000 */
        /* <DEDUP_REMOVED lines=19> */
.L_x_2343:
[----:B------:R-:W-:Y:S05]  /*121e0*/  BSYNC B0 ;  /* 0x0000000000007941 */ /* 0x000fea0003800000 */
.L_x_2329:
[----:B------:R-:W-:Y:S01]  /*121f0*/  @!PT LDS RZ, [RZ] ;  /* 0x00000000fffff984 */ /* 0x000fe20000000800 */
[----:B------:R-:W-:Y:S01]  /*12200*/  @!PT LDS RZ, [RZ] ;  /* 0x00000000fffff984 */ /* 0x000fe20000000800 */
[----:B------:R-:W-:Y:S01]  /*12210*/  @!PT LDS RZ, [RZ] ;  /* 0x00000000fffff984 */ /* 0x000fe20000000800 */
[----:B------:R-:W-:Y:S01]  /*12220*/  @!PT LDS RZ, [RZ] ;  /* 0x00000000fffff984 */ /* 0x000fe20000000800 */
[----:B------:R3:W-:Y:S06]  /*12230*/  MEMBAR.ALL.CTA ;  /* 0x0000000000007992 */ /* 0x0007ec0000008000 */
[----:B---3--:R-:W3:Y:S01]  /*12240*/  FENCE.VIEW.ASYNC.S ;  /* 0x00000000000073c6 */ /* 0x008ee20000000000 */
[----:B------:R-:W-:Y:S05]  /*12250*/  WARPSYNC.ALL ;  /* 0x0000000000007948 */ /* 0x000fea0003800000 */
[----:B---3--:R-:W-:Y:S06]  /*12260*/  BAR.SYNC.DEFER_BLOCKING 0xd, 0x100 ;  /* 0x0344000000007b1d */ /* 0x008fec0000010000 */
.L_x_2326:
[----:B------:R-:W-:-:S06]  /*12270*/  ULOP3.LUT UR4, UR60, 0x1, URZ, 0xfc, !UPT ;  /* 0x000000013c047892 */ /* 0x000fcc000f8efc3f */
[----:B-12---:R-:W-:-:S05]  /*12280*/  IMAD.U32 R0, RZ, RZ, UR4 ;  /* 0x00000004ff007e24 */ /* 0x006fca000f8e00ff */
[----:B------:R-:W-:-:S13]  /*12290*/  ISETP.NE.AND P1, PT, R0, 0x3, PT ;  /* 0x000000030000780c */ /* 0x000fda0003f25270 */
[----:B------:R-:W-:Y:S05]  /*122a0*/  @!P1 BRA `(.L_x_2353) ;  /* 0x0000000000049947 */ /* 0x000fea0003800000 */
[----:B------:R-:W-:Y:S01]  /*122b0*/  BPT.TRAP 0x1 ;  /* 0x000000040000795c */ /* 0x000fe20000300000 */
.L_x_2353:
[----:B------:R-:W-:Y:S01]  /*122c0*/  IMAD R136, R231, 0x8, R16 ;  /* 0x00000008e7887824 */ /* 0x000fe200078e0210 */
[----:B0-----:R-:W-:-:S04]  /*122d0*/  SHF.L.U32 R3, R232, 0x1f, RZ ;  /* 0x0000001fe8037819 */ /* 0x001fc800000006ff */
[----:B------:R0:W1:Y:S01]  /*122e0*/  SYNCS.PHASECHK.TRANS64.TRYWAIT P0, [R136+URZ+0x2e830], R3 ;  /* 0x02e83003880075a7 */ /* 0x000062000800017f */
[----:B------:R-:W-:Y:S05]  /*122f0*/  @!P1 BRA `(.L_x_2354) ;  /* 0x0000000000049947 */ /* 0x000fea0003800000 */
[----:B------:R-:W-:Y:S01]  /*12300*/  BPT.TRAP 0x1 ;  /* 0x000000040000795c */ /* 0x000fe20000300000 */
.L_x_2354:
[----:B------:R-:W2:Y:S02]  /*12310*/  S2R R0, SR_TID.X ;  /* 0x0000000000007919 */ /* 0x000ea40000002100 */
[----:B--2--5:R-:W-:Y:S01]  /*12320*/  LOP3.LUT R4, R0, 0x7f, RZ, 0xc0, !PT ;  /* 0x0000007f00047812 */ /* 0x024fe200078ec0ff */
[----:B------:R-:W-:-:S03]  /*12330*/  VIADD R0, R16, 0x20400 ;  /* 0x0002040010007836 */ /* 0x000fc60000000000 */
[----:B------:R-:W-:Y:S02]  /*12340*/  ISETP.NE.AND P2, PT, R4, RZ, PT ;  /* 0x000000ff0400720c */ /* 0x000fe40003f45270 */
[----:B------:R-:W-:-:S04]  /*12350*/  SHF.R.U32.HI R0, RZ, 0x4, R0 ;  /* 0x00000004ff007819 */ /* 0x000fc80000011600 */
[----:B------:R-:W-:Y:S01]  /*12360*/  LOP3.LUT R0, R0, 0x3fff, RZ, 0xc0, !PT ;  /* 0x00003fff00007812 */ /* 0x000fe200078ec0ff */
[----:B-1----:R-:W-:Y:S06]  /*12370*/  @P0 BRA `(.L_x_2355) ;  /* 0x0000000000080947 */ /* 0x002fec0003800000 */
[----:B------:R-:W1:Y:S02]  /*12380*/  SYNCS.PHASECHK.TRANS64.TRYWAIT P0, [R136+URZ+0x2e830], R3 ;  /* 0x02e83003880075a7 */ /* 0x000e64000800017f */
[----:B-1----:R-:W-:Y:S05]  /*12390*/  @!P0 BRA `(.L_x_2356) ;  /* 0x0000018000f48947 */ /* 0x002fea0003800000 */
.L_x_2355:
[----:B------:R-:W-:Y:S01]  /*123a0*/  LOP3.LUT R0, R0, 0x10000, RZ, 0xfc, !PT ;  /* 0x0001000000007812 */ /* 0x000fe200078efcff */
[----:B------:R-:W-:Y:S05]  /*123b0*/  WARPSYNC.ALL ;  /* 0x0000000000007948 */ /* 0x000fea0003800000 */
[----:B------:R2:W-:Y:S01]  /*123c0*/  STL [R1+0x48], R0 ;  /* 0x0000480001007387 */ /* 0x0005e20000100800 */
[----:B------:R-:W-:Y:S01]  /*123d0*/  IMAD R12, R231, 0x700, R0 ;  /* 0x00000700e70c7824 */ /* 0x000fe200078e0200 */
[----:B------:R-:W-:Y:S01]  /*123e0*/  LOP3.LUT R4, R36, 0x10000, RZ, 0xfc, !PT ;  /* 0x0001000024047812 */ /* 0x000fe200078efcff */
[----:B------:R-:W-:Y:S01]  /*123f0*/  IMAD.MOV.U32 R13, RZ, RZ, 0x40000040 ;  /* 0x40000040ff0d7424 */ /* 0x000fe200078e00ff */
[----:B01----:R-:W3:Y:S01]  /*12400*/  LDL R3, [R1+0x7c] ;  /* 0x00007c0001037983 */ /* 0x003ee20000100800 */
[----:B------:R-:W-:Y:S01]  /*12410*/  IMAD.MOV.U32 R5, RZ, RZ, 0x40000040 ;  /* 0x40000040ff057424 */ /* 0x000fe200078e00ff */
[----:B------:R-:W-:Y:S01]  /*12420*/  R2UR UR6, R12 ;  /* 0x000000000c0672ca */ /* 0x000fe200000e0000 */
[----:B------:R-:W-:Y:S01]  /*12430*/  WARPGROUP.ARRIVE ;  /* 0x00000000000079c5 */ /* 0x000fe20000000000 */
[----:B------:R-:W-:Y:S01]  /*12440*/  R2UR UR7, R13 ;  /* 0x000000000d0772ca */ /* 0x000fe200000e0000 */
[----:B----4-:R-:W-:Y:S01]  /*12450*/  IMAD.MOV.U32 R7, RZ, RZ, 0x40000040 ;  /* 0x40000040ff077424 */ /* 0x010fe200078e00ff */
[----:B------:R-:W-:Y:S01]  /*12460*/  R2UR UR4, R4 ;  /* 0x00000000040472ca */ /* 0x000fe200000e0000 */
[----:B------:R-:W-:Y:S01]  /*12470*/  IMAD.MOV.U32 R9, RZ, RZ, 0x40000040 ;  /* 0x40000040ff097424 */ /* 0x000fe200078e00ff */
[C---:B------:R-:W-:Y:S01]  /*12480*/  R2UR UR5, R5.reuse ;  /* 0x00000000050572ca */ /* 0x040fe200000e0000 */
[----:B------:R-:W-:Y:S01]  /*12490*/  IMAD.MOV.U32 R11, RZ, RZ, 0x40000040 ;  /* 0x40000040ff0b7424 */ /* 0x000fe200078e00ff */
[----:B------:R-:W3:Y:S01]  /*124a0*/  LDL R144, [R1+0x4c] ;  /* 0x00004c0001907983 */ /* 0x000ee20000100800 */
[----:B------:R-:W-:Y:S01]  /*124b0*/  IMAD.MOV.U32 R15, RZ, RZ, 0x40000040 ;  /* 0x40000040ff0f7424 */ /* 0x000fe200078e00ff */
[----:B--2---:R-:W0:Y:S02]  /*124c0*/  LDC R0, c[0x0][0x448] ;  /* 0x00011200ff007b82 */ /* 0x004e240000000800 */
[----:B------:R-:W2:Y:S04]  /*124d0*/  LDL R140, [R1+0x54] ;  /* 0x00005400018c7983 */ /* 0x000ea80000100800 */
[----:B------:R-:W4:Y:S03]  /*124e0*/  LDL R139, [R1+0x78] ;  /* 0x00007800018b7983 */ /* 0x000f260000100800 */
[----:B------:R-:W-:Y:S01]  /*124f0*/  QGMMA.64x32x32.F32.E4M3.E4M3 R120, gdesc[UR4], RZ, !UPT, gsb0 ;  /* 0x00600000047879f3 */ /* 0x000fe2000c0008ff */
[----:B------:R-:W-:Y:S01]  /*12500*/  VIADD R6, R12, 0x100 ;  /* 0x000001000c067836 */ /* 0x000fe20000000000 */
[----:B------:R-:W-:Y:S01]  /*12510*/  R2UR UR12, R4 ;  /* 0x00000000040c72ca */ /* 0x000fe200000e0000 */
[----:B------:R-:W5:Y:S01]  /*12520*/  LDL R142, [R1+0x40] ;  /* 0x00004000018e7983 */ /* 0x000f620000100800 */
[----:B------:R-:W-:-:S02]  /*12530*/  R2UR UR13, R5 ;  /* 0x00000000050d72ca */ /* 0x000fc400000e0000 */
        /* <DEDUP_REMOVED lines=49> */
[----:B------:R-:W-:Y:S02]  /*12850*/  VIADD R10, R4, 0x2 ;  /* 0x00000002040a7836 */ /* 0x000fe40000000000 */
[----:B------:R-:W-:Y:S02]  /*12860*/  IMAD.MOV.U32 R7, RZ, RZ, 0x40000040 ;  /* 0x40000040ff077424 */ /* 0x000fe400078e00ff */
[----:B------:R-:W-:Y:S01]  /*12870*/  IMAD.MOV.U32 R11, RZ, RZ, 0x40000040 ;  /* 0x40000040ff0b7424 */ /* 0x000fe200078e00ff */
[----:B------:R-:W-:Y:S02]  /*12880*/  R2UR UR26, R6 ;  /* 0x00000000061a72ca */ /* 0x000fe400000e0000 */
[----:B------:R-:W-:-:S02]  /*12890*/  R2UR UR27, R7 ;  /* 0x00000000071b72ca */ /* 0x000fc400000e0000 */
        /* <DEDUP_REMOVED lines=157> */
[----:B------:R-:W-:-:S02]  /*13270*/  R2UR UR5, R7 ;  /* 0x00000000070572ca */ /* 0x000fc400000e0000 */
[----:B0-----:R-:W-:-:S13]  /*13280*/  ISETP.NE.AND P0, PT, R0, 0x1, PT ;  /* 0x000000010000780c */ /* 0x001fda0003f05270 */
[----:B------:R-:W0:Y:S08]  /*13290*/  @P0 LDC R0, c[0x0][0x44c] ;  /* 0x00011300ff000b82 */ /* 0x000e300000000800 */
[----:B------:R-:W1:Y:S01]  /*132a0*/  @P0 LDC R13, c[0x0][0x450] ;  /* 0x00011400ff0d0b82 */ /* 0x000e620000000800 */
[----:B------:R-:W-:Y:S02]  /*132b0*/  WARPGROUP.DEPBAR.LE gsb0, 0x0 ;  /* 0x00008000000079c5 */ /* 0x000fe40000010000 */
[----:B------:R-:W-:-:S06]  /*132c0*/  WARPGROUP.ARRIVE ;  /* 0x00000000000079c5 */ /* 0x000fcc0000000000 */
[----:B------:R-:W-:Y:S01]  /*132d0*/  QGMMA.64x32x32.F32.E4M3.E4M3 R72, gdesc[UR4], R72, gsb0 ;  /* 0x00600000044879f3 */ /* 0x000fe20008000848 */
[----:B---3--:R-:W-:-:S04]  /*132e0*/  IMAD.IADD R3, R3, 0x1, R144 ;  /* 0x0000000103037824 */ /* 0x008fc800078e0290 */
[----:B0-----:R-:W-:-:S05]  /*132f0*/  @P0 IMAD.HI.U32 R0, R3, R0, RZ ;  /* 0x0000000003000227 */ /* 0x001fca00078e00ff */
[----:B-1----:R-:W-:-:S05]  /*13300*/  @P0 SHF.R.U32.HI R3, RZ, R13, R0 ;  /* 0x0000000dff030219 */ /* 0x002fca0000011600 */
[----:B------:R-:W0:Y:S01]  /*13310*/  SHFL.IDX PT, R137, R3, 0x1, 0x1c1f ;  /* 0x003c1f0003897f89 */ /* 0x000e2200000e0000 */
[----:B------:R-:W-:Y:S02]  /*13320*/  IMAD.MOV.U32 R13, RZ, RZ, -0xe0 ;  /* 0xffffff20ff0d7424 */ /* 0x000fe400078e00ff */
[----:B------:R-:W-:Y:S02]  /*13330*/  VIADD R14, R12, 0x406 ;  /* 0x000004060c0e7836 */ /* 0x000fe40000000000 */
[----:B------:R-:W-:Y:S02]  /*13340*/  IMAD.MOV.U32 R15, RZ, RZ, 0x40000040 ;  /* 0x40000040ff0f7424 */ /* 0x000fe400078e00ff */
[C---:B--2---:R-:W-:Y:S02]  /*13350*/  IMAD R0, R138.reuse, -0xe0, R140 ;  /* 0xffffff208a007824 */ /* 0x044fe400078e028c */
[----:B------:R-:W-:Y:S01]  /*13360*/  IMAD R13, R138, R13, 0xe1 ;  /* 0x000000e18a0d7424 */ /* 0x000fe200078e020d */
[----:B------:R-:W-:-:S02]  /*13370*/  R2UR UR6, R14 ;  /* 0x000000000e0672ca */ /* 0x000fc400000e0000 */
[----:B------:R-:W-:Y:S02]  /*13380*/  R2UR UR7, R15 ;  /* 0x000000000f0772ca */ /* 0x000fe400000e0000 */
[----:B------:R-:W-:Y:S02]  /*13390*/  R2UR UR4, R6 ;  /* 0x00000000060472ca */ /* 0x000fe400000e0000 */
[----:B------:R-:W-:Y:S01]  /*133a0*/  R2UR UR5, R7 ;  /* 0x00000000070572ca */ /* 0x000fe200000e0000 */
[----:B------:R-:W-:Y:S02]  /*133b0*/  VIADD R0, R0, 0xe0 ;  /* 0x000000e000007836 */ /* 0x000fe40000000000 */
[C---:B----4-:R-:W-:Y:S02]  /*133c0*/  IMAD R13, R139.reuse, -0x2, R13 ;  /* 0xfffffffe8b0d7824 */ /* 0x050fe400078e020d */
[----:B------:R-:W-:-:S03]  /*133d0*/  IMAD R21, R139, -0x2, R0 ;  /* 0xfffffffe8b157824 */ /* 0x000fc600078e0200 */
[----:B-----5:R-:W-:-:S04]  /*133e0*/  IADD3 R20, -R142, R13, R140 ;  /* 0x0000000d8e147210 */ /* 0x020fc80007ffe18c */
[----:B0-----:R-:W-:-:S04]  /*133f0*/  VIADDMNMX R0, R137, R20, R21, PT ;  /* 0x0000001489007246 */ /* 0x001fc80003800115 */
[C---:B------:R-:W-:Y:S02]  /*13400*/  ISETP.GT.AND P4, PT, R0.reuse, RZ, PT ;  /* 0x000000ff0000720c */ /* 0x040fe40003f84270 */
[----:B------:R-:W-:Y:S01]  /*13410*/  ISETP.GT.AND P5, PT, R0, 0x1, PT ;  /* 0x000000010000780c */ /* 0x000fe20003fa4270 */
[----:B------:R-:W-:Y:S02]  /*13420*/  WARPGROUP.DEPBAR.LE gsb0, 0x0 ;  /* 0x00008000000079c5 */ /* 0x000fe40000010000 */
[----:B------:R-:W-:-:S06]  /*13430*/  WARPGROUP.ARRIVE ;  /* 0x00000000000079c5 */ /* 0x000fcc0000000000 */
[----:B------:R-:W-:Y:S01]  /*13440*/  QGMMA.64x32x32.F32.E4M3.E4M3 R56, gdesc[UR4], R56, gsb0 ;  /* 0x00600000043879f3 */ /* 0x000fe20008000838 */
[----:B------:R-:W-:Y:S02]  /*13450*/  ISETP.GT.AND P3, PT, R0, 0x8, PT ;  /* 0x000000080000780c */ /* 0x000fe40003f64270 */
[----:B------:R-:W-:Y:S02]  /*13460*/  FSEL R137, R122, -INF , P4 ;  /* 0xff8000007a897808 */ /* 0x000fe40002000000 */
[----:B------:R-:W-:Y:S02]  /*13470*/  FSEL R123, R123, -INF , P5 ;  /* 0xff8000007b7b7808 */ /* 0x000fe40002800000 */
[----:B------:R-:W-:Y:S02]  /*13480*/  ISETP.GT.AND P4, PT, R0, 0x9, PT ;  /* 0x000000090000780c */ /* 0x000fe40003f84270 */
[----:B------:R-:W-:Y:S02]  /*13490*/  FSEL R139, R126, -INF , P3 ;  /* 0xff8000007e8b7808 */ /* 0x000fe40001800000 */
[----:B------:R-:W-:-:S02]  /*134a0*/  FMNMX.FTZ R122, R137, R123, !PT ;  /* 0x0000007b897a7209 */ /* 0x000fc40007810000 */
[C---:B------:R-:W-:Y:S02]  /*134b0*/  ISETP.GT.AND P3, PT, R0.reuse, 0x10, PT ;  /* 0x000000100000780c */ /* 0x040fe40003f64270 */
[----:B------:R-:W-:Y:S02]  /*134c0*/  FSEL R127, R127, -INF , P4 ;  /* 0xff8000007f7f7808 */ /* 0x000fe40002000000 */
[----:B------:R-:W-:Y:S02]  /*134d0*/  FMNMX.FTZ R122, R139, R122, !PT ;  /* 0x0000007a8b7a7209 */ /* 0x000fe40007810000 */
        /* <DEDUP_REMOVED lines=24> */
[----:B------:R-:W-:Y:S01]  /*13660*/  VIADD R14, R12, 0x506 ;  /* 0x000005060c0e7836 */ /* 0x000fe20000000000 */
[----:B------:R-:W-:Y:S01]  /*13670*/  ISETP.GT.AND P4, PT, R0, 0x31, PT ;  /* 0x000000310000780c */ /* 0x000fe20003f84270 */
[----:B------:R-:W-:Y:S01]  /*13680*/  IMAD.MOV.U32 R15, RZ, RZ, 0x40000040 ;  /* 0x40000040ff0f7424 */ /* 0x000fe200078e00ff */
[----:B------:R-:W-:Y:S02]  /*13690*/  FSEL R149, R114, -INF , P3 ;  /* 0xff80000072957808 */ /* 0x000fe40001800000 */
[----:B------:R-:W-:-:S02]  /*136a0*/  FMNMX.FTZ R122, R111, R122, !PT ;  /* 0x0000007a6f7a7209 */ /* 0x000fc40007810000 */
[----:B------:R-:W-:Y:S02]  /*136b0*/  ISETP.GT.AND P3, PT, R0, 0x38, PT ;  /* 0x000000380000780c */ /* 0x000fe40003f64270 */
[----:B------:R-:W-:Y:S02]  /*136c0*/  FSEL R115, R115, -INF , P4 ;  /* 0xff80000073737808 */ /* 0x000fe40002000000 */
[----:B------:R-:W-:Y:S02]  /*136d0*/  FMNMX.FTZ R122, R149, R122, !PT ;  /* 0x0000007a957a7209 */ /* 0x000fe40007810000 */
[----:B------:R-:W-:Y:S02]  /*136e0*/  R2UR UR6, R14 ;  /* 0x000000000e0672ca */ /* 0x000fe400000e0000 */
[----:B------:R-:W-:Y:S02]  /*136f0*/  R2UR UR7, R15 ;  /* 0x000000000f0772ca */ /* 0x000fe400000e0000 */
[----:B------:R-:W-:-:S02]  /*13700*/  R2UR UR4, R6 ;  /* 0x00000000060472ca */ /* 0x000fc400000e0000 */
[----:B------:R-:W-:Y:S02]  /*13710*/  R2UR UR5, R7 ;  /* 0x00000000070572ca */ /* 0x000fe400000e0000 */
[----:B------:R-:W-:Y:S02]  /*13720*/  ISETP.GT.AND P4, PT, R0, 0x39, PT ;  /* 0x000000390000780c */ /* 0x000fe40003f84270 */
[----:B------:R-:W-:Y:S02]  /*13730*/  FSEL R151, R118, -INF , P3 ;  /* 0xff80000076977808 */ /* 0x000fe40001800000 */
[----:B------:R-:W-:Y:S01]  /*13740*/  FMNMX.FTZ R122, R115, R122, !PT ;  /* 0x0000007a737a7209 */ /* 0x000fe20007810000 */
[----:B------:R-:W-:Y:S02]  /*13750*/  WARPGROUP.DEPBAR.LE gsb0, 0x0 ;  /* 0x00008000000079c5 */ /* 0x000fe40000010000 */
[----:B------:R-:W-:Y:S01]  /*13760*/  WARPGROUP.ARRIVE ;  /* 0x00000000000079c5 */ /* 0x000fe20000000000 */
[----:B------:R-:W-:-:S02]  /*13770*/  ISETP.GT.AND P3, PT, R0, 0x40, PT ;  /* 0x000000400000780c */ /* 0x000fc40003f64270 */
[----:B------:R-:W-:Y:S02]  /*13780*/  FSEL R119, R119, -INF , P4 ;  /* 0xff80000077777808 */ /* 0x000fe40002000000 */
[----:B------:R-:W-:Y:S01]  /*13790*/  FMNMX.FTZ R122, R151, R122, !PT ;  /* 0x0000007a977a7209 */ /* 0x000fe20007810000 */
[----:B------:R-:W-:Y:S01]  /*137a0*/  QGMMA.64x32x32.F32.E4M3.E4M3 R40, gdesc[UR4], R40, gsb0 ;  /* 0x00600000042879f3 */ /* 0x000fe20008000828 */
        /* <DEDUP_REMOVED lines=38> */
[----:B------:R-:W-:Y:S01]  /*13a10*/  FMNMX.FTZ R122, R79, R122, !PT ;  /* 0x0000007a4f7a7209 */ /* 0x000fe20007810000 */
[----:B------:R-:W-:Y:S02]  /*13a20*/  VIADD R12, R12, 0x606 ;  /* 0x000006060c0c7836 */ /* 0x000fe40000000000 */
[----:B------:R-:W-:Y:S01]  /*13a30*/  IMAD.MOV.U32 R13, RZ, RZ, 0x40000040 ;  /* 0x40000040ff0d7424 */ /* 0x000fe200078e00ff */
[----:B------:R-:W-:-:S02]  /*13a40*/  ISETP.GT.AND P3, PT, R0, 0x78, PT ;  /* 0x000000780000780c */ /* 0x000fc40003f64270 */
[----:B------:R-:W-:Y:S02]  /*13a50*/  FSEL R83, R83, -INF , P4 ;  /* 0xff80000053537808 */ /* 0x000fe40002000000 */
[----:B------:R-:W-:Y:S02]  /*13a60*/  FMNMX.FTZ R122, R163, R122, !PT ;  /* 0x0000007aa37a7209 */ /* 0x000fe40007810000 */
[----:B------:R-:W-:Y:S02]  /*13a70*/  R2UR UR6, R12 ;  /* 0x000000000c0672ca */ /* 0x000fe400000e0000 */
[----:B------:R-:W-:Y:S02]  /*13a80*/  R2UR UR7, R13 ;  /* 0x000000000d0772ca */ /* 0x000fe400000e0000 */
[----:B------:R-:W-:Y:S02]  /*13a90*/  R2UR UR4, R6 ;  /* 0x00000000060472ca */ /* 0x000fe400000e0000 */
[----:B------:R-:W-:-:S02]  /*13aa0*/  R2UR UR5, R7 ;  /* 0x00000000070572ca */ /* 0x000fc400000e0000 */
[----:B------:R-:W-:Y:S02]  /*13ab0*/  ISETP.GT.AND P4, PT, R0, 0x79, PT ;  /* 0x000000790000780c */ /* 0x000fe40003f84270 */
[----:B------:R-:W-:Y:S02]  /*13ac0*/  FSEL R13, R86, -INF , P3 ;  /* 0xff800000560d7808 */ /* 0x000fe40001800000 */
[----:B------:R-:W-:Y:S01]  /*13ad0*/  FMNMX.FTZ R122, R83, R122, !PT ;  /* 0x0000007a537a7209 */ /* 0x000fe20007810000 */
[----:B------:R-:W-:Y:S02]  /*13ae0*/  WARPGROUP.DEPBAR.LE gsb0, 0x0 ;  /* 0x00008000000079c5 */ /* 0x000fe40000010000 */
[C---:B------:R-:W-:Y:S02]  /*13af0*/  ISETP.GT.AND P3, PT, R0.reuse, 0x80, PT ;  /* 0x000000800000780c */ /* 0x040fe40003f64270 */
[----:B------:R-:W-:Y:S02]  /*13b00*/  FSEL R87, R87, -INF , P4 ;  /* 0xff80000057577808 */ /* 0x000fe40002000000 */
[----:B------:R-:W-:Y:S01]  /*13b10*/  FMNMX.FTZ R122, R13, R122, !PT ;  /* 0x0000007a0d7a7209 */ /* 0x000fe20007810000 */
[----:B------:R-:W-:Y:S01]  /*13b20*/  WARPGROUP.ARRIVE ;  /* 0x00000000000079c5 */ /* 0x000fe20000000000 */
[----:B------:R-:W-:-:S02]  /*13b30*/  ISETP.GT.AND P4, PT, R0, 0x81, PT ;  /* 0x000000810000780c */ /* 0x000fc40003f84270 */
[----:B------:R-:W-:Y:S02]  /*13b40*/  FSEL R165, R58, -INF , P3 ;  /* 0xff8000003aa57808 */ /* 0x000fe40001800000 */
[----:B------:R-:W-:Y:S01]  /*13b50*/  FMNMX.FTZ R122, R87, R122, !PT ;  /* 0x0000007a577a7209 */ /* 0x000fe20007810000 */
[----:B------:R-:W-:Y:S01]  /*13b60*/  QGMMA.64x32x32.F32.E4M3.E4M3 R24, gdesc[UR4], R24, gsb0 ;  /* 0x00600000041879f3 */ /* 0x000fe20008000818 */
[C---:B------:R-:W-:Y:S02]  /*13b70*/  ISETP.GT.AND P3, PT, R0.reuse, 0x88, PT ;  /* 0x000000880000780c */ /* 0x040fe40003f64270 */
[----:B------:R-:W-:Y:S02]  /*13b80*/  FSEL R59, R59, -INF , P4 ;  /* 0xff8000003b3b7808 */ /* 0x000fe40002000000 */
[----:B------:R-:W-:Y:S02]  /*13b90*/  FMNMX.FTZ R122, R165, R122, !PT ;  /* 0x0000007aa57a7209 */ /* 0x000fe40007810000 */
[----:B------:R-:W-:-:S02]  /*13ba0*/  ISETP.GT.AND P4, PT, R0, 0x89, PT ;  /* 0x000000890000780c */ /* 0x000fc40003f84270 */
[----:B------:R-:W-:Y:S02]  /*13bb0*/  FSEL R167, R62, -INF , P3 ;  /* 0xff8000003ea77808 */ /* 0x000fe40001800000 */
[----:B------:R-:W-:Y:S02]  /*13bc0*/  FMNMX.FTZ R122, R59, R122, !PT ;  /* 0x0000007a3b7a7209 */ /* 0x000fe40007810000 */
        /* <DEDUP_REMOVED lines=38> */
[----:B------:R-:W-:Y:S01]  /*13e30*/  FMNMX.FTZ R122, R179, R122, !PT ;  /* 0x0000007ab37a7209 */ /* 0x000fe20007810000 */
[----:B------:R-:W-:Y:S02]  /*13e40*/  WARPGROUP.DEPBAR.LE gsb0, 0x0 ;  /* 0x00008000000079c5 */ /* 0x000fe40000010000 */
        /* <DEDUP_REMOVED lines=21> */
[----:B------:R-:W-:Y:S02]  /*13fa0*/  FSEL R12, R39, -INF , P4 ;  /* 0xff800000270c7808 */ /* 0x000fe40002000000 */
[----:B------:R-:W-:-:S04]  /*13fb0*/  FMNMX.FTZ R39, R187, R122, !PT ;  /* 0x0000007abb277209 */ /* 0x000fc80007810000 */
[----:B------:R-:W-:-:S05]  /*13fc0*/  FMNMX.FTZ R26, R12, R39, !PT ;  /* 0x000000270c1a7209 */ /* 0x000fca0007810000 */
[----:B------:R-:W0:Y:S04]  /*13fd0*/  SHFL.BFLY PT, R39, R26, 0x2, 0x1f ;  /* 0x0c401f001a277f89 */ /* 0x000e2800000e0000 */
[----:B------:R-:W1:Y:S01]  /*13fe0*/  SHFL.IDX PT, R3, R3, RZ, 0x1c1f ;  /* 0x001c1fff03037589 */ /* 0x000e6200000e0000 */
[----:B0-----:R-:W-:-:S05]  /*13ff0*/  FMNMX.FTZ R30, R26, R39, !PT ;  /* 0x000000271a1e7209 */ /* 0x001fca0007810000 */
[----:B------:R-:W0:Y:S01]  /*14000*/  SHFL.BFLY PT, R39, R30, 0x1, 0x1f ;  /* 0x0c201f001e277f89 */ /* 0x000e2200000e0000 */
[----:B-1----:R-:W-:-:S04]  /*14010*/  VIADDMNMX R20, R3, R20, R21, PT ;  /* 0x0000001403147246 */ /* 0x002fc80003800115 */
[C---:B------:R-:W-:Y:S02]  /*14020*/  ISETP.GT.AND P4, PT, R20.reuse, RZ, PT ;  /* 0x000000ff1400720c */ /* 0x040fe40003f84270 */
[----:B------:R-:W-:Y:S02]  /*14030*/  ISETP.GT.AND P5, PT, R20, 0x1, PT ;  /* 0x000000011400780c */ /* 0x000fe40003fa4270 */
[----:B0-----:R-:W-:-:S04]  /*14040*/  FMNMX.FTZ R0, R30, R39, !PT ;  /* 0x000000271e007209 */ /* 0x001fc80007810000 */
[----:B------:R-:W-:Y:S01]  /*14050*/  FSETP.NEU.FTZ.AND P3, PT, R0, -INF , PT ;  /* 0xff8000000000780b */ /* 0x000fe20003f7d000 */
[----:B------:R-:W-:-:S05]  /*14060*/  FFMA.FTZ R39, R2, R0, -8 ;  /* 0xc100000002277423 */ /* 0x000fca0000010000 */
[----:B------:R-:W-:Y:S02]  /*14070*/  FSEL R39, R39, RZ, P3 ;  /* 0x000000ff27277208 */ /* 0x000fe40001800000 */
[----:B------:R-:W-:Y:S02]  /*14080*/  ISETP.GT.AND P3, PT, R20, 0x8, PT ;  /* 0x000000081400780c */ /* 0x000fe40003f64270 */
[----:B------:R-:W-:Y:S01]  /*14090*/  FSEL R121, R121, -INF , P5 ;  /* 0xff80000079797808 */ /* 0x000fe20002800000 */
[----:B------:R-:W-:-:S01]  /*140a0*/  FFMA.FTZ R54, R2, R115, -R39 ;  /* 0x0000007302367223 */ /* 0x000fc20000010827 */
[----:B------:R-:W-:Y:S01]  /*140b0*/  FSEL R115, R120, -INF , P4 ;  /* 0xff80000078737808 */ /* 0x000fe20002000000 */
[----:B------:R-:W-:-:S01]  /*140c0*/  FFMA.FTZ R14, R2, R137, -R39 ;  /* 0x00000089020e7223 */ /* 0x000fc20000010827 */
[----:B------:R-:W-:Y:S01]  /*140d0*/  ISETP.GT.AND P4, PT, R20, 0x9, PT ;  /* 0x000000091400780c */ /* 0x000fe20003f84270 */
[----:B------:R0:W-:Y:S01]  /*140e0*/  MUFU.EX2 R21, R54 ;  /* 0x0000003600157308 */ /* 0x0001e20000000800 */
[----:B------:R-:W-:-:S02]  /*140f0*/  FSEL R137, R124, -INF , P3 ;  /* 0xff8000007c897808 */ /* 0x000fc40001800000 */
[----:B------:R-:W-:Y:S02]  /*14100*/  ISETP.GT.AND P3, PT, R20, 0x10, PT ;  /* 0x000000101400780c */ /* 0x000fe40003f64270 */
[----:B------:R-:W-:Y:S02]  /*14110*/  FSEL R125, R125, -INF , P4 ;  /* 0xff8000007d7d7808 */ /* 0x000fe40002000000 */
[----:B0-----:R-:W-:Y:S01]  /*14120*/  FMNMX.FTZ R54, R115, R121, !PT ;  /* 0x0000007973367209 */ /* 0x001fe20007810000 */
[----:B------:R-:W-:-:S03]  /*14130*/  FFMA.FTZ R26, R2, R139, -R39 ;  /* 0x0000008b021a7223 */ /* 0x000fc60000010827 */
[----:B------:R-:W-:Y:S02]  /*14140*/  FMNMX.FTZ R54, R137, R54, !PT ;  /* 0x0000003689367209 */ /* 0x000fe40007810000 */
[----:B------:R-:W-:Y:S02]  /*14150*/  ISETP.GT.AND P4, PT, R20, 0x11, PT ;  /* 0x000000111400780c */ /* 0x000fe40003f84270 */
[----:B------:R-:W-:Y:S02]  /*14160*/  FSEL R139, R128, -INF , P3 ;  /* 0xff800000808b7808 */ /* 0x000fe40001800000 */
[----:B------:R-:W-:Y:S02]  /*14170*/  FMNMX.FTZ R58, R125, R54, !PT ;  /* 0x000000367d3a7209 */ /* 0x000fe40007810000 */
[----:B------:R-:W-:Y:S02]  /*14180*/  ISETP.GT.AND P3, PT, R20, 0x18, PT ;  /* 0x000000181400780c */ /* 0x000fe40003f64270 */
[----:B------:R-:W-:-:S02]  /*14190*/  FSEL R129, R129, -INF , P4 ;  /* 0xff80000081817808 */ /* 0x000fc40002000000 */
[----:B------:R-:W-:Y:S01]  /*141a0*/  FMNMX.FTZ R58, R139, R58, !PT ;  /* 0x0000003a8b3a7209 */ /* 0x000fe20007810000 */
[----:B------:R-:W-:-:S01]  /*141b0*/  FFMA.FTZ R30, R2, R141, -R39 ;  /* 0x0000008d021e7223 */ /* 0x000fc20000010827 */
[----:B------:R-:W-:Y:S02]  /*141c0*/  ISETP.GT.AND P4, PT, R20, 0x19, PT ;  /* 0x000000191400780c */ /* 0x000fe40003f84270 */
[----:B------:R-:W-:Y:S02]  /*141d0*/  FSEL R141, R132, -INF , P3 ;  /* 0xff800000848d7808 */ /* 0x000fe40001800000 */
[----:B------:R-:W-:Y:S02]  /*141e0*/  FMNMX.FTZ R58, R129, R58, !PT ;  /* 0x0000003a813a7209 */ /* 0x000fe40007810000 */
[----:B------:R-:W-:Y:S02]  /*141f0*/  FSEL R133, R133, -INF , P4 ;  /* 0xff80000085857808 */ /* 0x000fe40002000000 */
[----:B------:R-:W-:-:S02]  /*14200*/  ISETP.GT.AND P3, PT, R20, 0x20, PT ;  /* 0x000000201400780c */ /* 0x000fc40003f64270 */
[----:B------:R-:W-:Y:S01]  /*14210*/  FMNMX.FTZ R58, R141, R58, !PT ;  /* 0x0000003a8d3a7209 */ /* 0x000fe20007810000 */
[----:B------:R-:W-:Y:S01]  /*14220*/  FFMA.FTZ R34, R2, R143, -R39 ;  /* 0x0000008f02227223 */ /* 0x000fe20000010827 */
        /* <DEDUP_REMOVED lines=10> */
[----:B------:R-:W-:Y:S02]  /*142d0*/  ISETP.GT.AND P3, PT, R20, 0x30, PT ;  /* 0x000000301400780c */ /* 0x000fe40003f64270 */
[----:B------:R-:W-:-:S02]  /*142e0*/  FSEL R109, R109, -INF , P4 ;  /* 0xff8000006d6d7808 */ /* 0x000fc40002000000 */
        /* <DEDUP_REMOVED lines=15> */
[--C-:B------:R-:W-:Y:S01]  /*143e0*/  FFMA.FTZ R50, R2, R151, -R39.reuse ;  /* 0x0000009702327223 */ /* 0x100fe20000010827 */
[----:B------:R-:W-:Y:S02]  /*143f0*/  ISETP.GT.AND P4, PT, R20, 0x41, PT ;  /* 0x000000411400780c */ /* 0x000fe40003f84270 */
[----:B------:R-:W-:Y:S02]  /*14400*/  FSEL R151, R88, -INF , P3 ;  /* 0xff80000058977808 */ /* 0x000fe40001800000 */
[----:B------:R-:W-:Y:S01]  /*14410*/  FMNMX.FTZ R66, R117, R66, !PT ;  /* 0x0000004275427209 */ /* 0x000fe20007810000 */
[----:B------:R-:W-:Y:S01]  /*14420*/  FFMA.FTZ R153, R2, R153, -R39 ;  /* 0x0000009902997223 */ /* 0x000fe20000010827 */
[----:B------:R-:W-:Y:S02]  /*14430*/  ISETP.GT.AND P3, PT, R20, 0x48, PT ;  /* 0x000000481400780c */ /* 0x000fe40003f64270 */
[----:B------:R-:W-:-:S02]  /*14440*/  FSEL R89, R89, -INF , P4 ;  /* 0xff80000059597808 */ /* 0x000fc40002000000 */
[----:B------:R-:W-:Y:S01]  /*14450*/  FMNMX.FTZ R66, R151, R66, !PT ;  /* 0x0000004297427209 */ /* 0x000fe20007810000 */
[----:B------:R0:W-:Y:S01]  /*14460*/  MUFU.EX2 R54, R153 ;  /* 0x0000009900367308 */ /* 0x0001e20000000800 */
[----:B------:R-:W-:Y:S02]  /*14470*/  ISETP.GT.AND P4, PT, R20, 0x49, PT ;  /* 0x000000491400780c */ /* 0x000fe40003f84270 */
[----:B------:R-:W-:Y:S02]  /*14480*/  FMNMX.FTZ R70, R89, R66, !PT ;  /* 0x0000004259467209 */ /* 0x000fe40007810000 */
[----:B------:R-:W-:Y:S02]  /*14490*/  FSEL R93, R93, -INF , P4 ;  /* 0xff8000005d5d7808 */ /* 0x000fe40002000000 */
[----:B0-----:R-:W-:Y:S02]  /*144a0*/  FSEL R153, R92, -INF , P3 ;  /* 0xff8000005c997808 */ /* 0x001fe40001800000 */
[----:B------:R-:W-:-:S02]  /*144b0*/  ISETP.GT.AND P3, PT, R20, 0x50, PT ;  /* 0x000000501400780c */ /* 0x000fc40003f64270 */
[----:B------:R-:W-:Y:S01]  /*144c0*/  FMNMX.FTZ R70, R153, R70, !PT ;  /* 0x0000004699467209 */ /* 0x000fe20007810000 */
[----:B------:R-:W-:-:S01]  /*144d0*/  FFMA.FTZ R3, R2, R103, -R39 ;  /* 0x0000006702037223 */ /* 0x000fc20000010827 */
[----:B------:R-:W-:Y:S02]  /*144e0*/  ISETP.GT.AND P4, PT, R20, 0x51, PT ;  /* 0x000000511400780c */ /* 0x000fe40003f84270 */
[----:B------:R-:W-:Y:S02]  /*144f0*/  FSEL R103, R96, -INF , P3 ;  /* 0xff80000060677808 */ /* 0x000fe40001800000 */
[----:B------:R-:W-:Y:S01]  /*14500*/  FMNMX.FTZ R74, R93, R70, !PT ;  /* 0x000000465d4a7209 */ /* 0x000fe20007810000 */
[----:B------:R-:W-:-:S01]  /*14510*/  FFMA.FTZ R155, R2, R155, -R39 ;  /* 0x0000009b029b7223 */ /* 0x000fc20000010827 */
[----:B------:R-:W-:Y:S02]  /*14520*/  ISETP.GT.AND P3, PT, R20, 0x58, PT ;  /* 0x000000581400780c */ /* 0x000fe40003f64270 */
[----:B------:R-:W-:-:S02]  /*14530*/  FSEL R97, R97, -INF , P4 ;  /* 0xff80000061617808 */ /* 0x000fc40002000000 */
[----:B------:R-:W-:Y:S01]  /*14540*/  FMNMX.FTZ R74, R103, R74, !PT ;  /* 0x0000004a674a7209 */ /* 0x000fe20007810000 */
[----:B------:R0:W-:Y:S01]  /*14550*/  MUFU.EX2 R58, R155 ;  /* 0x0000009b003a7308 */ /* 0x0001e20000000800 */
[----:B------:R-:W-:Y:S02]  /*14560*/  ISETP.GT.AND P4, PT, R20, 0x59, PT ;  /* 0x000000591400780c */ /* 0x000fe40003f84270 */
[----:B------:R-:W-:Y:S01]  /*14570*/  FMNMX.FTZ R74, R97, R74, !PT ;  /* 0x0000004a614a7209 */ /* 0x000fe20007810000 */
[----:B------:R-:W-:-:S01]  /*14580*/  FFMA.FTZ R157, R2, R157, -R39 ;  /* 0x0000009d029d7223 */ /* 0x000fc20000010827 */
[----:B------:R-:W-:Y:S02]  /*14590*/  FSEL R101, R101, -INF , P4 ;  /* 0xff80000065657808 */ /* 0x000fe40002000000 */
[----:B0-----:R-:W-:Y:S02]  /*145a0*/  FSEL R155, R100, -INF , P3 ;  /* 0xff800000649b7808 */ /* 0x001fe40001800000 */
[----:B------:R-:W-:-:S02]  /*145b0*/  ISETP.GT.AND P3, PT, R20, 0x60, PT ;  /* 0x000000601400780c */ /* 0x000fc40003f64270 */
        /* <DEDUP_REMOVED lines=23> */
[----:B------:R0:W-:Y:S01]  /*14730*/  MUFU.EX2 R66, R3 ;  /* 0x0000000300427308 */ /* 0x0001e20000000800 */
[----:B------:R-:W-:Y:S02]  /*14740*/  ISETP.GT.AND P4, PT, R20, 0x79, PT ;  /* 0x000000791400780c */ /* 0x000fe40003f84270 */
[----:B------:R-:W-:Y:S01]  /*14750*/  FMNMX.FTZ R76, R81, R76, !PT ;  /* 0x0000004c514c7209 */ /* 0x000fe20007810000 */
[----:B0-----:R-:W-:-:S01]  /*14760*/  FFMA.FTZ R3, R2, R163, -R39 ;  /* 0x000000a302037223 */ /* 0x001fc20000010827 */
[----:B------:R-:W-:Y:S02]  /*14770*/  FSEL R163, R84, -INF , P3 ;  /* 0xff80000054a37808 */ /* 0x000fe40001800000 */
[----:B------:R-:W-:Y:S02]  /*14780*/  FSEL R85, R85, -INF , P4 ;  /* 0xff80000055557808 */ /* 0x000fe40002000000 */
[----:B------:R-:W-:-:S02]  /*14790*/  ISETP.GT.AND P3, PT, R20, 0x80, PT ;  /* 0x000000801400780c */ /* 0x000fc40003f64270 */
[----:B------:R-:W-:Y:S02]  /*147a0*/  FMNMX.FTZ R76, R163, R76, !PT ;  /* 0x0000004ca34c7209 */ /* 0x000fe40007810000 */
[----:B------:R-:W-:Y:S02]  /*147b0*/  ISETP.GT.AND P4, PT, R20, 0x81, PT ;  /* 0x000000811400780c */ /* 0x000fe40003f84270 */
[----:B------:R-:W-:Y:S02]  /*147c0*/  FSEL R189, R56, -INF , P3 ;  /* 0xff80000038bd7808 */ /* 0x000fe40001800000 */
[----:B------:R-:W-:Y:S02]  /*147d0*/  FMNMX.FTZ R76, R85, R76, !PT ;  /* 0x0000004c554c7209 */ /* 0x000fe40007810000 */
[----:B------:R-:W-:Y:S02]  /*147e0*/  ISETP.GT.AND P3, PT, R20, 0x88, PT ;  /* 0x000000881400780c */ /* 0x000fe40003f64270 */
[----:B------:R-:W-:-:S02]  /*147f0*/  FSEL R57, R57, -INF , P4 ;  /* 0xff80000039397808 */ /* 0x000fc40002000000 */
[----:B------:R-:W-:Y:S02]  /*14800*/  FMNMX.FTZ R76, R189, R76, !PT ;  /* 0x0000004cbd4c7209 */ /* 0x000fe40007810000 */
        /* <DEDUP_REMOVED lines=19> */
[----:B------:R-:W-:Y:S02]  /*14940*/  FMNMX.FTZ R76, R165, R76, !PT ;  /* 0x0000004ca54c7209 */ /* 0x000fe40007810000 */
[----:B------:R-:W-:Y:S02]  /*14950*/  ISETP.GT.AND P4, PT, R20, 0xa1, PT ;  /* 0x000000a11400780c */ /* 0x000fe40003f84270 */
[----:B------:R-:W-:Y:S02]  /*14960*/  FSEL R193, R40, -INF , P3 ;  /* 0xff80000028c17808 */ /* 0x000fe40001800000 */
[----:B------:R-:W-:Y:S01]  /*14970*/  FMNMX.FTZ R76, R69, R76, !PT ;  /* 0x0000004c454c7209 */ /* 0x000fe20007810000 */
[----:B------:R-:W-:-:S01]  /*14980*/  FFMA.FTZ R40, R2, R167, -R39 ;  /* 0x000000a702287223 */ /* 0x000fc20000010827 */
        /* <DEDUP_REMOVED lines=20> */
[----:B------:R-:W-:Y:S02]  /*14ad0*/  FSEL R53, R53, -INF , P4 ;  /* 0xff80000035357808 */ /* 0x000fe40002000000 */
        /* <DEDUP_REMOVED lines=12> */
[----:B------:R-:W-:Y:S01]  /*14ba0*/  FMNMX.FTZ R76, R171, R76, !PT ;  /* 0x0000004cab4c7209 */ /* 0x000fe20007810000 */
[----:B------:R-:W-:Y:S01]  /*14bb0*/  FFMA.FTZ R25, R2, R71, -R39 ;  /* 0x0000004702197223 */ /* 0x000fe20000010827 */
[----:B------:R-:W-:Y:S02]  /*14bc0*/  ISETP.GT.AND P3, PT, R20, 0xd0, PT ;  /* 0x000000d01400780c */ /* 0x000fe40003f64270 */
[----:B------:R-:W-:-:S02]  /*14bd0*/  FSEL R71, R29, -INF , P4 ;  /* 0xff8000001d477808 */ /* 0x000fc40002000000 */
        /* <DEDUP_REMOVED lines=12> */
[----:B------:R-:W-:-:S04]  /*14ca0*/  FMNMX.FTZ R76, R203, R76, !PT ;  /* 0x0000004ccb4c7209 */ /* 0x000fc80007810000 */
[----:B------:R-:W-:Y:S01]  /*14cb0*/  FMNMX.FTZ R76, R205, R76, !PT ;  /* 0x0000004ccd4c7209 */ /* 0x000fe20007810000 */
[----:B------:R0:W-:Y:S04]  /*14cc0*/  MUFU.EX2 R74, R3 ;  /* 0x00000003004a7308 */ /* 0x0001e80000000800 */
[----:B0-----:R-:W0:Y:S01]  /*14cd0*/  SHFL.BFLY PT, R3, R76, 0x2, 0x1f ;  /* 0x0c401f004c037f89 */ /* 0x001e2200000e0000 */
        /* <DEDUP_REMOVED lines=13> */
[----:B0-----:R-:W-:-:S04]  /*14db0*/  FMNMX.FTZ R3, R51, R64, !PT ;  /* 0x0000004033037209 */ /* 0x001fc80007810000 */
[----:B------:R-:W-:Y:S01]  /*14dc0*/  FSETP.NEU.FTZ.AND P3, PT, R3, -INF , PT ;  /* 0xff8000000300780b */ /* 0x000fe20003f7d000 */
[----:B------:R-:W-:-:S01]  /*14dd0*/  FFMA.FTZ R88, R2, R3, -8 ;  /* 0xc100000002587423 */ /* 0x000fc20000010003 */
[----:B------:R-:W-:-:S04]  /*14de0*/  FFMA.FTZ R107, R2, R107, -R39 ;  /* 0x0000006b026b7223 */ /* 0x000fc80000010827 */
[----:B------:R-:W-:Y:S01]  /*14df0*/  FSEL R88, R88, RZ, P3 ;  /* 0x000000ff58587208 */ /* 0x000fe20001800000 */
        /* <DEDUP_REMOVED lines=22> */
[----:B------:R-:W-:-:S07]  /*14f60*/  FFMA.FTZ R90, R2, R137, -R88 ;  /* 0x00000089025a7223 */ /* 0x000fce0000010858 */
[----:B------:R-:W0:Y:S01]  /*14f70*/  MUFU.EX2 R123, R123 ;  /* 0x0000007b007b7308 */ /* 0x000e220000000800 */
[----:B------:R-:W-:-:S07]  /*14f80*/  FFMA.FTZ R115, R2, R125, -R88 ;  /* 0x0000007d02737223 */ /* 0x000fce0000010858 */
[----:B------:R-:W1:Y:S01]  /*14f90*/  MUFU.EX2 R26, R26 ;  /* 0x0000001a001a7308 */ /* 0x000e620000000800 */
[----:B------:R-:W-:-:S07]  /*14fa0*/  FFMA.FTZ R51, R2, R139, -R88 ;  /* 0x0000008b02337223 */ /* 0x000fce0000010858 */
[----:B------:R-:W-:Y:S08]  /*14fb0*/  MUFU.EX2 R39, R39 ;  /* 0x0000002700277308 */ /* 0x000ff00000000800 */
[----:B------:R-:W2:Y:S01]  /*14fc0*/  MUFU.EX2 R68, R68 ;  /* 0x0000004400447308 */ /* 0x000ea20000000800 */
[----:B------:R-:W-:-:S07]  /*14fd0*/  FFMA.FTZ R76, R2, R129, -R88 ;  /* 0x00000081024c7223 */ /* 0x000fce0000010858 */
[----:B------:R-:W3:Y:S01]  /*14fe0*/  MUFU.EX2 R127, R127 ;  /* 0x0000007f007f7308 */ /* 0x000ee20000000800 */
[----:B------:R-:W-:-:S07]  /*14ff0*/  FFMA.FTZ R84, R2, R103, -R88 ;  /* 0x0000006702547223 */ /* 0x000fce0000010858 */
[----:B------:R-:W4:Y:S01]  /*15000*/  MUFU.EX2 R90, R90 ;  /* 0x0000005a005a7308 */ /* 0x000f220000000800 */
[----:B0-----:R-:W-:-:S07]  /*15010*/  FADD.FTZ R103, R14, R123 ;  /* 0x0000007b0e677221 */ /* 0x001fce0000010000 */
[----:B------:R-:W0:Y:S01]  /*15020*/  MUFU.EX2 R30, R30 ;  /* 0x0000001e001e7308 */ /* 0x000e220000000800 */
[----:B------:R-:W-:-:S07]  /*15030*/  FFMA.FTZ R92, R2, R141, -R88 ;  /* 0x0000008d025c7223 */ /* 0x000fce0000010858 */
[----:B------:R-:W5:Y:S01]  /*15040*/  MUFU.EX2 R115, R115 ;  /* 0x0000007300737308 */ /* 0x000f620000000800 */
[----:B-1----:R-:W-:-:S01]  /*15050*/  FADD.FTZ R110, R26, R103 ;  /* 0x000000671a6e7221 */ /* 0x002fc20000010000 */
[----:B------:R-:W-:-:S06]  /*15060*/  FFMA.FTZ R106, R2, R57, -R88 ;  /* 0x00000039026a7223 */ /* 0x000fcc0000010858 */
[----:B------:R-:W1:Y:S01]  /*15070*/  MUFU.EX2 R131, R131 ;  /* 0x0000008300837308 */ /* 0x000e620000000800 */
[----:B--2---:R-:W-:-:S01]  /*15080*/  FADD.FTZ R57, R39, R68 ;  /* 0x0000004427397221 */ /* 0x004fc20000010000 */
[----:B------:R-:W-:-:S06]  /*15090*/  FFMA.FTZ R121, R2, R133, -R88 ;  /* 0x0000008502797223 */ /* 0x000fcc0000010858 */
[----:B------:R-:W2:Y:S01]  /*150a0*/  MUFU.EX2 R51, R51 ;  /* 0x0000003300337308 */ /* 0x000ea20000000800 */
[----:B------:R-:W-:-:S01]  /*150b0*/  FFMA.FTZ R108, R2, R85, -R88 ;  /* 0x00000055026c7223 */ /* 0x000fc20000010858 */
[----:B---3--:R-:W-:-:S06]  /*150c0*/  FADD.FTZ R85, R127, R110 ;  /* 0x0000006e7f557221 */ /* 0x008fcc0000010000 */
[----:B------:R-:W3:Y:S01]  /*150d0*/  MUFU.EX2 R34, R34 ;  /* 0x0000002200227308 */ /* 0x000ee20000000800 */
[----:B----4-:R-:W-:-:S07]  /*150e0*/  FADD.FTZ R110, R90, R57 ;  /* 0x000000395a6e7221 */ /* 0x010fce0000010000 */
[----:B------:R-:W4:Y:S01]  /*150f0*/  MUFU.EX2 R76, R76 ;  /* 0x0000004c004c7308 */ /* 0x000f220000000800 */
[----:B0-----:R-:W-:-:S01]  /*15100*/  FADD.FTZ R116, R30, R85 ;  /* 0x000000551e747221 */ /* 0x001fc20000010000 */
[----:B-----5:R-:W-:-:S06]  /*15110*/  FADD.FTZ R114, R115, R110 ;  /* 0x0000006e73727221 */ /* 0x020fcc0000010000 */
[----:B------:R-:W0:Y:S01]  /*15120*/  MUFU.EX2 R135, R135 ;  /* 0x0000008700877308 */ /* 0x000e220000000800 */
[----:B------:R-:W-:-:S07]  /*15130*/  FFMA.FTZ R78, R2, R105, -R88 ;  /* 0x00000069024e7223 */ /* 0x000fce0000010858 */
[----:B------:R-:W5:Y:S01]  /*15140*/  MUFU.EX2 R92, R92 ;  /* 0x0000005c005c7308 */ /* 0x000f620000000800 */
[----:B------:R-:W-:-:S07]  /*15150*/  FFMA.FTZ R112, R2, R61, -R88 ;  /* 0x0000003d02707223 */ /* 0x000fce0000010858 */
[----:B------:R3:W-:Y:S01]  /*15160*/  MUFU.EX2 R64, R55 ;  /* 0x0000003700407308 */ /* 0x0007e20000000800 */
[----:B-1----:R-:W-:-:S01]  /*15170*/  FADD.FTZ R85, R131, R116 ;  /* 0x0000007483557221 */ /* 0x002fc20000010000 */
[----:B--2---:R-:W-:-:S06]  /*15180*/  FADD.FTZ R61, R51, R114 ;  /* 0x00000072333d7221 */ /* 0x004fcc0000010000 */
[----:B------:R-:W1:Y:S01]  /*15190*/  MUFU.EX2 R38, R38 ;  /* 0x0000002600267308 */ /* 0x000e620000000800 */
[----:B---3--:R-:W-:-:S01]  /*151a0*/  FFMA.FTZ R55, R2, R143, -R88 ;  /* 0x0000008f02377223 */ /* 0x008fc20000010858 */
[----:B------:R-:W-:-:S06]  /*151b0*/  FFMA.FTZ R94, R2, R145, -R88 ;  /* 0x00000091025e7223 */ /* 0x000fcc0000010858 */
[----:B------:R-:W2:Y:S01]  /*151c0*/  MUFU.EX2 R121, R121 ;  /* 0x0000007900797308 */ /* 0x000ea20000000800 */
[----:B------:R-:W-:-:S01]  /*151d0*/  FADD.FTZ R114, R34, R85 ;  /* 0x0000005522727221 */ /* 0x000fc20000010000 */
[----:B----4-:R-:W-:-:S06]  /*151e0*/  FADD.FTZ R61, R76, R61 ;  /* 0x0000003d4c3d7221 */ /* 0x010fcc0000010000 */
[----:B------:R-:W3:Y:S01]  /*151f0*/  MUFU.EX2 R107, R107 ;  /* 0x0000006b006b7308 */ /* 0x000ee20000000800 */
[----:B------:R-:W-:-:S07]  /*15200*/  FFMA.FTZ R109, R2, R109, -R88 ;  /* 0x0000006d026d7223 */ /* 0x000fce0000010858 */
[----:B------:R-:W4:Y:S01]  /*15210*/  MUFU.EX2 R55, R55 ;  /* 0x0000003700377308 */ /* 0x000f220000000800 */
[----:B------:R-:W-:-:S01]  /*15220*/  FFMA.FTZ R110, R2, R65, -R88 ;  /* 0x00000041026e7223 */ /* 0x000fc20000010858 */
[----:B0-----:R-:W-:-:S06]  /*15230*/  FADD.FTZ R65, R135, R114 ;  /* 0x0000007287417221 */ /* 0x001fcc0000010000 */
[----:B------:R-:W0:Y:S01]  /*15240*/  MUFU.EX2 R42, R42 ;  /* 0x0000002a002a7308 */ /* 0x000e220000000800 */
[----:B-----5:R-:W-:-:S01]  /*15250*/  FADD.FTZ R114, R92, R61 ;  /* 0x0000003d5c727221 */ /* 0x020fc20000010000 */
[----:B------:R-:W-:-:S06]  /*15260*/  FFMA.FTZ R80, R2, R147, -R88 ;  /* 0x0000009302507223 */ /* 0x000fcc0000010858 */
[----:B------:R-:W5:Y:S01]  /*15270*/  MUFU.EX2 R78, R78 ;  /* 0x0000004e004e7308 */ /* 0x000f620000000800 */
[----:B-1----:R-:W-:-:S01]  /*15280*/  FADD.FTZ R116, R38, R65 ;  /* 0x0000004126747221 */ /* 0x002fc20000010000 */
[----:B--2---:R-:W-:-:S06]  /*15290*/  FADD.FTZ R114, R121, R114 ;  /* 0x0000007279727221 */ /* 0x004fcc0000010000 */
[----:B------:R-:W1:Y:S01]  /*152a0*/  MUFU.EX2 R111, R111 ;  /* 0x0000006f006f7308 */ /* 0x000e620000000800 */
[----:B------:R-:W-:-:S07]  /*152b0*/  FFMA.FTZ R105, R2, R113, -R88 ;  /* 0x0000007102697223 */ /* 0x000fce0000010858 */
[----:B------:R-:W2:Y:S01]  /*152c0*/  MUFU.EX2 R94, R94 ;  /* 0x0000005e005e7308 */ /* 0x000ea20000000800 */
[----:B------:R-:W-:-:S01]  /*152d0*/  FFMA.FTZ R85, R2, R69, -R88 ;  /* 0x0000004502557223 */ /* 0x000fc20000010858 */
[----:B---3--:R-:W-:Y:S01]  /*152e0*/  FADD.FTZ R69, R107, R116 ;  /* 0x000000746b457221 */ /* 0x008fe20000010000 */
[----:B------:R-:W-:-:S05]  /*152f0*/  FFMA.FTZ R65, R2, R45, -R88 ;  /* 0x0000002d02417223 */ /* 0x000fca0000010858 */
[----:B------:R-:W3:Y:S01]  /*15300*/  MUFU.EX2 R46, R46 ;  /* 0x0000002e002e7308 */ /* 0x000ee20000000800 */
[----:B----4-:R-:W-:-:S01]  /*15310*/  FADD.FTZ R45, R55, R114 ;  /* 0x00000072372d7221 */ /* 0x010fc20000010000 */
[----:B------:R-:W-:-:S06]  /*15320*/  FFMA.FTZ R96, R2, R149, -R88 ;  /* 0x0000009502607223 */ /* 0x000fcc0000010858 */
[----:B------:R-:W4:Y:S01]  /*15330*/  MUFU.EX2 R109, R109 ;  /* 0x0000006d006d7308 */ /* 0x000f220000000800 */
[----:B0-----:R-:W-:-:S01]  /*15340*/  FADD.FTZ R114, R42, R69 ;  /* 0x000000452a727221 */ /* 0x001fc20000010000 */
[----:B-----5:R-:W-:-:S06]  /*15350*/  FADD.FTZ R45, R78, R45 ;  /* 0x0000002d4e2d7221 */ /* 0x020fcc0000010000 */
[----:B------:R-:W0:Y:S01]  /*15360*/  MUFU.EX2 R80, R80 ;  /* 0x0000005000507308 */ /* 0x000e220000000800 */
[----:B------:R-:W-:-:S01]  /*15370*/  FFMA.FTZ R113, R2, R117, -R88 ;  /* 0x0000007502717223 */ /* 0x000fc20000010858 */
[----:B-1----:R-:W-:-:S06]  /*15380*/  FADD.FTZ R69, R111, R114 ;  /* 0x000000726f457221 */ /* 0x002fcc0000010000 */
[----:B------:R-:W1:Y:S01]  /*15390*/  MUFU.EX2 R50, R50 ;  /* 0x0000003200327308 */ /* 0x000e620000000800 */
[----:B--2---:R-:W-:-:S01]  /*153a0*/  FADD.FTZ R114, R94, R45 ;  /* 0x0000002d5e727221 */ /* 0x004fc20000010000 */
[----:B------:R-:W-:-:S06]  /*153b0*/  FFMA.FTZ R82, R2, R151, -R88 ;  /* 0x0000009702527223 */ /* 0x000fcc0000010858 */
[----:B------:R-:W2:Y:S01]  /*153c0*/  MUFU.EX2 R105, R105 ;  /* 0x0000006900697308 */ /* 0x000ea20000000800 */
[----:B---3--:R-:W-:-:S01]  /*153d0*/  FADD.FTZ R116, R46, R69 ;  /* 0x000000452e747221 */ /* 0x008fc20000010000 */
[----:B----4-:R-:W-:-:S06]  /*153e0*/  FADD.FTZ R69, R109, R114 ;  /* 0x000000726d457221 */ /* 0x010fcc0000010000 */
[----:B------:R-:W3:Y:S01]  /*153f0*/  MUFU.EX2 R119, R119 ;  /* 0x0000007700777308 */ /* 0x000ee20000000800 */
[----:B------:R-:W-:-:S07]  /*15400*/  FFMA.FTZ R89, R2, R89, -R88 ;  /* 0x0000005902597223 */ /* 0x000fce0000010858 */
[----:B------:R-:W4:Y:S01]  /*15410*/  MUFU.EX2 R96, R96 ;  /* 0x0000006000607308 */ /* 0x000f220000000800 */
[----:B------:R-:W-:-:S01]  /*15420*/  FADD.FTZ R103, R21, R116 ;  /* 0x0000007415677221 */ /* 0x000fc20000010000 */
[----:B0-----:R-:W-:-:S06]  /*15430*/  FADD.FTZ R114, R80, R69 ;  /* 0x0000004550727221 */ /* 0x001fcc0000010000 */
[----:B------:R-:W-:Y:S01]  /*15440*/  MUFU.EX2 R113, R113 ;  /* 0x0000007100717308 */ /* 0x000fe20000000800 */
[----:B------:R-:W-:-:S01]  /*15450*/  FFMA.FTZ R100, R2, R153, -R88 ;  /* 0x0000009902647223 */ /* 0x000fc20000010858 */
[----:B-1----:R-:W-:-:S06]  /*15460*/  FADD.FTZ R116, R50, R103 ;  /* 0x0000006732747221 */ /* 0x002fcc0000010000 */
[----:B------:R-:W0:Y:S01]  /*15470*/  MUFU.EX2 R91, R91 ;  /* 0x0000005b005b7308 */ /* 0x000e220000000800 */
[----:B--2---:R-:W-:-:S01]  /*15480*/  FADD.FTZ R69, R105, R114 ;  /* 0x0000007269457221 */ /* 0x004fc20000010000 */
[----:B------:R-:W-:-:S06]  /*15490*/  FFMA.FTZ R117, R2, R93, -R88 ;  /* 0x0000005d02757223 */ /* 0x000fcc0000010858 */
[----:B------:R-:W1:Y:S01]  /*154a0*/  MUFU.EX2 R82, R82 ;  /* 0x0000005200527308 */ /* 0x000e620000000800 */
[----:B------:R-:W-:-:S01]  /*154b0*/  FFMA.FTZ R87, R2, R87, -R88 ;  /* 0x0000005702577223 */ /* 0x000fc20000010858 */
[----:B---3--:R-:W-:Y:S01]  /*154c0*/  FADD.FTZ R103, R119, R116 ;  /* 0x0000007477677221 */ /* 0x008fe20000010000 */
[----:B----4-:R-:W-:-:S05]  /*154d0*/  FADD.FTZ R114, R96, R69 ;  /* 0x0000004560727221 */ /* 0x010fca0000010000 */
[----:B------:R-:W2:Y:S01]  /*154e0*/  MUFU.EX2 R89, R89 ;  /* 0x0000005900597308 */ /* 0x000ea20000000800 */
[----:B------:R-:W-:-:S07]  /*154f0*/  FADD.FTZ R116, R54, R103 ;  /* 0x0000006736747221 */ /* 0x000fce0000010000 */
[----:B------:R-:W3:Y:S01]  /*15500*/  MUFU.EX2 R95, R95 ;  /* 0x0000005f005f7308 */ /* 0x000ee20000000800 */
[----:B------:R-:W-:-:S07]  /*15510*/  FFMA.FTZ R93, R2, R97, -R88 ;  /* 0x00000061025d7223 */ /* 0x000fce0000010858 */
[----:B------:R-:W4:Y:S01]  /*15520*/  MUFU.EX2 R100, R100 ;  /* 0x0000006400647308 */ /* 0x000f220000000800 */
[----:B0-----:R-:W-:-:S01]  /*15530*/  FADD.FTZ R103, R91, R116 ;  /* 0x000000745b677221 */ /* 0x001fc20000010000 */
[----:B------:R-:W-:-:S06]  /*15540*/  FFMA.FTZ R97, R2, R155, -R88 ;  /* 0x0000009b02617223 */ /* 0x000fcc0000010858 */
[----:B------:R-:W0:Y:S08]  /*15550*/  MUFU.EX2 R117, R117 ;  /* 0x0000007500757308 */ /* 0x000e300000000800 */
[----:B------:R5:W-:Y:S01]  /*15560*/  MUFU.EX2 R45, R87 ;  /* 0x00000057002d7308 */ /* 0x000be20000000800 */
[----:B------:R-:W-:-:S01]  /*15570*/  FADD.FTZ R116, R58, R103 ;  /* 0x000000673a747221 */ /* 0x000fc20000010000 */
[----:B-----5:R-:W-:-:S06]  /*15580*/  FADD.FTZ R87, R113, R114 ;  /* 0x0000007271577221 */ /* 0x020fcc0000010000 */
[----:B------:R-:W5:Y:S01]  /*15590*/  MUFU.EX2 R99, R99 ;  /* 0x0000006300637308 */ /* 0x000f620000000800 */
[----:B-1----:R-:W-:-:S07]  /*155a0*/  FADD.FTZ R114, R82, R87 ;  /* 0x0000005752727221 */ /* 0x002fce0000010000 */
[----:B------:R-:W1:Y:S01]  /*155b0*/  MUFU.EX2 R84, R84 ;  /* 0x0000005400547308 */ /* 0x000e620000000800 */
[----:B--2---:R-:W-:-:S01]  /*155c0*/  FADD.FTZ R87, R89, R114 ;  /* 0x0000007259577221 */ /* 0x004fc20000010000 */
[----:B------:R-:W-:Y:S01]  /*155d0*/  FFMA.FTZ R102, R2, R101, -R88 ;  /* 0x0000006502667223 */ /* 0x000fe20000010858 */
[----:B------:R-:W-:-:S05]  /*155e0*/  F2FP.SATFINITE.E4M3.F32.PACK_AB_MERGE_C R225, R127, R26, RZ ;  /* 0x0000001a7fe1723e */ /* 0x000fca00048070ff */
[----:B------:R-:W-:Y:S01]  /*155f0*/  MUFU.EX2 R15, R15 ;  /* 0x0000000f000f7308 */ /* 0x000fe20000000800 */
[----:B---3--:R-:W-:-:S01]  /*15600*/  FADD.FTZ R103, R95, R116 ;  /* 0x000000745f677221 */ /* 0x008fc20000010000 */
[----:B----4-:R-:W-:-:S06]  /*15610*/  FADD.FTZ R26, R100, R87 ;  /* 0x00000057641a7221 */ /* 0x010fcc0000010000 */
[----:B------:R-:W2:Y:S01]  /*15620*/  MUFU.EX2 R93, R93 ;  /* 0x0000005d005d7308 */ /* 0x000ea20000000800 */
[----:B------:R-:W-:-:S01]  /*15630*/  FFMA.FTZ R86, R2, R157, -R88 ;  /* 0x0000009d02567223 */ /* 0x000fc20000010858 */
[----:B------:R-:W-:Y:S01]  /*15640*/  F2FP.SATFINITE.E4M3.F32.PACK_AB_MERGE_C R221, R111, R42, RZ ;  /* 0x0000002a6fdd723e */ /* 0x000fe200048070ff */
[----:B------:R-:W-:-:S05]  /*15650*/  FADD.FTZ R42, R62, R103 ;  /* 0x000000673e2a7221 */ /* 0x000fca0000010000 */
[----:B------:R-:W3:Y:S01]  /*15660*/  MUFU.EX2 R97, R97 ;  /* 0x0000006100617308 */ /* 0x000ee20000000800 */
[----:B0-----:R-:W-:-:S01]  /*15670*/  FADD.FTZ R87, R117, R26 ;  /* 0x0000001a75577221 */ /* 0x001fc20000010000 */
[----:B------:R-:W-:Y:S01]  /*15680*/  FFMA.FTZ R73, R2, R73, -R88 ;  /* 0x0000004902497223 */ /* 0x000fe20000010858 */
[----:B------:R-:W-:Y:S01]  /*15690*/  F2FP.SATFINITE.E4M3.F32.PACK_AB_MERGE_C R223, R119, R50, RZ ;  /* 0x0000003277df723e */ /* 0x000fe200048070ff */
[----:B-----5:R-:W-:-:S04]  /*156a0*/  FADD.FTZ R50, R99, R42 ;  /* 0x0000002a63327221 */ /* 0x020fc80000010000 */
[----:B------:R-:W0:Y:S01]  /*156b0*/  MUFU.EX2 R102, R102 ;  /* 0x0000006600667308 */ /* 0x000e220000000800 */
[----:B-1----:R-:W-:-:S01]  /*156c0*/  FADD.FTZ R42, R84, R87 ;  /* 0x00000057542a7221 */ /* 0x002fc20000010000 */
[----:B------:R-:W-:Y:S01]  /*156d0*/  FFMA.FTZ R101, R2, R159, -R88 ;  /* 0x0000009f02657223 */ /* 0x000fe20000010858 */
[----:B------:R-:W-:-:S05]  /*156e0*/  F2FP.SATFINITE.E4M3.F32.PACK_AB_MERGE_C R227, R135, R34, RZ ;  /* 0x0000002287e3723e */ /* 0x000fca00048070ff */
[----:B------:R-:W1:Y:S01]  /*156f0*/  MUFU.EX2 R75, R75 ;  /* 0x0000004b004b7308 */ /* 0x000e620000000800 */
[----:B------:R-:W-:-:S01]  /*15700*/  FFMA.FTZ R104, R2, R77, -R88 ;  /* 0x0000004d02687223 */ /* 0x000fc20000010858 */
[----:B--2---:R-:W-:-:S06]  /*15710*/  FADD.FTZ R42, R93, R42 ;  /* 0x0000002a5d2a7221 */ /* 0x004fcc0000010000 */
[----:B------:R-:W2:Y:S01]  /*15720*/  MUFU.EX2 R86, R86 ;  /* 0x0000005600567308 */ /* 0x000ea20000000800 */
[----:B------:R-:W-:-:S07]  /*15730*/  FFMA.FTZ R77, R2, R161, -R88 ;  /* 0x000000a1024d7223 */ /* 0x000fce0000010858 */
[----:B------:R-:W4:Y:S08]  /*15740*/  MUFU.EX2 R72, R72 ;  /* 0x0000004800487308 */ /* 0x000f300000000800 */
[----:B------:R5:W-:Y:S08]  /*15750*/  MUFU.EX2 R34, R85 ;  /* 0x0000005500227308 */ /* 0x000bf00000000800 */
[----:B------:R-:W4:Y:S01]  /*15760*/  MUFU.EX2 R73, R73 ;  /* 0x0000004900497308 */ /* 0x000f220000000800 */
[----:B-----5:R-:W-:-:S04]  /*15770*/  FADD.FTZ R85, R15, R50 ;  /* 0x000000320f557221 */ /* 0x020fc80000010000 */
[----:B------:R-:W-:Y:S01]  /*15780*/  FADD.FTZ R87, R66, R85 ;  /* 0x0000005542577221 */ /* 0x000fe20000010000 */
[----:B---3--:R-:W-:-:S02]  /*15790*/  FADD.FTZ R85, R97, R42 ;  /* 0x0000002a61557221 */ /* 0x008fc40000010000 */
[----:B------:R-:W3:Y:S01]  /*157a0*/  MUFU.EX2 R79, R79 ;  /* 0x0000004f004f7308 */ /* 0x000ee20000000800 */
[----:B------:R-:W-:-:S01]  /*157b0*/  FADD.FTZ R42, R70, R87 ;  /* 0x00000057462a7221 */ /* 0x000fc20000010000 */
[----:B0-----:R-:W-:-:S06]  /*157c0*/  FADD.FTZ R85, R102, R85 ;  /* 0x0000005566557221 */ /* 0x001fcc0000010000 */
[----:B------:R-:W0:Y:S01]  /*157d0*/  MUFU.EX2 R101, R101 ;  /* 0x0000006500657308 */ /* 0x000e220000000800 */
[----:B------:R-:W-:-:S01]  /*157e0*/  FFMA.FTZ R98, R2, R81, -R88 ;  /* 0x0000005102627223 */ /* 0x000fc20000010858 */
[----:B-1----:R-:W-:-:S06]  /*157f0*/  FADD.FTZ R87, R75, R42 ;  /* 0x0000002a4b577221 */ /* 0x002fcc0000010000 */
[----:B------:R-:W1:Y:S01]  /*15800*/  MUFU.EX2 R104, R104 ;  /* 0x0000006800687308 */ /* 0x000e620000000800 */
[----:B--2---:R-:W-:-:S01]  /*15810*/  FADD.FTZ R42, R86, R85 ;  /* 0x00000055562a7221 */ /* 0x004fc20000010000 */
[----:B------:R-:W-:Y:S01]  /*15820*/  FFMA.FTZ R81, R2, R163, -R88 ;  /* 0x000000a302517223 */ /* 0x000fe20000010858 */
[----:B----4-:R-:W-:-:S05]  /*15830*/  FADD.FTZ R50, R72, R87 ;  /* 0x0000005748327221 */ /* 0x010fca0000010000 */
[----:B------:R-:W2:Y:S01]  /*15840*/  MUFU.EX2 R83, R83 ;  /* 0x0000005300537308 */ /* 0x000ea20000000800 */
[----:B------:R-:W-:Y:S01]  /*15850*/  F2FP.SATFINITE.E4M3.F32.PACK_AB_MERGE_C R225, R123, R14, R225 ;  /* 0x0000000e7be1723e */ /* 0x000fe200048070e1 */
[----:B------:R-:W-:-:S06]  /*15860*/  FADD.FTZ R14, R73, R42 ;  /* 0x0000002a490e7221 */ /* 0x000fcc0000010000 */
[----:B------:R-:W4:Y:S01]  /*15870*/  MUFU.EX2 R77, R77 ;  /* 0x0000004d004d7308 */ /* 0x000f220000000800 */
[C---:B---3--:R-:W-:Y:S01]  /*15880*/  F2FP.SATFINITE.E4M3.F32.PACK_AB_MERGE_C R213, R79.reuse, R72, RZ ;  /* 0x000000484fd5723e */ /* 0x048fe200048070ff */
[----:B------:R-:W-:-:S06]  /*15890*/  FADD.FTZ R85, R79, R50 ;  /* 0x000000324f557221 */ /* 0x000fcc0000010000 */
[----:B------:R-:W-:Y:S01]  /*158a0*/  MUFU.EX2 R13, R13 ;  /* 0x0000000d000d7308 */ /* 0x000fe20000000800 */
[----:B0-----:R-:W-:-:S07]  /*158b0*/  FADD.FTZ R79, R101, R14 ;  /* 0x0000000e654f7221 */ /* 0x001fce0000010000 */
[----:B------:R-:W0:Y:S01]  /*158c0*/  MUFU.EX2 R98, R98 ;  /* 0x0000006200627308 */ /* 0x000e220000000800 */
[----:B------:R-:W-:-:S01]  /*158d0*/  FFMA.FTZ R189, R2, R189, -R88 ;  /* 0x000000bd02bd7223 */ /* 0x000fc20000010858 */
[----:B------:R-:W-:Y:S01]  /*158e0*/  FADD.FTZ R14, R74, R85 ;  /* 0x000000554a0e7221 */ /* 0x000fe20000010000 */
[----:B-1----:R-:W-:-:S05]  /*158f0*/  F2FP.SATFINITE.E4M3.F32.PACK_AB_MERGE_C R212, R104, R101, RZ ;  /* 0x0000006568d4723e */ /* 0x002fca00048070ff */
[----:B------:R-:W1:Y:S01]  /*15900*/  MUFU.EX2 R56, R56 ;  /* 0x0000003800387308 */ /* 0x000e620000000800 */
[----:B------:R-:W-:-:S07]  /*15910*/  FADD.FTZ R104, R104, R79 ;  /* 0x0000004f68687221 */ /* 0x000fce0000010000 */
[----:B------:R-:W3:Y:S01]  /*15920*/  MUFU.EX2 R81, R81 ;  /* 0x0000005100517308 */ /* 0x000ee20000000800 */
[----:B--2---:R-:W-:-:S01]  /*15930*/  FADD.FTZ R14, R83, R14 ;  /* 0x0000000e530e7221 */ /* 0x004fc20000010000 */
[----:B------:R-:W-:-:S06]  /*15940*/  F2FP.SATFINITE.E4M3.F32.PACK_AB_MERGE_C R223, R21, R46, R223 ;  /* 0x0000002e15df723e */ /* 0x000fcc00048070df */
[----:B------:R-:W2:Y:S01]  /*15950*/  MUFU.EX2 R60, R60 ;  /* 0x0000003c003c7308 */ /* 0x000ea20000000800 */
[----:B----4-:R-:W-:-:S07]  /*15960*/  FADD.FTZ R21, R77, R104 ;  /* 0x000000684d157221 */ /* 0x010fce0000010000 */
[----:B------:R-:W4:Y:S01]  /*15970*/  MUFU.EX2 R108, R108 ;  /* 0x0000006c006c7308 */ /* 0x000f220000000800 */
[----:B------:R-:W-:-:S01]  /*15980*/  FFMA.FTZ R191, R2, R191, -R88 ;  /* 0x000000bf02bf7223 */ /* 0x000fc20000010858 */
[----:B------:R-:W-:-:S06]  /*15990*/  F2FP.SATFINITE.E4M3.F32.PACK_AB_MERGE_C R227, R131, R30, R227 ;  /* 0x0000001e83e3723e */ /* 0x000fcc00048070e3 */
[----:B------:R-:W5:Y:S01]  /*159a0*/  MUFU.EX2 R59, R59 ;  /* 0x0000003b003b7308 */ /* 0x000f620000000800 */
[----:B0-----:R-:W-:-:S07]  /*159b0*/  FADD.FTZ R30, R98, R21 ;  /* 0x00000015621e7221 */ /* 0x001fce0000010000 */
[----:B------:R-:W0:Y:S01]  /*159c0*/  MUFU.EX2 R57, R189 ;  /* 0x000000bd00397308 */ /* 0x000e220000000800 */
[----:B-1----:R-:W-:-:S07]  /*159d0*/  F2FP.SATFINITE.E4M3.F32.PACK_AB_MERGE_C R215, R56, R13, RZ ;  /* 0x0000000d38d7723e */ /* 0x002fce00048070ff */
[----:B------:R-:W-:Y:S08]  /*159e0*/  MUFU.EX2 R40, R40 ;  /* 0x0000002800287308 */ /* 0x000ff00000000800 */
[----:B------:R-:W1:Y:S08]  /*159f0*/  MUFU.EX2 R41, R41 ;  /* 0x0000002900297308 */ /* 0x000e700000000800 */
[----:B------:R3:W-:Y:S08]  /*15a00*/  MUFU.EX2 R42, R65 ;  /* 0x00000041002a7308 */ /* 0x0007f00000000800 */
[----:B------:R-:W1:Y:S01]  /*15a10*/  MUFU.EX2 R106, R106 ;  /* 0x0000006a006a7308 */ /* 0x000e620000000800 */
[----:B---3--:R-:W-:-:S01]  /*15a20*/  FADD.FTZ R65, R13, R14 ;  /* 0x0000000e0d417221 */ /* 0x008fc20000010000 */
[----:B------:R-:W-:-:S03]  /*15a30*/  FADD.FTZ R13, R81, R30 ;  /* 0x0000001e510d7221 */ /* 0x000fc60000010000 */
[----:B------:R-:W-:-:S03]  /*15a40*/  FADD.FTZ R65, R56, R65 ;  /* 0x0000004138417221 */ /* 0x000fc60000010000 */
[----:B------:R-:W3:Y:S01]  /*15a50*/  MUFU.EX2 R61, R191 ;  /* 0x000000bf003d7308 */ /* 0x000ee20000000800 */
[----:B--2---:R-:W-:-:S01]  /*15a60*/  FADD.FTZ R30, R60, R65 ;  /* 0x000000413c1e7221 */ /* 0x004fc20000010000 */
[C---:B----4-:R-:W-:Y:S01]  /*15a70*/  F2FP.SATFINITE.E4M3.F32.PACK_AB_MERGE_C R214, R108.reuse, R81, RZ ;  /* 0x000000516cd6723e */ /* 0x050fe200048070ff */
[----:B------:R-:W-:-:S05]  /*15a80*/  FADD.FTZ R108, R108, R13 ;  /* 0x0000000d6c6c7221 */ /* 0x000fca0000010000 */
[----:B------:R-:W-:Y:S01]  /*15a90*/  MUFU.EX2 R24, R24 ;  /* 0x0000001800187308 */ /* 0x000fe20000000800 */
[----:B-----5:R-:W-:-:S07]  /*15aa0*/  FADD.FTZ R21, R59, R30 ;  /* 0x0000001e3b157221 */ /* 0x020fce0000010000 */
[----:B------:R-:W2:Y:S01]  /*15ab0*/  MUFU.EX2 R25, R25 ;  /* 0x0000001900197308 */ /* 0x000ea20000000800 */
[----:B0-----:R-:W-:-:S07]  /*15ac0*/  FADD.FTZ R13, R57, R108 ;  /* 0x0000006c390d7221 */ /* 0x001fce0000010000 */
[----:B------:R-:W0:Y:S08]  /*15ad0*/  MUFU.EX2 R44, R44 ;  /* 0x0000002c002c7308 */ /* 0x000e300000000800 */
[----:B------:R-:W4:Y:S01]  /*15ae0*/  MUFU.EX2 R112, R112 ;  /* 0x0000007000707308 */ /* 0x000f220000000800 */
[----:B-1----:R-:W-:Y:S01]  /*15af0*/  F2FP.SATFINITE.E4M3.F32.PACK_AB_MERGE_C R209, R41, R40, RZ ;  /* 0x0000002829d1723e */ /* 0x002fe200048070ff */
[----:B------:R-:W-:-:S06]  /*15b00*/  FFMA.FTZ R165, R2, R165, -R88 ;  /* 0x000000a502a57223 */ /* 0x000fcc0000010858 */
[----:B------:R-:W1:Y:S01]  /*15b10*/  MUFU.EX2 R49, R49 ;  /* 0x0000003100317308 */ /* 0x000e620000000800 */
[----:B------:R-:W-:Y:S01]  /*15b20*/  F2FP.SATFINITE.E4M3.F32.PACK_AB_MERGE_C R221, R107, R38, R221 ;  /* 0x000000266bdd723e */ /* 0x000fe200048070dd */
[----:B------:R-:W-:Y:S01]  /*15b30*/  FADD.FTZ R40, R40, R21 ;  /* 0x0000001528287221 */ /* 0x000fe20000010000 */
[----:B------:R-:W-:-:S05]  /*15b40*/  FADD.FTZ R38, R106, R13 ;  /* 0x0000000d6a267221 */ /* 0x000fca0000010000 */
[----:B------:R-:W5:Y:S01]  /*15b50*/  MUFU.EX2 R110, R110 ;  /* 0x0000006e006e7308 */ /* 0x000f620000000800 */
[----:B------:R-:W-:-:S01]  /*15b60*/  FADD.FTZ R41, R41, R40 ;  /* 0x0000002829297221 */ /* 0x000fc20000010000 */
[----:B---3--:R-:W-:Y:S01]  /*15b70*/  FADD.FTZ R13, R61, R38 ;  /* 0x000000263d0d7221 */ /* 0x008fe20000010000 */
[----:B--2---:R-:W-:Y:S01]  /*15b80*/  F2FP.SATFINITE.E4M3.F32.PACK_AB_MERGE_C R211, R25, R24, RZ ;  /* 0x0000001819d3723e */ /* 0x004fe200048070ff */
[----:B------:R-:W-:-:S04]  /*15b90*/  FFMA.FTZ R193, R2, R193, -R88 ;  /* 0x000000c102c17223 */ /* 0x000fc80000010858 */
[----:B------:R-:W2:Y:S01]  /*15ba0*/  MUFU.EX2 R69, R165 ;  /* 0x000000a500457308 */ /* 0x000ea20000000800 */
[----:B0-----:R-:W-:-:S01]  /*15bb0*/  FADD.FTZ R38, R44, R41 ;  /* 0x000000292c267221 */ /* 0x001fc20000010000 */
[C---:B----4-:R-:W-:Y:S01]  /*15bc0*/  F2FP.SATFINITE.E4M3.F32.PACK_AB_MERGE_C R208, R112.reuse, R61, RZ ;  /* 0x0000003d70d0723e */ /* 0x050fe200048070ff */
[----:B------:R-:W-:-:S05]  /*15bd0*/  FADD.FTZ R112, R112, R13 ;  /* 0x0000000d70707221 */ /* 0x000fca0000010000 */
[----:B------:R-:W-:Y:S01]  /*15be0*/  MUFU.EX2 R20, R20 ;  /* 0x0000001400147308 */ /* 0x000fe20000000800 */
[----:B-1----:R-:W-:Y:S01]  /*15bf0*/  F2FP.SATFINITE.E4M3.F32.PACK_AB_MERGE_C R211, R49, R44, R211 ;  /* 0x0000002c31d3723e */ /* 0x002fe200048070d3 */
[----:B------:R-:W-:-:S06]  /*15c00*/  FFMA.FTZ R167, R2, R167, -R88 ;  /* 0x000000a702a77223 */ /* 0x000fcc0000010858 */
[----:B------:R-:W0:Y:S01]  /*15c10*/  MUFU.EX2 R33, R33 ;  /* 0x0000002100217308 */ /* 0x000e220000000800 */
[----:B------:R-:W-:-:S01]  /*15c20*/  FADD.FTZ R49, R49, R38 ;  /* 0x0000002631317221 */ /* 0x000fc20000010000 */
[----:B------:R-:W-:-:S06]  /*15c30*/  FADD.FTZ R13, R45, R112 ;  /* 0x000000702d0d7221 */ /* 0x000fcc0000010000 */
[----:B------:R-:W1:Y:S01]  /*15c40*/  MUFU.EX2 R28, R28 ;  /* 0x0000001c001c7308 */ /* 0x000e620000000800 */
[----:B------:R-:W-:-:S01]  /*15c50*/  FFMA.FTZ R195, R2, R195, -R88 ;  /* 0x000000c302c37223 */ /* 0x000fc20000010858 */
[----:B------:R-:W-:-:S06]  /*15c60*/  F2FP.SATFINITE.E4M3.F32.PACK_AB_MERGE_C R219, R66, R15, RZ ;  /* 0x0000000f42db723e */ /* 0x000fcc00048070ff */
[----:B------:R-:W3:Y:S01]  /*15c70*/  MUFU.EX2 R29, R29 ;  /* 0x0000001d001d7308 */ /* 0x000ee20000000800 */
[----:B------:R-:W-:-:S01]  /*15c80*/  FADD.FTZ R24, R24, R49 ;  /* 0x0000003118187221 */ /* 0x000fc20000010000 */
[----:B-----5:R-:W-:-:S06]  /*15c90*/  FADD.FTZ R38, R110, R13 ;  /* 0x0000000d6e267221 */ /* 0x020fcc0000010000 */
[----:B------:R-:W4:Y:S01]  /*15ca0*/  MUFU.EX2 R26, R193 ;  /* 0x000000c1001a7308 */ /* 0x000f220000000800 */
[----:B------:R-:W-:-:S01]  /*15cb0*/  FADD.FTZ R25, R25, R24 ;  /* 0x0000001819197221 */ /* 0x000fc20000010000 */
[C-C-:B------:R-:W-:Y:S01]  /*15cc0*/  FFMA.FTZ R63, R2.reuse, R63, -R88.reuse ;  /* 0x0000003f023f7223 */ /* 0x140fe20000010858 */
[----:B------:R-:W-:-:S05]  /*15cd0*/  FFMA.FTZ R169, R2, R169, -R88 ;  /* 0x000000a902a97223 */ /* 0x000fca0000010858 */
[----:B------:R-:W5:Y:S01]  /*15ce0*/  MUFU.EX2 R15, R167 ;  /* 0x000000a7000f7308 */ /* 0x000f620000000800 */
[----:B------:R-:W-:-:S01]  /*15cf0*/  FFMA.FTZ R197, R2, R197, -R88 ;  /* 0x000000c502c57223 */ /* 0x000fc20000010858 */
[C-C-:B------:R-:W-:Y:S01]  /*15d00*/  FFMA.FTZ R53, R2.reuse, R53, -R88.reuse ;  /* 0x0000003502357223 */ /* 0x140fe20000010858 */
[----:B------:R-:W-:-:S01]  /*15d10*/  FFMA.FTZ R67, R2, R67, -R88 ;  /* 0x0000004302437223 */ /* 0x000fc20000010858 */
[C-C-:B------:R-:W-:Y:S01]  /*15d20*/  FFMA.FTZ R171, R2.reuse, R171, -R88.reuse ;  /* 0x000000ab02ab7223 */ /* 0x140fe20000010858 */
[----:B------:R-:W-:-:S01]  /*15d30*/  FFMA.FTZ R199, R2, R199, -R88 ;  /* 0x000000c702c77223 */ /* 0x000fc20000010858 */
[C-C-:B------:R-:W-:Y:S01]  /*15d40*/  FFMA.FTZ R71, R2.reuse, R71, -R88.reuse ;  /* 0x0000004702477223 */ /* 0x140fe20000010858 */
[----:B------:R-:W-:-:S01]  /*15d50*/  FFMA.FTZ R201, R2, R201, -R88 ;  /* 0x000000c902c97223 */ /* 0x000fc20000010858 */
[----:B------:R-:W5:Y:S01]  /*15d60*/  MUFU.EX2 R195, R195 ;  /* 0x000000c300c37308 */ /* 0x000f620000000800 */
[----:B------:R-:W-:-:S01]  /*15d70*/  FFMA.FTZ R173, R2, R173, -R88 ;  /* 0x000000ad02ad7223 */ /* 0x000fc20000010858 */
[----:B------:R-:W-:Y:S01]  /*15d80*/  FFMA.FTZ R203, R2, R203, -R88 ;  /* 0x000000cb02cb7223 */ /* 0x000fe20000010858 */
[----:B--2---:R-:W-:-:S01]  /*15d90*/  FADD.FTZ R13, R69, R38 ;  /* 0x00000026450d7221 */ /* 0x004fc20000010000 */
[----:B------:R-:W-:Y:S01]  /*15da0*/  FFMA.FTZ R88, R2, R205, -R88 ;  /* 0x000000cd02587223 */ /* 0x000fe20000010858 */
[----:B0-----:R-:W-:Y:S01]  /*15db0*/  F2FP.SATFINITE.E4M3.F32.PACK_AB_MERGE_C R205, R33, R20, RZ ;  /* 0x0000001421cd723e */ /* 0x001fe200048070ff */
[----:B-1----:R-:W-:-:S02]  /*15dc0*/  FADD.FTZ R38, R28, R25 ;  /* 0x000000191c267221 */ /* 0x002fc40000010000 */
[----:B------:R-:W-:Y:S01]  /*15dd0*/  MUFU.EX2 R36, R36 ;  /* 0x0000002400247308 */ /* 0x000fe20000000800 */
[----:B------:R-:W-:-:S01]  /*15de0*/  FADD.FTZ R13, R34, R13 ;  /* 0x0000000d220d7221 */ /* 0x000fc20000010000 */
[----:B---3--:R-:W-:-:S06]  /*15df0*/  F2FP.SATFINITE.E4M3.F32.PACK_AB_MERGE_C R205, R29, R28, R205 ;  /* 0x0000001c1dcd723e */ /* 0x008fcc00048070cd */
[----:B------:R-:W0:Y:S01]  /*15e00*/  MUFU.EX2 R43, R43 ;  /* 0x0000002b002b7308 */ /* 0x000e220000000800 */
[----:B------:R-:W-:-:S01]  /*15e10*/  FADD.FTZ R29, R29, R38 ;  /* 0x000000261d1d7221 */ /* 0x000fc20000010000 */
[----:B----4-:R-:W-:-:S06]  /*15e20*/  FADD.FTZ R28, R26, R13 ;  /* 0x0000000d1a1c7221 */ /* 0x010fcc0000010000 */
[----:B------:R-:W1:Y:S01]  /*15e30*/  MUFU.EX2 R32, R32 ;  /* 0x0000002000207308 */ /* 0x000e620000000800 */
[----:B------:R-:W-:-:S07]  /*15e40*/  FADD.FTZ R20, R20, R29 ;  /* 0x0000001d14147221 */ /* 0x000fce0000010000 */
[----:B------:R-:W2:Y:S01]  /*15e50*/  MUFU.EX2 R37, R37 ;  /* 0x0000002500257308 */ /* 0x000ea20000000800 */
[----:B-----5:R-:W-:-:S07]  /*15e60*/  FADD.FTZ R28, R15, R28 ;  /* 0x0000001c0f1c7221 */ /* 0x020fce0000010000 */
[----:B------:R-:W3:Y:S01]  /*15e70*/  MUFU.EX2 R63, R63 ;  /* 0x0000003f003f7308 */ /* 0x000ee20000000800 */
[----:B------:R-:W-:-:S01]  /*15e80*/  FADD.FTZ R33, R33, R20 ;  /* 0x0000001421217221 */ /* 0x000fc20000010000 */
[----:B------:R-:W-:Y:S01]  /*15e90*/  FADD.FTZ R13, R195, R28 ;  /* 0x0000001cc30d7221 */ /* 0x000fe20000010000 */
[----:B------:R-:W4:Y:S05]  /*15ea0*/  @P0 LDC R29, c[0x0][0x44c] ;  /* 0x00011300ff1d0b82 */ /* 0x000f2a0000000800 */
[----:B------:R-:W5:Y:S01]  /*15eb0*/  MUFU.EX2 R14, R169 ;  /* 0x000000a9000e7308 */ /* 0x000f620000000800 */
[----:B0-----:R-:W-:Y:S01]  /*15ec0*/  F2FP.SATFINITE.E4M3.F32.PACK_AB_MERGE_C R207, R43, R36, RZ ;  /* 0x000000242bcf723e */ /* 0x001fe200048070ff */
[----:B-1----:R-:W-:Y:S01]  /*15ed0*/  FADD.FTZ R28, R32, R33 ;  /* 0x00000021201c7221 */ /* 0x002fe20000010000 */
[----:B------:R-:W-:-:S05]  /*15ee0*/  F2FP.SATFINITE.E4M3.F32.PACK_AB_MERGE_C R195, R42, R195, RZ ;  /* 0x000000c32ac3723e */ /* 0x000fca00048070ff */
[----:B------:R-:W0:Y:S01]  /*15ef0*/  MUFU.EX2 R197, R197 ;  /* 0x000000c500c57308 */ /* 0x000e220000000800 */
[----:B------:R-:W-:Y:S01]  /*15f00*/  F2FP.SATFINITE.E4M3.F32.PACK_AB_MERGE_C R69, R34, R69, RZ ;  /* 0x000000452245723e */ /* 0x000fe200048070ff */
[----:B------:R-:W-:Y:S01]  /*15f10*/  FADD.FTZ R42, R42, R13 ;  /* 0x0000000d2a2a7221 */ /* 0x000fe20000010000 */
[----:B------:R-:W1:Y:S05]  /*15f20*/  @P0 LDC R34, c[0x0][0x450] ;  /* 0x00011400ff220b82 */ /* 0x000e6a0000000800 */
[----:B------:R-:W-:Y:S01]  /*15f30*/  MUFU.EX2 R27, R27 ;  /* 0x0000001b001b7308 */ /* 0x000fe20000000800 */
[C---:B--2---:R-:W-:Y:S01]  /*15f40*/  F2FP.SATFINITE.E4M3.F32.PACK_AB_MERGE_C R207, R37.reuse, R32, R207 ;  /* 0x0000002025cf723e */ /* 0x044fe200048070cf */
[----:B------:R-:W-:-:S06]  /*15f50*/  FADD.FTZ R37, R37, R28 ;  /* 0x0000001c25257221 */ /* 0x000fcc0000010000 */
[----:B------:R-:W-:Y:S01]  /*15f60*/  MUFU.EX2 R52, R52 ;  /* 0x0000003400347308 */ /* 0x000fe20000000800 */
[----:B---3--:R-:W-:-:S07]  /*15f70*/  FADD.FTZ R13, R63, R42 ;  /* 0x0000002a3f0d7221 */ /* 0x008fce0000010000 */
[----:B------:R-:W2:Y:S08]  /*15f80*/  MUFU.EX2 R47, R47 ;  /* 0x0000002f002f7308 */ /* 0x000eb00000000800 */
[----:B------:R-:W3:Y:S01]  /*15f90*/  MUFU.EX2 R30, R53 ;  /* 0x00000035001e7308 */ /* 0x000ee20000000800 */
[----:B------:R-:W-:-:S07]  /*15fa0*/  FADD.FTZ R36, R36, R37 ;  /* 0x0000002524247221 */ /* 0x000fce0000010000 */
[----:B------:R-:W4:Y:S01]  /*15fb0*/  MUFU.EX2 R48, R48 ;  /* 0x0000003000307308 */ /* 0x000f220000000800 */
[----:B-----5:R-:W-:-:S07]  /*15fc0*/  FADD.FTZ R32, R14, R13 ;  /* 0x0000000d0e207221 */ /* 0x020fce0000010000 */
[----:B------:R-:W5:Y:S01]  /*15fd0*/  MUFU.EX2 R67, R67 ;  /* 0x0000004300437308 */ /* 0x000f620000000800 */
[----:B------:R-:W-:-:S01]  /*15fe0*/  FADD.FTZ R36, R43, R36 ;  /* 0x000000242b247221 */ /* 0x000fc20000010000 */
[----:B0-----:R-:W-:-:S06]  /*15ff0*/  FADD.FTZ R13, R197, R32 ;  /* 0x00000020c50d7221 */ /* 0x001fcc0000010000 */
[----:B------:R-:W0:Y:S01]  /*16000*/  MUFU.EX2 R24, R171 ;  /* 0x000000ab00187308 */ /* 0x000e220000000800 */
[----:B------:R-:W-:Y:S01]  /*16010*/  F2FP.SATFINITE.E4M3.F32.PACK_AB_MERGE_C R216, R117, R100, RZ ;  /* 0x0000006475d8723e */ /* 0x000fe200048070ff */
[----:B--2---:R-:W-:Y:S01]  /*16020*/  FADD.FTZ R21, R47, R36 ;  /* 0x000000242f157221 */ /* 0x004fe20000010000 */
[----:B------:R-:W-:-:S05]  /*16030*/  F2FP.SATFINITE.E4M3.F32.PACK_AB_MERGE_C R25, R52, R27, RZ ;  /* 0x0000001b3419723e */ /* 0x000fca00048070ff */
[----:B------:R-:W2:Y:S01]  /*16040*/  MUFU.EX2 R199, R199 ;  /* 0x000000c700c77308 */ /* 0x000ea20000000800 */
[C---:B---3--:R-:W-:Y:S01]  /*16050*/  F2FP.SATFINITE.E4M3.F32.PACK_AB_MERGE_C R197, R30.reuse, R197, RZ ;  /* 0x000000c51ec5723e */ /* 0x048fe200048070ff */
[----:B------:R-:W-:Y:S01]  /*16060*/  FADD.FTZ R30, R30, R13 ;  /* 0x0000000d1e1e7221 */ /* 0x000fe20000010000 */
[----:B------:R-:W-:-:S05]  /*16070*/  F2FP.SATFINITE.E4M3.F32.PACK_AB_MERGE_C R216, R89, R82, R216 ;  /* 0x0000005259d8723e */ /* 0x000fca00048070d8 */
[----:B------:R-:W3:Y:S01]  /*16080*/  MUFU.EX2 R20, R71 ;  /* 0x0000004700147308 */ /* 0x000ee20000000800 */
[C---:B----4-:R-:W-:Y:S01]  /*16090*/  F2FP.SATFINITE.E4M3.F32.PACK_AB_MERGE_C R89, R48.reuse, R47, R25 ;  /* 0x0000002f3059723e */ /* 0x050fe20004807019 */
[----:B------:R-:W-:Y:S01]  /*160a0*/  FADD.FTZ R48, R48, R21 ;  /* 0x0000001530307221 */ /* 0x000fe20000010000 */
[----:B-----5:R-:W-:-:S01]  /*160b0*/  FADD.FTZ R13, R67, R30 ;  /* 0x0000001e430d7221 */ /* 0x020fc20000010000 */
[----:B------:R-:W-:-:S04]  /*160c0*/  @P0 IMAD.HI.U32 R21, R144, R29, RZ ;  /* 0x0000001d90150227 */ /* 0x000fc800078e00ff */
[----:B------:R-:W-:Y:S01]  /*160d0*/  MUFU.EX2 R35, R35 ;  /* 0x0000002300237308 */ /* 0x000fe20000000800 */
[----:B------:R-:W-:-:S07]  /*160e0*/  F2FP.SATFINITE.E4M3.F32.PACK_AB_MERGE_C R204, R15, R26, R195 ;  /* 0x0000001a0fcc723e */ /* 0x000fce00048070c3 */
[----:B------:R-:W4:Y:S01]  /*160f0*/  MUFU.EX2 R12, R12 ;  /* 0x0000000c000c7308 */ /* 0x000f220000000800 */
[----:B0-----:R-:W-:-:S01]  /*16100*/  FADD.FTZ R26, R24, R13 ;  /* 0x0000000d181a7221 */ /* 0x001fc20000010000 */
[----:B------:R-:W-:Y:S01]  /*16110*/  IMAD.MOV.U32 R15, RZ, RZ, R144 ;  /* 0x000000ffff0f7224 */ /* 0x000fe200078e0090 */
[----:B-1----:R-:W-:-:S05]  /*16120*/  @P0 SHF.R.U32.HI R15, RZ, R34, R21 ;  /* 0x00000022ff0f0219 */ /* 0x002fca0000011615 */
[----:B------:R-:W0:Y:S01]  /*16130*/  MUFU.EX2 R31, R31 ;  /* 0x0000001f001f7308 */ /* 0x000e220000000800 */
[----:B--2---:R-:W-:-:S07]  /*16140*/  FADD.FTZ R13, R199, R26 ;  /* 0x0000001ac70d7221 */ /* 0x004fce0000010000 */
[----:B------:R-:W1:Y:S01]  /*16150*/  MUFU.EX2 R201, R201 ;  /* 0x000000c900c97308 */ /* 0x000e620000000800 */
[----:B------:R-:W-:Y:S02]  /*16160*/  IADD3 R15, R15, R140, -R142 ;  /* 0x0000008c0f0f7210 */ /* 0x000fe40007ffe88e */
[----:B------:R-:W-:Y:S01]  /*16170*/  F2FP.SATFINITE.E4M3.F32.PACK_AB_MERGE_C R206, R14, R63, R197 ;  /* 0x0000003f0ece723e */ /* 0x000fe200048070c5 */
[----:B------:R-:W-:Y:S01]  /*16180*/  IMAD.MOV.U32 R14, RZ, RZ, RZ ;  /* 0x000000ffff0e7224 */ /* 0x000fe200078e00ff */
[C---:B---3--:R-:W-:Y:S01]  /*16190*/  F2FP.SATFINITE.E4M3.F32.PACK_AB_MERGE_C R199, R20.reuse, R199, RZ ;  /* 0x000000c714c7723e */ /* 0x048fe200048070ff */
[----:B------:R-:W-:-:S01]  /*161a0*/  FADD.FTZ R20, R20, R13 ;  /* 0x0000000d14147221 */ /* 0x000fc20000010000 */
[----:B----4-:R-:W-:Y:S01]  /*161b0*/  F2FP.SATFINITE.E4M3.F32.PACK_AB_MERGE_C R13, R12, R35, RZ ;  /* 0x000000230c0d723e */ /* 0x010fe200048070ff */
[----:B------:R-:W-:Y:S01]  /*161c0*/  IMAD.HI R15, R15, -0x6db6db6d, R14 ;  /* 0x924924930f0f7827 */ /* 0x000fe200078e020e */
[----:B------:R-:W-:Y:S02]  /*161d0*/  F2FP.SATFINITE.E4M3.F32.PACK_AB_MERGE_C R224, R115, R90, RZ ;  /* 0x0000005a73e0723e */ /* 0x000fe400048070ff */
[----:B0-----:R-:W-:-:S02]  /*161e0*/  F2FP.SATFINITE.E4M3.F32.PACK_AB_MERGE_C R90, R64, R31, R13 ;  /* 0x0000001f405a723e */ /* 0x001fc4000480700d */
[----:B------:R-:W-:Y:S01]  /*161f0*/  F2FP.SATFINITE.E4M3.F32.PACK_AB_MERGE_C R217, R95, R58, RZ ;  /* 0x0000003a5fd9723e */ /* 0x000fe200048070ff */
[----:B-1----:R-:W-:-:S01]  /*16200*/  FADD.FTZ R13, R201, R20 ;  /* 0x00000014c90d7221 */ /* 0x002fc20000010000 */
[----:B------:R-:W-:Y:S01]  /*16210*/  SHF.R.U32.HI R20, RZ, 0x1f, R15 ;  /* 0x0000001fff147819 */ /* 0x000fe2000001160f */
[----:B------:R-:W0:Y:S03]  /*16220*/  MUFU.EX2 R28, R173 ;  /* 0x000000ad001c7308 */ /* 0x000e260000000800 */
[----:B------:R-:W-:Y:S01]  /*16230*/  LEA.HI.SX32 R20, R15, R20, 0x19 ;  /* 0x000000140f147211 */ /* 0x000fe200078fcaff */
[----:B------:R-:W-:Y:S01]  /*16240*/  @!P2 VIADD R136, R136, 0x2e840 ;  /* 0x0002e8408888a836 */ /* 0x000fe20000000000 */
[----:B------:R-:W-:Y:S02]  /*16250*/  F2FP.SATFINITE.E4M3.F32.PACK_AB_MERGE_C R217, R91, R54, R217 ;  /* 0x000000365bd9723e */ /* 0x000fe400048070d9 */
[----:B------:R-:W-:Y:S01]  /*16260*/  VIMNMX R91, RZ, R20, !PT ;  /* 0x00000014ff5b7248 */ /* 0x000fe20007fe0100 */
[----:B------:R-:W-:Y:S01]  /*16270*/  MUFU.EX2 R203, R203 ;  /* 0x000000cb00cb7308 */ /* 0x000fe20000000800 */
[----:B------:R-:W-:-:S01]  /*16280*/  FADD.FTZ R27, R27, R48 ;  /* 0x000000301b1b7221 */ /* 0x000fc20000010000 */
[----:B------:R-:W-:Y:S01]  /*16290*/  @!P2 PRMT R136, RZ, 0x654, R136 ;  /* 0x00000654ff88a816 */ /* 0x000fe20000000088 */
[----:B------:R-:W-:Y:S01]  /*162a0*/  VIADD R15, R138, 0xfffffffe ;  /* 0xfffffffe8a0f7836 */ /* 0x000fe20000000000 */
[----:B------:R1:W-:Y:S04]  /*162b0*/  STL [R1+0x3c], R91 ;  /* 0x00003c5b01007387 */ /* 0x0003e80000100800 */
[----:B------:R-:W2:Y:S01]  /*162c0*/  MUFU.EX2 R88, R88 ;  /* 0x0000005800587308 */ /* 0x000ea20000000800 */
[----:B------:R-:W-:-:S01]  /*162d0*/  FADD.FTZ R52, R52, R27 ;  /* 0x0000001b34347221 */ /* 0x000fc20000010000 */
[----:B------:R1:W-:Y:S01]  /*162e0*/  @!P2 SYNCS.ARRIVE.TRANS64.RED.A1T0 RZ, [R136+URZ], RZ ;  /* 0x000000ff88ffa9a7 */ /* 0x0003e2000810043f */
[----:B------:R-:W-:-:S02]  /*162f0*/  ISETP.GE.AND P2, PT, R15, R91, PT ;  /* 0x0000005b0f00720c */ /* 0x000fc40003f46270 */
[----:B------:R-:W-:Y:S01]  /*16300*/  FADD.FTZ R21, R31, R52 ;  /* 0x000000341f157221 */ /* 0x000fe20000010000 */
[----:B0-----:R-:W-:-:S03]  /*16310*/  FADD.FTZ R14, R28, R13 ;  /* 0x0000000d1c0e7221 */ /* 0x001fc60000010000 */
[----:B------:R-:W-:Y:S01]  /*16320*/  FADD.FTZ R64, R64, R21 ;  /* 0x0000001540407221 */ /* 0x000fe20000010000 */
[----:B------:R-:W-:Y:S02]  /*16330*/  F2FP.SATFINITE.E4M3.F32.PACK_AB_MERGE_C R226, R121, R92, RZ ;  /* 0x0000005c79e2723e */ /* 0x000fe400048070ff */
[----:B------:R-:W-:Y:S01]  /*16340*/  F2FP.SATFINITE.E4M3.F32.PACK_AB_MERGE_C R220, R109, R94, RZ ;  /* 0x0000005e6ddc723e */ /* 0x000fe200048070ff */
[----:B------:R-:W-:-:S01]  /*16350*/  FADD.FTZ R35, R35, R64 ;  /* 0x0000004023237221 */ /* 0x000fc20000010000 */
[----:B------:R-:W-:Y:S02]  /*16360*/  F2FP.SATFINITE.E4M3.F32.PACK_AB_MERGE_C R222, R113, R96, RZ ;  /* 0x0000006071de723e */ /* 0x000fe400048070ff */
[----:B------:R-:W-:Y:S02]  /*16370*/  F2FP.SATFINITE.E4M3.F32.PACK_AB_MERGE_C R218, R102, R97, RZ ;  /* 0x0000006166da723e */ /* 0x000fe400048070ff */
[----:B--2---:R-:W-:Y:S01]  /*16380*/  F2FP.SATFINITE.E4M3.F32.PACK_AB_MERGE_C R13, R88, R203, RZ ;  /* 0x000000cb580d723e */ /* 0x004fe200048070ff */
[----:B------:R-:W-:-:S01]  /*16390*/  FADD.FTZ R203, R203, R14 ;  /* 0x0000000ecbcb7221 */ /* 0x000fc20000010000 */
[----:B------:R-:W-:Y:S01]  /*163a0*/  F2FP.SATFINITE.E4M3.F32.PACK_AB_MERGE_C R219, R99, R62, R219 ;  /* 0x0000003e63db723e */ /* 0x000fe200048070db */
[----:B------:R-:W-:-:S01]  /*163b0*/  FADD.FTZ R14, R12, R35 ;  /* 0x000000230c0e7221 */ /* 0x000fc20000010000 */
[----:B------:R-:W-:Y:S01]  /*163c0*/  F2FP.SATFINITE.E4M3.F32.PACK_AB_MERGE_C R213, R75, R70, R213 ;  /* 0x000000464bd5723e */ /* 0x000fe200048070d5 */
[----:B------:R-:W-:-:S01]  /*163d0*/  FADD.FTZ R236, R88, R203 ;  /* 0x000000cb58ec7221 */ /* 0x000fc20000010000 */
[----:B------:R-:W-:-:S02]  /*163e0*/  F2FP.SATFINITE.E4M3.F32.PACK_AB_MERGE_C R215, R83, R74, R215 ;  /* 0x0000004a53d7723e */ /* 0x000fc400048070d7 */
[----:B------:R-:W-:Y:S02]  /*163f0*/  CS2R R82, SRZ ;  /* 0x0000000000527805 */ /* 0x000fe4000001ff00 */
[----:B------:R-:W-:Y:S02]  /*16400*/  F2FP.SATFINITE.E4M3.F32.PACK_AB_MERGE_C R209, R59, R60, R209 ;  /* 0x0000003c3bd1723e */ /* 0x000fe400048070d1 */
[----:B------:R-:W-:Y:S02]  /*16410*/  CS2R R74, SRZ ;  /* 0x00000000004a7805 */ /* 0x000fe4000001ff00 */
[----:B------:R-:W-:Y:S02]  /*16420*/  F2FP.SATFINITE.E4M3.F32.PACK_AB_MERGE_C R224, R68, R39, R224 ;  /* 0x0000002744e0723e */ /* 0x000fe400048070e0 */
[----:B------:R-:W-:Y:S02]  /*16430*/  CS2R R70, SRZ ;  /* 0x0000000000467805 */ /* 0x000fe4000001ff00 */
        /* <DEDUP_REMOVED lines=39> */
[----:B------:R-:W-:Y:S02]  /*166b0*/  IMAD.MOV.U32 R201, RZ, RZ, R89 ;  /* 0x000000ffffc97224 */ /* 0x000fe400078e0059 */
[----:B------:R-:W-:Y:S01]  /*166c0*/  IMAD.MOV.U32 R203, RZ, RZ, R90 ;  /* 0x000000ffffcb7224 */ /* 0x000fe200078e005a */
[----:B-1----:R-:W-:Y:S06]  /*166d0*/  @!P2 BRA `(.L_x_2357) ;  /* 0x000000500010a947 */ /* 0x002fec0003800000 */
[----:B------:R-:W-:Y:S02]  /*166e0*/  IMAD.MOV.U32 R21, RZ, RZ, R0 ;  /* 0x000000ffff157224 */ /* 0x000fe400078e0000 */
[----:B------:R-:W-:Y:S02]  /*166f0*/  IMAD.MOV.U32 R20, RZ, RZ, R3 ;  /* 0x000000ffff147224 */ /* 0x000fe400078e0003 */
[----:B------:R-:W-:Y:S02]  /*16700*/  IMAD.MOV.U32 R12, RZ, RZ, R232 ;  /* 0x000000ffff0c7224 */ /* 0x000fe400078e00e8 */
[----:B------:R-:W-:-:S07]  /*16710*/  IMAD.MOV.U32 R87, RZ, RZ, RZ ;  /* 0x000000ffff577224 */ /* 0x000fce00078e00ff */
.L_x_2368:
        /* <DEDUP_REMOVED lines=9> */
.L_x_2359:
        /* <DEDUP_REMOVED lines=8> */
.L_x_2360:
[----:B------:R-:W-:Y:S04]  /*16830*/  BSSY B0, `(.L_x_2358) ;  /* 0x0000004000007945 */ /* 0x000fe80003800000 */
[----:B-1----:R-:W-:Y:S05]  /*16840*/  @P3 BRA `(.L_x_2361) ;  /* 0x0000000000083947 */ /* 0x002fea0003800000 */
[----:B------:R-:W1:Y:S02]  /*16850*/  SYNCS.PHASECHK.TRANS64.TRYWAIT P3, [R3+URZ+0x2e830], R0 ;  /* 0x02e83000030075a7 */ /* 0x000e64000806017f */
[----:B-1----:R-:W-:Y:S05]  /*16860*/  @!P3 BRA `(.L_x_2362) ;  /* 0x0000013c00d4b947 */ /* 0x002fea0003800000 */
.L_x_2361:
[----:B------:R-:W-:Y:S05]  /*16870*/  BSYNC B0 ;  /* 0x0000000000007941 */ /* 0x000fea0003800000 */
.L_x_2358:
        /* <DEDUP_REMOVED lines=29> */
[----:B------:R-:W-:Y:S01]  /*16a50*/  STL [R1+0xd4], R20 ;  /* 0x0000d41401007387 */ /* 0x000fe20000100800 */
[----:B------:R-:W-:Y:S02]  /*16a60*/  R2UR UR13, R91 ;  /* 0x000000005b0d72ca */ /* 0x000fe400000e0000 */
[----:B0-----:R-:W-:Y:S01]  /*16a70*/  SHF.R.U32.HI R3, RZ, 0x7, R3 ;  /* 0x00000007ff037819 */ /* 0x001fe20000011603 */
[----:B------:R-:W-:Y:S01]  /*16a80*/  STL [R1+0xd0], R19 ;  /* 0x0000d01301007387 */ /* 0x000fe20000100800 */
[----:B------:R-:W-:Y:S02]  /*16a90*/  R2UR UR15, R95 ;  /* 0x000000005f0f72ca */ /* 0x000fe400000e0000 */
[----:B------:R-:W-:Y:S01]  /*16aa0*/  MOV R13, UR38 ;  /* 0x00000026000d7c02 */ /* 0x000fe20008000f00 */
[----:B------:R-:W-:Y:S01]  /*16ab0*/  VIADD R96, R3, 0x8 ;  /* 0x0000000803607836 */ /* 0x000fe20000000000 */
[----:B------:R0:W-:Y:S01]  /*16ac0*/  STL [R1+0xcc], R18 ;  /* 0x0000cc1201007387 */ /* 0x0001e20000100800 */
[----:B------:R-:W-:-:S02]  /*16ad0*/  R2UR UR39, R95 ;  /* 0x000000005f2772ca */ /* 0x000fc400000e0000 */
[----:B------:R-:W-:Y:S01]  /*16ae0*/  R2UR UR31, R91 ;  /* 0x000000005b1f72ca */ /* 0x000fe200000e0000 */
[----:B------:R1:W-:Y:S01]  /*16af0*/  BAR.SYNC.DEFER_BLOCKING R96, 0x100 ;  /* 0x000400600000751d */ /* 0x0003e20000010000 */
[C---:B------:R-:W-:Y:S02]  /*16b00*/  R2UR UR21, R93.reuse ;  /* 0x000000005d1572ca */ /* 0x040fe400000e0000 */
[----:B------:R-:W-:Y:S02]  /*16b10*/  R2UR UR23, R93 ;  /* 0x000000005d1772ca */ /* 0x000fe400000e0000 */
[----:B------:R-:W-:Y:S02]  /*16b20*/  R2UR UR27, R91 ;  /* 0x000000005b1b72ca */ /* 0x000fe400000e0000 */
[----:B0-----:R-:W-:Y:S01]  /*16b30*/  MOV R18, UR43 ;  /* 0x0000002b00127c02 */ /* 0x001fe20008000f00 */
[----:B------:R-:W-:Y:S01]  /*16b40*/  STL [R1+0xc8], R17 ;  /* 0x0000c81101007387 */ /* 0x000fe20000100800 */
[----:B------:R-:W-:Y:S01]  /*16b50*/  UMOV UR43, UR25 ;  /* 0x00000019002b7c82 */ /* 0x000fe20008000000 */
[----:B------:R-:W-:-:S02]  /*16b60*/  R2UR UR25, R5 ;  /* 0x00000000051972ca */ /* 0x000fc400000e0000 */
[----:B------:R0:W-:Y:S01]  /*16b70*/  STL [R1+0xc4], R16 ;  /* 0x0000c41001007387 */ /* 0x0001e20000100800 */
[----:B------:R-:W-:Y:S01]  /*16b80*/  MOV R26, UR43 ;  /* 0x0000002b001a7c02 */ /* 0x000fe20008000f00 */
[----:B------:R-:W-:Y:S01]  /*16b90*/  UMOV UR43, UR5 ;  /* 0x00000005002b7c82 */ /* 0x000fe20008000000 */
[----:B------:R-:W-:Y:S01]  /*16ba0*/  R2UR UR5, R5 ;  /* 0x00000000050572ca */ /* 0x000fe200000e0000 */
[----:B------:R-:W-:Y:S01]  /*16bb0*/  STL [R1+0xc0], R15 ;  /* 0x0000c00f01007387 */ /* 0x000fe20000100800 */
[----:B------:R-:W-:Y:S02]  /*16bc0*/  R2UR UR47, R91 ;  /* 0x000000005b2f72ca */ /* 0x000fe400000e0000 */
[----:B------:R-:W-:Y:S01]  /*16bd0*/  R2UR UR51, R93 ;  /* 0x000000005d3372ca */ /* 0x000fe200000e0000 */
[----:B------:R3:W-:Y:S01]  /*16be0*/  STL [R1+0xbc], R14 ;  /* 0x0000bc0e01007387 */ /* 0x0007e20000100800 */
[----:B------:R-:W-:Y:S01]  /*16bf0*/  R2UR UR55, R91 ;  /* 0x000000005b3772ca */ /* 0x000fe200000e0000 */
[----:B------:R-:W-:Y:S01]  /*16c00*/  IMAD.MOV.U32 R93, RZ, RZ, 0x40000040 ;  /* 0x40000040ff5d7424 */ /* 0x000fe200078e00ff */
[----:B0-----:R-:W-:Y:S01]  /*16c10*/  MOV R16, UR35 ;  /* 0x0000002300107c02 */ /* 0x001fe20008000f00 */
[----:B------:R-:W-:Y:S01]  /*16c20*/  UMOV UR35, UR17 ;  /* 0x0000001100237c82 */ /* 0x000fe20008000000 */
[C---:B------:R-:W-:Y:S01]  /*16c30*/  R2UR UR17, R5.reuse ;  /* 0x00000000051172ca */ /* 0x040fe200000e0000 */
[----:B------:R-:W-:Y:S01]  /*16c40*/  WARPGROUP.ARRIVE ;  /* 0x00000000000079c5 */ /* 0x000fe20000000000 */
[----:B------:R-:W-:Y:S01]  /*16c50*/  MOV R24, UR35 ;  /* 0x0000002300187c02 */ /* 0x000fe20008000f00 */
[----:B------:R-:W-:Y:S01]  /*16c60*/  UMOV UR35, UR9 ;  /* 0x0000000900237c82 */ /* 0x000fe20008000000 */
[C---:B------:R-:W-:Y:S01]  /*16c70*/  R2UR UR9, R5.reuse ;  /* 0x00000000050972ca */ /* 0x040fe200000e0000 */
[----:B------:R-:W-:Y:S01]  /*16c80*/  STL [R1+0xb8], R12 ;  /* 0x0000b80c01007387 */ /* 0x000fe20000100800 */
[----:B---3--:R-:W-:Y:S01]  /*16c90*/  MOV R14, UR59 ;  /* 0x0000003b000e7c02 */ /* 0x008fe20008000f00 */
[----:B------:R-:W-:Y:S01]  /*16ca0*/  UMOV UR59, UR29 ;  /* 0x0000001d003b7c82 */ /* 0x000fe20008000000 */
[----:B------:R-:W-:Y:S01]  /*16cb0*/  IMAD.MOV.U32 R91, RZ, RZ, 0x40000040 ;  /* 0x40000040ff5b7424 */ /* 0x000fe200078e00ff */
[----:B------:R-:W-:Y:S01]  /*16cc0*/  MOV R22, UR59 ;  /* 0x0000003b00167c02 */ /* 0x000fe20008000f00 */
[----:B------:R-:W-:Y:S01]  /*16cd0*/  UMOV UR59, UR13 ;  /* 0x0000000d003b7c82 */ /* 0x000fe20008000000 */
[----:B------:R-:W-:Y:S01]  /*16ce0*/  R2UR UR13, R5 ;  /* 0x00000000050d72ca */ /* 0x000fe200000e0000 */
[----:B------:R0:W-:Y:S01]  /*16cf0*/  STL [R1+0xb4], R2 ;  /* 0x0000b40201007387 */ /* 0x0001e20000100800 */
[----:B------:R-:W-:-:S02]  /*16d00*/  R2UR UR40, R4 ;  /* 0x00000000042872ca */ /* 0x000fc400000e0000 */
[----:B------:R-:W-:Y:S02]  /*16d10*/  R2UR UR41, R5 ;  /* 0x00000000052972ca */ /* 0x000fe400000e0000 */
[C---:B------:R-:W-:Y:S02]  /*16d20*/  R2UR UR32, R10.reuse ;  /* 0x000000000a2072ca */ /* 0x040fe400000e0000 */
[----:B------:R-:W-:Y:S02]  /*16d30*/  R2UR UR33, R11 ;  /* 0x000000000b2172ca */ /* 0x000fe400000e0000 */
[----:B------:R-:W-:Y:S02]  /*16d40*/  R2UR UR56, R10 ;  /* 0x000000000a3872ca */ /* 0x000fe400000e0000 */
[----:B0-----:R-:W-:Y:S01]  /*16d50*/  MOV R2, UR39 ;  /* 0x0000002700027c02 */ /* 0x001fe20008000f00 */
[----:B------:R-:W-:Y:S01]  /*16d60*/  UMOV UR39, UR31 ;  /* 0x0000001f00277c82 */ /* 0x000fe20008000000 */
[----:B------:R-:W-:-:S02]  /*16d70*/  R2UR UR31, R89 ;  /* 0x00000000591f72ca */ /* 0x000fc400000e0000 */
[----:B------:R-:W-:Y:S01]  /*16d80*/  MOV R20, UR39 ;  /* 0x0000002700147c02 */ /* 0x000fe20008000f00 */
[----:B------:R-:W-:Y:S01]  /*16d90*/  UMOV UR39, UR21 ;  /* 0x0000001500277c82 */ /* 0x000fe20008000000 */
[----:B------:R-:W-:Y:S02]  /*16da0*/  R2UR UR21, R5 ;  /* 0x00000000051572ca */ /* 0x000fe400000e0000 */
[----:B------:R-:W-:Y:S02]  /*16db0*/  R2UR UR57, R11 ;  /* 0x000000000b3972ca */ /* 0x000fe400000e0000 */
[----:B------:R-:W-:Y:S01]  /*16dc0*/  MOV R3, UR37 ;  /* 0x0000002500037c02 */ /* 0x000fe20008000f00 */
        /* <DEDUP_REMOVED lines=30> */
[----:B------:R-:W-:-:S03]  /*16fb0*/  VIADD R90, R88, 0x204 ;  /* 0x00000204585a7836 */ /* 0x000fc60000000000 */
[----:B------:R-:W-:Y:S01]  /*16fc0*/  R2UR UR28, R92 ;  /* 0x000000005c1c72ca */ /* 0x000fe200000e0000 */
[----:B------:R-:W-:Y:S01]  /*16fd0*/  VIADD R92, R88, 0x104 ;  /* 0x00000104585c7836 */ /* 0x000fe20000000000 */
[----:B------:R-:W-:Y:S01]  /*16fe0*/  R2UR UR34, R90 ;  /* 0x000000005a2272ca */ /* 0x000fe200000e0000 */
[----:B------:R-:W-:Y:S02]  /*16ff0*/  VIADD R90, R88, 0x404 ;  /* 0x00000404585a7836 */ /* 0x000fe40000000000 */
[----:B------:R-:W-:Y:S02]  /*17000*/  MOV R235, UR38 ;  /* 0x0000002600eb7c02 */ /* 0x000fe40008000f00 */
[----:B------:R-:W-:Y:S01]  /*17010*/  R2UR UR58, R92 ;  /* 0x000000005c3a72ca */ /* 0x000fe200000e0000 */
[----:B------:R-:W-:Y:S01]  /*17020*/  VIADD R92, R88, 0x304 ;  /* 0x00000304585c7836 */ /* 0x000fe20000000000 */
[----:B------:R-:W-:Y:S01]  /*17030*/  UMOV UR38, UR30 ;  /* 0x0000001e00267c82 */ /* 0x000fe20008000000 */
        /* <DEDUP_REMOVED lines=12> */
[----:B------:R-:W-:Y:S01]  /*17100*/  MOV R12, UR58 ;  /* 0x0000003a000c7c02 */ /* 0x000fe20008000f00 */
[----:B------:R-:W-:Y:S01]  /*17110*/  UMOV UR58, UR28 ;  /* 0x0000001c003a7c82 */ /* 0x000fe20008000000 */
[C---:B------:R-:W-:Y:S02]  /*17120*/  R2UR UR20, R4.reuse ;  /* 0x00000000041472ca */ /* 0x040fe400000e0000 */
[----:B------:R-:W-:Y:S01]  /*17130*/  MOV R17, UR42 ;  /* 0x0000002a00117c02 */ /* 0x000fe20008000f00 */
[----:B------:R-:W-:Y:S01]  /*17140*/  UMOV UR42, UR24 ;  /* 0x00000018002a7c82 */ /* 0x000fe20008000000 */
[----:B------:R-:W-:Y:S01]  /*17150*/  MOV R21, UR58 ;  /* 0x0000003a00157c02 */ /* 0x000fe20008000f00 */
[----:B------:R-:W-:Y:S01]  /*17160*/  QGMMA.64x32x32.F32.E4M3.E4M3 R184, gdesc[UR16], RZ, !UPT, gsb0 ;  /* 0x0060000010b879f3 */ /* 0x000fe2000c0008ff */
[----:B------:R-:W-:Y:S01]  /*17170*/  MOV R25, UR42 ;  /* 0x0000002a00197c02 */ /* 0x000fe20008000f00 */
[----:B------:R-:W-:Y:S01]  /*17180*/  UMOV UR42, UR4 ;  /* 0x00000004002a7c82 */ /* 0x000fe20008000000 */
[C---:B------:R-:W-:Y:S01]  /*17190*/  R2UR UR4, R4.reuse ;  /* 0x00000000040472ca */ /* 0x040fe200000e0000 */
[----:B------:R-:W-:Y:S01]  /*171a0*/  UMOV UR58, UR12 ;  /* 0x0000000c003a7c82 */ /* 0x000fe20008000000 */
[----:B------:R-:W-:-:S02]  /*171b0*/  R2UR UR12, R4 ;  /* 0x00000000040c72ca */ /* 0x000fc400000e0000 */
[----:B------:R-:W-:Y:S02]  /*171c0*/  R2UR UR24, R4 ;  /* 0x00000000041872ca */ /* 0x000fe400000e0000 */
[----:B------:R-:W-:Y:S01]  /*171d0*/  R2UR UR50, R92 ;  /* 0x000000005c3272ca */ /* 0x000fe200000e0000 */
[----:B------:R-:W-:Y:S01]  /*171e0*/  VIADD R92, R88, 0x6 ;  /* 0x00000006585c7836 */ /* 0x000fe20000000000 */
[----:B------:R-:W-:Y:S01]  /*171f0*/  R2UR UR54, R90 ;  /* 0x000000005a3672ca */ /* 0x000fe200000e0000 */
[----:B------:R-:W-:Y:S01]  /*17200*/  VIADD R90, R88, 0x106 ;  /* 0x00000106585a7836 */ /* 0x000fe20000000000 */
        /* <DEDUP_REMOVED lines=22> */
[C---:B------:R-:W-:Y:S01]  /*17370*/  VIADD R92, R88.reuse, 0x406 ;  /* 0x00000406585c7836 */ /* 0x040fe20000000000 */
[----:B------:R-:W-:Y:S01]  /*17380*/  R2UR UR15, R93 ;  /* 0x000000005d0f72ca */ /* 0x000fe200000e0000 */
[----:B------:R-:W-:Y:S02]  /*17390*/  IMAD.MOV.U32 R93, RZ, RZ, 0x40000040 ;  /* 0x40000040ff5d7424 */ /* 0x000fe400078e00ff */
[----:B------:R-:W-:-:S05]  /*173a0*/  VIADD R88, R88, 0x606 ;  /* 0x0000060658587836 */ /* 0x000fca0000000000 */
        /* <DEDUP_REMOVED lines=151> */
[----:B0-----:R-:W-:-:S12]  /*17d20*/  @P2 BRA `(.L_x_2363) ;  /* 0x0000000000282947 */ /* 0x001fd80003800000 */
[----:B------:R-:W-:Y:S05]  /*17d30*/  @!P1 BRA `(.L_x_2364) ;  /* 0x0000000000049947 */ /* 0x000fea0003800000 */
[----:B------:R-:W-:Y:S01]  /*17d40*/  BPT.TRAP 0x1 ;  /* 0x000000040000795c */ /* 0x000fe20000300000 */
.L_x_2364:
[----:B-----5:R-:W-:Y:S01]  /*17d50*/  SHF.L.U32 R0, R12, 0x1f, RZ ;  /* 0x0000001f0c007819 */ /* 0x020fe200000006ff */
[----:B------:R-:W-:-:S04]  /*17d60*/  IMAD R3, R231, 0x8, R16 ;  /* 0x00000008e7037824 */ /* 0x000fc800078e0210 */
[----:B------:R0:W1:Y:S01]  /*17d70*/  SYNCS.PHASECHK.TRANS64.TRYWAIT P2, [R3+URZ+0x2e850], R0 ;  /* 0x02e85000030075a7 */ /* 0x000062000804017f */
[----:B------:R-:W-:Y:S05]  /*17d80*/  @!P1 BRA `(.L_x_2365) ;  /* 0x0000000000049947 */ /* 0x000fea0003800000 */
[----:B------:R-:W-:Y:S01]  /*17d90*/  BPT.TRAP 0x1 ;  /* 0x000000040000795c */ /* 0x000fe20000300000 */
.L_x_2365:
[----:B-1----:R-:W-:Y:S05]  /*17da0*/  @P2 BRA `(.L_x_2363) ;  /* 0x0000000000082947 */ /* 0x002fea0003800000 */
[----:B------:R-:W1:Y:S02]  /*17db0*/  SYNCS.PHASECHK.TRANS64.TRYWAIT P2, [R3+URZ+0x2e850], R0 ;  /* 0x02e85000030075a7 */ /* 0x000e64000804017f */
[----:B-1----:R-:W-:Y:S05]  /*17dc0*/  @!P2 BRA `(.L_x_2366) ;  /* 0x000001280090a947 */ /* 0x002fea0003800000 */
.L_x_2363:
[----:B01---5:R-:W-:Y:S01]  /*17dd0*/  VIADD R0, R16, 0x400 ;  /* 0x0000040010007836 */ /* 0x023fe20000000000 */
[----:B------:R-:W-:Y:S05]  /*17de0*/  WARPSYNC.ALL ;  /* 0x0000000000007948 */ /* 0x000fea0003800000 */
[----:B------:R-:W-:Y:S01]  /*17df0*/  SHF.R.U32.HI R0, RZ, 0x4, R0 ;  /* 0x00000004ff007819 */ /* 0x000fe20000011600 */
[----:B------:R-:W-:Y:S01]  /*17e00*/  IMAD.MOV.U32 R13, RZ, RZ, -0x3ffffff0 ;  /* 0xc0000010ff0d7424 */ /* 0x000fe200078e00ff */
[----:B------:R-:W2:Y:S01]  /*17e10*/  LDL R235, [R1+0x54] ;  /* 0x0000540001eb7983 */ /* 0x000ea20000100800 */
[----:B------:R-:W0:Y:S01]  /*17e20*/  @P0 LDC R3, c[0x0][0x44c] ;  /* 0x00011300ff030b82 */ /* 0x000e220000000800 */
[----:B------:R-:W-:-:S02]  /*17e30*/  LOP3.LUT R0, R0, 0x3fff, RZ, 0xc0, !PT ;  /* 0x00003fff00007812 */ /* 0x000fc400078ec0ff */
[----:B------:R-:W2:Y:S01]  /*17e40*/  LDL R234, [R1+0x40] ;  /* 0x0000400001ea7983 */ /* 0x000ea20000100800 */
[----:B------:R-:W-:Y:S01]  /*17e50*/  R2UR UR7, R13 ;  /* 0x000000000d0772ca */ /* 0x000fe200000e0000 */
[----:B------:R-:W-:Y:S01]  /*17e60*/  WARPGROUP.ARRIVE ;  /* 0x00000000000079c5 */ /* 0x000fe20000000000 */
[----:B------:R-:W-:-:S05]  /*17e70*/  LOP3.LUT R0, R0, 0x10000, RZ, 0xfc, !PT ;  /* 0x0001000000007812 */ /* 0x000fca00078efcff */
[----:B------:R-:W-:Y:S02]  /*17e80*/  IMAD R12, R231, 0x700, R0 ;  /* 0x00000700e70c7824 */ /* 0x000fe400078e0200 */
[----:B------:R-:W1:Y:S03]  /*17e90*/  @P0 LDC R0, c[0x0][0x450] ;  /* 0x00011400ff000b82 */ /* 0x000e660000000800 */
[----:B------:R-:W-:-:S13]  /*17ea0*/  R2UR UR6, R12 ;  /* 0x000000000c0672ca */ /* 0x000fda00000e0000 */
[----:B------:R-:W-:Y:S03]  /*17eb0*/  QGMMA.64x128x32.F32.E4M3.E4M3 R24, R224, gdesc[UR4], R24, gsb0 ;  /* 0x01e00004e0187df3 */ /* 0x000fe60008000818 */
[----:B------:R-:W-:Y:S02]  /*17ec0*/  WARPGROUP.DEPBAR.LE gsb0, 0x0 ;  /* 0x00008000000079c5 */ /* 0x000fe40000010000 */
[----:B------:R-:W-:Y:S01]  /*17ed0*/  VIADD R224, R12, 0x100 ;  /* 0x000001000ce07836 */ /* 0x000fe20000000000 */
[----:B------:R-:W3:Y:S01]  /*17ee0*/  LDL R226, [R1+0x7c] ;  /* 0x00007c0001e27983 */ /* 0x000ee20000100800 */
[----:B------:R-:W-:-:S03]  /*17ef0*/  IMAD.MOV.U32 R225, RZ, RZ, -0x3ffffff0 ;  /* 0xc0000010ffe17424 */ /* 0x000fc600078e00ff */
[----:B------:R-:W-:Y:S01]  /*17f00*/  R2UR UR6, R224 ;  /* 0x00000000e00672ca */ /* 0x000fe200000e0000 */
[----:B------:R-:W4:Y:S01]  /*17f10*/  LDL R227, [R1+0x78] ;  /* 0x0000780001e37983 */ /* 0x000f220000100800 */
[----:B------:R-:W-:Y:S01]  /*17f20*/  R2UR UR7, R225 ;  /* 0x00000000e10772ca */ /* 0x000fe200000e0000 */
[----:B------:R-:W-:Y:S02]  /*17f30*/  WARPGROUP.ARRIVE ;  /* 0x00000000000079c5 */ /* 0x000fe40000000000 */
[----:B------:R-:W3:Y:S10]  /*17f40*/  LDL R225, [R1+0x4c] ;  /* 0x00004c0001e17983 */ /* 0x000ef40000100800 */
[----:B------:R-:W-:Y:S03]  /*17f50*/  QGMMA.64x128x32.F32.E4M3.E4M3 R24, R220, gdesc[UR4], R24, gsb0 ;  /* 0x01e00004dc187df3 */ /* 0x000fe60008000818 */
[----:B------:R-:W-:-:S02]  /*17f60*/  WARPGROUP.DEPBAR.LE gsb0, 0x0 ;  /* 0x00008000000079c5 */ /* 0x000fc40000010000 */
[----:B------:R-:W-:Y:S01]  /*17f70*/  VIADD R220, R12, 0x200 ;  /* 0x000002000cdc7836 */ /* 0x000fe20000000000 */
[----:B------:R-:W-:Y:S01]  /*17f80*/  WARPGROUP.ARRIVE ;  /* 0x00000000000079c5 */ /* 0x000fe20000000000 */
[----:B------:R-:W-:-:S03]  /*17f90*/  IMAD.MOV.U32 R221, RZ, RZ, -0x3ffffff0 ;  /* 0xc0000010ffdd7424 */ /* 0x000fc600078e00ff */
[----:B------:R-:W-:Y:S02]  /*17fa0*/  R2UR UR6, R220 ;  /* 0x00000000dc0672ca */ /* 0x000fe400000e0000 */
[----:B------:R-:W-:-:S13]  /*17fb0*/  R2UR UR7, R221 ;  /* 0x00000000dd0772ca */ /* 0x000fda00000e0000 */
[----:B------:R-:W-:Y:S01]  /*17fc0*/  QGMMA.64x128x32.F32.E4M3.E4M3 R24, R216, gdesc[UR4], R24, gsb0 ;  /* 0x01e00004d8187df3 */ /* 0x000fe20008000818 */
[----:B---3--:R-:W-:-:S04]  /*17fd0*/  IMAD.IADD R13, R226, 0x1, R225 ;  /* 0x00000001e20d7824 */ /* 0x008fc800078e02e1 */
[----:B0-----:R-:W-:-:S05]  /*17fe0*/  @P0 IMAD.HI.U32 R3, R13, R3, RZ ;  /* 0x000000030d030227 */ /* 0x001fca00078e00ff */
[----:B-1----:R-:W-:Y:S01]  /*17ff0*/  @P0 SHF.R.U32.HI R13, RZ, R0, R3 ;  /* 0x00000000ff0d0219 */ /* 0x002fe20000011603 */
[----:B------:R-:W-:-:S04]  /*18000*/  IMAD.MOV.U32 R0, RZ, RZ, -0xe0 ;  /* 0xffffff20ff007424 */ /* 0x000fc800078e00ff */
[----:B------:R-:W0:Y:S01]  /*18010*/  SHFL.IDX PT, R3, R13, RZ, 0x1c1f ;  /* 0x001c1fff0d037589 */ /* 0x000e2200000e0000 */
[----:B------:R-:W-:Y:S01]  /*18020*/  IMAD R0, R15, R0, 0x1 ;  /* 0x000000010f007424 */ /* 0x000fe200078e0200 */
[----:B------:R-:W-:Y:S02]  /*18030*/  WARPGROUP.DEPBAR.LE gsb0, 0x0 ;  /* 0x00008000000079c5 */ /* 0x000fe40000010000 */
[----:B------:R-:W-:Y:S01]  /*18040*/  VIADD R216, R12, 0x300 ;  /* 0x000003000cd87836 */ /* 0x000fe20000000000 */
[----:B------:R-:W-:Y:S01]  /*18050*/  WARPGROUP.ARRIVE ;  /* 0x00000000000079c5 */ /* 0x000fe20000000000 */
[----:B------:R-:W-:Y:S02]  /*18060*/  IMAD.MOV.U32 R217, RZ, RZ, -0x3ffffff0 ;  /* 0xc0000010ffd97424 */ /* 0x000fe400078e00ff */
[----:B----4-:R-:W-:Y:S01]  /*18070*/  IMAD R0, R227, -0x2, R0 ;  /* 0xfffffffee3007824 */ /* 0x010fe200078e0200 */
[----:B------:R-:W-:Y:S02]  /*18080*/  R2UR UR6, R216 ;  /* 0x00000000d80672ca */ /* 0x000fe400000e0000 */
[----:B------:R-:W-:-:S02]  /*18090*/  R2UR UR7, R217 ;  /* 0x00000000d90772ca */ /* 0x000fc400000e0000 */
[----:B--2---:R-:W-:Y:S02]  /*180a0*/  IADD3 R0, -R234, R0, R235 ;  /* 0x00000000ea007210 */ /* 0x004fe40007ffe1eb */
[----:B------:R-:W1:Y:S09]  /*180b0*/  S2R R234, SR_TID.X ;  /* 0x0000000000ea7919 */ /* 0x000e720000002100 */
[----:B------:R-:W-:Y:S01]  /*180c0*/  QGMMA.64x128x32.F32.E4M3.E4M3 R24, R212, gdesc[UR4], R24, gsb0 ;  /* 0x01e00004d4187df3 */ /* 0x000fe20008000818 */
[----:B0-----:R-:W-:-:S04]  /*180d0*/  IADD3 R3, R0, R3, RZ ;  /* 0x0000000300037210 */ /* 0x001fc80007ffe0ff */
[C---:B------:R-:W-:Y:S02]  /*180e0*/  ISETP.GT.AND P2, PT, R3.reuse, RZ, PT ;  /* 0x000000ff0300720c */ /* 0x040fe40003f44270 */
[C---:B------:R-:W-:Y:S02]  /*180f0*/  ISETP.GT.AND P3, PT, R3.reuse, 0x1, PT ;  /* 0x000000010300780c */ /* 0x040fe40003f64270 */
[----:B------:R-:W-:Y:S02]  /*18100*/  FSEL R184, R184, -INF , P2 ;  /* 0xff800000b8b87808 */ /* 0x000fe40001000000 */
[----:B------:R-:W-:Y:S02]  /*18110*/  ISETP.GT.AND P2, PT, R3, 0x8, PT ;  /* 0x000000080300780c */ /* 0x000fe40003f44270 */
        /* <DEDUP_REMOVED lines=64> */
[----:B------:R-:W-:Y:S01]  /*18520*/  FSEL R121, R121, -INF , P3 ;  /* 0xff80000079797808 */ /* 0x000fe20001800000 */
[----:B------:R-:W-:Y:S02]  /*18530*/  WARPGROUP.DEPBAR.LE gsb0, 0x0 ;  /* 0x00008000000079c5 */ /* 0x000fe40000010000 */
[----:B------:R-:W-:Y:S01]  /*18540*/  VIADD R212, R12, 0x400 ;  /* 0x000004000cd47836 */ /* 0x000fe20000000000 */
[----:B------:R-:W-:Y:S01]  /*18550*/  WARPGROUP.ARRIVE ;  /* 0x00000000000079c5 */ /* 0x000fe20000000000 */
[----:B------:R-:W-:Y:S01]  /*18560*/  IMAD.MOV.U32 R213, RZ, RZ, -0x3ffffff0 ;  /* 0xc0000010ffd57424 */ /* 0x000fe200078e00ff */
[----:B------:R-:W-:-:S02]  /*18570*/  ISETP.GT.AND P3, PT, R3, 0x89, PT ;  /* 0x000000890300780c */ /* 0x000fc40003f64270 */
[----:B------:R-:W-:Y:S02]  /*18580*/  R2UR UR6, R212 ;  /* 0x00000000d40672ca */ /* 0x000fe400000e0000 */
[----:B------:R-:W-:Y:S02]  /*18590*/  R2UR UR7, R213 ;  /* 0x00000000d50772ca */ /* 0x000fe400000e0000 */
[----:B------:R-:W-:Y:S02]  /*185a0*/  FSEL R124, R124, -INF , P2 ;  /* 0xff8000007c7c7808 */ /* 0x000fe40001000000 */
[----:B------:R-:W-:Y:S02]  /*185b0*/  ISETP.GT.AND P2, PT, R3, 0x90, PT ;  /* 0x000000900300780c */ /* 0x000fe40003f44270 */
[----:B------:R-:W-:Y:S02]  /*185c0*/  FSEL R125, R125, -INF , P3 ;  /* 0xff8000007d7d7808 */ /* 0x000fe40001800000 */
[----:B------:R-:W-:-:S02]  /*185d0*/  ISETP.GT.AND P3, PT, R3, 0x91, PT ;  /* 0x000000910300780c */ /* 0x000fc40003f64270 */
[----:B------:R-:W-:Y:S02]  /*185e0*/  FSEL R128, R128, -INF , P2 ;  /* 0xff80000080807808 */ /* 0x000fe40001000000 */
[----:B------:R-:W-:Y:S01]  /*185f0*/  ISETP.GT.AND P2, PT, R3, 0x98, PT ;  /* 0x000000980300780c */ /* 0x000fe20003f44270 */
[----:B------:R-:W-:Y:S01]  /*18600*/  QGMMA.64x128x32.F32.E4M3.E4M3 R24, R208, gdesc[UR4], R24, gsb0 ;  /* 0x01e00004d0187df3 */ /* 0x000fe20008000818 */
        /* <DEDUP_REMOVED lines=22> */
[C---:B------:R-:W-:Y:S02]  /*18770*/  ISETP.GT.AND P5, PT, R3.reuse, 0xc8, PT ;  /* 0x000000c80300780c */ /* 0x040fe40003fa4270 */
[----:B------:R-:W-:Y:S02]  /*18780*/  ISETP.GT.AND P4, PT, R3, 0xc9, PT ;  /* 0x000000c90300780c */ /* 0x000fe40003f84270 */
[----:B------:R-:W-:Y:S02]  /*18790*/  FSEL R92, R92, -INF , P5 ;  /* 0xff8000005c5c7808 */ /* 0x000fe40002800000 */
[----:B------:R-:W-:Y:S02]  /*187a0*/  FSEL R93, R93, -INF , P4 ;  /* 0xff8000005d5d7808 */ /* 0x000fe40002000000 */
[C---:B------:R-:W-:Y:S02]  /*187b0*/  ISETP.GT.AND P5, PT, R3.reuse, 0xd8, PT ;  /* 0x000000d80300780c */ /* 0x040fe40003fa4270 */
[----:B------:R-:W-:-:S02]  /*187c0*/  ISETP.GT.AND P4, PT, R3, 0xd9, PT ;  /* 0x000000d90300780c */ /* 0x000fc40003f84270 */
[----:B------:R-:W-:Y:S02]  /*187d0*/  FSEL R100, R100, -INF , P5 ;  /* 0xff80000064647808 */ /* 0x000fe40002800000 */
[----:B------:R-:W-:Y:S01]  /*187e0*/  FSEL R101, R101, -INF , P4 ;  /* 0xff80000065657808 */ /* 0x000fe20002000000 */
[----:B------:R-:W-:Y:S02]  /*187f0*/  WARPGROUP.DEPBAR.LE gsb0, 0x0 ;  /* 0x00008000000079c5 */ /* 0x000fe40000010000 */
[----:B------:R-:W-:Y:S01]  /*18800*/  FMNMX.FTZ R208, R184, R20, !PT ;  /* 0x00000014b8d07209 */ /* 0x000fe20007810000 */
[----:B------:R-:W-:Y:S01]  /*18810*/  WARPGROUP.ARRIVE ;  /* 0x00000000000079c5 */ /* 0x000fe20000000000 */
[----:B-1----:R-:W-:Y:S02]  /*18820*/  LOP3.LUT R211, R234, 0x7f, RZ, 0xc0, !PT ;  /* 0x0000007fead37812 */ /* 0x002fe400078ec0ff */
[----:B------:R-:W-:-:S03]  /*18830*/  FMNMX.FTZ R208, R185, R208, !PT ;  /* 0x000000d0b9d07209 */ /* 0x000fc60007810000 */
[----:B------:R-:W0:Y:S01]  /*18840*/  S2R R234, SR_TID.X ;  /* 0x0000000000ea7919 */ /* 0x000e220000002100 */
        /* <DEDUP_REMOVED lines=45> */
[----:B------:R-:W-:Y:S02]  /*18b20*/  FSEL R208, R88, -INF , P2 ;  /* 0xff80000058d07808 */ /* 0x000fe40001000000 */
[----:B------:R-:W-:Y:S02]  /*18b30*/  FMNMX.FTZ R88, R117, R209, !PT ;  /* 0x000000d175587209 */ /* 0x000fe40007810000 */
[----:B------:R-:W-:Y:S01]  /*18b40*/  FSEL R209, R89, -INF , P3 ;  /* 0xff80000059d17808 */ /* 0x000fe20001800000 */
[----:B------:R-:W-:Y:S01]  /*18b50*/  IMAD.MOV.U32 R89, RZ, RZ, -0x3ffffff0 ;  /* 0xc0000010ff597424 */ /* 0x000fe200078e00ff */
[----:B------:R-:W-:Y:S02]  /*18b60*/  FMNMX.FTZ R88, R208, R88, !PT ;  /* 0x00000058d0587209 */ /* 0x000fe40007810000 */
[----:B------:R-:W-:-:S02]  /*18b70*/  ISETP.GT.AND P2, PT, R3, 0xd0, PT ;  /* 0x000000d00300780c */ /* 0x000fc40003f44270 */
[----:B------:R-:W-:Y:S02]  /*18b80*/  FMNMX.FTZ R88, R209, R88, !PT ;  /* 0x00000058d1587209 */ /* 0x000fe40007810000 */
[----:B------:R-:W-:Y:S02]  /*18b90*/  ISETP.GT.AND P3, PT, R3, 0xd1, PT ;  /* 0x000000d10300780c */ /* 0x000fe40003f64270 */
[----:B------:R-:W-:Y:S02]  /*18ba0*/  FMNMX.FTZ R88, R92, R88, !PT ;  /* 0x000000585c587209 */ /* 0x000fe40007810000 */
[----:B------:R-:W-:Y:S02]  /*18bb0*/  FSEL R96, R96, -INF , P2 ;  /* 0xff80000060607808 */ /* 0x000fe40001000000 */
[----:B------:R-:W-:Y:S02]  /*18bc0*/  FMNMX.FTZ R88, R93, R88, !PT ;  /* 0x000000585d587209 */ /* 0x000fe40007810000 */
[----:B------:R-:W-:-:S02]  /*18bd0*/  FSEL R97, R97, -INF , P3 ;  /* 0xff80000061617808 */ /* 0x000fc40001800000 */
[----:B------:R-:W-:Y:S02]  /*18be0*/  FMNMX.FTZ R88, R96, R88, !PT ;  /* 0x0000005860587209 */ /* 0x000fe40007810000 */
[----:B------:R-:W-:Y:S02]  /*18bf0*/  R2UR UR7, R89 ;  /* 0x00000000590772ca */ /* 0x000fe400000e0000 */
[----:B------:R-:W-:-:S04]  /*18c00*/  FMNMX.FTZ R88, R97, R88, !PT ;  /* 0x0000005861587209 */ /* 0x000fc80007810000 */
[----:B------:R-:W-:-:S04]  /*18c10*/  FMNMX.FTZ R3, R100, R88, !PT ;  /* 0x0000005864037209 */ /* 0x000fc80007810000 */
[----:B------:R-:W-:-:S05]  /*18c20*/  FMNMX.FTZ R3, R101, R3, !PT ;  /* 0x0000000365037209 */ /* 0x000fca0007810000 */
[----:B------:R-:W1:Y:S02]  /*18c30*/  SHFL.BFLY PT, R88, R3, 0x2, 0x1f ;  /* 0x0c401f0003587f89 */ /* 0x000e6400000e0000 */
[----:B-1----:R-:W-:Y:S01]  /*18c40*/  FMNMX.FTZ R3, R3, R88, !PT ;  /* 0x0000005803037209 */ /* 0x002fe20007810000 */
[----:B------:R-:W-:-:S04]  /*18c50*/  VIADD R88, R12, 0x500 ;  /* 0x000005000c587836 */ /* 0x000fc80000000000 */
[----:B------:R-:W1:Y:S01]  /*18c60*/  SHFL.BFLY PT, R210, R3, 0x1, 0x1f ;  /* 0x0c201f0003d27f89 */ /* 0x000e6200000e0000 */
[----:B------:R-:W-:-:S13]  /*18c70*/  R2UR UR6, R88 ;  /* 0x00000000580672ca */ /* 0x000fda00000e0000 */
[----:B------:R-:W-:Y:S01]  /*18c80*/  QGMMA.64x128x32.F32.E4M3.E4M3 R24, R204, gdesc[UR4], R24, gsb0 ;  /* 0x01e00004cc187df3 */ /* 0x000fe20008000818 */
[----:B-1----:R-:W-:-:S04]  /*18c90*/  FMNMX.FTZ R3, R3, R210, !PT ;  /* 0x000000d203037209 */ /* 0x002fc80007810000 */
[----:B------:R-:W-:Y:S01]  /*18ca0*/  FSETP.NEU.FTZ.AND P2, PT, R3, -INF , PT ;  /* 0xff8000000300780b */ /* 0x000fe20003f5d000 */
[----:B------:R-:W-:-:S05]  /*18cb0*/  FFMA.FTZ R89, R2, R3, -8 ;  /* 0xc100000002597423 */ /* 0x000fca0000010003 */
        /* <DEDUP_REMOVED lines=10> */
[----:B------:R1:W2:Y:S01]  /*18d60*/  SHFL.IDX PT, R197, R13, 0x1, 0x1c1f ;  /* 0x003c1f000dc57f89 */ /* 0x0002a200000e0000 */
[----:B------:R-:W-:-:S01]  /*18d70*/  FFMA.FTZ R152, R2, R152, -R89 ;  /* 0x0000009802987223 */ /* 0x000fc20000010859 */
[C-C-:B------:R-:W-:Y:S01]  /*18d80*/  FFMA.FTZ R153, R2.reuse, R153, -R89.reuse ;  /* 0x0000009902997223 */ /* 0x140fe20000010859 */
[----:B------:R-:W-:-:S01]  /*18d90*/  FFMA.FTZ R156, R2, R156, -R89 ;  /* 0x0000009c029c7223 */ /* 0x000fc20000010859 */
[C-C-:B------:R-:W-:Y:S01]  /*18da0*/  FFMA.FTZ R157, R2.reuse, R157, -R89.reuse ;  /* 0x0000009d029d7223 */ /* 0x140fe20000010859 */
[----:B------:R-:W-:-:S01]  /*18db0*/  FFMA.FTZ R160, R2, R160, -R89 ;  /* 0x000000a002a07223 */ /* 0x000fc20000010859 */
[C-C-:B------:R-:W-:Y:S01]  /*18dc0*/  FFMA.FTZ R161, R2.reuse, R161, -R89.reuse ;  /* 0x000000a102a17223 */ /* 0x140fe20000010859 */
[----:B------:R-:W-:-:S01]  /*18dd0*/  FFMA.FTZ R164, R2, R164, -R89 ;  /* 0x000000a402a47223 */ /* 0x000fc20000010859 */
[C-C-:B-1----:R-:W-:Y:S01]  /*18de0*/  FFMA.FTZ R13, R2.reuse, R169, -R89.reuse ;  /* 0x000000a9020d7223 */ /* 0x142fe20000010859 */
        /* <DEDUP_REMOVED lines=15> */
[----:B--2---:R-:W-:-:S02]  /*18ee0*/  IMAD.IADD R197, R0, 0x1, R197 ;  /* 0x0000000100c57824 */ /* 0x004fc400078e02c5 */
[----:B------:R-:W-:-:S01]  /*18ef0*/  FFMA.FTZ R149, R2, R149, -R89 ;  /* 0x0000009502957223 */ /* 0x000fc20000010859 */
[C-C-:B------:R-:W-:Y:S01]  /*18f00*/  FFMA.FTZ R120, R2.reuse, R120, -R89.reuse ;  /* 0x0000007802787223 */ /* 0x140fe20000010859 */
[----:B------:R-:W-:-:S01]  /*18f10*/  FFMA.FTZ R121, R2, R121, -R89 ;  /* 0x0000007902797223 */ /* 0x000fc20000010859 */
[C-C-:B------:R-:W-:Y:S01]  /*18f20*/  FFMA.FTZ R124, R2.reuse, R124, -R89.reuse ;  /* 0x0000007c027c7223 */ /* 0x140fe20000010859 */
[C---:B------:R-:W-:Y:S01]  /*18f30*/  ISETP.GT.AND P3, PT, R197.reuse, RZ, PT ;  /* 0x000000ffc500720c */ /* 0x040fe20003f64270 */
[C-C-:B------:R-:W-:Y:S01]  /*18f40*/  FFMA.FTZ R125, R2.reuse, R125, -R89.reuse ;  /* 0x0000007d027d7223 */ /* 0x140fe20000010859 */
[C---:B------:R-:W-:Y:S01]  /*18f50*/  ISETP.GT.AND P4, PT, R197.reuse, 0x1, PT ;  /* 0x00000001c500780c */ /* 0x040fe20003f84270 */
[--C-:B------:R-:W-:Y:S01]  /*18f60*/  FFMA.FTZ R128, R2, R128, -R89.reuse ;  /* 0x0000008002807223 */ /* 0x100fe20000010859 */
[----:B------:R-:W-:Y:S01]  /*18f70*/  FSEL R186, R186, -INF , P3 ;  /* 0xff800000baba7808 */ /* 0x000fe20001800000 */
[C-C-:B------:R-:W-:Y:S01]  /*18f80*/  FFMA.FTZ R108, R2.reuse, R108, -R89.reuse ;  /* 0x0000006c026c7223 */ /* 0x140fe20000010859 */
[----:B------:R-:W-:Y:S01]  /*18f90*/  ISETP.GT.AND P3, PT, R197, 0x8, PT ;  /* 0x00000008c500780c */ /* 0x000fe20003f64270 */
[C-C-:B------:R-:W-:Y:S01]  /*18fa0*/  FFMA.FTZ R109, R2.reuse, R109, -R89.reuse ;  /* 0x0000006d026d7223 */ /* 0x140fe20000010859 */
[----:B------:R-:W-:Y:S01]  /*18fb0*/  FSEL R187, R187, -INF , P4 ;  /* 0xff800000bbbb7808 */ /* 0x000fe20002000000 */
[--C-:B------:R-:W-:Y:S01]  /*18fc0*/  FFMA.FTZ R112, R2, R112, -R89.reuse ;  /* 0x0000007002707223 */ /* 0x100fe20000010859 */
[----:B------:R-:W-:Y:S01]  /*18fd0*/  FMNMX.FTZ R0, R186, R21, !PT ;  /* 0x00000015ba007209 */ /* 0x000fe20007810000 */
[C-C-:B------:R-:W-:Y:S01]  /*18fe0*/  FFMA.FTZ R113, R2.reuse, R113, -R89.reuse ;  /* 0x0000007102717223 */ /* 0x140fe20000010859 */
[----:B------:R-:W-:Y:S01]  /*18ff0*/  ISETP.GT.AND P4, PT, R197, 0x9, PT ;  /* 0x00000009c500780c */ /* 0x000fe20003f84270 */
[--C-:B------:R-:W-:Y:S01]  /*19000*/  FFMA.FTZ R116, R2, R116, -R89.reuse ;  /* 0x0000007402747223 */ /* 0x100fe20000010859 */
[----:B------:R-:W-:Y:S01]  /*19010*/  FSEL R190, R190, -INF , P3 ;  /* 0xff800000bebe7808 */ /* 0x000fe20001800000 */
[C-C-:B------:R-:W-:Y:S01]  /*19020*/  FFMA.FTZ R117, R2.reuse, R117, -R89.reuse ;  /* 0x0000007502757223 */ /* 0x140fe20000010859 */
[----:B------:R-:W-:Y:S01]  /*19030*/  FMNMX.FTZ R0, R187, R0, !PT ;  /* 0x00000000bb007209 */ /* 0x000fe20007810000 */
        /* <DEDUP_REMOVED lines=8> */
[----:B------:R-:W-:Y:S01]  /*190c0*/  FFMA.FTZ R100, R2, R100, -R89 ;  /* 0x0000006402647223 */ /* 0x000fe20000010859 */
        /* <DEDUP_REMOVED lines=10> */
[----:B------:R-:W-:Y:S01]  /*19170*/  FSEL R199, R199, -INF , P4 ;  /* 0xff800000c7c77808 */ /* 0x000fe20002000000 */
[----:B------:R-:W-:Y:S01]  /*19180*/  MUFU.EX2 R185, R185 ;  /* 0x000000b900b97308 */ /* 0x000fe20000000800 */
[C---:B------:R-:W-:Y:S02]  /*19190*/  ISETP.GT.AND P3, PT, R197.reuse, 0x20, PT ;  /* 0x00000020c500780c */ /* 0x040fe40003f64270 */
        /* <DEDUP_REMOVED lines=155> */
[----:B------:R1:W-:Y:S01]  /*19b50*/  MUFU.EX2 R119, R181 ;  /* 0x000000b500777308 */ /* 0x0003e20000000800 */
[----:B------:R-:W-:-:S02]  /*19b60*/  FMNMX.FTZ R0, R129, R0, !PT ;  /* 0x0000000081007209 */ /* 0x000fc40007810000 */
[----:B------:R-:W-:Y:S02]  /*19b70*/  ISETP.GT.AND P3, PT, R197, 0xc8, PT ;  /* 0x000000c8c500780c */ /* 0x000fe40003f64270 */
[----:B------:R-:W-:Y:S02]  /*19b80*/  FMNMX.FTZ R0, R90, R0, !PT ;  /* 0x000000005a007209 */ /* 0x000fe40007810000 */
[----:B------:R-:W-:Y:S01]  /*19b90*/  FSEL R94, R94, -INF , P3 ;  /* 0xff8000005e5e7808 */ /* 0x000fe20001800000 */
[----:B------:R-:W-:Y:S01]  /*19ba0*/  MUFU.EX2 R121, R121 ;  /* 0x0000007900797308 */ /* 0x000fe20000000800 */
[----:B-1----:R-:W-:-:S01]  /*19bb0*/  FFMA.FTZ R181, R2, R132, -R89 ;  /* 0x0000008402b57223 */ /* 0x002fc20000010859 */
[----:B------:R-:W-:Y:S02]  /*19bc0*/  FSEL R132, R91, -INF , P4 ;  /* 0xff8000005b847808 */ /* 0x000fe40002000000 */
[----:B------:R-:W-:Y:S02]  /*19bd0*/  ISETP.GT.AND P4, PT, R197, 0xc9, PT ;  /* 0x000000c9c500780c */ /* 0x000fe40003f84270 */
[----:B------:R-:W-:-:S02]  /*19be0*/  FMNMX.FTZ R0, R132, R0, !PT ;  /* 0x0000000084007209 */ /* 0x000fc40007810000 */
[----:B------:R1:W-:Y:S01]  /*19bf0*/  MUFU.EX2 R91, R181 ;  /* 0x000000b5005b7308 */ /* 0x0003e20000000800 */
[C---:B------:R-:W-:Y:S02]  /*19c00*/  ISETP.GT.AND P3, PT, R197.reuse, 0xd0, PT ;  /* 0x000000d0c500780c */ /* 0x040fe40003f64270 */
[----:B------:R-:W-:Y:S02]  /*19c10*/  FMNMX.FTZ R0, R94, R0, !PT ;  /* 0x000000005e007209 */ /* 0x000fe40007810000 */
[----:B------:R-:W-:Y:S02]  /*19c20*/  FSEL R98, R98, -INF , P3 ;  /* 0xff80000062627808 */ /* 0x000fe40001800000 */
[----:B------:R-:W-:Y:S01]  /*19c30*/  ISETP.GT.AND P3, PT, R197, 0xd8, PT ;  /* 0x000000d8c500780c */ /* 0x000fe20003f64270 */
[----:B------:R-:W-:Y:S01]  /*19c40*/  MUFU.EX2 R124, R124 ;  /* 0x0000007c007c7308 */ /* 0x000fe20000000800 */
[----:B-1----:R-:W-:-:S01]  /*19c50*/  FFMA.FTZ R181, R2, R133, -R89 ;  /* 0x0000008502b57223 */ /* 0x002fc20000010859 */
[----:B------:R-:W-:-:S02]  /*19c60*/  FSEL R133, R95, -INF , P4 ;  /* 0xff8000005f857808 */ /* 0x000fc40002000000 */
[----:B------:R-:W-:Y:S02]  /*19c70*/  ISETP.GT.AND P4, PT, R197, 0xd1, PT ;  /* 0x000000d1c500780c */ /* 0x000fe40003f84270 */
[----:B------:R-:W-:Y:S02]  /*19c80*/  FMNMX.FTZ R0, R133, R0, !PT ;  /* 0x0000000085007209 */ /* 0x000fe40007810000 */
[----:B------:R1:W-:Y:S01]  /*19c90*/  MUFU.EX2 R95, R181 ;  /* 0x000000b5005f7308 */ /* 0x0003e20000000800 */
[----:B------:R-:W-:Y:S02]  /*19ca0*/  FSEL R102, R102, -INF , P3 ;  /* 0xff80000066667808 */ /* 0x000fe40001800000 */
[----:B------:R-:W-:-:S05]  /*19cb0*/  FMNMX.FTZ R0, R98, R0, !PT ;  /* 0x0000000062007209 */ /* 0x000fca0007810000 */
[----:B------:R-:W-:Y:S01]  /*19cc0*/  MUFU.EX2 R125, R125 ;  /* 0x0000007d007d7308 */ /* 0x000fe20000000800 */
[----:B-1----:R-:W-:-:S01]  /*19cd0*/  FFMA.FTZ R181, R2, R104, -R89 ;  /* 0x0000006802b57223 */ /* 0x002fc20000010859 */
[----:B------:R-:W-:Y:S02]  /*19ce0*/  FSEL R104, R99, -INF , P4 ;  /* 0xff80000063687808 */ /* 0x000fe40002000000 */
[----:B------:R-:W-:Y:S01]  /*19cf0*/  ISETP.GT.AND P4, PT, R197, 0xd9, PT ;  /* 0x000000d9c500780c */ /* 0x000fe20003f84270 */
[----:B------:R-:W-:Y:S01]  /*19d00*/  FFMA.FTZ R197, R2, R209, -R89 ;  /* 0x000000d102c57223 */ /* 0x000fe20000010859 */
[----:B------:R-:W-:Y:S02]  /*19d10*/  FMNMX.FTZ R0, R104, R0, !PT ;  /* 0x0000000068007209 */ /* 0x000fe40007810000 */
[----:B------:R1:W-:Y:S02]  /*19d20*/  MUFU.EX2 R99, R181 ;  /* 0x000000b500637308 */ /* 0x0003e40000000800 */
[----:B------:R-:W-:-:S06]  /*19d30*/  FMNMX.FTZ R0, R102, R0, !PT ;  /* 0x0000000066007209 */ /* 0x000fcc0007810000 */
[----:B------:R-:W-:Y:S01]  /*19d40*/  MUFU.EX2 R128, R128 ;  /* 0x0000008000807308 */ /* 0x000fe20000000800 */
[----:B-1----:R-:W-:-:S01]  /*19d50*/  FFMA.FTZ R181, R2, R105, -R89 ;  /* 0x0000006902b57223 */ /* 0x002fc20000010859 */
[----:B------:R-:W-:-:S04]  /*19d60*/  FSEL R105, R103, -INF , P4 ;  /* 0xff80000067697808 */ /* 0x000fc80002000000 */
[----:B------:R-:W-:Y:S02]  /*19d70*/  FMNMX.FTZ R0, R105, R0, !PT ;  /* 0x0000000069007209 */ /* 0x000fe40007810000 */
[----:B------:R1:W-:Y:S08]  /*19d80*/  MUFU.EX2 R103, R181 ;  /* 0x000000b500677308 */ /* 0x0003f00000000800 */
[----:B------:R-:W-:Y:S01]  /*19d90*/  MUFU.EX2 R108, R108 ;  /* 0x0000006c006c7308 */ /* 0x000fe20000000800 */
[----:B-1----:R-:W1:Y:S07]  /*19da0*/  SHFL.BFLY PT, R181, R0, 0x2, 0x1f ;  /* 0x0c401f0000b57f89 */ /* 0x002e6e00000e0000 */
[----:B------:R-:W-:Y:S08]  /*19db0*/  MUFU.EX2 R109, R109 ;  /* 0x0000006d006d7308 */ /* 0x000ff00000000800 */
[----:B------:R-:W-:Y:S08]  /*19dc0*/  MUFU.EX2 R112, R112 ;  /* 0x0000007000707308 */ /* 0x000ff00000000800 */
[----:B------:R-:W-:Y:S01]  /*19dd0*/  MUFU.EX2 R113, R113 ;  /* 0x0000007100717308 */ /* 0x000fe20000000800 */
[----:B-1----:R-:W-:Y:S01]  /*19de0*/  FMNMX.FTZ R0, R0, R181, !PT ;  /* 0x000000b500007209 */ /* 0x002fe20007810000 */
[C-C-:B------:R-:W-:Y:S01]  /*19df0*/  FFMA.FTZ R181, R2.reuse, R208, -R89.reuse ;  /* 0x000000d002b57223 */ /* 0x140fe20000010859 */
[----:B------:R-:W-:-:S03]  /*19e00*/  FFMA.FTZ R89, R2, R101, -R89 ;  /* 0x0000006502597223 */ /* 0x000fc60000010859 */
[----:B------:R-:W1:Y:S02]  /*19e10*/  SHFL.BFLY PT, R204, R0, 0x1, 0x1f ;  /* 0x0c201f0000cc7f89 */ /* 0x000e6400000e0000 */
[----:B------:R-:W-:Y:S08]  /*19e20*/  MUFU.EX2 R116, R116 ;  /* 0x0000007400747308 */ /* 0x000ff00000000800 */
[----:B------:R-:W-:Y:S08]  /*19e30*/  MUFU.EX2 R117, R117 ;  /* 0x0000007500757308 */ /* 0x000ff00000000800 */
[----:B------:R-:W-:Y:S01]  /*19e40*/  MUFU.EX2 R181, R181 ;  /* 0x000000b500b57308 */ /* 0x000fe20000000800 */
[----:B-1----:R-:W-:-:S07]  /*19e50*/  FMNMX.FTZ R0, R0, R204, !PT ;  /* 0x000000cc00007209 */ /* 0x002fce0007810000 */
[----:B------:R-:W-:Y:S01]  /*19e60*/  MUFU.EX2 R197, R197 ;  /* 0x000000c500c57308 */ /* 0x000fe20000000800 */
[----:B------:R-:W-:Y:S01]  /*19e70*/  FSETP.NEU.FTZ.AND P3, PT, R0, -INF , PT ;  /* 0xff8000000000780b */ /* 0x000fe20003f7d000 */
[----:B------:R-:W-:-:S05]  /*19e80*/  FFMA.FTZ R204, R2, R0, -8 ;  /* 0xc100000002cc7423 */ /* 0x000fca0000010000 */
[----:B------:R-:W-:Y:S01]  /*19e90*/  FSEL R101, R204, RZ, P3 ;  /* 0x000000ffcc657208 */ /* 0x000fe20001800000 */
[----:B------:R-:W-:Y:S01]  /*19ea0*/  MUFU.EX2 R92, R92 ;  /* 0x0000005c005c7308 */ /* 0x000fe20000000800 */
[----:B------:R-:W-:Y:S02]  /*19eb0*/  FSEL R204, R3, RZ, P2 ;  /* 0x000000ff03cc7208 */ /* 0x000fe40001000000 */
[----:B------:R-:W-:Y:S01]  /*19ec0*/  ISETP.NE.AND P2, PT, R211, RZ, PT ;  /* 0x000000ffd300720c */ /* 0x000fe20003f45270 */
[----:B------:R-:W-:-:S01]  /*19ed0*/  FFMA.FTZ R186, R2, R186, -R101 ;  /* 0x000000ba02ba7223 */ /* 0x000fc20000010865 */
[----:B------:R-:W-:Y:S01]  /*19ee0*/  FFMA.FTZ R187, R2, R187, -R101 ;  /* 0x000000bb02bb7223 */ /* 0x000fe20000010865 */
[----:B------:R-:W-:-:S01]  /*19ef0*/  FADD.FTZ R204, -R204, R20 ;  /* 0x00000014cccc7221 */ /* 0x000fc20000010100 */
[----:B------:R-:W-:Y:S01]  /*19f00*/  FSEL R20, R0, RZ, P3 ;  /* 0x000000ff00147208 */ /* 0x000fe20001800000 */
[----:B------:R-:W-:-:S01]  /*19f10*/  FFMA.FTZ R190, R2, R190, -R101 ;  /* 0x000000be02be7223 */ /* 0x000fc20000010865 */
[C---:B------:R-:W-:Y:S01]  /*19f20*/  FFMA.FTZ R191, R2.reuse, R191, -R101 ;  /* 0x000000bf02bf7223 */ /* 0x040fe20000010865 */
[----:B------:R-:W-:Y:S01]  /*19f30*/  FMUL.FTZ R204, R2, R204 ;  /* 0x000000cc02cc7220 */ /* 0x000fe20000410000 */
[----:B------:R-:W-:Y:S01]  /*19f40*/  MUFU.EX2 R186, R186 ;  /* 0x000000ba00ba7308 */ /* 0x000fe20000000800 */
[----:B------:R-:W-:-:S01]  /*19f50*/  FADD.FTZ R20, -R20, R21 ;  /* 0x0000001514147221 */ /* 0x000fc20000010100 */
[C-C-:B------:R-:W-:Y:S01]  /*19f60*/  FFMA.FTZ R194, R2.reuse, R194, -R101.reuse ;  /* 0x000000c202c27223 */ /* 0x140fe20000010865 */
[----:B------:R-:W-:-:S01]  /*19f70*/  FFMA.FTZ R195, R2, R195, -R101 ;  /* 0x000000c302c37223 */ /* 0x000fc20000010865 */
[C-C-:B------:R-:W-:Y:S01]  /*19f80*/  FFMA.FTZ R198, R2.reuse, R198, -R101.reuse ;  /* 0x000000c602c67223 */ /* 0x140fe20000010865 */
[C---:B------:R-:W-:Y:S01]  /*19f90*/  FMUL.FTZ R20, R2.reuse, R20 ;  /* 0x0000001402147220 */ /* 0x040fe20000410000 */
        /* <DEDUP_REMOVED lines=19> */
[----:B-1----:R-:W-:-:S01]  /*1a0d0*/  FFMA.FTZ R236, R205, R236, R88 ;  /* 0x000000eccdec7223 */ /* 0x002fc20000010058 */
[C-C-:B------:R-:W-:Y:S01]  /*1a0e0*/  FFMA.FTZ R167, R2.reuse, R167, -R101.reuse ;  /* 0x000000a702a77223 */ /* 0x140fe20000010865 */
[----:B------:R-:W-:-:S01]  /*1a0f0*/  FFMA.FTZ R138, R2, R138, -R101 ;  /* 0x0000008a028a7223 */ /* 0x000fc20000010865 */
[----:B------:R-:W-:Y:S01]  /*1a100*/  FFMA.FTZ R139, R2, R139, -R101 ;  /* 0x0000008b028b7223 */ /* 0x000fe20000010865 */
[----:B------:R-:W-:-:S01]  /*1a110*/  FADD.FTZ R236, R184, R236 ;  /* 0x000000ecb8ec7221 */ /* 0x000fc20000010000 */
[C-C-:B------:R-:W-:Y:S01]  /*1a120*/  FFMA.FTZ R142, R2.reuse, R142, -R101.reuse ;  /* 0x0000008e028e7223 */ /* 0x140fe20000010865 */
[----:B------:R-:W-:-:S01]  /*1a130*/  FFMA.FTZ R143, R2, R143, -R101 ;  /* 0x0000008f028f7223 */ /* 0x000fc20000010865 */
[----:B------:R-:W1:Y:S01]  /*1a140*/  MUFU.EX2 R190, R190 ;  /* 0x000000be00be7308 */ /* 0x000e620000000800 */
[----:B--2---:R-:W-:-:S01]  /*1a150*/  FFMA.FTZ R14, R204, R14, R186 ;  /* 0x0000000ecc0e7223 */ /* 0x004fc200000100ba */
[----:B------:R-:W-:Y:S01]  /*1a160*/  FADD.FTZ R236, R185, R236 ;  /* 0x000000ecb9ec7221 */ /* 0x000fe20000010000 */
[----:B------:R-:W-:-:S01]  /*1a170*/  FFMA.FTZ R146, R2, R146, -R101 ;  /* 0x0000009202927223 */ /* 0x000fc20000010865 */
[C-C-:B------:R-:W-:Y:S01]  /*1a180*/  FFMA.FTZ R147, R2.reuse, R147, -R101.reuse ;  /* 0x0000009302937223 */ /* 0x140fe20000010865 */
[----:B------:R-:W-:-:S01]  /*1a190*/  FFMA.FTZ R150, R2, R150, -R101 ;  /* 0x0000009602967223 */ /* 0x000fc20000010865 */
[----:B------:R-:W-:Y:S01]  /*1a1a0*/  FADD.FTZ R236, R188, R236 ;  /* 0x000000ecbcec7221 */ /* 0x000fe20000010000 */
[----:B------:R-:W-:-:S01]  /*1a1b0*/  FFMA.FTZ R151, R2, R151, -R101 ;  /* 0x0000009702977223 */ /* 0x000fc20000010865 */
[----:B------:R-:W2:Y:S01]  /*1a1c0*/  MUFU.EX2 R191, R191 ;  /* 0x000000bf00bf7308 */ /* 0x000ea20000000800 */
[----:B---3--:R-:W-:-:S01]  /*1a1d0*/  FADD.FTZ R14, R187, R14 ;  /* 0x0000000ebb0e7221 */ /* 0x008fc20000010000 */
[----:B------:R-:W-:Y:S01]  /*1a1e0*/  FADD.FTZ R236, R189, R236 ;  /* 0x000000ecbdec7221 */ /* 0x000fe20000010000 */
[----:B------:R-:W-:-:S01]  /*1a1f0*/  FFMA.FTZ R122, R2, R122, -R101 ;  /* 0x0000007a027a7223 */ /* 0x000fc20000010865 */
[C-C-:B------:R-:W-:Y:S01]  /*1a200*/  FFMA.FTZ R123, R2.reuse, R123, -R101.reuse ;  /* 0x0000007b027b7223 */ /* 0x140fe20000010865 */
[----:B------:R-:W-:-:S01]  /*1a210*/  FFMA.FTZ R126, R2, R126, -R101 ;  /* 0x0000007e027e7223 */ /* 0x000fc20000010865 */
[----:B------:R-:W-:Y:S01]  /*1a220*/  FADD.FTZ R236, R192, R236 ;  /* 0x000000ecc0ec7221 */ /* 0x000fe20000010000 */
[----:B------:R-:W-:-:S01]  /*1a230*/  FFMA.FTZ R127, R2, R127, -R101 ;  /* 0x0000007f027f7223 */ /* 0x000fc20000010865 */
[----:B------:R-:W3:Y:S01]  /*1a240*/  MUFU.EX2 R194, R194 ;  /* 0x000000c200c27308 */ /* 0x000ee20000000800 */
        /* <DEDUP_REMOVED lines=34> */
[----:B0-----:R-:W-:-:S03]  /*1a470*/  SHF.R.U32.HI R211, RZ, 0x7, R234 ;  /* 0x00000007ffd37819 */ /* 0x001fc600000116ea */
[----:B------:R-:W-:Y:S02]  /*1a480*/  FADD.FTZ R236, R180, R236 ;  /* 0x000000ecb4ec7221 */ /* 0x000fe40000010000 */
[----:B------:R-:W0:Y:S01]  /*1a490*/  MUFU.EX2 R171, R171 ;  /* 0x000000ab00ab7308 */ /* 0x000e220000000800 */
[----:B---3--:R-:W-:-:S01]  /*1a4a0*/  FADD.FTZ R14, R199, R14 ;  /* 0x0000000ec70e7221 */ /* 0x008fc20000010000 */
        /* <DEDUP_REMOVED lines=50> */
[----:B------:R-:W-:Y:S02]  /*1a7d0*/  VIADD R20, R12, 0x600 ;  /* 0x000006000c147836 */ /* 0x000fe40000000000 */
[----:B------:R-:W-:-:S01]  /*1a7e0*/  FFMA.FTZ R12, R2, R111, -R101 ;  /* 0x0000006f020c7223 */ /* 0x000fc20000010865 */
[----:B------:R-:W-:Y:S02]  /*1a7f0*/  FADD.FTZ R14, R144, R14 ;  /* 0x0000000e900e7221 */ /* 0x000fe40000010000 */
[----:B------:R-:W-:Y:S01]  /*1a800*/  R2UR UR6, R20 ;  /* 0x00000000140672ca */ /* 0x000fe200000e0000 */
[----:B------:R-:W1:Y:S01]  /*1a810*/  MUFU.EX2 R147, R147 ;  /* 0x0000009300937308 */ /* 0x000e620000000800 */
[----:B0-----:R-:W-:-:S01]  /*1a820*/  FADD.FTZ R21, R143, R21 ;  /* 0x000000158f157221 */ /* 0x001fc20000010000 */
[----:B------:R-:W-:Y:S01]  /*1a830*/  FADD.FTZ R14, R145, R14 ;  /* 0x0000000e910e7221 */ /* 0x000fe20000010000 */
[----:B------:R-:W-:-:S03]  /*1a840*/  FFMA.FTZ R20, R2, R115, -R101 ;  /* 0x0000007302147223 */ /* 0x000fc60000010865 */
[----:B------:R-:W-:Y:S02]  /*1a850*/  FADD.FTZ R14, R148, R14 ;  /* 0x0000000e940e7221 */ /* 0x000fe40000010000 */
[----:B------:R-:W0:Y:S01]  /*1a860*/  MUFU.EX2 R150, R150 ;  /* 0x0000009600967308 */ /* 0x000e220000000800 */
[----:B--2---:R-:W-:-:S01]  /*1a870*/  FADD.FTZ R111, R146, R21 ;  /* 0x00000015926f7221 */ /* 0x004fc20000010000 */
[----:B------:R-:W-:Y:S02]  /*1a880*/  IMAD.MOV.U32 R21, RZ, RZ, -0x3ffffff0 ;  /* 0xc0000010ff157424 */ /* 0x000fe400078e00ff */
[----:B------:R-:W-:-:S03]  /*1a890*/  FADD.FTZ R14, R149, R14 ;  /* 0x0000000e950e7221 */ /* 0x000fc60000010000 */
[----:B------:R-:W-:Y:S01]  /*1a8a0*/  R2UR UR7, R21 ;  /* 0x00000000150772ca */ /* 0x000fe200000e0000 */
[----:B------:R-:W2:Y:S01]  /*1a8b0*/  MUFU.EX2 R151, R151 ;  /* 0x0000009700977308 */ /* 0x000ea20000000800 */
[----:B-1----:R-:W-:-:S01]  /*1a8c0*/  FADD.FTZ R111, R147, R111 ;  /* 0x0000006f936f7221 */ /* 0x002fc20000010000 */
[----:B------:R-:W-:Y:S01]  /*1a8d0*/  FADD.FTZ R14, R120, R14 ;  /* 0x0000000e780e7221 */ /* 0x000fe20000010000 */
[----:B------:R-:W-:-:S01]  /*1a8e0*/  FFMA.FTZ R21, R2, R129, -R101 ;  /* 0x0000008102157223 */ /* 0x000fc20000010865 */
[----:B------:R-:W-:Y:S02]  /*1a8f0*/  FFMA.FTZ R101, R2, R105, -R101 ;  /* 0x0000006902657223 */ /* 0x000fe40000010865 */
[----:B------:R-:W-:-:S02]  /*1a900*/  FADD.FTZ R14, R121, R14 ;  /* 0x0000000e790e7221 */ /* 0x000fc40000010000 */
[----:B------:R-:W1:Y:S01]  /*1a910*/  MUFU.EX2 R122, R122 ;  /* 0x0000007a007a7308 */ /* 0x000e620000000800 */
[----:B0-----:R-:W-:-:S01]  /*1a920*/  FADD.FTZ R111, R150, R111 ;  /* 0x0000006f966f7221 */ /* 0x001fc20000010000 */
[----:B------:R-:W-:-:S02]  /*1a930*/  FADD.FTZ R14, R124, R14 ;  /* 0x0000000e7c0e7221 */ /* 0x000fc40000010000 */
[----:B------:R-:W-:Y:S02]  /*1a940*/  QGMMA.64x128x32.F32.E4M3.E4M3 R24, R200, gdesc[UR4], R24, gsb0 ;  /* 0x01e00004c8187df3 */ /* 0x000fe40008000818 */
[----:B------:R-:W-:-:S02]  /*1a950*/  FADD.FTZ R14, R125, R14 ;  /* 0x0000000e7d0e7221 */ /* 0x000fc40000010000 */
        /* <DEDUP_REMOVED lines=18> */
[----:B------:R-:W-:Y:S01]  /*1aa80*/  FADD.FTZ R129, R112, R14 ;  /* 0x0000000e70817221 */ /* 0x000fe20000010000 */
[----:B------:R-:W-:-:S03]  /*1aa90*/  IADD3 R14, -R211, 0xb, RZ ;  /* 0x0000000bd30e7810 */ /* 0x000fc60007ffe1ff */
        /* <DEDUP_REMOVED lines=20> */
[----:B------:R-:W0:Y:S08]  /*1abe0*/  MUFU.EX2 R20, R20 ;  /* 0x0000001400147308 */ /* 0x000e300000000800 */
[----:B------:R-:W3:Y:S08]  /*1abf0*/  MUFU.EX2 R118, R118 ;  /* 0x0000007600767308 */ /* 0x000ef00000000800 */
[----:B------:R-:W4:Y:S08]  /*1ac00*/  MUFU.EX2 R21, R21 ;  /* 0x0000001500157308 */ /* 0x000f300000000800 */
[----:B------:R2:W-:Y:S08]  /*1ac10*/  MUFU.EX2 R111, R132 ;  /* 0x00000084006f7308 */ /* 0x0005f00000000800 */
[----:B------:R-:W4:Y:S01]  /*1ac20*/  MUFU.EX2 R90, R90 ;  /* 0x0000005a005a7308 */ /* 0x000f220000000800 */
[----:B--2---:R-:W-:-:S04]  /*1ac30*/  FADD.FTZ R132, R12, R115 ;  /* 0x000000730c847221 */ /* 0x004fc80000010000 */
[----:B-1----:R-:W-:-:S03]  /*1ac40*/  FADD.FTZ R132, R114, R132 ;  /* 0x0000008472847221 */ /* 0x002fc60000010000 */
[----:B------:R-:W1:Y:S01]  /*1ac50*/  MUFU.EX2 R94, R94 ;  /* 0x0000005e005e7308 */ /* 0x000e620000000800 */
[----:B0-----:R-:W-:-:S01]  /*1ac60*/  FADD.FTZ R132, R20, R132 ;  /* 0x0000008414847221 */ /* 0x001fc20000010000 */
[----:B------:R-:W-:Y:S02]  /*1ac70*/  WARPGROUP.DEPBAR.LE gsb0, 0x0 ;  /* 0x00008000000079c5 */ /* 0x000fe40000010000 */
[----:B------:R0:W-:Y:S06]  /*1ac80*/  BAR.ARV R14, 0x100 ;  /* 0x0004000e0000751d */ /* 0x0001ec0000002000 */
[----:B---3--:R-:W-:-:S01]  /*1ac90*/  FADD.FTZ R132, R118, R132 ;  /* 0x0000008476847221 */ /* 0x008fc20000010000 */
[----:B------:R-:W2:Y:S01]  /*1aca0*/  MUFU.EX2 R93, R93 ;  /* 0x0000005d005d7308 */ /* 0x000ea20000000800 */
[----:B0-----:R-:W-:-:S02]  /*1acb0*/  @!P2 IMAD R14, R233, 0x8, R16 ;  /* 0x00000008e90ea824 */ /* 0x001fc400078e0210 */
[----:B----4-:R-:W-:Y:S02]  /*1acc0*/  FADD.FTZ R132, R21, R132 ;  /* 0x0000008415847221 */ /* 0x010fe40000010000 */
[----:B------:R-:W-:Y:S02]  /*1acd0*/  @!P2 VIADD R14, R14, 0x2e840 ;  /* 0x0002e8400e0ea836 */ /* 0x000fe40000000000 */
[----:B------:R-:W-:Y:S01]  /*1ace0*/  FADD.FTZ R132, R90, R132 ;  /* 0x000000845a847221 */ /* 0x000fe20000010000 */
[----:B------:R-:W0:Y:S02]  /*1acf0*/  MUFU.EX2 R115, R133 ;  /* 0x0000008500737308 */ /* 0x000e240000000800 */
[----:B------:R-:W-:Y:S01]  /*1ad00*/  @!P2 PRMT R14, RZ, 0x654, R14 ;  /* 0x00000654ff0ea816 */ /* 0x000fe2000000000e */
[----:B------:R-:W-:-:S03]  /*1ad10*/  FADD.FTZ R132, R111, R132 ;  /* 0x000000846f847221 */ /* 0x000fc60000010000 */
[----:B------:R3:W-:Y:S01]  /*1ad20*/  @!P2 SYNCS.ARRIVE.TRANS64.RED.A1T0 RZ, [R14+URZ], RZ ;  /* 0x000000ff0effa9a7 */ /* 0x0007e2000810043f */
[----:B-1----:R-:W-:-:S01]  /*1ad30*/  FADD.FTZ R132, R94, R132 ;  /* 0x000000845e847221 */ /* 0x002fc20000010000 */
        /* <DEDUP_REMOVED lines=14> */
[----:B------:R-:W3:Y:S01]  /*1ae20*/  MUFU.EX2 R101, R101 ;  /* 0x0000006500657308 */ /* 0x000ee20000000800 */
[----:B0-----:R-:W-:-:S01]  /*1ae30*/  FADD.FTZ R132, R102, R132 ;  /* 0x0000008466847221 */ /* 0x001fc20000010000 */
[----:B-1----:R-:W-:-:S03]  /*1ae40*/  FADD.FTZ R236, R89, R129 ;  /* 0x0000008159ec7221 */ /* 0x002fc60000010000 */
[----:B---3--:R-:W-:Y:S01]  /*1ae50*/  FADD.FTZ R14, R101, R132 ;  /* 0x00000084650e7221 */ /* 0x008fe20000010000 */
[----:B------:R-:W-:Y:S06]  /*1ae60*/  @!P1 BRA `(.L_x_2367) ;  /* 0x0000000000049947 */ /* 0x000fec0003800000 */
[----:B------:R-:W-:Y:S01]  /*1ae70*/  BPT.TRAP 0x1 ;  /* 0x000000040000795c */ /* 0x000fe20000300000 */
.L_x_2367:
[----:B------:R-:W2:Y:S04]  /*1ae80*/  LDL R105, [R1+0x50] ;  /* 0x0000500001697983 */ /* 0x000ea80000100800 */
[----:B------:R-:W3:Y:S01]  /*1ae90*/  LDL R132, [R1+0x3c] ;  /* 0x00003c0001847983 */ /* 0x000ee20000100800 */
[----:B------:R-:W-:Y:S02]  /*1aea0*/  F2FP.SATFINITE.E4M3.F32.PACK_AB_MERGE_C R108, R109, R108, RZ ;  /* 0x0000006c6d6c723e */ /* 0x000fe400048070ff */
[----:B------:R-:W-:Y:S02]  /*1aeb0*/  F2FP.SATFINITE.E4M3.F32.PACK_AB_MERGE_C R12, R12, R110, RZ ;  /* 0x0000006e0c0c723e */ /* 0x000fe400048070ff */
[----:B------:R-:W-:Y:S02]  /*1aec0*/  F2FP.SATFINITE.E4M3.F32.PACK_AB_MERGE_C R21, R21, R118, RZ ;  /* 0x000000761515723e */ /* 0x000fe400048070ff */
[----:B------:R-:W-:-:S02]  /*1aed0*/  F2FP.SATFINITE.E4M3.F32.PACK_AB_MERGE_C R108, R103, R99, R108 ;  /* 0x00000063676c723e */ /* 0x000fc4000480706c */
[----:B------:R-:W-:Y:S02]  /*1aee0*/  F2FP.SATFINITE.E4M3.F32.PACK_AB_MERGE_C R106, R107, R106, R12 ;  /* 0x0000006a6b6a723e */ /* 0x000fe4000480700c */
        /* <DEDUP_REMOVED lines=128> */
[----:B------:R-:W-:Y:S01]  /*1b6f0*/  IMAD.MOV.U32 R231, RZ, RZ, R233 ;  /* 0x000000ffffe77224 */ /* 0x000fe200078e00e9 */
[----:B------:R-:W-:Y:S06]  /*1b700*/  @P2 BRA `(.L_x_2368) ;  /* 0xffffffb000042947 */ /* 0x000fec000383ffff */
[----:B------:R-:W-:-:S07]  /*1b710*/  IMAD.MOV.U32 R231, RZ, RZ, R233 ;  /* 0x000000ffffe77224 */ /* 0x000fce00078e00e9 */
.L_x_2357:
[----:B------:R-:W-:-:S13]  /*1b720*/  ISETP.GE.AND P0, PT, R15, RZ, PT ;  /* 0x000000ff0f00720c */ /* 0x000fda0003f06270 */
[----:B------:R-:W-:Y:S05]  /*1b730*/  @!P0 BRA `(.L_x_2369) ;  /* 0x0000004000248947 */ /* 0x000fea0003800000 */
[----:B------:R-:W-:Y:S02]  /*1b740*/  IMAD.MOV.U32 R233, RZ, RZ, R0 ;  /* 0x000000ffffe97224 */ /* 0x000fe400078e0000 */
[----:B------:R-:W-:Y:S02]  /*1b750*/  IMAD.MOV.U32 R234, RZ, RZ, R3 ;  /* 0x000000ffffea7224 */ /* 0x000fe400078e0003 */
[----:B------:R-:W-:Y:S02]  /*1b760*/  IMAD.MOV.U32 R12, RZ, RZ, R232 ;  /* 0x000000ffff0c7224 */ /* 0x000fe400078e00e8 */
[----:B------:R-:W-:-:S07]  /*1b770*/  IMAD.MOV.U32 R235, RZ, RZ, R231 ;  /* 0x000000ffffeb7224 */ /* 0x000fce00078e00e7 */
.L_x_2380:
        /* <DEDUP_REMOVED lines=8> */
[----:B-1----:R-:W-:Y:S05]  /*1b800*/  @P2 BRA `(.L_x_2370) ;  /* 0x0000000000302947 */ /* 0x002fea0003800000 */
[----:B------:R-:W-:Y:S05]  /*1b810*/  @!P1 BRA `(.L_x_2371) ;  /* 0x0000000000049947 */ /* 0x000fea0003800000 */
[----:B------:R-:W-:Y:S01]  /*1b820*/  BPT.TRAP 0x1 ;  /* 0x000000040000795c */ /* 0x000fe20000300000 */
.L_x_2371:
[----:B------:R-:W-:Y:S01]  /*1b830*/  IMAD R0, R231, 0x8, R16 ;  /* 0x00000008e7007824 */ /* 0x000fe200078e0210 */
[----:B------:R-:W-:-:S04]  /*1b840*/  SHF.L.U32 R3, R232, 0x1f, RZ ;  /* 0x0000001fe8037819 */ /* 0x000fc800000006ff */
[----:B------:R1:W2:Y:S01]  /*1b850*/  SYNCS.PHASECHK.TRANS64.TRYWAIT P0, [R0+URZ+0x2e830], R3 ;  /* 0x02e83003000075a7 */ /* 0x0002a2000800017f */
[----:B------:R-:W-:Y:S05]  /*1b860*/  @!P1 BRA `(.L_x_2372) ;  /* 0x0000000000049947 */ /* 0x000fea0003800000 */
[----:B------:R-:W-:Y:S01]  /*1b870*/  BPT.TRAP 0x1 ;  /* 0x000000040000795c */ /* 0x000fe20000300000 */
.L_x_2372:
[----:B------:R-:W-:Y:S04]  /*1b880*/  BSSY B0, `(.L_x_2370) ;  /* 0x0000004000007945 */ /* 0x000fe80003800000 */
[----:B--2---:R-:W-:Y:S05]  /*1b890*/  @P0 BRA `(.L_x_2373) ;  /* 0x0000000000080947 */ /* 0x004fea0003800000 */
[----:B------:R-:W2:Y:S02]  /*1b8a0*/  SYNCS.PHASECHK.TRANS64.TRYWAIT P0, [R0+URZ+0x2e830], R3 ;  /* 0x02e83003000075a7 */ /* 0x000ea4000800017f */
[----:B--2---:R-:W-:Y:S05]  /*1b8b0*/  @!P0 BRA `(.L_x_2374) ;  /* 0x000000ec00e88947 */ /* 0x004fea0003800000 */
.L_x_2373:
[----:B------:R-:W-:Y:S05]  /*1b8c0*/  BSYNC B0 ;  /* 0x0000000000007941 */ /* 0x000fea0003800000 */
.L_x_2370:
[----:B-12---:R-:W2:Y:S01]  /*1b8d0*/  LDL R3, [R1+0x48] ;  /* 0x0000480001037983 */ /* 0x006ea20000100800 */
[----:B------:R-:W-:Y:S05]  /*1b8e0*/  WARPSYNC.ALL ;  /* 0x0000000000007948 */ /* 0x000fea0003800000 */
[----:B------:R-:W1:Y:S01]  /*1b8f0*/  S2R R0, SR_TID.X ;  /* 0x0000000000007919 */ /* 0x000e620000002100 */
[----:B------:R-:W-:Y:S01]  /*1b900*/  IMAD.MOV.U32 R89, RZ, RZ, 0x40000040 ;  /* 0x40000040ff597424 */ /* 0x000fe200078e00ff */
[----:B------:R-:W-:Y:S01]  /*1b910*/  MOV R13, UR38 ;  /* 0x00000026000d7c02 */ /* 0x000fe20008000f00 */
[----:B------:R-:W-:Y:S01]  /*1b920*/  IMAD.MOV.U32 R93, RZ, RZ, 0x40000040 ;  /* 0x40000040ff5d7424 */ /* 0x000fe200078e00ff */
[----:B------:R-:W-:Y:S01]  /*1b930*/  STL [R1+0xec], R28 ;  /* 0x0000ec1c01007387 */ /* 0x000fe20000100800 */
[----:B------:R-:W-:Y:S01]  /*1b940*/  IMAD.MOV.U32 R21, RZ, RZ, 0x40000040 ;  /* 0x40000040ff157424 */ /* 0x000fe200078e00ff */
[----:B------:R-:W-:Y:S01]  /*1b950*/  R2UR UR35, R89 ;  /* 0x00000000592372ca */ /* 0x000fe200000e0000 */
[----:B------:R-:W-:Y:S01]  /*1b960*/  IMAD.MOV.U32 R91, RZ, RZ, 0x40000040 ;  /* 0x40000040ff5b7424 */ /* 0x000fe200078e00ff */
[----:B------:R-:W-:Y:S01]  /*1b970*/  R2UR UR17, R93 ;  /* 0x000000005d1172ca */ /* 0x000fe200000e0000 */
[----:B------:R-:W-:Y:S01]  /*1b980*/  STL [R1+0xe8], R27 ;  /* 0x0000e81b01007387 */ /* 0x000fe20000100800 */
[----:B------:R-:W-:Y:S01]  /*1b990*/  R2UR UR19, R21 ;  /* 0x00000000151372ca */ /* 0x000fe200000e0000 */
[----:B------:R-:W-:Y:S01]  /*1b9a0*/  IMAD.MOV.U32 R95, RZ, RZ, 0x40000040 ;  /* 0x40000040ff5f7424 */ /* 0x000fe200078e00ff */
[C---:B------:R-:W-:Y:S01]  /*1b9b0*/  R2UR UR43, R91.reuse ;  /* 0x000000005b2b72ca */ /* 0x040fe200000e0000 */
[----:B------:R-:W-:Y:S01]  /*1b9c0*/  STL [R1+0xe4], R26 ;  /* 0x0000e41a01007387 */ /* 0x000fe20000100800 */
[----:B------:R-:W-:Y:S01]  /*1b9d0*/  R2UR UR25, R91 ;  /* 0x000000005b1972ca */ /* 0x000fe200000e0000 */
[----:B------:R-:W-:Y:S01]  /*1b9e0*/  IMAD.MOV.U32 R21, RZ, RZ, 0x40000040 ;  /* 0x40000040ff157424 */ /* 0x000fe200078e00ff */
[C---:B------:R-:W-:Y:S01]  /*1b9f0*/  R2UR UR5, R89.reuse ;  /* 0x00000000590572ca */ /* 0x040fe200000e0000 */
[----:B------:R-:W-:Y:S01]  /*1ba00*/  STL [R1+0xe0], R25 ;  /* 0x0000e01901007387 */ /* 0x000fe20000100800 */
[----:B------:R-:W-:-:S02]  /*1ba10*/  R2UR UR7, R89 ;  /* 0x00000000590772ca */ /* 0x000fc400000e0000 */
[----:B------:R-:W-:Y:S01]  /*1ba20*/  R2UR UR9, R93 ;  /* 0x000000005d0972ca */ /* 0x000fe200000e0000 */
[----:B------:R-:W-:Y:S01]  /*1ba30*/  STL [R1+0xdc], R24 ;  /* 0x0000dc1801007387 */ /* 0x000fe20000100800 */
[C---:B------:R-:W-:Y:S02]  /*1ba40*/  R2UR UR11, R91.reuse ;  /* 0x000000005b0b72ca */ /* 0x040fe400000e0000 */
[----:B------:R-:W-:Y:S01]  /*1ba50*/  R2UR UR59, R91 ;  /* 0x000000005b3b72ca */ /* 0x000fe200000e0000 */
[----:B------:R-:W-:Y:S01]  /*1ba60*/  STL [R1+0xd8], R23 ;  /* 0x0000d81701007387 */ /* 0x000fe20000100800 */
[----:B------:R-:W-:Y:S02]  /*1ba70*/  R2UR UR29, R89 ;  /* 0x00000000591d72ca */ /* 0x000fe400000e0000 */
[----:B------:R-:W-:Y:S01]  /*1ba80*/  R2UR UR13, R91 ;  /* 0x000000005b0d72ca */ /* 0x000fe200000e0000 */
[----:B------:R3:W-:Y:S01]  /*1ba90*/  STL [R1+0xd4], R22 ;  /* 0x0000d41601007387 */ /* 0x0007e20000100800 */
[----:B------:R-:W-:-:S02]  /*1baa0*/  R2UR UR15, R93 ;  /* 0x000000005d0f72ca */ /* 0x000fc400000e0000 */
[----:B-1----:R-:W-:Y:S01]  /*1bab0*/  SHF.R.U32.HI R0, RZ, 0x7, R0 ;  /* 0x00000007ff007819 */ /* 0x002fe20000011600 */
[----:B------:R-:W-:Y:S01]  /*1bac0*/  STL [R1+0xd0], R19 ;  /* 0x0000d01301007387 */ /* 0x000fe20000100800 */
[----:B------:R-:W-:Y:S02]  /*1bad0*/  R2UR UR31, R93 ;  /* 0x000000005d1f72ca */ /* 0x000fe400000e0000 */
[C---:B------:R-:W-:Y:S01]  /*1bae0*/  R2UR UR21, R89.reuse ;  /* 0x00000000591572ca */ /* 0x040fe200000e0000 */
[----:B------:R-:W-:Y:S01]  /*1baf0*/  VIADD R94, R0, 0x8 ;  /* 0x00000008005e7836 */ /* 0x000fe20000000000 */
[----:B------:R1:W-:Y:S01]  /*1bb00*/  STL [R1+0xcc], R18 ;  /* 0x0000cc1201007387 */ /* 0x0003e20000100800 */
[----:B---3--:R-:W-:Y:S01]  /*1bb10*/  MOV R22, UR43 ;  /* 0x0000002b00167c02 */ /* 0x008fe20008000f00 */
[----:B------:R-:W-:Y:S01]  /*1bb20*/  UMOV UR43, UR25 ;  /* 0x00000019002b7c82 */ /* 0x000fe20008000000 */
[----:B------:R-:W-:Y:S01]  /*1bb30*/  R2UR UR23, R89 ;  /* 0x00000000591772ca */ /* 0x000fe200000e0000 */
[----:B------:R3:W-:Y:S01]  /*1bb40*/  BAR.SYNC.DEFER_BLOCKING R94, 0x100 ;  /* 0x0004005e0000751d */ /* 0x0007e20000010000 */
[----:B------:R-:W-:-:S02]  /*1bb50*/  MOV R97, UR43 ;  /* 0x0000002b00617c02 */ /* 0x000fc40008000f00 */
[----:B------:R-:W-:Y:S02]  /*1bb60*/  R2UR UR27, R91 ;  /* 0x000000005b1b72ca */ /* 0x000fe400000e0000 */
[C---:B------:R-:W-:Y:S01]  /*1bb70*/  R2UR UR25, R5.reuse ;  /* 0x00000000051972ca */ /* 0x040fe200000e0000 */
[----:B------:R-:W-:Y:S01]  /*1bb80*/  UMOV UR43, UR5 ;  /* 0x00000005002b7c82 */ /* 0x000fe20008000000 */
[----:B-1----:R-:W-:Y:S01]  /*1bb90*/  MOV R18, UR35 ;  /* 0x0000002300127c02 */ /* 0x002fe20008000f00 */
[----:B------:R-:W-:Y:S01]  /*1bba0*/  STL [R1+0xc8], R17 ;  /* 0x0000c81101007387 */ /* 0x000fe20000100800 */
[----:B------:R-:W-:Y:S01]  /*1bbb0*/  UMOV UR35, UR17 ;  /* 0x0000001100237c82 */ /* 0x000fe20008000000 */
[C---:B------:R-:W-:Y:S02]  /*1bbc0*/  R2UR UR17, R5.reuse ;  /* 0x00000000051172ca */ /* 0x040fe400000e0000 */
[C---:B------:R-:W-:Y:S01]  /*1bbd0*/  R2UR UR5, R5.reuse ;  /* 0x00000000050572ca */ /* 0x040fe200000e0000 */
[----:B------:R1:W-:Y:S01]  /*1bbe0*/  STL [R1+0xc4], R16 ;  /* 0x0000c41001007387 */ /* 0x0003e20000100800 */
[----:B------:R-:W-:Y:S01]  /*1bbf0*/  MOV R28, UR35 ;  /* 0x00000023001c7c02 */ /* 0x000fe20008000f00 */
[----:B------:R-:W-:Y:S01]  /*1bc00*/  UMOV UR35, UR9 ;  /* 0x0000000900237c82 */ /* 0x000fe20008000000 */
[----:B------:R-:W-:Y:S01]  /*1bc10*/  R2UR UR9, R5 ;  /* 0x00000000050972ca */ /* 0x000fe200000e0000 */
[----:B------:R-:W-:Y:S01]  /*1bc20*/  STL [R1+0xc0], R15 ;  /* 0x0000c00f01007387 */ /* 0x000fe20000100800 */
[----:B------:R-:W-:-:S02]  /*1bc30*/  R2UR UR47, R89 ;  /* 0x00000000592f72ca */ /* 0x000fc400000e0000 */
[----:B------:R-:W-:Y:S01]  /*1bc40*/  R2UR UR51, R91 ;  /* 0x000000005b3372ca */ /* 0x000fe200000e0000 */
[----:B------:R-:W-:Y:S01]  /*1bc50*/  STL [R1+0xbc], R14 ;  /* 0x0000bc0e01007387 */ /* 0x000fe20000100800 */
[----:B------:R-:W-:Y:S01]  /*1bc60*/  R2UR UR55, R89 ;  /* 0x00000000593772ca */ /* 0x000fe200000e0000 */
[----:B------:R-:W-:Y:S01]  /*1bc70*/  IMAD.MOV.U32 R91, RZ, RZ, 0x40000040 ;  /* 0x40000040ff5b7424 */ /* 0x000fe200078e00ff */
[----:B------:R-:W-:Y:S01]  /*1bc80*/  WARPGROUP.ARRIVE ;  /* 0x00000000000079c5 */ /* 0x000fe20000000000 */
[----:B-1----:R-:W-:Y:S01]  /*1bc90*/  MOV R16, UR59 ;  /* 0x0000003b00107c02 */ /* 0x002fe20008000f00 */
[----:B------:R-:W-:Y:S01]  /*1bca0*/  UMOV UR59, UR29 ;  /* 0x0000001d003b7c82 */ /* 0x000fe20008000000 */
[----:B------:R-:W-:Y:S01]  /*1bcb0*/  STL [R1+0xb8], R12 ;  /* 0x0000b80c01007387 */ /* 0x000fe20000100800 */
[----:B------:R-:W-:Y:S01]  /*1bcc0*/  MOV R26, UR59 ;  /* 0x0000003b001a7c02 */ /* 0x000fe20008000f00 */
[----:B------:R-:W-:Y:S01]  /*1bcd0*/  UMOV UR59, UR13 ;  /* 0x0000000d003b7c82 */ /* 0x000fe20008000000 */
[----:B------:R-:W-:Y:S01]  /*1bce0*/  R2UR UR13, R5 ;  /* 0x00000000050d72ca */ /* 0x000fe200000e0000 */
[----:B------:R1:W-:Y:S01]  /*1bcf0*/  STL [R1+0xb4], R2 ;  /* 0x0000b40201007387 */ /* 0x0003e20000100800 */
[----:B------:R-:W-:Y:S01]  /*1bd00*/  IMAD.MOV.U32 R89, RZ, RZ, 0x40000040 ;  /* 0x40000040ff597424 */ /* 0x000fe200078e00ff */
[----:B------:R-:W-:-:S02]  /*1bd10*/  R2UR UR40, R4 ;  /* 0x00000000042872ca */ /* 0x000fc400000e0000 */
[----:B------:R-:W-:Y:S02]  /*1bd20*/  R2UR UR41, R5 ;  /* 0x00000000052972ca */ /* 0x000fe400000e0000 */
[C---:B------:R-:W-:Y:S02]  /*1bd30*/  R2UR UR32, R10.reuse ;  /* 0x000000000a2072ca */ /* 0x040fe400000e0000 */
[----:B------:R-:W-:Y:S02]  /*1bd40*/  R2UR UR33, R11 ;  /* 0x000000000b2172ca */ /* 0x000fe400000e0000 */
[----:B-1----:R-:W-:Y:S02]  /*1bd50*/  MOV R2, UR39 ;  /* 0x0000002700027c02 */ /* 0x002fe40008000f00 */
[----:B------:R-:W-:Y:S02]  /*1bd60*/  R2UR UR39, R95 ;  /* 0x000000005f2772ca */ /* 0x000fe400000e0000 */
[----:B------:R-:W-:-:S02]  /*1bd70*/  R2UR UR56, R10 ;  /* 0x000000000a3872ca */ /* 0x000fc400000e0000 */
[----:B------:R-:W-:Y:S02]  /*1bd80*/  R2UR UR57, R11 ;  /* 0x000000000b3972ca */ /* 0x000fe400000e0000 */
[----:B------:R-:W-:-:S07]  /*1bd90*/  MOV R0, UR36 ;  /* 0x0000002400007c02 */ /* 0x000fce0008000f00 */
        /* <DEDUP_REMOVED lines=27> */
[----:B---3--:R-:W-:Y:S01]  /*1bf50*/  VIADD R94, R20, 0x4 ;  /* 0x00000004145e7836 */ /* 0x008fe20000000000 */
        /* <DEDUP_REMOVED lines=14> */
[----:B------:R-:W-:Y:S02]  /*1c040*/  VIADD R88, R20, 0x404 ;  /* 0x0000040414587836 */ /* 0x000fe40000000000 */
[----:B------:R-:W-:Y:S02]  /*1c050*/  MOV R12, UR38 ;  /* 0x00000026000c7c02 */ /* 0x000fe40008000f00 */
[----:B------:R-:W-:Y:S01]  /*1c060*/  R2UR UR42, R90 ;  /* 0x000000005a2a72ca */ /* 0x000fe200000e0000 */
[----:B------:R-:W-:Y:S01]  /*1c070*/  VIADD R90, R20, 0x504 ;  /* 0x00000504145a7836 */ /* 0x000fe20000000000 */
[----:B------:R-:W-:Y:S01]  /*1c080*/  R2UR UR46, R88 ;  /* 0x00000000582e72ca */ /* 0x000fe200000e0000 */
[----:B------:R-:W-:Y:S01]  /*1c090*/  VIADD R88, R20, 0x604 ;  /* 0x0000060414587836 */ /* 0x000fe20000000000 */
[----:B------:R-:W-:-:S02]  /*1c0a0*/  UMOV UR38, UR30 ;  /* 0x0000001e00267c82 */ /* 0x000fc40008000000 */
[----:B------:R-:W-:Y:S01]  /*1c0b0*/  MOV R15, UR58 ;  /* 0x0000003a000f7c02 */ /* 0x000fe20008000f00 */
[----:B------:R-:W-:Y:S01]  /*1c0c0*/  UMOV UR58, UR28 ;  /* 0x0000001c003a7c82 */ /* 0x000fe20008000000 */
[----:B------:R-:W-:Y:S01]  /*1c0d0*/  MOV R17, UR34 ;  /* 0x0000002200117c02 */ /* 0x000fe20008000f00 */
[----:B------:R-:W-:Y:S01]  /*1c0e0*/  UMOV UR34, UR16 ;  /* 0x0000001000227c82 */ /* 0x000fe20008000000 */
[C---:B------:R-:W-:Y:S02]  /*1c0f0*/  R2UR UR16, R4.reuse ;  /* 0x00000000041072ca */ /* 0x040fe400000e0000 */
        /* <DEDUP_REMOVED lines=8> */
[----:B------:R-:W-:Y:S01]  /*1c180*/  MOV R25, UR58 ;  /* 0x0000003a00197c02 */ /* 0x000fe20008000f00 */
[----:B------:R-:W-:Y:S01]  /*1c190*/  QGMMA.64x32x32.F32.E4M3.E4M3 R184, gdesc[UR16], RZ, !UPT, gsb0 ;  /* 0x0060000010b879f3 */ /* 0x000fe2000c0008ff */
[----:B------:R-:W-:Y:S01]  /*1c1a0*/  UMOV UR58, UR12 ;  /* 0x0000000c003a7c82 */ /* 0x000fe20008000000 */
[C---:B------:R-:W-:Y:S01]  /*1c1b0*/  R2UR UR12, R4.reuse ;  /* 0x00000000040c72ca */ /* 0x040fe200000e0000 */
[----:B------:R-:W-:Y:S01]  /*1c1c0*/  IMAD.MOV.U32 R21, RZ, RZ, R96 ;  /* 0x000000ffff157224 */ /* 0x000fe200078e0060 */
[----:B------:R-:W-:Y:S01]  /*1c1d0*/  MOV R23, UR38 ;  /* 0x0000002600177c02 */ /* 0x000fe20008000f00 */
        /* <DEDUP_REMOVED lines=41> */
[----:B0-----:R-:W-:-:S06]  /*1c470*/  WARPGROUP.ARRIVE ;  /* 0x00000000000079c5 */ /* 0x001fcc0000000000 */
        /* <DEDUP_REMOVED lines=146> */
.L_x_2376:
[----:B-----5:R-:W-:Y:S01]  /*1cda0*/  SHF.L.U32 R0, R12, 0x1f, RZ ;  /* 0x0000001f0c007819 */ /* 0x020fe200000006ff */
[----:B------:R-:W-:-:S04]  /*1cdb0*/  IMAD R3, R235, 0x8, R16 ;  /* 0x00000008eb037824 */ /* 0x000fc800078e0210 */
[----:B------:R0:W1:Y:S01]  /*1cdc0*/  SYNCS.PHASECHK.TRANS64.TRYWAIT P0, [R3+URZ+0x2e850], R0 ;  /* 0x02e85000030075a7 */ /* 0x000062000800017f */
[----:B------:R-:W-:Y:S05]  /*1cdd0*/  @!P1 BRA `(.L_x_2377) ;  /* 0x0000000000049947 */ /* 0x000fea0003800000 */
[----:B------:R-:W-:Y:S01]  /*1cde0*/  BPT.TRAP 0x1 ;  /* 0x000000040000795c */ /* 0x000fe20000300000 */
.L_x_2377:
[----:B-1----:R-:W-:Y:S05]  /*1cdf0*/  @P0 BRA `(.L_x_2375) ;  /* 0x0000000000080947 */ /* 0x002fea0003800000 */
[----:B------:R-:W1:Y:S02]  /*1ce00*/  SYNCS.PHASECHK.TRANS64.TRYWAIT P0, [R3+URZ+0x2e850], R0 ;  /* 0x02e85000030075a7 */ /* 0x000e64000800017f */
[----:B-1----:R-:W-:Y:S05]  /*1ce10*/  @!P0 BRA `(.L_x_2378) ;  /* 0x000000d800a48947 */ /* 0x002fea0003800000 */
.L_x_2375:
[----:B01---5:R-:W-:Y:S01]  /*1ce20*/  VIADD R0, R16, 0x400 ;  /* 0x0000040010007836 */ /* 0x023fe20000000000 */
[----:B------:R-:W-:Y:S05]  /*1ce30*/  WARPSYNC.ALL ;  /* 0x0000000000007948 */ /* 0x000fea0003800000 */
[----:B------:R-:W-:Y:S01]  /*1ce40*/  SHF.R.U32.HI R0, RZ, 0x4, R0 ;  /* 0x00000004ff007819 */ /* 0x000fe20000011600 */
[----:B------:R-:W-:Y:S01]  /*1ce50*/  IMAD.MOV.U32 R13, RZ, RZ, -0x3ffffff0 ;  /* 0xc0000010ff0d7424 */ /* 0x000fe200078e00ff */
[----:B------:R-:W-:Y:S01]  /*1ce60*/  WARPGROUP.ARRIVE ;  /* 0x00000000000079c5 */ /* 0x000fe20000000000 */
[----:B------:R-:W-:Y:S01]  /*1ce70*/  IMAD.MOV.U32 R21, RZ, RZ, -0x3ffffff0 ;  /* 0xc0000010ff157424 */ /* 0x000fe200078e00ff */
[----:B------:R-:W-:-:S02]  /*1ce80*/  LOP3.LUT R0, R0, 0x3fff, RZ, 0xc0, !PT ;  /* 0x00003fff00007812 */ /* 0x000fc400078ec0ff */
[----:B------:R-:W-:Y:S02]  /*1ce90*/  R2UR UR7, R13 ;  /* 0x000000000d0772ca */ /* 0x000fe400000e0000 */
        /* <DEDUP_REMOVED lines=94> */
[----:B------:R-:W-:Y:S01]  /*1d480*/  R2UR UR6, R20 ;  /* 0x00000000140672ca */ /* 0x000fe200000e0000 */
[----:B------:R-:W-:Y:S01]  /*1d490*/  VIADD R20, R12, 0x300 ;  /* 0x000003000c147836 */ /* 0x000fe20000000000 */
        /* <DEDUP_REMOVED lines=30> */
[----:B0-----:R-:W-:Y:S02]  /*1d680*/  LOP3.LUT R226, R227, 0x7f, RZ, 0xc0, !PT ;  /* 0x0000007fe3e27812 */ /* 0x001fe400078ec0ff */
[----:B------:R-:W-:Y:S01]  /*1d690*/  FMNMX.FTZ R0, R99, R0, !PT ;  /* 0x0000000063007209 */ /* 0x000fe20007810000 */
[----:B------:R-:W0:Y:S01]  /*1d6a0*/  S2R R227, SR_TID.X ;  /* 0x0000000000e37919 */ /* 0x000e220000002100 */
[----:B------:R-:W-:Y:S02]  /*1d6b0*/  ISETP.NE.AND P0, PT, R226, RZ, PT ;  /* 0x000000ffe200720c */ /* 0x000fe40003f05270 */
[----:B------:R-:W-:-:S04]  /*1d6c0*/  FMNMX.FTZ R0, R102, R0, !PT ;  /* 0x0000000066007209 */ /* 0x000fc80007810000 */
[----:B------:R-:W-:-:S05]  /*1d6d0*/  FMNMX.FTZ R0, R103, R0, !PT ;  /* 0x0000000067007209 */ /* 0x000fca0007810000 */
[----:B------:R-:W1:Y:S01]  /*1d6e0*/  SHFL.BFLY PT, R13, R0, 0x2, 0x1f ;  /* 0x0c401f00000d7f89 */ /* 0x000e6200000e0000 */
[----:B0-----:R-:W-:Y:S02]  /*1d6f0*/  SHF.R.U32.HI R227, RZ, 0x7, R227 ;  /* 0x00000007ffe37819 */ /* 0x001fe400000116e3 */
[----:B-1----:R-:W-:-:S05]  /*1d700*/  FMNMX.FTZ R0, R0, R13, !PT ;  /* 0x0000000d00007209 */ /* 0x002fca0007810000 */
[----:B------:R-:W0:Y:S02]  /*1d710*/  SHFL.BFLY PT, R13, R0, 0x1, 0x1f ;  /* 0x0c201f00000d7f89 */ /* 0x000e2400000e0000 */
[----:B0-----:R-:W-:Y:S01]  /*1d720*/  FMNMX.FTZ R0, R0, R13, !PT ;  /* 0x0000000d00007209 */ /* 0x001fe20007810000 */
        /* <DEDUP_REMOVED lines=12> */
[----:B------:R-:W0:Y:S01]  /*1d7f0*/  SHFL.BFLY PT, R20, R3, 0x2, 0x1f ;  /* 0x0c401f0003147f89 */ /* 0x000e2200000e0000 */
[----:B------:R-:W-:Y:S01]  /*1d800*/  IMAD.MOV.U32 R21, RZ, RZ, -0x3ffffff0 ;  /* 0xc0000010ff157424 */ /* 0x000fe200078e00ff */
[----:B0-----:R-:W-:Y:S01]  /*1d810*/  FMNMX.FTZ R3, R3, R20, !PT ;  /* 0x0000001403037209 */ /* 0x001fe20007810000 */
[----:B------:R-:W-:Y:S01]  /*1d820*/  VIADD R20, R12, 0x500 ;  /* 0x000005000c147836 */ /* 0x000fe20000000000 */
[----:B------:R-:W-:Y:S02]  /*1d830*/  WARPGROUP.DEPBAR.LE gsb0, 0x0 ;  /* 0x00008000000079c5 */ /* 0x000fe40000010000 */
[----:B------:R-:W-:-:S06]  /*1d840*/  WARPGROUP.ARRIVE ;  /* 0x00000000000079c5 */ /* 0x000fcc0000000000 */
[----:B------:R-:W-:Y:S01]  /*1d850*/  QGMMA.64x128x32.F32.E4M3.E4M3 R24, R208, gdesc[UR4], R24, gsb0 ;  /* 0x01e00004d0187df3 */ /* 0x000fe20008000818 */
[----:B------:R-:W-:Y:S01]  /*1d860*/  R2UR UR6, R20 ;  /* 0x00000000140672ca */ /* 0x000fe200000e0000 */
[----:B------:R-:W-:-:S01]  /*1d870*/  FADD.FTZ R20, -R0, R233 ;  /* 0x000000e900147221 */ /* 0x000fc20000010100 */
[----:B------:R-:W-:-:S03]  /*1d880*/  R2UR UR7, R21 ;  /* 0x00000000150772ca */ /* 0x000fc600000e0000 */
[----:B------:R-:W-:-:S06]  /*1d890*/  FMUL.FTZ R20, R2, R20 ;  /* 0x0000001402147220 */ /* 0x000fcc0000410000 */
[----:B------:R-:W-:Y:S01]  /*1d8a0*/  MUFU.EX2 R20, R20 ;  /* 0x0000001400147308 */ /* 0x000fe20000000800 */
[----:B------:R-:W-:Y:S02]  /*1d8b0*/  WARPGROUP.DEPBAR.LE gsb0, 0x0 ;  /* 0x00008000000079c5 */ /* 0x000fe40000010000 */
[----:B------:R-:W-:Y:S01]  /*1d8c0*/  WARPGROUP.ARRIVE ;  /* 0x00000000000079c5 */ /* 0x000fe20000000000 */
[----:B------:R-:W0:Y:S05]  /*1d8d0*/  SHFL.BFLY PT, R208, R3, 0x1, 0x1f ;  /* 0x0c201f0003d07f89 */ /* 0x000e2a00000e0000 */
[----:B------:R-:W-:Y:S01]  /*1d8e0*/  QGMMA.64x128x32.F32.E4M3.E4M3 R24, R204, gdesc[UR4], R24, gsb0 ;  /* 0x01e00004cc187df3 */ /* 0x000fe20008000818 */
[----:B0-----:R-:W-:-:S05]  /*1d8f0*/  FMNMX.FTZ R3, R3, R208, !PT ;  /* 0x000000d003037209 */ /* 0x001fca0007810000 */
[----:B------:R-:W-:Y:S01]  /*1d900*/  FFMA.FTZ R21, R2, R3, -8 ;  /* 0xc100000002157423 */ /* 0x000fe20000010003 */
[----:B------:R-:W-:-:S03]  /*1d910*/  FADD.FTZ R13, -R3, R234 ;  /* 0x000000ea030d7221 */ /* 0x000fc60000010100 */
        /* <DEDUP_REMOVED lines=52> */
[C---:B------:R-:W-:Y:S01]  /*1dc60*/  FFMA.FTZ R100, R2.reuse, R100, -R21 ;  /* 0x0000006402647223 */ /* 0x040fe20000010815 */
[----:B------:R-:W-:Y:S01]  /*1dc70*/  FMUL.FTZ R13, R2, R13 ;  /* 0x0000000d020d7220 */ /* 0x000fe20000410000 */
[----:B------:R-:W-:Y:S08]  /*1dc80*/  MUFU.EX2 R184, R184 ;  /* 0x000000b800b87308 */ /* 0x000ff00000000800 */
[----:B------:R-:W0:Y:S08]  /*1dc90*/  MUFU.EX2 R13, R13 ;  /* 0x0000000d000d7308 */ /* 0x000e300000000800 */
[----:B------:R-:W1:Y:S08]  /*1dca0*/  MUFU.EX2 R185, R185 ;  /* 0x000000b900b97308 */ /* 0x000e700000000800 */
[----:B------:R-:W2:Y:S01]  /*1dcb0*/  MUFU.EX2 R188, R188 ;  /* 0x000000bc00bc7308 */ /* 0x000ea20000000800 */
[----:B0-----:R-:W-:-:S07]  /*1dcc0*/  FFMA.FTZ R236, R13, R236, R184 ;  /* 0x000000ec0dec7223 */ /* 0x001fce00000100b8 */
        /* <DEDUP_REMOVED lines=9> */
[----:B------:R-:W-:-:S01]  /*1dd60*/  FFMA.FTZ R204, R2, R88, -R21 ;  /* 0x0000005802cc7223 */ /* 0x000fc20000010815 */
[C-C-:B------:R-:W-:Y:S01]  /*1dd70*/  FFMA.FTZ R205, R2.reuse, R89, -R21.reuse ;  /* 0x0000005902cd7223 */ /* 0x140fe20000010815 */
[----:B------:R-:W-:-:S01]  /*1dd80*/  FFMA.FTZ R21, R2, R101, -R21 ;  /* 0x0000006502157223 */ /* 0x000fc20000010815 */
[----:B------:R-:W-:Y:S01]  /*1dd90*/  FFMA.FTZ R101, R2, R0, -8 ;  /* 0xc100000002657423 */ /* 0x000fe20000010000 */
[----:B------:R-:W-:Y:S01]  /*1dda0*/  MUFU.EX2 R197, R197 ;  /* 0x000000c500c57308 */ /* 0x000fe20000000800 */
[----:B--2---:R-:W-:-:S01]  /*1ddb0*/  FADD.FTZ R236, R193, R236 ;  /* 0x000000ecc1ec7221 */ /* 0x004fc20000010000 */
[----:B------:R-:W-:Y:S01]  /*1ddc0*/  WARPGROUP.ARRIVE ;  /* 0x00000000000079c5 */ /* 0x000fe20000000000 */
[----:B------:R-:W-:-:S01]  /*1ddd0*/  FFMA.FTZ R186, R2, R186, -R101 ;  /* 0x000000ba02ba7223 */ /* 0x000fc20000010865 */
[C-C-:B------:R-:W-:Y:S01]  /*1dde0*/  FFMA.FTZ R187, R2.reuse, R187, -R101.reuse ;  /* 0x000000bb02bb7223 */ /* 0x140fe20000010865 */
[----:B------:R-:W-:-:S01]  /*1ddf0*/  FFMA.FTZ R190, R2, R190, -R101 ;  /* 0x000000be02be7223 */ /* 0x000fc20000010865 */
[C-C-:B------:R-:W-:Y:S01]  /*1de00*/  FFMA.FTZ R191, R2.reuse, R191, -R101.reuse ;  /* 0x000000bf02bf7223 */ /* 0x140fe20000010865 */
[----:B------:R-:W-:-:S01]  /*1de10*/  FFMA.FTZ R194, R2, R194, -R101 ;  /* 0x000000c202c27223 */ /* 0x000fc20000010865 */
[C-C-:B------:R-:W-:Y:S01]  /*1de20*/  FFMA.FTZ R195, R2.reuse, R195, -R101.reuse ;  /* 0x000000c302c37223 */ /* 0x140fe20000010865 */
        /* <DEDUP_REMOVED lines=14> */
[----:B------:R-:W-:Y:S01]  /*1df10*/  FFMA.FTZ R158, R2, R158, -R101 ;  /* 0x0000009e029e7223 */ /* 0x000fe20000010865 */
[----:B0-----:R-:W-:-:S01]  /*1df20*/  FADD.FTZ R236, R196, R236 ;  /* 0x000000ecc4ec7221 */ /* 0x001fc20000010000 */
[----:B------:R-:W0:Y:S01]  /*1df30*/  MUFU.EX2 R190, R190 ;  /* 0x000000be00be7308 */ /* 0x000e220000000800 */
[----:B-1----:R-:W-:-:S01]  /*1df40*/  FFMA.FTZ R14, R20, R14, R186 ;  /* 0x0000000e140e7223 */ /* 0x002fc200000100ba */
[----:B------:R-:W-:Y:S01]  /*1df50*/  FFMA.FTZ R159, R2, R159, -R101 ;  /* 0x0000009f029f7223 */ /* 0x000fe20000010865 */
[----:B------:R-:W-:-:S01]  /*1df60*/  FADD.FTZ R236, R197, R236 ;  /* 0x000000ecc5ec7221 */ /* 0x000fc20000010000 */
        /* <DEDUP_REMOVED lines=41> */
[----:B------:R-:W-:-:S03]  /*1e200*/  FFMA.FTZ R102, R2, R102, -R101 ;  /* 0x0000006602667223 */ /* 0x000fc60000010865 */
        /* <DEDUP_REMOVED lines=66> */
[----:B------:R-:W-:Y:S02]  /*1e630*/  VIADD R88, R12, 0x600 ;  /* 0x000006000c587836 */ /* 0x000fe40000000000 */
[----:B------:R-:W-:-:S03]  /*1e640*/  FFMA.FTZ R12, R2, R111, -R101 ;  /* 0x0000006f020c7223 */ /* 0x000fc60000010865 */
[----:B------:R-:W-:Y:S01]  /*1e650*/  R2UR UR6, R88 ;  /* 0x00000000580672ca */ /* 0x000fe200000e0000 */
[----:B------:R-:W0:Y:S01]  /*1e660*/  MUFU.EX2 R161, R161 ;  /* 0x000000a100a17308 */ /* 0x000e220000000800 */
[----:B-1----:R-:W-:-:S01]  /*1e670*/  FADD.FTZ R236, R160, R236 ;  /* 0x000000eca0ec7221 */ /* 0x002fc20000010000 */
[----:B------:R-:W-:-:S06]  /*1e680*/  FFMA.FTZ R88, R2, R115, -R101 ;  /* 0x0000007302587223 */ /* 0x000fcc0000010865 */
[----:B------:R-:W1:Y:S01]  /*1e690*/  MUFU.EX2 R146, R146 ;  /* 0x0000009200927308 */ /* 0x000e620000000800 */
[----:B--2---:R-:W-:-:S07]  /*1e6a0*/  FADD.FTZ R89, R143, R89 ;  /* 0x000000598f597221 */ /* 0x004fce0000010000 */
[----:B------:R-:W2:Y:S01]  /*1e6b0*/  MUFU.EX2 R164, R164 ;  /* 0x000000a400a47308 */ /* 0x000ea20000000800 */
[----:B0-----:R-:W-:-:S07]  /*1e6c0*/  FADD.FTZ R236, R161, R236 ;  /* 0x000000eca1ec7221 */ /* 0x001fce0000010000 */
[----:B------:R-:W0:Y:S01]  /*1e6d0*/  MUFU.EX2 R165, R165 ;  /* 0x000000a500a57308 */ /* 0x000e220000000800 */
[----:B-1----:R-:W-:-:S01]  /*1e6e0*/  FADD.FTZ R111, R146, R89 ;  /* 0x00000059926f7221 */ /* 0x002fc20000010000 */
[----:B------:R-:W-:-:S05]  /*1e6f0*/  IMAD.MOV.U32 R89, RZ, RZ, -0x3ffffff0 ;  /* 0xc0000010ff597424 */ /* 0x000fca00078e00ff */
[----:B------:R-:W-:Y:S01]  /*1e700*/  R2UR UR7, R89 ;  /* 0x00000000590772ca */ /* 0x000fe200000e0000 */
[----:B------:R-:W1:Y:S01]  /*1e710*/  MUFU.EX2 R136, R136 ;  /* 0x0000008800887308 */ /* 0x000e620000000800 */
[----:B--2---:R-:W-:-:S01]  /*1e720*/  FADD.FTZ R236, R164, R236 ;  /* 0x000000eca4ec7221 */ /* 0x004fc20000010000 */
[C-C-:B------:R-:W-:Y:S01]  /*1e730*/  FFMA.FTZ R89, R2.reuse, R119, -R101.reuse ;  /* 0x0000007702597223 */ /* 0x140fe20000010865 */
[----:B------:R-:W-:-:S05]  /*1e740*/  FFMA.FTZ R101, R2, R103, -R101 ;  /* 0x0000006702657223 */ /* 0x000fca0000010865 */
[----:B------:R-:W2:Y:S01]  /*1e750*/  MUFU.EX2 R137, R137 ;  /* 0x0000008900897308 */ /* 0x000ea20000000800 */
[----:B0-----:R-:W-:-:S03]  /*1e760*/  FADD.FTZ R236, R165, R236 ;  /* 0x000000eca5ec7221 */ /* 0x001fc60000010000 */
[----:B------:R-:W-:Y:S04]  /*1e770*/  QGMMA.64x128x32.F32.E4M3.E4M3 R24, R200, gdesc[UR4], R24, gsb0 ;  /* 0x01e00004c8187df3 */ /* 0x000fe80008000818 */
        /* <DEDUP_REMOVED lines=77> */
[----:B0-----:R-:W-:Y:S02]  /*1ec50*/  @!P0 IMAD R14, R231, 0x8, R16 ;  /* 0x00000008e70e8824 */ /* 0x001fe400078e0210 */
[----:B--2---:R-:W-:-:S02]  /*1ec60*/  FADD.FTZ R111, R113, R111 ;  /* 0x0000006f716f7221 */ /* 0x004fc40000010000 */
[----:B------:R-:W-:Y:S02]  /*1ec70*/  @!P0 VIADD R14, R14, 0x2e840 ;  /* 0x0002e8400e0e8836 */ /* 0x000fe40000000000 */
[----:B------:R-:W0:Y:S03]  /*1ec80*/  MUFU.EX2 R116, R116 ;  /* 0x0000007400747308 */ /* 0x000e260000000800 */
[----:B------:R-:W-:-:S04]  /*1ec90*/  @!P0 PRMT R14, RZ, 0x654, R14 ;  /* 0x00000654ff0e8816 */ /* 0x000fc8000000000e */
[----:B------:R1:W-:Y:S01]  /*1eca0*/  @!P0 SYNCS.ARRIVE.TRANS64.RED.A1T0 RZ, [R14+URZ], RZ ;  /* 0x000000ff0eff89a7 */ /* 0x0003e2000810043f */
        /* <DEDUP_REMOVED lines=37> */
[----:B---3--:R-:W-:-:S01]  /*1ef00*/  FADD.FTZ R115, R102, R115 ;  /* 0x0000007366737221 */ /* 0x008fc20000010000 */
[----:B0-----:R-:W-:-:S03]  /*1ef10*/  FADD.FTZ R236, R21, R111 ;  /* 0x0000006f15ec7221 */ /* 0x001fc60000010000 */
[----:B-1----:R-:W-:Y:S01]  /*1ef20*/  FADD.FTZ R14, R101, R115 ;  /* 0x00000073650e7221 */ /* 0x002fe20000010000 */
[----:B------:R-:W-:Y:S06]  /*1ef30*/  @!P1 BRA `(.L_x_2379) ;  /* 0x0000000000049947 */ /* 0x000fec0003800000 */
[----:B------:R-:W-:Y:S01]  /*1ef40*/  BPT.TRAP 0x1 ;  /* 0x000000040000795c */ /* 0x000fe20000300000 */
.L_x_2379:
        /* <DEDUP_REMOVED lines=11> */
[----:B------:R-:W-:Y:S01]  /*1f000*/  F2FP.SATFINITE.E4M3.F32.PACK_AB_MERGE_C R106, R107, R106, R12 ;  /* 0x0000006a6b6a723e */ /* 0x000fe2000480700c */
        /* <DEDUP_REMOVED lines=112> */
[----:B------:R-:W-:Y:S02]  /*1f710*/  IMAD.MOV.U32 R234, RZ, RZ, R3 ;  /* 0x000000ffffea7224 */ /* 0x000fe400078e0003 */
[----:B------:R-:W-:Y:S02]  /*1f720*/  IMAD.MOV.U32 R12, RZ, RZ, R232 ;  /* 0x000000ffff0c7224 */ /* 0x000fe400078e00e8 */
[----:B------:R-:W-:Y:S02]  /*1f730*/  IMAD.MOV.U32 R204, RZ, RZ, R108 ;  /* 0x000000ffffcc7224 */ /* 0x000fe400078e006c */
[----:B------:R-:W-:Y:S01]  /*1f740*/  IMAD.MOV.U32 R205, RZ, RZ, R106 ;  /* 0x000000ffffcd7224 */ /* 0x000fe200078e006a */
[----:B--2---:R-:W-:Y:S01]  /*1f750*/  R2UR UR4, R103 ;  /* 0x00000000670472ca */ /* 0x004fe200000e0000 */
[----:B------:R-:W-:-:S02]  /*1f760*/  IMAD R103, R235, 0x8, R16 ;  /* 0x00000008eb677824 */ /* 0x000fc400078e0210 */
[----:B------:R-:W-:Y:S02]  /*1f770*/  IMAD.MOV.U32 R235, RZ, RZ, R231 ;  /* 0x000000ffffeb7224 */ /* 0x000fe400078e00e7 */
[----:B------:R-:W-:-:S08]  /*1f780*/  VIADD R103, R103, 0x2e860 ;  /* 0x0002e86067677836 */ /* 0x000fd00000000000 */
[----:B------:R-:W-:-:S05]  /*1f790*/  IMAD.U32 R111, RZ, RZ, UR4 ;  /* 0x00000004ff6f7e24 */ /* 0x000fca000f8e00ff */
[----:B------:R-:W-:-:S04]  /*1f7a0*/  PRMT R103, R111, 0x654, R103 ;  /* 0x000006546f677816 */ /* 0x000fc80000000067 */
[----:B------:R1:W-:Y:S01]  /*1f7b0*/  SYNCS.ARRIVE.TRANS64.RED.A1T0 RZ, [R103+URZ], RZ ;  /* 0x000000ff67ff79a7 */ /* 0x0003e2000810043f */
[----:B------:R-:W-:Y:S05]  /*1f7c0*/  @P0 BRA `(.L_x_2380) ;  /* 0xffffffbc00ec0947 */ /* 0x000fea000383ffff */
.L_x_2369:
[----:B------:R-:W-:Y:S05]  /*1f7d0*/  WARPSYNC.ALL ;  /* 0x0000000000007948 */ /* 0x000fea0003800000 */
[----:B------:R-:W-:Y:S06]  /*1f7e0*/  BAR.ARV 0x8, 0x180 ;  /* 0x0206000000007b1d */ /* 0x000fec0000002000 */
[----:B------:R-:W-:Y:S05]  /*1f7f0*/  @!P1 BRA `(.L_x_2381) ;  /* 0x0000000000049947 */ /* 0x000fea0003800000 */
[----:B------:R-:W-:Y:S01]  /*1f800*/  BPT.TRAP 0x1 ;  /* 0x000000040000795c */ /* 0x000fe20000300000 */
.L_x_2381:
[----:B------:R-:W-:Y:S01]  /*1f810*/  IMAD R13, R231, 0x8, R16 ;  /* 0x00000008e70d7824 */ /* 0x000fe200078e0210 */
[----:B------:R-:W-:-:S04]  /*1f820*/  SHF.L.U32 R4, R232, 0x1f, RZ ;  /* 0x0000001fe8047819 */ /* 0x000fc800000006ff */
[----:B------:R2:W3:Y:S01]  /*1f830*/  SYNCS.PHASECHK.TRANS64.TRYWAIT P0, [R13+URZ+0x2e850], R4 ;  /* 0x02e850040d0075a7 */ /* 0x0004e2000800017f */
[----:B------:R-:W-:Y:S05]  /*1f840*/  @!P1 BRA `(.L_x_2382) ;  /* 0x0000000000049947 */ /* 0x000fea0003800000 */
[----:B------:R-:W-:Y:S01]  /*1f850*/  BPT.TRAP 0x1 ;  /* 0x000000040000795c */ /* 0x000fe20000300000 */
.L_x_2382:
[----:B------:R-:W-:-:S05]  /*1f860*/  VIADD R16, R16, 0x400 ;  /* 0x0000040010107836 */ /* 0x000fca0000000000 */
[----:B------:R-:W-:-:S04]  /*1f870*/  SHF.R.U32.HI R16, RZ, 0x4, R16 ;  /* 0x00000004ff107819 */ /* 0x000fc80000011610 */
[----:B------:R-:W-:-:S04]  /*1f880*/  LOP3.LUT R16, R16, 0x3fff, RZ, 0xc0, !PT ;  /* 0x00003fff10107812 */ /* 0x000fc800078ec0ff */
[----:B------:R-:W-:Y:S01]  /*1f890*/  LOP3.LUT R16, R16, 0x10000, RZ, 0xfc, !PT ;  /* 0x0001000010107812 */ /* 0x000fe200078efcff */
[----:B---3--:R-:W-:Y:S06]  /*1f8a0*/  @P0 BRA `(.L_x_2383) ;  /* 0x0000000000080947 */ /* 0x008fec0003800000 */
[----:B------:R-:W3:Y:S02]  /*1f8b0*/  SYNCS.PHASECHK.TRANS64.TRYWAIT P0, [R13+URZ+0x2e850], R4 ;  /* 0x02e850040d0075a7 */ /* 0x000ee4000800017f */
[----:B---3--:R-:W-:Y:S05]  /*1f8c0*/  @!P0 BRA `(.L_x_2384) ;  /* 0x000000b0000c8947 */ /* 0x008fea0003800000 */
.L_x_2383:
[----:B--23--:R-:W-:Y:S01]  /*1f8d0*/  IMAD R4, R231, 0x700, R16 ;  /* 0x00000700e7047824 */ /* 0x00cfe200078e0210 */
[----:B------:R-:W2:Y:S01]  /*1f8e0*/  LDL R20, [R1+0x9c] ;  /* 0x00009c0001147983 */ /* 0x000ea20000100800 */
[----:B------:R-:W-:Y:S01]  /*1f8f0*/  IMAD.MOV.U32 R5, RZ, RZ, -0x3ffffff0 ;  /* 0xc0000010ff057424 */ /* 0x000fe200078e00ff */
[----:B------:R-:W-:Y:S05]  /*1f900*/  WARPSYNC.ALL ;  /* 0x0000000000007948 */ /* 0x000fea0003800000 */
[C---:B------:R-:W-:Y:S01]  /*1f910*/  R2UR UR6, R4.reuse ;  /* 0x00000000040672ca */ /* 0x040fe200000e0000 */
[----:B------:R-:W-:Y:S01]  /*1f920*/  VIADD R6, R4, 0x100 ;  /* 0x0000010004067836 */ /* 0x000fe20000000000 */
[----:B------:R-:W-:Y:S01]  /*1f930*/  R2UR UR7, R5 ;  /* 0x00000000050772ca */ /* 0x000fe200000e0000 */
[----:B------:R-:W-:Y:S01]  /*1f940*/  WARPGROUP.ARRIVE ;  /* 0x00000000000079c5 */ /* 0x000fe20000000000 */
[----:B------:R-:W-:Y:S01]  /*1f950*/  IMAD.MOV.U32 R7, RZ, RZ, -0x3ffffff0 ;  /* 0xc0000010ff077424 */ /* 0x000fe200078e00ff */
[----:B------:R-:W3:Y:S01]  /*1f960*/  LDL R15, [R1+0x88] ;  /* 0x00008800010f7983 */ /* 0x000ee20000100800 */
        /* <DEDUP_REMOVED lines=11> */
[----:B------:R-:W2:Y:S08]  /*1fa20*/  @P0 LDC.64 R8, c[0x0][0x9c8] ;  /* 0x00027200ff080b82 */ /* 0x000eb00000000a00 */
        /* <DEDUP_REMOVED lines=12> */
[-C--:B--2---:R-:W-:Y:S01]  /*1faf0*/  @P0 IMAD R6, R20, R8.reuse, RZ ;  /* 0x0000000814060224 */ /* 0x084fe200078e02ff */
[----:B------:R-:W-:Y:S01]  /*1fb00*/  R2UR UR7, R7 ;  /* 0x00000000070772ca */ /* 0x000fe200000e0000 */
[----:B------:R-:W-:Y:S02]  /*1fb10*/  VIADD R20, R4, 0x400 ;  /* 0x0000040004147836 */ /* 0x000fe40000000000 */
[C---:B---3--:R-:W-:Y:S01]  /*1fb20*/  @P0 IMAD R5, R15.reuse, R9, R6 ;  /* 0x000000090f050224 */ /* 0x048fe200078e0206 */
[----:B----4-:R-:W-:Y:S01]  /*1fb30*/  @P0 SHF.R.S32.HI R9, RZ, 0x1f, R12 ;  /* 0x0000001fff090819 */ /* 0x010fe2000001140c */
[----:B------:R-:W-:-:S04]  /*1fb40*/  @P0 IMAD.WIDE.U32 R6, R15, R8, RZ ;  /* 0x000000080f060225 */ /* 0x000fc800078e00ff */
[-C--:B-----5:R-:W-:Y:S02]  /*1fb50*/  @P0 IMAD R8, R9, R10.reuse, RZ ;  /* 0x0000000a09080224 */ /* 0x0a0fe400078e02ff */
[----:B------:R-:W-:Y:S02]  /*1fb60*/  @P0 IMAD.IADD R7, R7, 0x1, R5 ;  /* 0x0000000107070824 */ /* 0x000fe400078e0205 */
[C---:B------:R-:W-:Y:S02]  /*1fb70*/  @P0 IMAD R5, R12.reuse, R11, R8 ;  /* 0x0000000b0c050224 */ /* 0x040fe400078e0208 */
[----:B------:R-:W-:-:S04]  /*1fb80*/  @P0 IMAD.WIDE.U32 R6, R12, R10, R6 ;  /* 0x0000000a0c060225 */ /* 0x000fc800078e0006 */
[----:B------:R-:W-:Y:S01]  /*1fb90*/  @P0 IMAD.IADD R5, R7, 0x1, R5 ;  /* 0x0000000107050824 */ /* 0x000fe200078e0205 */
[----:B------:R-:W-:Y:S01]  /*1fba0*/  @P0 LEA R8, P2, R6, UR4, 0x2 ;  /* 0x0000000406080c11 */ /* 0x000fe2000f8410ff */
[----:B------:R-:W-:-:S03]  /*1fbb0*/  IMAD.MOV.U32 R10, RZ, RZ, 0x3f800000 ;  /* 0x3f800000ff0a7424 */ /* 0x000fc600078e00ff */
[----:B------:R-:W-:-:S05]  /*1fbc0*/  @P0 LEA.HI.X R9, R6, UR5, R5, 0x2, P2 ;  /* 0x0000000506090c11 */ /* 0x000fca00090f1405 */
[----:B------:R2:W3:Y:S01]  /*1fbd0*/  @P0 LDG.E R10, desc[UR8][R8.64] ;  /* 0x00000008080a0981 */ /* 0x0004e2000c1e1900 */
        /* <DEDUP_REMOVED lines=14> */
[----:B------:R-:W4:Y:S01]  /*1fcc0*/  SHFL.BFLY PT, R7, R236, 0x2, 0x1f ;  /* 0x0c401f00ec077f89 */ /* 0x000f2200000e0000 */
[----:B------:R-:W-:Y:S02]  /*1fcd0*/  WARPGROUP.DEPBAR.LE gsb0, 0x0 ;  /* 0x00008000000079c5 */ /* 0x000fe40000010000 */
[----:B------:R-:W-:-:S06]  /*1fce0*/  WARPGROUP.ARRIVE ;  /* 0x00000000000079c5 */ /* 0x000fcc0000000000 */
[----:B------:R-:W-:Y:S01]  /*1fcf0*/  QGMMA.64x128x32.F32.E4M3.E4M3 R24, R204, gdesc[UR4], R24, gsb0 ;  /* 0x01e00004cc187df3 */ /* 0x000fe20008000818 */
[----:B------:R-:W-:Y:S02]  /*1fd00*/  R2UR UR6, R4 ;  /* 0x00000000040672ca */ /* 0x000fe400000e0000 */
[----:B------:R-:W-:Y:S02]  /*1fd10*/  R2UR UR7, R5 ;  /* 0x00000000050772ca */ /* 0x000fe400000e0000 */
[----:B------:R-:W5:Y:S01]  /*1fd20*/  SHFL.BFLY PT, R5, R14, 0x2, 0x1f ;  /* 0x0c401f000e057f89 */ /* 0x000f6200000e0000 */
[----:B----4-:R-:W-:-:S05]  /*1fd30*/  FADD.FTZ R7, R7, R236 ;  /* 0x000000ec07077221 */ /* 0x010fca0000010000 */
[----:B------:R-:W4:Y:S01]  /*1fd40*/  SHFL.BFLY PT, R4, R7, 0x1, 0x1f ;  /* 0x0c201f0007047f89 */ /* 0x000f2200000e0000 */
[----:B-----5:R-:W-:-:S05]  /*1fd50*/  FADD.FTZ R5, R5, R14 ;  /* 0x0000000e05057221 */ /* 0x020fca0000010000 */
[----:B------:R-:W5:Y:S01]  /*1fd60*/  SHFL.BFLY PT, R6, R5, 0x1, 0x1f ;  /* 0x0c201f0005067f89 */ /* 0x000f6200000e0000 */
[----:B----4-:R-:W-:-:S05]  /*1fd70*/  FADD.FTZ R11, R7, R4 ;  /* 0x00000004070b7221 */ /* 0x010fca0000010000 */
[C---:B------:R-:W-:Y:S01]  /*1fd80*/  FSETP.NE.FTZ.AND P0, PT, R11.reuse, RZ, PT ;  /* 0x000000ff0b00720b */ /* 0x040fe20003f15000 */
[----:B------:R-:W-:Y:S01]  /*1fd90*/  FMUL.FTZ R15, R11, 0.00390625 ;  /* 0x3b8000000b0f7820 */ /* 0x000fe20000410000 */
[----:B--2---:R-:W-:-:S04]  /*1fda0*/  IMAD.MOV.U32 R9, RZ, RZ, RZ ;  /* 0x000000ffff097224 */ /* 0x004fc800078e00ff */
[----:B------:R-:W-:Y:S01]  /*1fdb0*/  FSETP.NE.FTZ.AND P2, PT, R15, RZ, PT ;  /* 0x000000ff0f00720b */ /* 0x000fe20003f55000 */
[----:B-----5:R-:W-:-:S04]  /*1fdc0*/  FADD.FTZ R12, R5, R6 ;  /* 0x00000006050c7221 */ /* 0x020fc80000010000 */
[----:B------:R-:W-:Y:S02]  /*1fdd0*/  FMUL.FTZ R8, R12, 0.00390625 ;  /* 0x3b8000000c087820 */ /* 0x000fe40000410000 */
[----:B------:R-:W-:Y:S03]  /*1fde0*/  @P0 MUFU.RCP R9, R11 ;  /* 0x0000000b00090308 */ /* 0x000fe60000001000 */
[----:B------:R-:W-:Y:S01]  /*1fdf0*/  FSETP.NE.FTZ.AND P3, PT, R8, RZ, PT ;  /* 0x000000ff0800720b */ /* 0x000fe20003f75000 */
[----:B------:R-:W-:Y:S02]  /*1fe00*/  WARPGROUP.DEPBAR.LE gsb0, 0x0 ;  /* 0x00008000000079c5 */ /* 0x000fe40000010000 */
[----:B------:R-:W-:-:S06]  /*1fe10*/  WARPGROUP.ARRIVE ;  /* 0x00000000000079c5 */ /* 0x000fcc0000000000 */
[----:B------:R-:W-:Y:S01]  /*1fe20*/  QGMMA.64x128x32.F32.E4M3.E4M3 R24, R200, gdesc[UR4], R24, gsb0 ;  /* 0x01e00004c8187df3 */ /* 0x000fe20008000818 */
[----:B------:R-:W-:Y:S01]  /*1fe30*/  FSETP.NE.FTZ.AND P0, PT, R12, RZ, PT ;  /* 0x000000ff0c00720b */ /* 0x000fe20003f15000 */
[----:B------:R-:W-:Y:S02]  /*1fe40*/  IMAD.MOV.U32 R7, RZ, RZ, RZ ;  /* 0x000000ffff077224 */ /* 0x000fe400078e00ff */
[----:B------:R-:W2:Y:S08]  /*1fe50*/  @P3 MUFU.LG2 R8, R8 ;  /* 0x0000000800083308 */ /* 0x000eb00000000c00 */
[----:B------:R-:W4:Y:S08]  /*1fe60*/  @P2 MUFU.LG2 R6, R15 ;  /* 0x0000000f00062308 */ /* 0x000f300000000c00 */
[----:B------:R-:W5:Y:S01]  /*1fe70*/  @P0 MUFU.RCP R7, R12 ;  /* 0x0000000c00070308 */ /* 0x000f620000001000 */
[C---:B------:R-:W-:Y:S01]  /*1fe80*/  @P2 FMUL.FTZ R4, R2.reuse, 0.69314718246459960938 ;  /* 0x3f31721802042820 */ /* 0x040fe20000410000 */
[----:B------:R-:W-:Y:S01]  /*1fe90*/  @P3 FMUL.FTZ R2, R2, 0.69314718246459960938 ;  /* 0x3f31721802023820 */ /* 0x000fe20000410000 */
[----:B--2---:R-:W-:Y:S01]  /*1fea0*/  @P3 FMUL.FTZ R11, R8, 0.69314718246459960938 ;  /* 0x3f317218080b3820 */ /* 0x004fe20000410000 */
[----:B------:R-:W-:-:S02]  /*1feb0*/  IMAD.MOV.U32 R89, RZ, RZ, -0x800000 ;  /* 0xff800000ff597424 */ /* 0x000fc400078e00ff */
[----:B---3--:R-:W-:Y:S01]  /*1fec0*/  FMUL.FTZ R9, R9, R10 ;  /* 0x0000000a09097220 */ /* 0x008fe20000410000 */
[----:B------:R-:W-:Y:S02]  /*1fed0*/  IMAD.MOV.U32 R88, RZ, RZ, -0x800000 ;  /* 0xff800000ff587424 */ /* 0x000fe400078e00ff */
[----:B----4-:R-:W-:Y:S01]  /*1fee0*/  @P2 FMUL.FTZ R5, R6, 0.69314718246459960938 ;  /* 0x3f31721806052820 */ /* 0x010fe20000410000 */
[----:B------:R-:W-:-:S03]  /*1fef0*/  @P3 FFMA.FTZ R89, R2, R0, R11 ;  /* 0x0000000002593223 */ /* 0x000fc6000001000b */
[----:B------:R-:W-:Y:S01]  /*1ff00*/  @P2 FFMA.FTZ R88, R4, R3, R5 ;  /* 0x0000000304582223 */ /* 0x000fe20000010005 */
[----:B-----5:R-:W-:Y:S01]  /*1ff10*/  FMUL.FTZ R2, R7, R10 ;  /* 0x0000000a07027220 */ /* 0x020fe20000410000 */
[----:B------:R-:W-:Y:S02]  /*1ff20*/  WARPGROUP.DEPBAR.LE gsb0, 0x0 ;  /* 0x00008000000079c5 */ /* 0x000fe40000010000 */
[----:B------:R-:W-:Y:S05]  /*1ff30*/  @!P1 BRA `(.L_x_2385) ;  /* 0x0000000000049947 */ /* 0x000fea0003800000 */
[----:B------:R-:W-:Y:S01]  /*1ff40*/  BPT.TRAP 0x1 ;  /* 0x000000040000795c */ /* 0x000fe20000300000 */
.L_x_2385:
        /* <DEDUP_REMOVED lines=70> */
[----:B------:R-:W-:-:S10]  /*203b0*/  FMUL.FTZ R13, R66, R2 ;  /* 0x00000002420d7220 */ /* 0x000fd40000410000 */
[----:B------:R-:W-:Y:S01]  /*203c0*/  IMAD.U32 R3, RZ, RZ, UR4 ;  /* 0x00000004ff037e24 */ /* 0x000fe2000f8e00ff */
[----:B---3--:R-:W-:Y:S01]  /*203d0*/  R2UR UR4, R4 ;  /* 0x00000000040472ca */ /* 0x008fe200000e0000 */
[----:B------:R-:W-:-:S03]  /*203e0*/  FMUL.FTZ R4, R79, R2 ;  /* 0x000000024f047220 */ /* 0x000fc60000410000 */
[----:B------:R-:W-:Y:S02]  /*203f0*/  PRMT R0, R3, 0x654, R0 ;  /* 0x0000065403007816 */ /* 0x000fe40000000000 */
[----:B------:R-:W-:Y:S02]  /*20400*/  SEL R3, RZ, 0x1, P1 ;  /* 0x00000001ff037807 */ /* 0x000fe40000800000 */
[----:B------:R2:W-:Y:S02]  /*20410*/  SYNCS.ARRIVE.TRANS64.RED.A1T0 RZ, [R0+URZ], RZ ;  /* 0x000000ff00ff79a7 */ /* 0x0005e4000810043f */
[----:B------:R-:W-:-:S03]  /*20420*/  LOP3.LUT R232, R232, R3, RZ, 0x3c, !PT ;  /* 0x00000003e8e87212 */ /* 0x000fc600078e3cff */
[----:B------:R-:W-:-:S06]  /*20430*/  UIADD3 UR4, UR4, 0x1, URZ ;  /* 0x0000000104047890 */ /* 0x000fcc000fffe03f */
[----:B--2---:R-:W-:-:S05]  /*20440*/  IMAD.U32 R0, RZ, RZ, UR4 ;  /* 0x00000004ff007e24 */ /* 0x004fca000f8e00ff */
[----:B------:R2:W-:Y:S02]  /*20450*/  STL [R1+0xa0], R0 ;  /* 0x0000a00001007387 */ /* 0x0005e40000100800 */
.L_x_2318:
[----:B------:R-:W3:Y:S01]  /*20460*/  LDL R81, [R1+0x70] ;  /* 0x0000700001517983 */ /* 0x000ee20000100800 */
[----:B------:R-:W-:Y:S05]  /*20470*/  WARPSYNC.ALL ;  /* 0x0000000000007948 */ /* 0x000fea0003800000 */
[----:B---3--:R-:W-:Y:S01]  /*20480*/  SHF.R.S32.HI R79, RZ, 0x1f, R81 ;  /* 0x0000001fff4f7819 */ /* 0x008fe20000011451 */
[----:B------:R-:W3:Y:S08]  /*20490*/  S2UR UR5, SR_CgaCtaId ;  /* 0x00000000000579c3 */ /* 0x000ef00000008800 */
[----:B------:R-:W-:Y:S06]  /*204a0*/  BAR.SYNC.DEFER_BLOCKING 0x5, 0x180 ;  /* 0x0146000000007b1d */ /* 0x000fec0000010000 */
[----:B------:R-:W-:Y:S01]  /*204b0*/  UMOV UR4, 0x400 ;  /* 0x0000040000047882 */ /* 0x000fe20000000000 */
[----:B------:R-:W-:Y:S01]  /*204c0*/  BSSY B0, `(.L_x_2386) ;  /* 0x00002aa000007945 */ /* 0x000fe20003800000 */
[----:B---3--:R-:W-:-:S02]  /*204d0*/  ULEA UR4, UR5, UR4, 0x18 ;  /* 0x0000000405047291 */ /* 0x008fc4000f8ec03f */
[----:B--2---:R-:W-:-:S04]  /*204e0*/  IMAD.U32 R0, RZ, RZ, UR5 ;  /* 0x00000005ff007e24 */ /* 0x004fc8000f8e00ff */
[----:B------:R-:W-:Y:S01]  /*204f0*/  IMAD.U32 R16, RZ, RZ, UR4 ;  /* 0x00000004ff107e24 */ /* 0x000fe2000f8e00ff */
[----:B------:R-:W-:Y:S04]  /*20500*/  STL [R1+0x50], R0 ;  /* 0x0000500001007387 */ /* 0x000fe80000100800 */
[----:B------:R-:W2:Y:S04]  /*20510*/  LDS.128 R64, [R16+0x2e8d0] ;  /* 0x02e8d00010407984 */ /* 0x000ea80000000c00 */
[----:B--2---:R2:W-:Y:S04]  /*20520*/  STL.64 [R1+0x60], R64 ;  /* 0x0000604001007387 */ /* 0x0045e80000100a00 */
[----:B------:R2:W-:Y:S01]  /*20530*/  STL.64 [R1+0x68], R66 ;  /* 0x0000684201007387 */ /* 0x0005e20000100a00 */
[----:B------:R-:W-:Y:S06]  /*20540*/  BAR.ARV 0x4, 0x180 ;  /* 0x0106000000007b1d */ /* 0x000fec0000002000 */
[----:B------:R-:W-:Y:S05]  /*20550*/  @P0 BRA `(.L_x_2387) ;  /* 0x0000001c00400947 */ /* 0x000fea0003800000 */
[----:B------:R-:W3:Y:S01]  /*20560*/  S2R R58, SR_TID.X ;  /* 0x00000000003a7919 */ /* 0x000ee20000002100 */
[----:B------:R-:W-:Y:S01]  /*20570*/  ULDC.64 UR4, c[0x4][0x38] ;  /* 0x01000e0000047ab9 */ /* 0x000fe20000000a00 */
[----:B------:R-:W4:Y:S01]  /*20580*/  LDL R50, [R1+0xac] ;  /* 0x0000ac0001327983 */ /* 0x000f220000100800 */
[----:B------:R-:W-:Y:S01]  /*20590*/  ULDC.64 UR6, c[0x0][0x208] ;  /* 0x0000820000067ab9 */ /* 0x000fe20000000a00 */
[----:B---3--:R-:W-:-:S05]  /*205a0*/  IMAD.SHL.U32 R0, R58, 0x4, RZ ;  /* 0x000000043a007824 */ /* 0x008fca00078e00ff */
        /* <DEDUP_REMOVED lines=23> */
[----:B--2---:R-:W-:-:S02]  /*20720*/  F2FP.BF16.F32.PACK_AB R65, R55, R26 ;  /* 0x0000001a3741723e */ /* 0x004fc400000010ff */
[----:B------:R-:W-:Y:S02]  /*20730*/  MOV R56, R16 ;  /* 0x0000001000387202 */ /* 0x000fe40000000f00 */
[----:B0-----:R-:W-:Y:S02]  /*20740*/  MOV R57, R43 ;  /* 0x0000002b00397202 */ /* 0x001fe40000000f00 */
[----:B------:R-:W-:Y:S02]  /*20750*/  F2FP.BF16.F32.PACK_AB R43, R84, R5 ;  /* 0x00000005542b723e */ /* 0x000fe400000010ff */
[----:B------:R-:W-:Y:S02]  /*20760*/  F2FP.BF16.F32.PACK_AB R30, R61, R24 ;  /* 0x000000183d1e723e */ /* 0x000fe400000010ff */
[----:B------:R-:W-:Y:S02]  /*20770*/  F2FP.BF16.F32.PACK_AB R67, R63, R20 ;  /* 0x000000143f43723e */ /* 0x000fe400000010ff */
[----:B---3--:R-:W-:-:S02]  /*20780*/  LOP3.LUT P0, R2, R58, 0x3, RZ, 0xc0, !PT ;  /* 0x000000033a027812 */ /* 0x008fc4000780c0ff */
[----:B------:R-:W-:Y:S02]  /*20790*/  F2FP.BF16.F32.PACK_AB R94, R94, R95 ;  /* 0x0000005f5e5e723e */ /* 0x000fe400000010ff */
[----:B------:R-:W-:Y:S02]  /*207a0*/  F2FP.BF16.F32.PACK_AB R93, R92, R93 ;  /* 0x0000005d5c5d723e */ /* 0x000fe400000010ff */
[----:B------:R-:W-:Y:S02]  /*207b0*/  ISETP.EQ.OR P0, PT, R2, 0x3, !P0 ;  /* 0x000000030200780c */ /* 0x000fe40004702670 */
        /* <DEDUP_REMOVED lines=8> */
[----:B------:R-:W-:-:S02]  /*20840*/  SEL R13, R94, R93, P0 ;  /* 0x0000005d5e0d7207 */ /* 0x000fc40000000000 */
[----:B------:R-:W-:Y:S01]  /*20850*/  SEL R3, R93, R94, P0 ;  /* 0x0000005e5d037207 */ /* 0x000fe20000000000 */
[----:B----4-:R-:W-:Y:S01]  /*20860*/  IMAD.WIDE R4, R50, 0x2, R56 ;  /* 0x0000000232047825 */ /* 0x010fe200078e0238 */
[----:B------:R-:W-:Y:S02]  /*20870*/  F2FP.BF16.F32.PACK_AB R50, R87, R6 ;  /* 0x000000065732723e */ /* 0x000fe400000010ff */
[C---:B------:R-:W-:Y:S02]  /*20880*/  IADD3 R7, P5, R4.reuse, 0x4060, RZ ;  /* 0x0000406004077810 */ /* 0x040fe40007fbe0ff */
[----:B------:R-:W-:Y:S02]  /*20890*/  IADD3 R9, P1, R4, 0x4040, RZ ;  /* 0x0000404004097810 */ /* 0x000fe40007f3e0ff */
[----:B------:R-:W-:Y:S02]  /*208a0*/  LOP3.LUT R6, R7, 0x380, RZ, 0xc0, !PT ;  /* 0x0000038007067812 */ /* 0x000fe400078ec0ff */
[----:B------:R-:W-:-:S02]  /*208b0*/  LOP3.LUT R8, R9, 0x380, RZ, 0xc0, !PT ;  /* 0x0000038009087812 */ /* 0x000fc400078ec0ff */
[----:B------:R-:W-:Y:S02]  /*208c0*/  IADD3 R15, P3, R4, 0x4000, RZ ;  /* 0x00004000040f7810 */ /* 0x000fe40007f7e0ff */
        /* <DEDUP_REMOVED lines=33> */
[----:B------:R-:W-:-:S02]  /*20ae0*/  MOV R64, R6 ;  /* 0x0000000600407202 */ /* 0x000fc40000000f00 */
[----:B------:R-:W-:Y:S02]  /*20af0*/  MOV R80, R4 ;  /* 0x0000000400507202 */ /* 0x000fe40000000f00 */
[----:B------:R-:W-:Y:S02]  /*20b00*/  MOV R66, R8 ;  /* 0x0000000800427202 */ /* 0x000fe40000000f00 */
[----:B------:R-:W-:Y:S02]  /*20b10*/  MOV R68, R10 ;  /* 0x0000000a00447202 */ /* 0x000fe40000000f00 */
[----:B------:R-:W-:Y:S02]  /*20b20*/  MOV R72, R14 ;  /* 0x0000000e00487202 */ /* 0x000fe40000000f00 */
[----:B------:R-:W-:Y:S02]  /*20b30*/  MOV R74, R20 ;  /* 0x00000014004a7202 */ /* 0x000fe40000000f00 */
[----:B------:R-:W-:-:S02]  /*20b40*/  MOV R76, R24 ;  /* 0x00000018004c7202 */ /* 0x000fc40000000f00 */
[----:B------:R-:W-:Y:S02]  /*20b50*/  MOV R78, R26 ;  /* 0x0000001a004e7202 */ /* 0x000fe40000000f00 */
[----:B------:R-:W-:Y:S01]  /*20b60*/  LOP3.LUT R2, R0, 0x2, RZ, 0x3c, !PT ;  /* 0x0000000200027812 */ /* 0x000fe200078e3cff */
        /* <DEDUP_REMOVED lines=20> */
[----:B------:R-:W0:Y:S01]  /*20cb0*/  SHFL.IDX PT, R7, R7, R2, 0x1c1f ;  /* 0x001c1f0207077589 */ /* 0x000e2200000e0000 */
[----:B------:R-:W-:Y:S02]  /*20cc0*/  SEL R61, R65, R54, P0 ;  /* 0x00000036413d7207 */ /* 0x000fe40000000000 */
[----:B------:R-:W-:Y:S01]  /*20cd0*/  SEL R37, R39, R40, P0 ;  /* 0x0000002827257207 */ /* 0x000fe20000000000 */
[----:B------:R-:W2:Y:S01]  /*20ce0*/  SHFL.IDX PT, R30, R25, R0, 0x1c1f ;  /* 0x001c1f00191e7589 */ /* 0x000ea200000e0000 */
[----:B------:R-:W-:Y:S02]  /*20cf0*/  SEL R41, R43, R44, P0 ;  /* 0x0000002c2b297207 */ /* 0x000fe40000000000 */
[----:B------:R-:W-:Y:S01]  /*20d00*/  SEL R45, R48, R49, P0 ;  /* 0x00000031302d7207 */ /* 0x000fe20000000000 */
[----:B------:R-:W-:Y:S01]  /*20d10*/  SHFL.IDX PT, R34, R29, R0, 0x1c1f ;  /* 0x001c1f001d227589 */ /* 0x000fe200000e0000 */
[----:B------:R-:W-:-:S02]  /*20d20*/  SEL R47, R49, R48, P0 ;  /* 0x00000030312f7207 */ /* 0x000fc40000000000 */
[----:B------:R-:W-:Y:S01]  /*20d30*/  SEL R63, R62, R67, P0 ;  /* 0x000000433e3f7207 */ /* 0x000fe20000000000 */
[----:B------:R-:W3:Y:S01]  /*20d40*/  SHFL.IDX PT, R31, R31, R2, 0x1c1f ;  /* 0x001c1f021f1f7589 */ /* 0x000ee200000e0000 */
        /* <DEDUP_REMOVED lines=8> */
[----:B------:R-:W4:Y:S01]  /*20dd0*/  SHFL.IDX PT, R20, R39, R2, 0x1c1f ;  /* 0x001c1f0227147589 */ /* 0x000f2200000e0000 */
[----:B------:R-:W-:Y:S02]  /*20de0*/  SEL R51, R51, R38, P0 ;  /* 0x0000002633337207 */ /* 0x000fe40000000000 */
[----:B------:R-:W-:Y:S01]  /*20df0*/  SEL R69, R69, R70, P0 ;  /* 0x0000004645457207 */ /* 0x000fe20000000000 */
[----:B------:R-:W1:Y:S01]  /*20e00*/  SHFL.IDX PT, R38, R33, R0, 0x1c1f ;  /* 0x001c1f0021267589 */ /* 0x000e6200000e0000 */
[----:B------:R-:W-:Y:S02]  /*20e10*/  SEL R73, R42, R73, P0 ;  /* 0x000000492a497207 */ /* 0x000fe40000000000 */
[----:B------:R-:W-:Y:S01]  /*20e20*/  SEL R75, R77, R50, P0 ;  /* 0x000000324d4b7207 */ /* 0x000fe20000000000 */
[----:B------:R-:W-:Y:S01]  /*20e30*/  SHFL.IDX PT, R41, R41, R0, 0x1c1f ;  /* 0x001c1f0029297589 */ /* 0x000fe200000e0000 */
[----:B------:R-:W-:-:S02]  /*20e40*/  SEL R77, R50, R77, P0 ;  /* 0x0000004d324d7207 */ /* 0x000fc40000000000 */
[----:B0-----:R-:W-:Y:S01]  /*20e50*/  SEL R8, R10, R7, P0 ;  /* 0x000000070a087207 */ /* 0x001fe20000000000 */
[----:B------:R-:W0:Y:S01]  /*20e60*/  SHFL.IDX PT, R42, R43, R2, 0x1c1f ;  /* 0x001c1f022b2a7589 */ /* 0x000e2200000e0000 */
[----:B--2---:R-:W-:Y:S02]  /*20e70*/  SEL R28, R30, R27, P0 ;  /* 0x0000001b1e1c7207 */ /* 0x004fe40000000000 */
[----:B---3--:R-:W-:Y:S01]  /*20e80*/  SEL R32, R34, R31, P0 ;  /* 0x0000001f22207207 */ /* 0x008fe20000000000 */
        /* <DEDUP_REMOVED lines=8> */
[----:B----4-:R-:W-:Y:S01]  /*20f10*/  SEL R12, R37, R20, P0 ;  /* 0x00000014250c7207 */ /* 0x010fe20000000000 */
[----:B------:R-:W-:Y:S01]  /*20f20*/  SHFL.IDX PT, R59, R59, R0, 0x1c1f ;  /* 0x001c1f003b3b7589 */ /* 0x000fe200000e0000 */
[----:B-1----:R-:W-:Y:S02]  /*20f30*/  SEL R36, R38, R35, P0 ;  /* 0x0000002326247207 */ /* 0x002fe40000000000 */
[----:B------:R-:W-:Y:S01]  /*20f40*/  SEL R38, R35, R38, P0 ;  /* 0x0000002623267207 */ /* 0x000fe20000000000 */
[----:B------:R-:W-:Y:S01]  /*20f50*/  SHFL.IDX PT, R63, R63, R0, 0x1c1f ;  /* 0x001c1f003f3f7589 */ /* 0x000fe200000e0000 */
[----:B------:R-:W-:-:S02]  /*20f60*/  SEL R14, R20, R37, P0 ;  /* 0x00000025140e7207 */ /* 0x000fc40000000000 */
[----:B------:R-:W-:Y:S01]  /*20f70*/  SEL R6, R3, R6, P0 ;  /* 0x0000000603067207 */ /* 0x000fe20000000000 */
[----:B------:R-:W-:Y:S01]  /*20f80*/  SHFL.IDX PT, R67, R67, R0, 0x1c1f ;  /* 0x001c1f0043437589 */ /* 0x000fe200000e0000 */
[----:B0-----:R-:W-:Y:S02]  /*20f90*/  SEL R40, R41, R42, P0 ;  /* 0x0000002a29287207 */ /* 0x001fe40000000000 */
[----:B------:R-:W-:Y:S01]  /*20fa0*/  SEL R26, R21, R26, P0 ;  /* 0x0000001a151a7207 */ /* 0x000fe20000000000 */
[----:B------:R-:W-:Y:S01]  /*20fb0*/  SHFL.IDX PT, R71, R71, R0, 0x1c1f ;  /* 0x001c1f0047477589 */ /* 0x000fe200000e0000 */
[----:B------:R-:W-:-:S03]  /*20fc0*/  SEL R42, R42, R41, P0 ;  /* 0x000000292a2a7207 */ /* 0x000fc60000000000 */
        /* <DEDUP_REMOVED lines=24> */
.L_x_2600:
[----:B------:R-:W2:Y:S01]  /*21150*/  LDL.LU R2, [R1+0x94] ;  /* 0x0000940001027983 */ /* 0x000ea20000300800 */
[----:B------:R-:W-:Y:S05]  /*21160*/  WARPSYNC.ALL ;  /* 0x0000000000007948 */ /* 0x000fea0003800000 */
[----:B-1----:R-:W3:Y:S01]  /*21170*/  LDL.LU R0, [R1+0x98] ;  /* 0x0000980001007983 */ /* 0x002ee20000300800 */
[----:B------:R-:W0:Y:S01]  /*21180*/  LDC R49, c[0x0][0xbe8] ;  /* 0x0002fa00ff317b82 */ /* 0x000e220000000800 */
[----:B------:R-:W-:Y:S02]  /*21190*/  ULDC.64 UR4, c[0x0][0xc00] ;  /* 0x0003000000047ab9 */ /* 0x000fe40000000a00 */
[----:B------:R-:W4:Y:S04]  /*211a0*/  LDL R44, [R1+0x7c] ;  /* 0x00007c00012c7983 */ /* 0x000f280000100800 */
[----:B------:R-:W4:Y:S01]  /*211b0*/  LDL R52, [R1+0x4c] ;  /* 0x00004c0001347983 */ /* 0x000f220000100800 */
[----:B------:R-:W-:Y:S01]  /*211c0*/  BAR.SYNC.DEFER_BLOCKING 0x1, 0x100 ;  /* 0x0044000000007b1d */ /* 0x000fe20000010000 */
[----:B------:R-:W-:-:S02]  /*211d0*/  ISETP.NE.U32.AND P1, PT, RZ, UR4, PT ;  /* 0x00000004ff007c0c */ /* 0x000fc4000bf25070 */
[----:B------:R-:W-:Y:S02]  /*211e0*/  SEL R41, R75, R60, P0 ;  /* 0x0000003c4b297207 */ /* 0x000fe40000000000 */
[----:B------:R-:W-:Y:S01]  /*211f0*/  ISETP.NE.AND.EX P1, PT, RZ, UR5, PT, P1 ;  /* 0x00000005ff007c0c */ /* 0x000fe2000bf25310 */
[----:B------:R-:W-:Y:S01]  /*21200*/  ULDC.64 UR6, c[0x0][0x208] ;  /* 0x0000820000067ab9 */ /* 0x000fe20000000a00 */
[----:B------:R-:W-:Y:S01]  /*21210*/  SEL R43, R60, R75, P0 ;  /* 0x0000004b3c2b7207 */ /* 0x000fe20000000000 */
[----:B------:R-:W-:Y:S04]  /*21220*/  STSM.16.M88.4 [R80], R4 ;  /* 0x0000000450007844 */ /* 0x000fe80000000200 */
[----:B------:R-:W-:Y:S04]  /*21230*/  STSM.16.M88.4 [R78], R8 ;  /* 0x000000084e007844 */ /* 0x000fe80000000200 */
[----:B------:R-:W-:Y:S04]  /*21240*/  STSM.16.M88.4 [R76], R24 ;  /* 0x000000184c007844 */ /* 0x000fe80000000200 */
[----:B------:R-:W-:Y:S04]  /*21250*/  STSM.16.M88.4 [R74], R28 ;  /* 0x0000001c4a007844 */ /* 0x000fe80000000200 */
[----:B------:R-:W-:Y:S04]  /*21260*/  STSM.16.M88.4 [R72], R32 ;  /* 0x0000002048007844 */ /* 0x000fe80000000200 */
[----:B------:R-:W-:Y:S04]  /*21270*/  STSM.16.M88.4 [R68], R36 ;  /* 0x0000002444007844 */ /* 0x000fe80000000200 */
[----:B------:R4:W-:Y:S04]  /*21280*/  STSM.16.M88.4 [R66], R12 ;  /* 0x0000000c42007844 */ /* 0x0009e80000000200 */
[----:B------:R1:W-:Y:S01]  /*21290*/  STSM.16.M88.4 [R64], R40 ;  /* 0x0000002840007844 */ /* 0x0003e20000000200 */
[----:B------:R-:W-:Y:S01]  /*212a0*/  BAR.SYNC.DEFER_BLOCKING 0x1, 0x100 ;  /* 0x0044000000007b1d */ /* 0x000fe20000010000 */
[----:B--2---:R-:W-:-:S04]  /*212b0*/  IADD3 R20, P2, R2, UR4, RZ ;  /* 0x0000000402147c10 */ /* 0x004fc8000ff5e0ff */
[----:B---3--:R-:W-:Y:S01]  /*212c0*/  IADD3.X R21, R0, UR5, RZ, P2, !PT ;  /* 0x0000000500157c10 */ /* 0x008fe200097fe4ff */
[----:B------:R-:W-:Y:S01]  /*212d0*/  ULDC.64 UR4, c[0x0][0xc08] ;  /* 0x0003020000047ab9 */ /* 0x000fe20000000a00 */
[----:B0-----:R-:W-:Y:S02]  /*212e0*/  ISETP.NE.AND P2, PT, R49, 0x1, PT ;  /* 0x000000013100780c */ /* 0x001fe40003f45270 */
[----:B------:R-:W-:Y:S01]  /*212f0*/  ISETP.NE.U32.AND P0, PT, RZ, UR4, PT ;  /* 0x00000004ff007c0c */ /* 0x000fe2000bf05070 */
[----:B------:R1:W5:Y:S03]  /*21300*/  @P1 LDG.E R47, desc[UR6][R20.64] ;  /* 0x00000006142f1981 */ /* 0x000366000c1e1900 */
[----:B------:R-:W-:Y:S01]  /*21310*/  ISETP.NE.AND.EX P0, PT, RZ, UR5, PT, P0 ;  /* 0x00000005ff007c0c */ /* 0x000fe2000bf05300 */
[----:B----4-:R-:W-:-:S06]  /*21320*/  IMAD.IADD R13, R44, 0x1, R52 ;  /* 0x000000012c0d7824 */ /* 0x010fcc00078e0234 */
[----:B------:R-:W0:Y:S06]  /*21330*/  @P2 LDC R4, c[0x0][0xbec] ;  /* 0x0002fb00ff042b82 */ /* 0x000e2c0000000800 */
[----:B------:R-:W-:Y:S01]  /*21340*/  @P0 IADD3 R2, P3, R2, UR4, RZ ;  /* 0x0000000402020c10 */ /* 0x000fe2000ff7e0ff */
[----:B------:R-:W-:Y:S01]  /*21350*/  ULDC UR4, c[0x0][0xa88] ;  /* 0x0002a20000047ab9 */ /* 0x000fe20000000800 */
[----:B------:R-:W2:Y:S02]  /*21360*/  @P2 LDC R5, c[0x0][0xbf0] ;  /* 0x0002fc00ff052b82 */ /* 0x000ea40000000800 */
[----:B------:R-:W-:Y:S01]  /*21370*/  @P0 IADD3.X R3, R0, UR5, RZ, P3, !PT ;  /* 0x0000000500030c10 */ /* 0x000fe20009ffe4ff */
[----:B------:R-:W-:-:S06]  /*21380*/  IMAD.U32 R0, RZ, RZ, UR4 ;  /* 0x00000004ff007e24 */ /* 0x000fcc000f8e00ff */
[----:B------:R1:W5:Y:S01]  /*21390*/  @P0 LDG.E R0, desc[UR6][R2.64] ;  /* 0x0000000602000981 */ /* 0x000362000c1e1900 */
[----:B------:R-:W-:Y:S05]  /*213a0*/  @P0 BRA `(.L_x_2389) ;  /* 0x0000000000140947 */ /* 0x000fea0003800000 */
[----:B------:R-:W-:Y:S05]  /*213b0*/  @!P1 BRA `(.L_x_2389) ;  /* 0x0000000000109947 */ /* 0x000fea0003800000 */
[----:B------:R-:W-:Y:S02]  /*213c0*/  ULDC.64 UR4, c[0x0][0x208] ;  /* 0x0000820000047ab9 */ /* 0x000fe40000000a00 */
[----:B-1----:R-:W3:Y:S04]  /*213d0*/  LDG.E R3, desc[UR4][R20.64] ;  /* 0x0000000414037981 */ /* 0x002ee8000c1e1900 */
[----:B-----5:R-:W3:Y:S02]  /*213e0*/  LDG.E R0, desc[UR4][R20.64+0x4] ;  /* 0x0000040414007981 */ /* 0x020ee4000c1e1900 */
[----:B---3--:R-:W-:-:S07]  /*213f0*/  IMAD.IADD R0, R0, 0x1, -R3 ;  /* 0x0000000100007824 */ /* 0x008fce00078e0a03 */
.L_x_2389:
        /* <DEDUP_REMOVED lines=9> */
[----:B------:R-:W3:Y:S01]  /*21490*/  LDL.LU R54, [R1+0x90] ;  /* 0x0000900001367983 */ /* 0x000ee20000300800 */
[----:B--2---:R-:W-:Y:S01]  /*214a0*/  @P2 SHF.R.U32.HI R7, RZ, R5, R2 ;  /* 0x00000005ff072219 */ /* 0x004fe20000011602 */
[----:B------:R-:W-:-:S02]  /*214b0*/  IMAD.MOV.U32 R2, RZ, RZ, R47 ;  /* 0x000000ffff027224 */ /* 0x000fc400078e002f */
[----:B----4-:R-:W-:-:S05]  /*214c0*/  VIADD R59, R6, 0xffffff80 ;  /* 0xffffff80063b7836 */ /* 0x010fca0000000000 */
[----:B------:R-:W-:-:S04]  /*214d0*/  SHF.R.S32.HI R50, RZ, 0x1f, R59 ;  /* 0x0000001fff327819 */ /* 0x000fc8000001143b */
[----:B------:R-:W-:-:S04]  /*214e0*/  LEA.HI R50, R50, R59, RZ, 0x3 ;  /* 0x0000003b32327211 */ /* 0x000fc800078f18ff */
[----:B------:R-:W-:-:S05]  /*214f0*/  SHF.R.S32.HI R50, RZ, 0x3, R50 ;  /* 0x00000003ff327819 */ /* 0x000fca0000011432 */
[----:B------:R-:W-:Y:S01]  /*21500*/  IMAD R11, R50, 0x40, R81 ;  /* 0x00000040320b7824 */ /* 0x000fe200078e0251 */
        /* <DEDUP_REMOVED lines=8> */
[----:B------:R-:W-:-:S03]  /*21590*/  ULDC.64 UR4, c[0x0][0xb98] ;  /* 0x0002e60000047ab9 */ /* 0x000fc60000000a00 */
[----:B------:R-:W-:Y:S02]  /*215a0*/  IMAD.IADD R5, R5, 0x1, R9 ;  /* 0x0000000105057824 */ /* 0x000fe400078e0209 */
        /* <DEDUP_REMOVED lines=25> */
[C---:B------:R-:W-:Y:S01]  /*21740*/  IADD3 R7, P0, R56.reuse, 0x1000, RZ ;  /* 0x0000100038077810 */ /* 0x040fe20007f1e0ff */
[----:B------:R-:W-:Y:S01]  /*21750*/  ULDC.64 UR6, c[0x0][0x208] ;  /* 0x0000820000067ab9 */ /* 0x000fe20000000a00 */
[----:B------:R-:W-:Y:S01]  /*21760*/  LOP3.LUT R24, R25, 0x380, RZ, 0xc0, !PT ;  /* 0x0000038019187812 */ /* 0x000fe200078ec0ff */
[----:B------:R-:W-:Y:S01]  /*21770*/  SHFL.IDX PT, R44, R2, 0x1, 0x1c1f ;  /* 0x003c1f00022c7f89 */ /* 0x000fe200000e0000 */
[----:B------:R-:W-:Y:S01]  /*21780*/  IMAD.IADD R14, R15, 0x1, -R14 ;  /* 0x000000010f0e7824 */ /* 0x000fe200078e0a0e */
[----:B------:R-:W-:Y:S01]  /*21790*/  IADD3 R29, P3, R56, 0x4000, RZ ;  /* 0x00004000381d7810 */ /* 0x000fe20007f7e0ff */
[----:B------:R-:W-:Y:S01]  /*217a0*/  ULDC.64 UR4, c[0x0][0xaa0] ;  /* 0x0002a80000047ab9 */ /* 0x000fe20000000a00 */
[----:B------:R-:W3:Y:S01]  /*217b0*/  SHFL.IDX PT, R45, R4, 0x1, 0x1c1f ;  /* 0x003c1f00042d7f89 */ /* 0x000ee200000e0000 */
[----:B------:R-:W-:Y:S01]  /*217c0*/  SHF.R.U64 R24, R24, 0x3, RZ ;  /* 0x0000000318187819 */ /* 0x000fe200000012ff */
[----:B------:R-:W-:Y:S01]  /*217d0*/  IMAD.X R9, RZ, RZ, R57, P0 ;  /* 0x000000ffff097224 */ /* 0x000fe200000e0639 */
[----:B------:R-:W-:-:S02]  /*217e0*/  LOP3.LUT P0, RZ, R14, 0x3, RZ, 0xc0, !PT ;  /* 0x000000030eff7812 */ /* 0x000fc4000780c0ff */
        /* <DEDUP_REMOVED lines=11> */
[----:B--2---:R-:W-:-:S04]  /*218a0*/  IMAD.IADD R6, R10, 0x1, R52 ;  /* 0x000000010a067824 */ /* 0x004fc800078e0234 */
        /* <DEDUP_REMOVED lines=20> */
[----:B------:R-:W5:Y:S01]  /*219f0*/  LD.E.128 R28, desc[UR6][R28.64] ;  /* 0x000000061c1c7980 */ /* 0x000f62000c101d00 */
[----:B------:R-:W-:Y:S02]  /*21a00*/  IMAD.IADD R44, R52, 0x1, R0 ;  /* 0x00000001342c7824 */ /* 0x000fe400078e0200 */
[C---:B------:R-:W-:Y:S01]  /*21a10*/  IMAD R21, R54.reuse, UR5, R20 ;  /* 0x0000000536157c24 */ /* 0x040fe2000f8e0214 */
[----:B------:R2:W5:Y:S01]  /*21a20*/  LDL R48, [R1+0x8c] ;  /* 0x00008c0001307983 */ /* 0x0005620000100800 */
[----:B------:R-:W-:Y:S01]  /*21a30*/  IMAD.WIDE.U32 R2, R54, UR4, R2 ;  /* 0x0000000436027c25 */ /* 0x000fe2000f8e0002 */
[----:B------:R-:W-:-:S03]  /*21a40*/  ULDC.64 UR4, c[0x0][0xaf0] ;  /* 0x0002bc0000047ab9 */ /* 0x000fc60000000a00 */
[----:B-1----:R-:W-:-:S04]  /*21a50*/  @P2 IMAD.HI.U32 R0, R44, R55, RZ ;  /* 0x000000372c002227 */ /* 0x002fc800078e00ff */
[----:B------:R-:W-:Y:S02]  /*21a60*/  IMAD.IADD R3, R3, 0x1, R21 ;  /* 0x0000000103037824 */ /* 0x000fe400078e0215 */
[----:B------:R-:W-:Y:S01]  /*21a70*/  IMAD.MOV.U32 R21, RZ, RZ, R44 ;  /* 0x000000ffff157224 */ /* 0x000fe200078e002c */
[----:B0-----:R-:W-:Y:S01]  /*21a80*/  @P2 SHF.R.U32.HI R21, RZ, R45, R0 ;  /* 0x0000002dff152219 */ /* 0x001fe20000011600 */
[----:B------:R-:W-:Y:S02]  /*21a90*/  IMAD R20, R46, UR4, RZ ;  /* 0x000000042e147c24 */ /* 0x000fe4000f8e02ff */
[----:B------:R-:W-:-:S04]  /*21aa0*/  IMAD.WIDE.U32 R2, R51, UR4, R2 ;  /* 0x0000000433027c25 */ /* 0x000fc8000f8e0002 */
[----:B------:R-:W-:Y:S01]  /*21ab0*/  IMAD R45, R51, UR5, R20 ;  /* 0x00000005332d7c24 */ /* 0x000fe2000f8e0214 */
[----:B------:R-:W-:Y:S01]  /*21ac0*/  LOP3.LUT R12, R13, 0x380, RZ, 0xc0, !PT ;  /* 0x000003800d0c7812 */ /* 0x000fe200078ec0ff */
[----:B------:R-:W-:Y:S01]  /*21ad0*/  IMAD.MOV R20, RZ, RZ, -R21 ;  /* 0x000000ffff147224 */ /* 0x000fe200078e0a15 */
[----:B------:R-:W-:Y:S01]  /*21ae0*/  SHF.R.U64 R8, R8, 0x3, RZ ;  /* 0x0000000308087819 */ /* 0x000fe200000012ff */
[----:B------:R-:W-:Y:S01]  /*21af0*/  IMAD.IADD R3, R3, 0x1, R45 ;  /* 0x0000000103037824 */ /* 0x000fe200078e022d */
[----:B------:R-:W-:Y:S01]  /*21b00*/  LOP3.LUT R32, R33, 0x380, RZ, 0xc0, !PT ;  /* 0x0000038021207812 */ /* 0x000fe200078ec0ff */
[----:B------:R-:W-:Y:S01]  /*21b10*/  IMAD R45, R49, R20, R44 ;  /* 0x00000014312d7224 */ /* 0x000fe200078e022c */
[----:B------:R-:W-:Y:S01]  /*21b20*/  SHF.R.S32.HI R0, RZ, 0x1f, R21 ;  /* 0x0000001fff007819 */ /* 0x000fe20000011415 */
[----:B------:R2:W5:Y:S01]  /*21b30*/  LDL R49, [R1+0xb0] ;  /* 0x0000b00001317983 */ /* 0x0005620000100800 */
[----:B------:R-:W-:Y:S01]  /*21b40*/  SHF.R.U64 R12, R12, 0x3, RZ ;  /* 0x000000030c0c7819 */ /* 0x000fe200000012ff */
[----:B------:R-:W-:Y:S01]  /*21b50*/  IMAD.X R41, RZ, RZ, R57, P3 ;  /* 0x000000ffff297224 */ /* 0x000fe200018e0639 */
[----:B------:R-:W-:-:S02]  /*21b60*/  ULDC.64 UR4, c[0x0][0xae0] ;  /* 0x0002b80000047ab9 */ /* 0x000fc40000000a00 */
[----:B------:R-:W-:Y:S01]  /*21b70*/  LOP3.LUT R12, R12, R13, RZ, 0x3c, !PT ;  /* 0x0000000d0c0c7212 */ /* 0x000fe200078e3cff */
[----:B------:R-:W-:Y:S01]  /*21b80*/  IMAD.X R13, RZ, RZ, R57, P4 ;  /* 0x000000ffff0d7224 */ /* 0x000fe200020e0639 */
[----:B------:R-:W-:Y:S01]  /*21b90*/  IADD3 R37, P4, R56, 0x6000, RZ ;  /* 0x0000600038257810 */ /* 0x000fe20007f9e0ff */
[----:B------:R-:W5:Y:S01]  /*21ba0*/  LD.E.128 R40, desc[UR6][R40.64] ;  /* 0x0000000628287980 */ /* 0x000f62000c101d00 */
[----:B------:R-:W-:Y:S02]  /*21bb0*/  LOP3.LUT R8, R8, R7, RZ, 0x3c, !PT ;  /* 0x0000000708087212 */ /* 0x000fe400078e3cff */
[----:B------:R-:W-:Y:S02]  /*21bc0*/  LOP3.LUT R36, R37, 0x380, RZ, 0xc0, !PT ;  /* 0x0000038025247812 */ /* 0x000fe400078ec0ff */
[----:B------:R-:W-:Y:S01]  /*21bd0*/  SHF.R.U64 R32, R32, 0x3, RZ ;  /* 0x0000000320207819 */ /* 0x000fe200000012ff */
[----:B------:R-:W-:Y:S01]  /*21be0*/  IMAD R0, R0, UR4, RZ ;  /* 0x0000000400007c24 */ /* 0x000fe2000f8e02ff */
[----:B------:R-:W-:Y:S01]  /*21bf0*/  LOP3.LUT R7, R56, 0x380, RZ, 0xc0, !PT ;  /* 0x0000038038077812 */ /* 0x000fe200078ec0ff */
[----:B------:R-:W5:Y:S01]  /*21c00*/  LD.E.128 R8, desc[UR6][R8.64] ;  /* 0x0000000608087980 */ /* 0x000f62000c101d00 */
[----:B------:R-:W-:-:S02]  /*21c10*/  SHF.R.U64 R36, R36, 0x3, RZ ;  /* 0x0000000324247819 */ /* 0x000fc400000012ff */
[----:B------:R-:W-:Y:S01]  /*21c20*/  SHF.R.U64 R7, R7, 0x3, RZ ;  /* 0x0000000307077819 */ /* 0x000fe200000012ff */
[----:B------:R-:W5:Y:S01]  /*21c30*/  LD.E.128 R12, desc[UR6][R12.64] ;  /* 0x000000060c0c7980 */ /* 0x000f62000c101d00 */
[----:B------:R-:W-:Y:S01]  /*21c40*/  LOP3.LUT R32, R32, R33, RZ, 0x3c, !PT ;  /* 0x0000002120207212 */ /* 0x000fe200078e3cff */
[--C-:B------:R-:W-:Y:S01]  /*21c50*/  IMAD.X R33, RZ, RZ, R57.reuse, P5 ;  /* 0x000000ffff217224 */ /* 0x100fe200028e0639 */
[----:B------:R-:W-:Y:S01]  /*21c60*/  LOP3.LUT R36, R36, R37, RZ, 0x3c, !PT ;  /* 0x0000002524247212 */ /* 0x000fe200078e3cff */
[----:B------:R-:W-:Y:S01]  /*21c70*/  IMAD.X R37, RZ, RZ, R57, P4 ;  /* 0x000000ffff257224 */ /* 0x000fe200020e0639 */
[----:B------:R-:W-:Y:S01]  /*21c80*/  LOP3.LUT R56, R7, R56, RZ, 0x3c, !PT ;  /* 0x0000003807387212 */ /* 0x000fe200078e3cff */
[----:B------:R-:W-:Y:S02]  /*21c90*/  IMAD R47, R21, UR5, R0 ;  /* 0x00000005152f7c24 */ /* 0x000fe4000f8e0200 */
[----:B------:R-:W5:Y:S01]  /*21ca0*/  LD.E.128 R32, desc[UR6][R32.64] ;  /* 0x0000000620207980 */ /* 0x000f62000c101d00 */
[----:B------:R-:W-:-:S03]  /*21cb0*/  SHF.R.S32.HI R0, RZ, 0x1f, R45 ;  /* 0x0000001fff007819 */ /* 0x000fc6000001142d */
[----:B------:R2:W5:Y:S04]  /*21cc0*/  LD.E.128 R4, desc[UR6][R56.64] ;  /* 0x0000000638047980 */ /* 0x000568000c101d00 */
[----:B------:R-:W5:Y:S01]  /*21cd0*/  LD.E.128 R36, desc[UR6][R36.64] ;  /* 0x0000000624247980 */ /* 0x000f62000c101d00 */
[----:B------:R-:W-:Y:S01]  /*21ce0*/  IMAD.WIDE.U32 R2, R21, UR4, R2 ;  /* 0x0000000415027c25 */ /* 0x000fe2000f8e0002 */
[----:B------:R-:W-:Y:S01]  /*21cf0*/  ULDC.64 UR4, c[0x0][0xad8] ;  /* 0x0002b60000047ab9 */ /* 0x000fe20000000a00 */
[----:B------:R-:W-:Y:S01]  /*21d00*/  @!PT LDS RZ, [RZ] ;  /* 0x00000000fffff984 */ /* 0x000fe20000000800 */
[----:B------:R-:W-:Y:S01]  /*21d10*/  @!PT LDS RZ, [RZ] ;  /* 0x00000000fffff984 */ /* 0x000fe20000000800 */
[----:B------:R-:W-:Y:S01]  /*21d20*/  @!PT LDS RZ, [RZ] ;  /* 0x00000000fffff984 */ /* 0x000fe20000000800 */
[----:B------:R-:W-:Y:S01]  /*21d30*/  @!PT LDS RZ, [RZ] ;  /* 0x00000000fffff984 */ /* 0x000fe20000000800 */
[----:B------:R0:W-:Y:S06]  /*21d40*/  MEMBAR.ALL.CTA ;  /* 0x0000000000007992 */ /* 0x0001ec0000008000 */
[----:B0-----:R-:W0:Y:S01]  /*21d50*/  FENCE.VIEW.ASYNC.S ;  /* 0x00000000000073c6 */ /* 0x001e220000000000 */
[----:B------:R-:W-:-:S02]  /*21d60*/  IMAD.IADD R46, R50, 0x1, R52 ;  /* 0x00000001322e7824 */ /* 0x000fc400078e0234 */
        /* <DEDUP_REMOVED lines=20> */
[----:B------:R-:W-:Y:S01]  /*21eb0*/  ULDC UR4, c[0x0][0xac8] ;  /* 0x0002b20000047ab9 */ /* 0x000fe20000000800 */
[----:B------:R-:W-:Y:S01]  /*21ec0*/  ULDC.64 UR6, c[0x0][0x208] ;  /* 0x0000820000067ab9 */ /* 0x000fe20000000a00 */
[----:B------:R-:W-:Y:S02]  /*21ed0*/  ISETP.GE.AND P2, PT, R81, UR4, PT ;  /* 0x0000000451007c0c */ /* 0x000fe4000bf46270 */
[----:B-----5:R-:W-:-:S11]  /*21ee0*/  ISETP.GE.AND P3, PT, R48, UR4, PT ;  /* 0x0000000430007c0c */ /* 0x020fd6000bf66270 */
[CC--:B-1----:R-:W-:Y:S02]  /*21ef0*/  @!P2 LEA R2, P4, R81.reuse, R20.reuse, 0x1 ;  /* 0x000000145102a211 */ /* 0x0c2fe400078808ff */
[C---:B------:R-:W-:Y:S02]  /*21f00*/  @!P3 LEA R20, P5, R48.reuse, R20, 0x1 ;  /* 0x000000143014b211 */ /* 0x040fe400078a08ff */
[-C--:B0-----:R-:W-:Y:S02]  /*21f10*/  @!P2 LEA.HI.X R3, R81, R0.reuse, R79, 0x1, P4 ;  /* 0x000000005103a211 */ /* 0x081fe400020f0c4f */
[----:B------:R-:W-:-:S03]  /*21f20*/  @!P3 LEA.HI.X R21, R48, R0, R49, 0x1, P5 ;  /* 0x000000003015b211 */ /* 0x000fc600028f0c31 */
[----:B------:R3:W-:Y:S04]  /*21f30*/  @!P2 ST.E.128 desc[UR6][R2.64], R4 ;  /* 0x000000040200a985 */ /* 0x0007e8000c101d06 */
[----:B------:R3:W-:Y:S02]  /*21f40*/  @!P3 ST.E.128 desc[UR6][R20.64], R28 ;  /* 0x0000001c1400b985 */ /* 0x0007e4000c101d06 */
.L_x_2391:
[----:B------:R-:W-:Y:S05]  /*21f50*/  BSYNC B1 ;  /* 0x0000000000017941 */ /* 0x000fea0003800000 */
.L_x_2390:
[----:B0-----:R0:W4:Y:S01]  /*21f60*/  SHFL.IDX PT, R0, R45, 0x1, 0x181f ;  /* 0x00381f002d007f89 */ /* 0x00112200000e0000 */
[----:B------:R-:W-:Y:S03]  /*21f70*/  BSSY B1, `(.L_x_2392) ;  /* 0x000000d000017945 */ /* 0x000fe60003800000 */
[----:B---3-5:R0:W3:Y:S01]  /*21f80*/  SHFL.IDX PT, R4, R44, 0x1, 0x181f ;  /* 0x00381f002c047f89 */ /* 0x0280e200000e0000 */
[----:B------:R-:W-:Y:S05]  /*21f90*/  @P0 BRA `(.L_x_2393) ;  /* 0x0000000000280947 */ /* 0x000fea0003800000 */
[----:B------:R-:W-:Y:S01]  /*21fa0*/  ULDC UR4, c[0x0][0xac8] ;  /* 0x0002b20000047ab9 */ /* 0x000fe20000000800 */
[----:B------:R-:W-:Y:S01]  /*21fb0*/  ULDC.64 UR6, c[0x0][0x208] ;  /* 0x0000820000067ab9 */ /* 0x000fe20000000a00 */
[----:B------:R-:W-:Y:S02]  /*21fc0*/  ISETP.GE.AND P3, PT, R81, UR4, PT ;  /* 0x0000000451007c0c */ /* 0x000fe4000bf66270 */
[----:B------:R-:W-:-:S11]  /*21fd0*/  ISETP.GE.AND P4, PT, R48, UR4, PT ;  /* 0x0000000430007c0c */ /* 0x000fd6000bf86270 */
[CC--:B---3--:R-:W-:Y:S02]  /*21fe0*/  @!P3 LEA R2, P0, R81.reuse, R4.reuse, 0x1 ;  /* 0x000000045102b211 */ /* 0x0c8fe400078008ff */
[C---:B------:R-:W-:Y:S02]  /*21ff0*/  @!P4 LEA R4, P2, R48.reuse, R4, 0x1 ;  /* 0x000000043004c211 */ /* 0x040fe400078408ff */
[-C--:B----4-:R-:W-:Y:S02]  /*22000*/  @!P3 LEA.HI.X R3, R81, R0.reuse, R79, 0x1, P0 ;  /* 0x000000005103b211 */ /* 0x090fe400000f0c4f */
[----:B------:R-:W-:-:S03]  /*22010*/  @!P4 LEA.HI.X R5, R48, R0, R49, 0x1, P2 ;  /* 0x000000003005c211 */ /* 0x000fc600010f0c31 */
[----:B------:R3:W-:Y:S04]  /*22020*/  @!P3 ST.E.128 desc[UR6][R2.64], R8 ;  /* 0x000000080200b985 */ /* 0x0007e8000c101d06 */
[----:B------:R3:W-:Y:S02]  /*22030*/  @!P4 ST.E.128 desc[UR6][R4.64], R32 ;  /* 0x000000200400c985 */ /* 0x0007e4000c101d06 */
.L_x_2393:
[----:B------:R-:W-:Y:S05]  /*22040*/  BSYNC B1 ;  /* 0x0000000000017941 */ /* 0x000fea0003800000 */
.L_x_2392:
        /* <DEDUP_REMOVED lines=14> */
.L_x_2395:
[----:B------:R-:W-:Y:S05]  /*22130*/  BSYNC B1 ;  /* 0x0000000000017941 */ /* 0x000fea0003800000 */
.L_x_2394:
[----:B0-----:R-:W-:Y:S01]  /*22140*/  VIADD R0, R46, 0x60 ;  /* 0x000000602e007836 */ /* 0x001fe20000000000 */
[----:B---3--:R0:W3:Y:S04]  /*22150*/  SHFL.IDX PT, R4, R45, 0x3, 0x181f ;  /* 0x00781f002d047f89 */ /* 0x0080e800000e0000 */
[----:B------:R-:W-:Y:S01]  /*22160*/  ISETP.GE.AND P0, PT, R0, R53, PT ;  /* 0x000000350000720c */ /* 0x000fe20003f06270 */
[----:B--2-4-:R-:W2:-:S12]  /*22170*/  SHFL.IDX PT, R44, R44, 0x3, 0x181f ;  /* 0x00781f002c2c7f89 */ /* 0x014e9800000e0000 */
[----:B0-----:R-:W-:Y:S05]  /*22180*/  @P0 BRA `(.L_x_2396) ;  /* 0x0000000c00740947 */ /* 0x001fea0003800000 */
[----:B------:R-:W-:Y:S01]  /*22190*/  ULDC UR4, c[0x0][0xac8] ;  /* 0x0002b20000047ab9 */ /* 0x000fe20000000800 */
[----:B------:R-:W-:Y:S01]  /*221a0*/  ULDC.64 UR6, c[0x0][0x208] ;  /* 0x0000820000067ab9 */ /* 0x000fe20000000a00 */
[----:B------:R-:W-:-:S13]  /*221b0*/  ISETP.GE.AND P1, PT, R81, UR4, PT ;  /* 0x0000000451007c0c */ /* 0x000fda000bf26270 */
[----:B--2---:R-:W-:-:S04]  /*221c0*/  @!P1 LEA R2, P0, R81, R44, 0x1 ;  /* 0x0000002c51029211 */ /* 0x004fc800078008ff */
[----:B---3--:R-:W-:Y:S02]  /*221d0*/  @!P1 LEA.HI.X R3, R81, R4, R79, 0x1, P0 ;  /* 0x0000000451039211 */ /* 0x008fe400000f0c4f */
[----:B------:R-:W-:-:S03]  /*221e0*/  ISETP.GE.AND P0, PT, R48, UR4, PT ;  /* 0x0000000430007c0c */ /* 0x000fc6000bf06270 */
[----:B------:R0:W-:Y:S10]  /*221f0*/  @!P1 ST.E.128 desc[UR6][R2.64], R24 ;  /* 0x0000001802009985 */ /* 0x0001f4000c101d06 */
[----:B------:R-:W-:Y:S05]  /*22200*/  @P0 BRA `(.L_x_2396) ;  /* 0x0000000c00540947 */ /* 0x000fea0003800000 */
[----:B0-----:R-:W-:Y:S01]  /*22210*/  LEA R2, P0, R48, R44, 0x1 ;  /* 0x0000002c30027211 */ /* 0x001fe200078008ff */
[----:B------:R-:W-:-:S03]  /*22220*/  ULDC.64 UR4, c[0x0][0x208] ;  /* 0x0000820000047ab9 */ /* 0x000fc60000000a00 */
[----:B------:R-:W-:-:S05]  /*22230*/  LEA.HI.X R3, R48, R4, R49, 0x1, P0 ;  /* 0x0000000430037211 */ /* 0x000fca00000f0c31 */
[----:B------:R4:W-:Y:S01]  /*22240*/  ST.E.128 desc[UR4][R2.64], R40 ;  /* 0x0000002802007985 */ /* 0x0009e2000c101d04 */
[----:B------:R-:W-:Y:S05]  /*22250*/  BRA `(.L_x_2396) ;  /* 0x0000000c00407947 */ /* 0x000fea0003800000 */
.L_x_2387:
[----:B------:R-:W3:Y:S01]  /*22260*/  LDL.LU R4, [R1+0x94] ;  /* 0x0000940001047983 */ /* 0x000ee20000300800 */
[----:B------:R-:W-:Y:S01]  /*22270*/  ULDC.64 UR4, c[0x0][0xc00] ;  /* 0x0003000000047ab9 */ /* 0x000fe20000000a00 */
[----:B------:R-:W4:Y:S02]  /*22280*/  LDC R25, c[0x0][0xbe8] ;  /* 0x0002fa00ff197b82 */ /* 0x000f240000000800 */
[----:B------:R-:W2:Y:S01]  /*22290*/  LDL.LU R6, [R1+0x98] ;  /* 0x0000980001067983 */ /* 0x000ea20000300800 */
[----:B------:R-:W-:Y:S01]  /*222a0*/  ISETP.NE.U32.AND P0, PT, RZ, UR4, PT ;  /* 0x00000004ff007c0c */ /* 0x000fe2000bf05070 */
[----:B------:R-:W-:Y:S01]  /*222b0*/  IMAD.MOV.U32 R0, RZ, RZ, RZ ;  /* 0x000000ffff007224 */ /* 0x000fe200078e00ff */
[----:B------:R-:W-:Y:S02]  /*222c0*/  ULDC.64 UR6, c[0x0][0x208] ;  /* 0x0000820000067ab9 */ /* 0x000fe40000000a00 */
[----:B------:R-:W-:Y:S01]  /*222d0*/  ISETP.NE.AND.EX P0, PT, RZ, UR5, PT, P0 ;  /* 0x00000005ff007c0c */ /* 0x000fe2000bf05300 */
[----:B------:R-:W0:Y:S02]  /*222e0*/  S2R R7, SR_TID.X ;  /* 0x0000000000077919 */ /* 0x000e240000002100 */
[----:B0-----:R-:W-:-:S05]  /*222f0*/  VIADD R26, R7, 0xffffff80 ;  /* 0xffffff80071a7836 */ /* 0x001fca0000000000 */
[----:B------:R-:W-:Y:S02]  /*22300*/  ISETP.GE.AND P3, PT, R26, 0x80, PT ;  /* 0x000000801a00780c */ /* 0x000fe40003f66270 */
[----:B---3--:R-:W-:-:S04]  /*22310*/  IADD3 R2, P1, R4, UR4, RZ ;  /* 0x0000000404027c10 */ /* 0x008fc8000ff3e0ff */
[----:B--2---:R-:W-:Y:S01]  /*22320*/  IADD3.X R3, R6, UR5, RZ, P1, !PT ;  /* 0x0000000506037c10 */ /* 0x004fe20008ffe4ff */
[----:B------:R-:W-:Y:S02]  /*22330*/  ULDC.64 UR4, c[0x0][0xc08] ;  /* 0x0003020000047ab9 */ /* 0x000fe40000000a00 */
[----:B------:R-:W-:Y:S02]  /*22340*/  ISETP.NE.U32.AND P1, PT, RZ, UR4, PT ;  /* 0x00000004ff007c0c */ /* 0x000fe4000bf25070 */
[----:B------:R0:W5:Y:S02]  /*22350*/  @P0 LDG.E R0, desc[UR6][R2.64] ;  /* 0x0000000602000981 */ /* 0x000164000c1e1900 */
[----:B------:R-:W-:-:S13]  /*22360*/  ISETP.NE.AND.EX P1, PT, RZ, UR5, PT, P1 ;  /* 0x00000005ff007c0c */ /* 0x000fda000bf25310 */
[----:B------:R-:W-:Y:S01]  /*22370*/  @P1 IADD3 R4, P2, R4, UR4, RZ ;  /* 0x0000000404041c10 */ /* 0x000fe2000ff5e0ff */
[----:B------:R-:W-:-:S03]  /*22380*/  ULDC UR4, c[0x0][0xa88] ;  /* 0x0002a20000047ab9 */ /* 0x000fc60000000800 */
[----:B------:R-:W-:Y:S01]  /*22390*/  @P1 IADD3.X R5, R6, UR5, RZ, P2, !PT ;  /* 0x0000000506051c10 */ /* 0x000fe200097fe4ff */
[----:B------:R-:W-:Y:S01]  /*223a0*/  IMAD.U32 R6, RZ, RZ, UR4 ;  /* 0x00000004ff067e24 */ /* 0x000fe2000f8e00ff */
[----:B----4-:R-:W-:-:S05]  /*223b0*/  ISETP.NE.AND P2, PT, R25, 0x1, PT ;  /* 0x000000011900780c */ /* 0x010fca0003f45270 */
[----:B------:R0:W5:Y:S08]  /*223c0*/  @P1 LDG.E R6, desc[UR6][R4.64] ;  /* 0x0000000604061981 */ /* 0x000170000c1e1900 */
[----:B------:R-:W2:Y:S08]  /*223d0*/  @P2 LDC R14, c[0x0][0xbec] ;  /* 0x0002fb00ff0e2b82 */ /* 0x000eb00000000800 */
[----:B------:R-:W3:Y:S01]  /*223e0*/  @P2 LDC R27, c[0x0][0xbf0] ;  /* 0x0002fc00ff1b2b82 */ /* 0x000ee20000000800 */
[----:B0-----:R-:W-:Y:S05]  /*223f0*/  @P1 BRA `(.L_x_2397) ;  /* 0x0000000000141947 */ /* 0x001fea0003800000 */
[----:B------:R-:W-:Y:S05]  /*22400*/  @!P0 BRA `(.L_x_2397) ;  /* 0x0000000000108947 */ /* 0x000fea0003800000 */
[----:B------:R-:W-:Y:S02]  /*22410*/  ULDC.64 UR4, c[0x0][0x208] ;  /* 0x0000820000047ab9 */ /* 0x000fe40000000a00 */
[----:B------:R-:W4:Y:S04]  /*22420*/  LDG.E R5, desc[UR4][R2.64] ;  /* 0x0000000402057981 */ /* 0x000f28000c1e1900 */
[----:B-----5:R-:W4:Y:S02]  /*22430*/  LDG.E R6, desc[UR4][R2.64+0x4] ;  /* 0x0000040402067981 */ /* 0x020f24000c1e1900 */
[----:B----4-:R-:W-:-:S07]  /*22440*/  IMAD.IADD R6, R6, 0x1, -R5 ;  /* 0x0000000106067824 */ /* 0x010fce00078e0a05 */
.L_x_2397:
[----:B------:R-:W4:Y:S04]  /*22450*/  LDL.LU R3, [R1+0x88] ;  /* 0x0000880001037983 */ /* 0x000f280000300800 */
[----:B------:R-:W2:Y:S04]  /*22460*/  LDL.LU R2, [R1+0x9c] ;  /* 0x00009c0001027983 */ /* 0x000ea80000300800 */
[----:B------:R-:W3:Y:S04]  /*22470*/  LDL R24, [R1+0x90] ;  /* 0x0000900001187983 */ /* 0x000ee80000100800 */
[----:B------:R0:W5:Y:S01]  /*22480*/  LDL R20, [R1+0x4c] ;  /* 0x00004c0001147983 */ /* 0x0001620000100800 */
[----:B------:R-:W-:Y:S01]  /*22490*/  BSSY B1, `(.L_x_2398) ;  /* 0x000002d000017945 */ /* 0x000fe20003800000 */
[----:B-----5:R-:W-:-:S02]  /*224a0*/  SHF.R.S32.HI R11, RZ, 0x1f, R0 ;  /* 0x0000001fff0b7819 */ /* 0x020fc40000011400 */
[----:B----4-:R-:W-:Y:S02]  /*224b0*/  SEL R13, R3, RZ, !P0 ;  /* 0x000000ff030d7207 */ /* 0x010fe40004000000 */
[----:B--2---:R-:W-:Y:S02]  /*224c0*/  SEL R12, R2, RZ, !P0 ;  /* 0x000000ff020c7207 */ /* 0x004fe40004000000 */
[----:B---3--:R-:W-:Y:S01]  /*224d0*/  SHF.R.S32.HI R10, RZ, 0x1f, R24 ;  /* 0x0000001fff0a7819 */ /* 0x008fe20000011418 */
[----:B0-----:R-:W-:Y:S06]  /*224e0*/  @P3 BRA `(.L_x_2399) ;  /* 0x00000000009c3947 */ /* 0x001fec0003800000 */
        /* <DEDUP_REMOVED lines=39> */
.L_x_2399:
[----:B------:R-:W-:Y:S05]  /*22760*/  BSYNC B1 ;  /* 0x0000000000017941 */ /* 0x000fea0003800000 */
.L_x_2398:
        /* <DEDUP_REMOVED lines=12> */
[----:B------:R-:W-:Y:S02]  /*22830*/  IMAD.IADD R3, R3, 0x1, R5 ;  /* 0x0000000103037824 */ /* 0x000fe400078e0205 */
[----:B------:R-:W-:Y:S02]  /*22840*/  IMAD R0, R4, 0x20, R8 ;  /* 0x0000002004007824 */ /* 0x000fe400078e0208 */
[----:B------:R-:W-:Y:S02]  /*22850*/  IMAD R4, R10, UR4, RZ ;  /* 0x000000040a047c24 */ /* 0x000fe4000f8e02ff */
[----:B------:R-:W-:Y:S02]  /*22860*/  IMAD.IADD R9, R20, 0x1, R0 ;  /* 0x0000000114097824 */ /* 0x000fe400078e0200 */
[----:B------:R-:W-:-:S02]  /*22870*/  IMAD R7, R24, UR5, R4 ;  /* 0x0000000518077c24 */ /* 0x000fc4000f8e0204 */
[----:B------:R-:W-:-:S04]  /*22880*/  @P2 IMAD.HI.U32 R0, R9, R14, RZ ;  /* 0x0000000e09002227 */ /* 0x000fc800078e00ff */
        /* <DEDUP_REMOVED lines=30> */
.L_x_2603:
[----:B------:R-:W-:Y:S01]  /*22a70*/  IMAD R25, R6, R25, RZ ;  /* 0x0000001906197224 */ /* 0x000fe200078e02ff */
[----:B------:R-:W-:Y:S01]  /*22a80*/  BSSY B1, `(.L_x_2401) ;  /* 0x0000010000017945 */ /* 0x000fe20003800000 */
[----:B------:R-:W-:-:S05]  /*22a90*/  IMAD.IADD R6, R8, 0x1, R20 ;  /* 0x0000000108067824 */ /* 0x000fca00078e0214 */
[----:B------:R-:W-:-:S13]  /*22aa0*/  ISETP.GE.AND P0, PT, R6, R25, PT ;  /* 0x000000190600720c */ /* 0x000fda0003f06270 */
[----:B------:R-:W-:Y:S05]  /*22ab0*/  @P0 BRA `(.L_x_2402) ;  /* 0x0000000000300947 */ /* 0x000fea0003800000 */
[----:B------:R-:W4:Y:S01]  /*22ac0*/  LDL R7, [R1+0x8c] ;  /* 0x00008c0001077983 */ /* 0x000f220000100800 */
[----:B------:R-:W-:-:S03]  /*22ad0*/  ULDC UR4, c[0x0][0xac8] ;  /* 0x0002b20000047ab9 */ /* 0x000fc60000000800 */
[----:B------:R-:W5:Y:S01]  /*22ae0*/  LDL R8, [R1+0xb0] ;  /* 0x0000b00001087983 */ /* 0x000f620000100800 */
[----:B------:R-:W-:Y:S01]  /*22af0*/  ISETP.GE.AND P2, PT, R81, UR4, PT ;  /* 0x0000000451007c0c */ /* 0x000fe2000bf46270 */
[----:B------:R-:W-:-:S12]  /*22b00*/  ULDC.64 UR6, c[0x0][0x208] ;  /* 0x0000820000067ab9 */ /* 0x000fd80000000a00 */
[----:B---3--:R-:W-:-:S04]  /*22b10*/  @!P2 LEA R4, P0, R81, R14, 0x1 ;  /* 0x0000000e5104a211 */ /* 0x008fc800078008ff */
[----:B--2---:R-:W-:-:S05]  /*22b20*/  @!P2 LEA.HI.X R5, R81, R0, R79, 0x1, P0 ;  /* 0x000000005105a211 */ /* 0x004fca00000f0c4f */
[----:B------:R2:W-:Y:S01]  /*22b30*/  @!P2 ST.E.128 desc[UR6][R4.64], RZ ;  /* 0x000000ff0400a985 */ /* 0x0005e2000c101d06 */
[----:B----4-:R-:W-:-:S13]  /*22b40*/  ISETP.GE.AND P3, PT, R7, UR4, PT ;  /* 0x0000000407007c0c */ /* 0x010fda000bf66270 */
[----:B------:R-:W-:-:S04]  /*22b50*/  @!P3 LEA R14, P1, R7, R14, 0x1 ;  /* 0x0000000e070eb211 */ /* 0x000fc800078208ff */
[----:B-----5:R-:W-:-:S05]  /*22b60*/  @!P3 LEA.HI.X R15, R7, R0, R8, 0x1, P1 ;  /* 0x00000000070fb211 */ /* 0x020fca00008f0c08 */
[----:B------:R2:W-:Y:S04]  /*22b70*/  @!P3 ST.E.128 desc[UR6][R14.64], RZ ;  /* 0x000000ff0e00b985 */ /* 0x0005e8000c101d06 */
.L_x_2402:
[----:B------:R-:W-:Y:S05]  /*22b80*/  BSYNC B1 ;  /* 0x0000000000017941 */ /* 0x000fea0003800000 */
.L_x_2401:
[----:B------:R-:W-:-:S03]  /*22b90*/  UMOV UR4, 0xffffffff ;  /* 0xffffffff00047882 */ /* 0x000fc60000000000 */
[----:B------:R-:W-:Y:S05]  /*22ba0*/  BRA.DIV UR4, `(.L_x_2403) ;  /* 0x0000008e04987947 */ /* 0x000fea000b800000 */
[----:B--2---:R2:W4:Y:S04]  /*22bb0*/  SHFL.IDX PT, R0, R3, 0x1, 0x181f ;  /* 0x00381f0003007f89 */ /* 0x00452800000e0000 */
[----:B---3--:R2:W3:Y:S02]  /*22bc0*/  SHFL.IDX PT, R14, R2, 0x1, 0x181f ;  /* 0x00381f00020e7f89 */ /* 0x0084e400000e0000 */
.L_x_2607:
[----:B------:R-:W-:Y:S01]  /*22bd0*/  VIADD R4, R6, 0x20 ;  /* 0x0000002006047836 */ /* 0x000fe20000000000 */
[----:B------:R-:W-:Y:S04]  /*22be0*/  BSSY B1, `(.L_x_2404) ;  /* 0x000000f000017945 */ /* 0x000fe80003800000 */
[----:B------:R-:W-:-:S13]  /*22bf0*/  ISETP.GE.AND P0, PT, R4, R25, PT ;  /* 0x000000190400720c */ /* 0x000fda0003f06270 */
[----:B------:R-:W-:Y:S05]  /*22c00*/  @P0 BRA `(.L_x_2405) ;  /* 0x0000000000300947 */ /* 0x000fea0003800000 */
[----:B------:R-:W5:Y:S01]  /*22c10*/  LDL R7, [R1+0x8c] ;  /* 0x00008c0001077983 */ /* 0x000f620000100800 */
[----:B------:R-:W-:-:S03]  /*22c20*/  ULDC UR4, c[0x0][0xac8] ;  /* 0x0002b20000047ab9 */ /* 0x000fc60000000800 */
[----:B------:R-:W2:Y:S01]  /*22c30*/  LDL R8, [R1+0xb0] ;  /* 0x0000b00001087983 */ /* 0x000ea20000100800 */
[----:B------:R-:W-:Y:S01]  /*22c40*/  ISETP.GE.AND P2, PT, R81, UR4, PT ;  /* 0x0000000451007c0c */ /* 0x000fe2000bf46270 */
[----:B------:R-:W-:-:S12]  /*22c50*/  ULDC.64 UR6, c[0x0][0x208] ;  /* 0x0000820000067ab9 */ /* 0x000fd80000000a00 */
[----:B---3--:R-:W-:-:S04]  /*22c60*/  @!P2 LEA R4, P0, R81, R14, 0x1 ;  /* 0x0000000e5104a211 */ /* 0x008fc800078008ff */
[----:B----4-:R-:W-:-:S05]  /*22c70*/  @!P2 LEA.HI.X R5, R81, R0, R79, 0x1, P0 ;  /* 0x000000005105a211 */ /* 0x010fca00000f0c4f */
[----:B------:R3:W-:Y:S01]  /*22c80*/  @!P2 ST.E.128 desc[UR6][R4.64], RZ ;  /* 0x000000ff0400a985 */ /* 0x0007e2000c101d06 */
[----:B-----5:R-:W-:-:S13]  /*22c90*/  ISETP.GE.AND P3, PT, R7, UR4, PT ;  /* 0x0000000407007c0c */ /* 0x020fda000bf66270 */
[----:B------:R-:W-:-:S04]  /*22ca0*/  @!P3 LEA R14, P1, R7, R14, 0x1 ;  /* 0x0000000e070eb211 */ /* 0x000fc800078208ff */
[----:B--2---:R-:W-:-:S05]  /*22cb0*/  @!P3 LEA.HI.X R15, R7, R0, R8, 0x1, P1 ;  /* 0x00000000070fb211 */ /* 0x004fca00008f0c08 */
[----:B------:R3:W-:Y:S04]  /*22cc0*/  @!P3 ST.E.128 desc[UR6][R14.64], RZ ;  /* 0x000000ff0e00b985 */ /* 0x0007e8000c101d06 */
.L_x_2405:
[----:B------:R-:W-:Y:S05]  /*22cd0*/  BSYNC B1 ;  /* 0x0000000000017941 */ /* 0x000fea0003800000 */
.L_x_2404:
[----:B------:R-:W-:-:S03]  /*22ce0*/  UMOV UR4, 0xffffffff ;  /* 0xffffffff00047882 */ /* 0x000fc60000000000 */
[----:B------:R-:W-:Y:S05]  /*22cf0*/  BRA.DIV UR4, `(.L_x_2406) ;  /* 0x0000008e048c7947 */ /* 0x000fea000b800000 */
[----:B----4-:R4:W0:Y:S04]  /*22d00*/  SHFL.IDX PT, R0, R3, 0x2, 0x181f ;  /* 0x00581f0003007f89 */ /* 0x01082800000e0000 */
[----:B---3--:R4:W3:Y:S02]  /*22d10*/  SHFL.IDX PT, R14, R2, 0x2, 0x181f ;  /* 0x00581f00020e7f89 */ /* 0x0088e400000e0000 */
.L_x_2611:
        /* <DEDUP_REMOVED lines=10> */
[----:B0-----:R-:W-:-:S05]  /*22dc0*/  @!P2 LEA.HI.X R5, R81, R0, R79, 0x1, P0 ;  /* 0x000000005105a211 */ /* 0x001fca00000f0c4f */
[----:B------:R0:W-:Y:S01]  /*22dd0*/  @!P2 ST.E.128 desc[UR6][R4.64], RZ ;  /* 0x000000ff0400a985 */ /* 0x0001e2000c101d06 */
[----:B-----5:R-:W-:-:S13]  /*22de0*/  ISETP.GE.AND P3, PT, R7, UR4, PT ;  /* 0x0000000407007c0c */ /* 0x020fda000bf66270 */
[----:B------:R-:W-:-:S04]  /*22df0*/  @!P3 LEA R14, P1, R7, R14, 0x1 ;  /* 0x0000000e070eb211 */ /* 0x000fc800078208ff */
[----:B--2---:R-:W-:-:S05]  /*22e00*/  @!P3 LEA.HI.X R15, R7, R0, R8, 0x1, P1 ;  /* 0x00000000070fb211 */ /* 0x004fca00008f0c08 */
[----:B------:R0:W-:Y:S04]  /*22e10*/  @!P3 ST.E.128 desc[UR6][R14.64], RZ ;  /* 0x000000ff0e00b985 */ /* 0x0001e8000c101d06 */
.L_x_2408:
[----:B------:R-:W-:Y:S05]  /*22e20*/  BSYNC B1 ;  /* 0x0000000000017941 */ /* 0x000fea0003800000 */
.L_x_2407:
[----:B------:R-:W-:-:S03]  /*22e30*/  UMOV UR4, 0xffffffff ;  /* 0xffffffff00047882 */ /* 0x000fc60000000000 */
[----:B------:R-:W-:Y:S05]  /*22e40*/  BRA.DIV UR4, `(.L_x_2409) ;  /* 0x0000008e04807947 */ /* 0x000fea000b800000 */
[----:B0-----:R0:W0:Y:S04]  /*22e50*/  SHFL.IDX PT, R0, R3, 0x3, 0x181f ;  /* 0x00781f0003007f89 */ /* 0x00102800000e0000 */
[----:B---3--:R3:W0:Y:S02]  /*22e60*/  SHFL.IDX PT, R14, R2, 0x3, 0x181f ;  /* 0x00781f00020e7f89 */ /* 0x00862400000e0000 */
.L_x_2615:
[----:B--234-:R-:W-:-:S05]  /*22e70*/  VIADD R2, R6, 0x60 ;  /* 0x0000006006027836 */ /* 0x01cfca0000000000 */
[----:B------:R-:W-:-:S13]  /*22e80*/  ISETP.GE.AND P0, PT, R2, R25, PT ;  /* 0x000000190200720c */ /* 0x000fda0003f06270 */
[----:B------:R-:W-:Y:S05]  /*22e90*/  @P0 BRA `(.L_x_2396) ;  /* 0x0000000000300947 */ /* 0x000fea0003800000 */
[----:B------:R-:W2:Y:S01]  /*22ea0*/  LDL R4, [R1+0x8c] ;  /* 0x00008c0001047983 */ /* 0x000ea20000100800 */
[----:B------:R-:W-:-:S03]  /*22eb0*/  ULDC UR4, c[0x0][0xac8] ;  /* 0x0002b20000047ab9 */ /* 0x000fc60000000800 */
[----:B------:R-:W3:Y:S01]  /*22ec0*/  LDL R5, [R1+0xb0] ;  /* 0x0000b00001057983 */ /* 0x000ee20000100800 */
[----:B------:R-:W-:Y:S01]  /*22ed0*/  ISETP.GE.AND P2, PT, R81, UR4, PT ;  /* 0x0000000451007c0c */ /* 0x000fe2000bf46270 */
[----:B------:R-:W-:-:S12]  /*22ee0*/  ULDC.64 UR6, c[0x0][0x208] ;  /* 0x0000820000067ab9 */ /* 0x000fd80000000a00 */
[----:B0-----:R-:W-:-:S04]  /*22ef0*/  @!P2 LEA R2, P0, R81, R14, 0x1 ;  /* 0x0000000e5102a211 */ /* 0x001fc800078008ff */
[----:B------:R-:W-:-:S05]  /*22f00*/  @!P2 LEA.HI.X R3, R81, R0, R79, 0x1, P0 ;  /* 0x000000005103a211 */ /* 0x000fca00000f0c4f */
[----:B------:R0:W-:Y:S01]  /*22f10*/  @!P2 ST.E.128 desc[UR6][R2.64], RZ ;  /* 0x000000ff0200a985 */ /* 0x0001e2000c101d06 */
[----:B--2---:R-:W-:-:S13]  /*22f20*/  ISETP.GE.AND P3, PT, R4, UR4, PT ;  /* 0x0000000404007c0c */ /* 0x004fda000bf66270 */
[----:B------:R-:W-:-:S04]  /*22f30*/  @!P3 LEA R14, P1, R4, R14, 0x1 ;  /* 0x0000000e040eb211 */ /* 0x000fc800078208ff */
[----:B---3--:R-:W-:-:S05]  /*22f40*/  @!P3 LEA.HI.X R15, R4, R0, R5, 0x1, P1 ;  /* 0x00000000040fb211 */ /* 0x008fca00008f0c05 */
[----:B------:R0:W-:Y:S04]  /*22f50*/  @!P3 ST.E.128 desc[UR6][R14.64], RZ ;  /* 0x000000ff0e00b985 */ /* 0x0001e8000c101d06 */
.L_x_2396:
[----:B------:R-:W-:Y:S05]  /*22f60*/  BSYNC B0 ;  /* 0x0000000000007941 */ /* 0x000fea0003800000 */
.L_x_2386:
[----:B0-----:R-:W5:Y:S01]  /*22f70*/  LDL R0, [R1+0x6c] ;  /* 0x00006c0001007983 */ /* 0x001f620000100800 */
[----:B------:R-:W-:Y:S02]  /*22f80*/  ULDC UR4, c[0x0][0xc3c] ;  /* 0x00030f0000047ab9 */ /* 0x000fe40000000800 */
[----:B-----5:R-:W-:-:S13]  /*22f90*/  ISETP.GE.AND P0, PT, R0, UR4, PT ;  /* 0x0000000400007c0c */ /* 0x020fda000bf06270 */
[----:B------:R-:W-:Y:S05]  /*22fa0*/  @!P0 BRA `(.L_x_2410) ;  /* 0xfffffde0008c8947 */ /* 0x000fea000383ffff */
[----:B------:R-:W-:Y:S05]  /*22fb0*/  BRA `(.L_x_2224) ;  /* 0x0000006c00187947 */ /* 0x000fea0003800000 */
.L_x_2222:
[----:B------:R-:W-:-:S08]  /*22fc0*/  NOP ;  /* 0x0000000000007918 */ /* 0x000fd00000000000 */
[----:B------:R-:W0:-:S00]  /*22fd0*/  USETMAXREG.DEALLOC.CTAPOOL 0x18 ;  /* 0x00000018000079c8 */ /* 0x000e0000080e0500 */
[----:B0-----:R-:W2:Y:S01]  /*22fe0*/  LDL.LU R2, [R1+0x1c] ;  /* 0x00001c0001027983 */ /* 0x001ea20000300800 */
[----:B------:R-:W-:Y:S01]  /*22ff0*/  LOP3.LUT R0, R0, 0x3, RZ, 0xc0, !PT ;  /* 0x0000000300007812 */ /* 0x000fe200078ec0ff */
[----:B------:R-:W-:-:S05]  /*23000*/  IMAD.MOV.U32 R4, RZ, RZ, RZ ;  /* 0x000000ffff047224 */ /* 0x000fca00078e00ff */
[----:B------:R-:W0:Y:S02]  /*23010*/  SHFL.IDX PT, R0, R0, RZ, 0x1f ;  /* 0x00001fff00007589 */ /* 0x000e2400000e0000 */
[----:B0-----:R-:W-:Y:S02]  /*23020*/  ISETP.NE.AND P0, PT, R0, RZ, PT ;  /* 0x000000ff0000720c */ /* 0x001fe40003f05270 */
        /* <DEDUP_REMOVED lines=11> */
.L_x_2411:
        /* <DEDUP_REMOVED lines=43> */
.L_x_2417:
        /* <DEDUP_REMOVED lines=13> */
.L_x_2416:
[----:B------:R-:W-:Y:S05]  /*23460*/  BSYNC B0 ;  /* 0x0000000000007941 */ /* 0x000fea0003800000 */
.L_x_2415:
        /* <DEDUP_REMOVED lines=21> */
.L_x_2413:
        /* <DEDUP_REMOVED lines=19> */
[----:B------:R-:W-:-:S06]  /*236f0*/  VIADD R16, R7, 0xffffffff ;  /* 0xffffffff07107836 */ /* 0x000fcc0000000000 */
[----:B------:R2:W3:Y:S02]  /*23700*/  SHFL.IDX PT, R16, R5, R16, 0x1f ;  /* 0x00001f1005107589 */ /* 0x0004e400000e0000 */
.L_x_2418:
[--C-:B-12---:R-:W-:Y:S02]  /*23710*/  IMAD.MOV R5, RZ, RZ, -R3.reuse ;  /* 0x000000ffff057224 */ /* 0x106fe400078e0a03 */
[----:B---3--:R-:W-:Y:S01]  /*23720*/  IMAD R16, R16, UR5, R6 ;  /* 0x0000000510107c24 */ /* 0x008fe2000f8e0206 */
[----:B------:R-:W-:Y:S01]  /*23730*/  IABS R6, R8 ;  /* 0x0000000800067213 */ /* 0x000fe20000000000 */
[----:B------:R-:W-:Y:S02]  /*23740*/  IMAD R5, R5, R10, RZ ;  /* 0x0000000a05057224 */ /* 0x000fe400078e02ff */
[----:B------:R-:W-:Y:S02]  /*23750*/  IMAD.MOV.U32 R2, RZ, RZ, RZ ;  /* 0x000000ffff027224 */ /* 0x000fe400078e00ff */
[----:B------:R-:W-:Y:S02]  /*23760*/  IMAD.MOV R6, RZ, RZ, -R6 ;  /* 0x000000ffff067224 */ /* 0x000fe400078e0a06 */
[----:B------:R-:W-:Y:S01]  /*23770*/  IMAD.HI.U32 R2, R3, R5, R2 ;  /* 0x0000000503027227 */ /* 0x000fe200078e0002 */
[----:B------:R-:W-:-:S04]  /*23780*/  IADD3 R5, -R16, UR6, RZ ;  /* 0x0000000610057c10 */ /* 0x000fc8000fffe1ff */
[----:B------:R-:W-:-:S05]  /*23790*/  IABS R3, R5 ;  /* 0x0000000500037213 */ /* 0x000fca0000000000 */
        /* <DEDUP_REMOVED lines=16> */
[----:B------:R-:W-:-:S04]  /*238a0*/  VIADDMNMX R9, R10, UR5, R9, PT ;  /* 0x000000050a097c46 */ /* 0x000fc8000b800109 */
[-C--:B------:R-:W-:Y:S02]  /*238b0*/  IABS R7, R9.reuse ;  /* 0x0000000900077213 */ /* 0x080fe40000000000 */
[----:B------:R-:W-:Y:S02]  /*238c0*/  IABS R8, R9 ;  /* 0x0000000900087213 */ /* 0x000fe40000000000 */
[----:B------:R-:W1:Y:S03]  /*238d0*/  I2F.RP R10, R7 ;  /* 0x00000007000a7306 */ /* 0x000e660000209400 */
[----:B------:R-:W-:-:S05]  /*238e0*/  IMAD.MOV R8, RZ, RZ, -R8 ;  /* 0x000000ffff087224 */ /* 0x000fca00078e0a08 */
        /* <DEDUP_REMOVED lines=8> */
[C---:B------:R-:W-:Y:S01]  /*23970*/  LOP3.LUT R3, R5.reuse, R9, RZ, 0x3c, !PT ;  /* 0x0000000905037212 */ /* 0x040fe200078e3cff */
[----:B------:R-:W-:Y:S02]  /*23980*/  IMAD.IADD R5, R5, 0x1, R6 ;  /* 0x0000000105057824 */ /* 0x000fe400078e0206 */
[----:B------:R-:W-:Y:S01]  /*23990*/  IMAD.HI.U32 R2, R2, R11, RZ ;  /* 0x0000000b02027227 */ /* 0x000fe200078e00ff */
[----:B------:R-:W-:-:S03]  /*239a0*/  ISETP.GE.AND P2, PT, R3, RZ, PT ;  /* 0x000000ff0300720c */ /* 0x000fc60003f46270 */
        /* <DEDUP_REMOVED lines=14> */
.L_x_2414:
[----:B------:R-:W-:Y:S02]  /*23a90*/  IMAD.MOV.U32 R17, RZ, RZ, RZ ;  /* 0x000000ffff117224 */ /* 0x000fe400078e00ff */
[----:B------:R-:W-:Y:S02]  /*23aa0*/  IMAD.U32 R16, RZ, RZ, UR6 ;  /* 0x00000006ff107e24 */ /* 0x000fe4000f8e00ff */
[----:B------:R-:W-:-:S07]  /*23ab0*/  IMAD.MOV.U32 R18, RZ, RZ, RZ ;  /* 0x000000ffff127224 */ /* 0x000fce00078e00ff */
.L_x_2419:
[----:B------:R-:W-:-:S13]  /*23ac0*/  ISETP.NE.AND P0, PT, R0, RZ, PT ;  /* 0x000000ff0000720c */ /* 0x000fda0003f05270 */
[----:B------:R-:W1:Y:S01]  /*23ad0*/  @!P0 S2R R3, SR_CgaCtaId ;  /* 0x0000000000038919 */ /* 0x000e620000008800 */
[----:B------:R-:W-:-:S04]  /*23ae0*/  @!P0 MOV R0, 0x400 ;  /* 0x0000040000008802 */ /* 0x000fc80000000f00 */
[----:B-1----:R-:W-:-:S05]  /*23af0*/  @!P0 LEA R0, R3, R0, 0x18 ;  /* 0x0000000003008211 */ /* 0x002fca00078ec0ff */
[----:B------:R1:W-:Y:S01]  /*23b00*/  @!P0 STS.128 [R0+0x2e8d0], R16 ;  /* 0x02e8d01000008388 */ /* 0x0003e20000000c00 */
[----:B------:R-:W-:Y:S06]  /*23b10*/  BAR.ARV 0x5, 0x180 ;  /* 0x0146000000007b1d */ /* 0x000fec0000002000 */
.L_x_2412:
[----:B-1----:R-:W-:Y:S01]  /*23b20*/  IMAD.MOV.U32 R0, RZ, RZ, 0x1 ;  /* 0x00000001ff007424 */ /* 0x002fe200078e00ff */
[----:B------:R1:W-:Y:S01]  /*23b30*/  STL [R1+0x8], RZ ;  /* 0x000008ff01007387 */ /* 0x0003e20000100800 */
[----:B------:R-:W-:Y:S02]  /*23b40*/  ULDC UR4, c[0x0][0xc3c] ;  /* 0x00030f0000047ab9 */ /* 0x000fe40000000800 */
[----:B--2---:R-:W-:Y:S01]  /*23b50*/  ISETP.GE.AND P0, PT, R19, UR4, PT ;  /* 0x0000000413007c0c */ /* 0x004fe2000bf06270 */
[----:B------:R1:W-:Y:S04]  /*23b60*/  STL [R1+0x10], R0 ;  /* 0x0000100001007387 */ /* 0x0003e80000100800 */
[----:B------:R1:W-:Y:S08]  /*23b70*/  STL [R1+0x5c], RZ ;  /* 0x00005cff01007387 */ /* 0x0003f00000100800 */
[----:B-1----:R-:W-:Y:S05]  /*23b80*/  @P0 BRA `(.L_x_2420) ;  /* 0x0000005c00200947 */ /* 0x002fea0003800000 */
[----:B------:R-:W0:Y:S01]  /*23b90*/  S2R R10, SR_TID.X ;  /* 0x00000000000a7919 */ /* 0x000e220000002100 */
[----:B------:R-:W1:Y:S01]  /*23ba0*/  S2UR UR5, SR_CgaCtaId ;  /* 0x00000000000579c3 */ /* 0x000e620000008800 */
[----:B------:R-:W-:Y:S01]  /*23bb0*/  UMOV UR4, 0x400 ;  /* 0x0000040000047882 */ /* 0x000fe20000000000 */
[----:B------:R-:W-:Y:S01]  /*23bc0*/  BSSY B7, `(.L_x_2420) ;  /* 0x00005c4000077945 */ /* 0x000fe20003800000 */
[----:B------:R-:W-:Y:S01]  /*23bd0*/  ULDC.64 UR40, c[0x0][0x198] ;  /* 0x0000660000287ab9 */ /* 0x000fe20000000a00 */
[----:B------:R-:W-:Y:S02]  /*23be0*/  ULOP3.LUT UR36, UR60, 0x1, URZ, 0xfc, !UPT ;  /* 0x000000013c247892 */ /* 0x000fe4000f8efc3f */
[----:B------:R-:W-:Y:S01]  /*23bf0*/  ULOP3.LUT UR38, UR60, 0x2, URZ, 0xfc, !UPT ;  /* 0x000000023c267892 */ /* 0x000fe2000f8efc3f */
[----:B------:R-:W-:Y:S01]  /*23c00*/  ULDC UR37, c[0x0][0xc] ;  /* 0x0000030000257ab9 */ /* 0x000fe20000000800 */
[----:B-1----:R-:W-:Y:S01]  /*23c10*/  ULEA UR4, UR5, UR4, 0x18 ;  /* 0x0000000405047291 */ /* 0x002fe2000f8ec03f */
[C---:B0-----:R-:W-:Y:S01]  /*23c20*/  IMAD.SHL.U32 R2, R10.reuse, 0x10, RZ ;  /* 0x000000100a027824 */ /* 0x041fe200078e00ff */
[C---:B------:R-:W-:Y:S01]  /*23c30*/  LOP3.LUT R8, R10.reuse, 0x7f, RZ, 0xc0, !PT ;  /* 0x0000007f0a087812 */ /* 0x040fe200078ec0ff */
[C---:B------:R-:W-:Y:S01]  /*23c40*/  IMAD.SHL.U32 R3, R10.reuse, 0x2, RZ ;  /* 0x000000020a037824 */ /* 0x040fe200078e00ff */
[----:B------:R-:W-:Y:S01]  /*23c50*/  SHF.R.U32.HI R5, RZ, 0x1, R10 ;  /* 0x00000001ff057819 */ /* 0x000fe2000001160a */
[----:B------:R-:W-:Y:S01]  /*23c60*/  IMAD.SHL.U32 R4, R10, 0x20, RZ ;  /* 0x000000200a047824 */ /* 0x000fe200078e00ff */
[----:B------:R-:W-:Y:S01]  /*23c70*/  LOP3.LUT R0, R2, 0x3f0, RZ, 0xc0, !PT ;  /* 0x000003f002007812 */ /* 0x000fe200078ec0ff */
[C---:B------:R-:W-:Y:S01]  /*23c80*/  IMAD.SHL.U32 R9, R10.reuse, 0x4, RZ ;  /* 0x000000040a097824 */ /* 0x040fe200078e00ff */
[----:B------:R-:W-:-:S02]  /*23c90*/  LOP3.LUT P0, RZ, R10, 0x4, RZ, 0xc0, !PT ;  /* 0x000000040aff7812 */ /* 0x000fc4000780c0ff */
[----:B------:R-:W-:Y:S01]  /*23ca0*/  LOP3.LUT R0, R0, 0x70, R3, 0x78, !PT ;  /* 0x0000007000007812 */ /* 0x000fe200078e7803 */
[----:B------:R-:W-:Y:S01]  /*23cb0*/  IMAD.SHL.U32 R3, R8, 0x10, RZ ;  /* 0x0000001008037824 */ /* 0x000fe200078e00ff */
[----:B------:R-:W-:-:S04]  /*23cc0*/  LOP3.LUT R6, R4, 0x80, RZ, 0xc0, !PT ;  /* 0x0000008004067812 */ /* 0x000fc800078ec0ff */
[----:B------:R-:W-:Y:S02]  /*23cd0*/  LOP3.LUT R0, R0, 0x400, R3, 0xf8, !PT ;  /* 0x0000040000007812 */ /* 0x000fe400078ef803 */
[----:B------:R-:W-:Y:S02]  /*23ce0*/  LOP3.LUT R3, R3, 0x600, RZ, 0xc0, !PT ;  /* 0x0000060003037812 */ /* 0x000fe400078ec0ff */
[----:B------:R-:W-:Y:S02]  /*23cf0*/  LOP3.LUT R6, R6, 0x10, R10, 0xf8, !PT ;  /* 0x0000001006067812 */ /* 0x000fe400078ef80a */
[--C-:B------:R-:W-:Y:S02]  /*23d00*/  LOP3.LUT R3, R3, 0x60, R4.reuse, 0xf8, !PT ;  /* 0x0000006003037812 */ /* 0x100fe400078ef804 */
[----:B------:R-:W-:Y:S02]  /*23d10*/  LOP3.LUT R6, R6, 0x10, R9, 0x78, !PT ;  /* 0x0000001006067812 */ /* 0x000fe400078e7809 */
[----:B------:R-:W-:Y:S01]  /*23d20*/  LOP3.LUT R7, R3, 0x100, R4, 0xf8, !PT ;  /* 0x0000010003077812 */ /* 0x000fe200078ef804 */
[----:B------:R-:W-:-:S05]  /*23d30*/  IMAD.SHL.U32 R3, R10, 0x80, RZ ;  /* 0x000000800a037824 */ /* 0x000fca00078e00ff */
[----:B------:R-:W-:-:S04]  /*23d40*/  LOP3.LUT R4, R3, 0x380, RZ, 0xc0, !PT ;  /* 0x0000038003047812 */ /* 0x000fc800078ec0ff */
[----:B------:R-:W-:-:S04]  /*23d50*/  LOP3.LUT R5, R4, 0x30, R5, 0xf8, !PT ;  /* 0x0000003004057812 */ /* 0x000fc800078ef805 */
[----:B------:R-:W-:Y:S02]  /*23d60*/  LOP3.LUT R4, R5, 0x70, R2, 0x78, !PT ;  /* 0x0000007005047812 */ /* 0x000fe400078e7802 */
[----:B------:R-:W-:Y:S02]  /*23d70*/  LOP3.LUT R5, R7, R6, RZ, 0xfc, !PT ;  /* 0x0000000607057212 */ /* 0x000fe400078efcff */
[----:B------:R-:W-:Y:S02]  /*23d80*/  LOP3.LUT R3, R4, 0xc00, R3, 0xf8, !PT ;  /* 0x00000c0004037812 */ /* 0x000fe400078ef803 */
[----:B------:R-:W-:Y:S01]  /*23d90*/  SHF.R.U32.HI R4, RZ, 0x3, R8 ;  /* 0x00000003ff047819 */ /* 0x000fe20000011608 */
[----:B------:R-:W-:Y:S03]  /*23da0*/  STL [R1+0x28], R5 ;  /* 0x0000280501007387 */ /* 0x000fe60000100800 */
[----:B------:R-:W-:Y:S01]  /*23db0*/  LOP3.LUT R4, R4, 0x70, R2, 0xf8, !PT ;  /* 0x0000007004047812 */ /* 0x000fe200078ef802 */
[----:B------:R0:W-:Y:S02]  /*23dc0*/  STL [R1+0x2c], R3 ;  /* 0x00002c0301007387 */ /* 0x0001e40000100800 */
[----:B0-----:R-:W-:-:S05]  /*23dd0*/  IMAD.MOV.U32 R3, RZ, RZ, 0x40 ;  /* 0x00000040ff037424 */ /* 0x001fca00078e00ff */
        /* <DEDUP_REMOVED lines=12> */
.L_x_2522:
[----:B0--3--:R-:W0:Y:S01]  /*23ea0*/  LDC.64 R2, c[0x0][0xc88] ;  /* 0x00032200ff027b82 */ /* 0x009e220000000a00 */
[----:B------:R-:W-:Y:S01]  /*23eb0*/  ULDC.64 UR4, c[0x0][0x208] ;  /* 0x0000820000047ab9 */ /* 0x000fe20000000a00 */
[----:B0-----:R-:W-:-:S05]  /*23ec0*/  IMAD.WIDE R2, R19, 0x4, R2 ;  /* 0x0000000413027825 */ /* 0x001fca00078e0202 */
[----:B------:R-:W2:Y:S01]  /*23ed0*/  LDG.E R13, desc[UR4][R2.64] ;  /* 0x00000004020d7981 */ /* 0x000ea2000c1e1900 */
[----:B------:R-:W-:Y:S05]  /*23ee0*/  YIELD ;  /* 0x0000000000007946 */ /* 0x000fea0003800000 */
[----:B------:R-:W-:Y:S01]  /*23ef0*/  ULDC.64 UR4, c[0x0][0xa28] ;  /* 0x00028a0000047ab9 */ /* 0x000fe20000000a00 */
[----:B------:R-:W-:Y:S01]  /*23f00*/  IMAD.MOV.U32 R0, RZ, RZ, RZ ;  /* 0x000000ffff007224 */ /* 0x000fe200078e00ff */
[----:B------:R-:W-:Y:S01]  /*23f10*/  ISETP.NE.U32.AND P0, PT, RZ, UR4, PT ;  /* 0x00000004ff007c0c */ /* 0x000fe2000bf05070 */
[----:B------:R-:W-:Y:S01]  /*23f20*/  ULDC.64 UR12, c[0x0][0x208] ;  /* 0x00008200000c7ab9 */ /* 0x000fe20000000a00 */
[----:B------:R-:W-:Y:S01]  /*23f30*/  ULDC.64 UR10, c[0x0][0xa18] ;  /* 0x00028600000a7ab9 */ /* 0x000fe20000000a00 */
[----:B------:R-:W-:Y:S01]  /*23f40*/  ULDC.64 UR8, c[0x0][0xa10] ;  /* 0x0002840000087ab9 */ /* 0x000fe20000000a00 */
[----:B------:R-:W-:Y:S01]  /*23f50*/  ISETP.NE.AND.EX P0, PT, RZ, UR5, PT, P0 ;  /* 0x00000005ff007c0c */ /* 0x000fe2000bf05300 */
[----:B------:R-:W-:Y:S01]  /*23f60*/  ULDC.64 UR6, c[0x0][0xa08] ;  /* 0x0002820000067ab9 */ /* 0x000fe20000000a00 */
        /* <DEDUP_REMOVED lines=9> */
[----:B-1----:R1:W5:Y:S01]  /*24000*/  @P0 LDG.E R0, desc[UR12][R2.64] ;  /* 0x0000000c02000981 */ /* 0x002362000c1e1900 */
[----:B------:R-:W-:Y:S01]  /*24010*/  ISETP.NE.AND.EX P2, PT, RZ, UR5, PT, P2 ;  /* 0x00000005ff007c0c */ /* 0x000fe2000bf45320 */
[----:B------:R-:W-:Y:S01]  /*24020*/  IMAD.MOV.U32 R12, RZ, RZ, RZ ;  /* 0x000000ffff0c7224 */ /* 0x000fe200078e00ff */
[----:B------:R-:W-:Y:S01]  /*24030*/  ISETP.NE.U32.AND P3, PT, RZ, UR10, PT ;  /* 0x0000000aff007c0c */ /* 0x000fe2000bf65070 */
[----:B------:R2:W-:Y:S01]  /*24040*/  STL [R1], R10 ;  /* 0x0000000a01007387 */ /* 0x0005e20000100800 */
[----:B------:R-:W-:-:S02]  /*24050*/  IADD3 R8, P5, R10, UR6, RZ ;  /* 0x000000060a087c10 */ /* 0x000fc4000ffbe0ff */
[C---:B0-----:R-:W-:Y:S01]  /*24060*/  IADD3 R4, P4, R10.reuse, UR4, RZ ;  /* 0x000000040a047c10 */ /* 0x041fe2000ff9e0ff */
[----:B------:R-:W-:Y:S01]  /*24070*/  STL [R1+0x20], R15 ;  /* 0x0000200f01007387 */ /* 0x000fe20000100800 */
[----:B------:R-:W-:Y:S02]  /*24080*/  ISETP.NE.AND.EX P3, PT, RZ, UR11, PT, P3 ;  /* 0x0000000bff007c0c */ /* 0x000fe4000bf65330 */
[----:B-1----:R-:W-:Y:S02]  /*24090*/  CS2R R2, SRZ ;  /* 0x0000000000027805 */ /* 0x002fe4000001ff00 */
[C---:B------:R-:W-:Y:S02]  /*240a0*/  IADD3.X R5, R15.reuse, UR5, RZ, P4, !PT ;  /* 0x000000050f057c10 */ /* 0x040fe4000a7fe4ff */
[----:B------:R-:W-:Y:S02]  /*240b0*/  IADD3 R6, P4, R10, UR8, RZ ;  /* 0x000000080a067c10 */ /* 0x000fe4000ff9e0ff */
[----:B------:R-:W-:Y:S01]  /*240c0*/  ISETP.NE.U32.AND P0, PT, RZ, UR6, PT ;  /* 0x00000006ff007c0c */ /* 0x000fe2000bf05070 */
[----:B------:R-:W3:Y:S01]  /*240d0*/  @P2 LDG.E R2, desc[UR12][R4.64] ;  /* 0x0000000c04022981 */ /* 0x000ee2000c1e1900 */
[----:B------:R-:W-:Y:S01]  /*240e0*/  IADD3.X R7, R15, UR9, RZ, P4, !PT ;  /* 0x000000090f077c10 */ /* 0x000fe2000a7fe4ff */
[----:B------:R-:W-:Y:S01]  /*240f0*/  ULDC UR4, c[0x0][0x288] ;  /* 0x0000a20000047ab9 */ /* 0x000fe20000000800 */
[----:B------:R-:W-:-:S02]  /*24100*/  ISETP.NE.U32.AND P1, PT, RZ, UR8, PT ;  /* 0x00000008ff007c0c */ /* 0x000fc4000bf25070 */
[----:B------:R-:W-:Y:S02]  /*24110*/  ISETP.NE.AND.EX P0, PT, RZ, UR7, PT, P0 ;  /* 0x00000007ff007c0c */ /* 0x000fe4000bf05300 */
[----:B--2---:R-:W-:Y:S02]  /*24120*/  @P3 IADD3 R10, P4, R10, UR10, RZ ;  /* 0x0000000a0a0a3c10 */ /* 0x004fe4000ff9e0ff */
[----:B------:R-:W-:Y:S02]  /*24130*/  ISETP.NE.AND.EX P1, PT, RZ, UR9, PT, P1 ;  /* 0x00000009ff007c0c */ /* 0x000fe4000bf25310 */
[C---:B------:R-:W-:Y:S02]  /*24140*/  @P3 IADD3.X R11, R15.reuse, UR11, RZ, P4, !PT ;  /* 0x0000000b0f0b3c10 */ /* 0x040fe4000a7fe4ff */
[----:B------:R-:W-:-:S05]  /*24150*/  IADD3.X R9, R15, UR7, RZ, P5, !PT ;  /* 0x000000070f097c10 */ /* 0x000fca000affe4ff */
[----:B------:R0:W5:Y:S04]  /*24160*/  @P0 LDG.E R12, desc[UR12][R8.64] ;  /* 0x0000000c080c0981 */ /* 0x000168000c1e1900 */
[----:B------:R0:W5:Y:S04]  /*24170*/  @P1 LDG.E R3, desc[UR12][R6.64] ;  /* 0x0000000c06031981 */ /* 0x000168000c1e1900 */
[----:B---3--:R1:W-:Y:S02]  /*24180*/  STL [R1+0x3c], R2 ;  /* 0x00003c0201007387 */ /* 0x0083e40000100800 */
[----:B-1----:R-:W-:Y:S01]  /*24190*/  IMAD.U32 R2, RZ, RZ, UR4 ;  /* 0x00000004ff027e24 */ /* 0x002fe2000f8e00ff */
[----:B------:R-:W-:-:S05]  /*241a0*/  ULDC.64 UR4, c[0x0][0x418] ;  /* 0x0001060000047ab9 */ /* 0x000fca0000000a00 */
[----:B------:R-:W2:Y:S01]  /*241b0*/  @P3 LDG.E R2, desc[UR12][R10.64] ;  /* 0x0000000c0a023981 */ /* 0x000ea2000c1e1900 */
[----:B------:R-:W-:-:S03]  /*241c0*/  UISETP.NE.U32.AND UP0, UPT, UR4, URZ, UPT ;  /* 0x0000003f0400728c */ /* 0x000fc6000bf05070 */
[----:B------:R-:W-:Y:S01]  /*241d0*/  ULDC UR4, c[0x0][0x424] ;  /* 0x0001090000047ab9 */ /* 0x000fe20000000800 */
[----:B------:R-:W-:-:S03]  /*241e0*/  UISETP.NE.AND.EX UP0, UPT, UR5, URZ, UPT, UP0 ;  /* 0x0000003f0500728c */ /* 0x000fc6000bf05300 */
[----:B------:R-:W-:Y:S01]  /*241f0*/  ULDC UR5, c[0x0][0x2f0] ;  /* 0x0000bc0000057ab9 */ /* 0x000fe20000000800 */
[----:B------:R-:W-:Y:S01]  /*24200*/  USEL UR4, UR4, 0x1, UP0 ;  /* 0x0000000104047887 */ /* 0x000fe20008000000 */
[----:B--2---:R1:W-:Y:S04]  /*24210*/  STL [R1+0x40], R2 ;  /* 0x0000400201007387 */ /* 0x0043e80000100800 */
[----:B------:R0:W5:Y:S01]  /*24220*/  LDL R14, [R1+0x40] ;  /* 0x00004000010e7983 */ /* 0x0001620000100800 */
[----:B------:R-:W-:-:S03]  /*24230*/  UIMAD UR4, UR4, UR5, URZ ;  /* 0x00000005040472a4 */ /* 0x000fc6000f8e023f */
[----:B------:R-:W-:Y:S02]  /*24240*/  ULDC UR5, c[0x0][0x348] ;  /* 0x0000d20000057ab9 */ /* 0x000fe40000000800 */
[----:B-1----:R-:W-:Y:S02]  /*24250*/  IMAD.U32 R2, RZ, RZ, UR5 ;  /* 0x00000005ff027e24 */ /* 0x002fe4000f8e00ff */
[----:B------:R-:W-:Y:S01]  /*24260*/  IMAD.U32 R10, RZ, RZ, UR4 ;  /* 0x00000004ff0a7e24 */ /* 0x000fe2000f8e00ff */
[----:B0-----:R-:W-:Y:S06]  /*24270*/  @P3 BRA `(.L_x_2421) ;  /* 0x0000000000183947 */ /* 0x001fec0003800000 */
[----:B------:R-:W-:Y:S05]  /*24280*/  @!P2 BRA `(.L_x_2421) ;  /* 0x000000000014a947 */ /* 0x000fea0003800000 */
[----:B------:R-:W-:Y:S02]  /*24290*/  ULDC.64 UR4, c[0x0][0x208] ;  /* 0x0000820000047ab9 */ /* 0x000fe40000000a00 */
[----:B------:R-:W2:Y:S04]  /*242a0*/  LDG.E R11, desc[UR4][R4.64] ;  /* 0x00000004040b7981 */ /* 0x000ea8000c1e1900 */
[----:B------:R-:W2:Y:S02]  /*242b0*/  LDG.E R4, desc[UR4][R4.64+0x4] ;  /* 0x0000040404047981 */ /* 0x000ea4000c1e1900 */
[----:B--2--5:R-:W-:-:S05]  /*242c0*/  IMAD.IADD R14, R4, 0x1, -R11 ;  /* 0x00000001040e7824 */ /* 0x024fca00078e0a0b */
[----:B------:R0:W-:Y:S02]  /*242d0*/  STL [R1+0x40], R14 ;  /* 0x0000400e01007387 */ /* 0x0001e40000100800 */
.L_x_2421:
[----:B-----5:R-:W-:Y:S01]  /*242e0*/  IMAD.IADD R4, R12, 0x1, R0 ;  /* 0x000000010c047824 */ /* 0x020fe200078e0200 */
[----:B------:R-:W-:Y:S01]  /*242f0*/  ULDC.64 UR4, c[0x0][0xa20] ;  /* 0x0002880000047ab9 */ /* 0x000fe20000000a00 */
[----:B------:R1:W-:Y:S01]  /*24300*/  STL [R1+0x18], R13 ;  /* 0x0000180d01007387 */ /* 0x0003e20000100800 */
[----:B------:R-:W-:-:S03]  /*24310*/  ISETP.NE.U32.AND P2, PT, RZ, UR4, PT ;  /* 0x00000004ff007c0c */ /* 0x000fc6000bf45070 */
[----:B------:R1:W-:Y:S01]  /*24320*/  STL [R1+0x24], R4 ;  /* 0x0000240401007387 */ /* 0x0003e20000100800 */
[----:B------:R-:W-:-:S13]  /*24330*/  ISETP.NE.AND.EX P2, PT, RZ, UR5, PT, P2 ;  /* 0x00000005ff007c0c */ /* 0x000fda000bf45320 */
[----:B-1----:R-:W-:Y:S05]  /*24340*/  @!P2 BRA `(.L_x_2422) ;  /* 0x000000000018a947 */ /* 0x002fea0003800000 */
[----:B------:R-:W2:Y:S01]  /*24350*/  LDL R4, [R1] ;  /* 0x0000000001047983 */ /* 0x000ea20000100800 */
[----:B------:R-:W-:Y:S01]  /*24360*/  ULDC.64 UR6, c[0x0][0x208] ;  /* 0x0000820000067ab9 */ /* 0x000fe20000000a00 */
[----:B--2---:R-:W-:-:S04]  /*24370*/  IADD3 R10, P0, R4, UR4, RZ ;  /* 0x00000004040a7c10 */ /* 0x004fc8000ff1e0ff */
[----:B------:R-:W-:-:S05]  /*24380*/  IADD3.X R11, R15, UR5, RZ, P0, !PT ;  /* 0x000000050f0b7c10 */ /* 0x000fca00087fe4ff */
[----:B------:R1:W5:Y:S01]  /*24390*/  LDG.E R10, desc[UR6][R10.64] ;  /* 0x000000060a0a7981 */ /* 0x000362000c1e1900 */
[----:B------:R-:W-:Y:S05]  /*243a0*/  BRA `(.L_x_2423) ;  /* 0x0000000000147947 */ /* 0x000fea0003800000 */
.L_x_2422:
[----:B------:R-:W-:Y:S05]  /*243b0*/  @!P0 BRA `(.L_x_2423) ;  /* 0x0000000000108947 */ /* 0x000fea0003800000 */
[----:B------:R-:W-:Y:S02]  /*243c0*/  ULDC.64 UR4, c[0x0][0x208] ;  /* 0x0000820000047ab9 */ /* 0x000fe40000000a00 */
[----:B------:R-:W2:Y:S04]  /*243d0*/  LDG.E R10, desc[UR4][R8.64] ;  /* 0x00000004080a7981 */ /* 0x000ea8000c1e1900 */
[----:B------:R-:W2:Y:S02]  /*243e0*/  LDG.E R8, desc[UR4][R8.64+0x4] ;  /* 0x0000040408087981 */ /* 0x000ea4000c1e1900 */
[----:B--2---:R-:W-:-:S07]  /*243f0*/  IMAD.IADD R10, R8, 0x1, -R10 ;  /* 0x00000001080a7824 */ /* 0x004fce00078e0a0a */
.L_x_2423:
[----:B------:R-:W-:Y:S01]  /*24400*/  ULDC.64 UR4, c[0x0][0x208] ;  /* 0x0000820000047ab9 */ /* 0x000fe20000000a00 */
[----:B------:R-:W2:Y:S01]  /*24410*/  LDC R5, c[0x0][0x448] ;  /* 0x00011200ff057b82 */ /* 0x000ea20000000800 */
[----:B------:R-:W3:Y:S04]  /*24420*/  @P1 LDG.E R4, desc[UR4][R6.64] ;  /* 0x0000000406041981 */ /* 0x000ee8000c1e1900 */
[----:B------:R-:W3:Y:S01]  /*24430*/  @P1 LDG.E R6, desc[UR4][R6.64+0x4] ;  /* 0x0000040406061981 */ /* 0x000ee2000c1e1900 */
[----:B-----5:R-:W-:Y:S01]  /*24440*/  IMAD.IADD R0, R10, 0x1, -R0 ;  /* 0x000000010a007824 */ /* 0x020fe200078e0a00 */
[----:B------:R-:W-:Y:S01]  /*24450*/  BSSY B0, `(.L_x_2424) ;  /* 0x00000ff000007945 */ /* 0x000fe20003800000 */
[----:B--2---:R-:W-:-:S13]  /*24460*/  ISETP.NE.AND P0, PT, R5, 0x1, PT ;  /* 0x000000010500780c */ /* 0x004fda0003f05270 */
[----:B------:R-:W2:Y:S01]  /*24470*/  @P0 LDC R5, c[0x0][0x44c] ;  /* 0x00011300ff050b82 */ /* 0x000ea20000000800 */
[----:B---3--:R-:W-:-:S07]  /*24480*/  @P1 IMAD.IADD R2, R6, 0x1, -R4 ;  /* 0x0000000106021824 */ /* 0x008fce00078e0a04 */
[----:B------:R-:W3:Y:S01]  /*24490*/  @P0 LDC R6, c[0x0][0x450] ;  /* 0x00011400ff060b82 */ /* 0x000ee20000000800 */
[----:B------:R-:W-:-:S04]  /*244a0*/  IMAD.SHL.U32 R4, R17, 0x80, RZ ;  /* 0x0000008011047824 */ /* 0x000fc800078e00ff */
[----:B------:R-:W-:-:S04]  /*244b0*/  VIADD R4, R4, 0x7f ;  /* 0x0000007f04047836 */ /* 0x000fc80000000000 */
[----:B--2---:R-:W-:-:S04]  /*244c0*/  @P0 IMAD.HI.U32 R5, R4, R5, RZ ;  /* 0x0000000504050227 */ /* 0x004fc800078e00ff */
[----:B------:R-:W-:Y:S02]  /*244d0*/  IMAD.MOV.U32 R7, RZ, RZ, R4 ;  /* 0x000000ffff077224 */ /* 0x000fe400078e0004 */
[----:B------:R-:W-:Y:S01]  /*244e0*/  IMAD.MOV.U32 R4, RZ, RZ, RZ ;  /* 0x000000ffff047224 */ /* 0x000fe200078e00ff */
[----:B---3--:R-:W-:Y:S01]  /*244f0*/  @P0 SHF.R.U32.HI R7, RZ, R6, R5 ;  /* 0x00000006ff070219 */ /* 0x008fe20000011605 */
[----:B------:R-:W-:-:S04]  /*24500*/  IMAD.IADD R6, R0, 0x1, R2 ;  /* 0x0000000100067824 */ /* 0x000fc800078e0202 */
[C---:B------:R-:W-:Y:S01]  /*24510*/  VIADD R5, R6.reuse, 0xdf ;  /* 0x000000df06057836 */ /* 0x040fe20000000000 */
[----:B------:R-:W-:-:S03]  /*24520*/  IADD3 R21, R6, 0xe0, -R14 ;  /* 0x000000e006157810 */ /* 0x000fc60007ffe80e */
[----:B------:R-:W-:-:S04]  /*24530*/  IMAD.HI R8, R5, -0x6db6db6d, R4 ;  /* 0x9249249305087827 */ /* 0x000fc800078e0204 */
[----:B------:R-:W-:Y:S01]  /*24540*/  IMAD.IADD R5, R21, 0x1, R7 ;  /* 0x0000000115057824 */ /* 0x000fe200078e0207 */
[----:B------:R-:W-:-:S03]  /*24550*/  SHF.R.U32.HI R20, RZ, 0x1f, R8 ;  /* 0x0000001fff147819 */ /* 0x000fc60000011608 */
[----:B------:R-:W-:Y:S01]  /*24560*/  IMAD.HI R4, R5, -0x6db6db6d, R4 ;  /* 0x9249249305047827 */ /* 0x000fe200078e0204 */
[----:B------:R-:W-:-:S04]  /*24570*/  LEA.HI.SX32 R20, R8, R20, 0x19 ;  /* 0x0000001408147211 */ /* 0x000fc800078fcaff */
[----:B------:R-:W-:-:S04]  /*24580*/  SHF.R.U32.HI R5, RZ, 0x1f, R4 ;  /* 0x0000001fff057819 */ /* 0x000fc80000011604 */
[----:B------:R-:W-:-:S04]  /*24590*/  LEA.HI.SX32 R4, R4, R5, 0x19 ;  /* 0x0000000504047211 */ /* 0x000fc800078fcaff */
[----:B------:R-:W-:-:S05]  /*245a0*/  VIMNMX R4, R20, R4, PT ;  /* 0x0000000414047248 */ /* 0x000fca0003fe0100 */
[--C-:B------:R-:W-:Y:S02]  /*245b0*/  IMAD R4, R4, 0xe0, -R0.reuse ;  /* 0x000000e004047824 */ /* 0x100fe400078e0a00 */
[----:B------:R-:W-:-:S03]  /*245c0*/  IMAD.MOV R0, RZ, RZ, -R0 ;  /* 0x000000ffff007224 */ /* 0x000fc600078e0a00 */
[----:B------:R-:W-:Y:S02]  /*245d0*/  VIMNMX R2, R4, R2, PT ;  /* 0x0000000204027248 */ /* 0x000fe40003fe0100 */
[----:B------:R-:W-:-:S04]  /*245e0*/  VIMNMX R0, RZ, R0, !PT ;  /* 0x00000000ff007248 */ /* 0x000fc80007fe0100 */
[----:B------:R-:W-:Y:S02]  /*245f0*/  ISETP.GT.AND P0, PT, R2, R0, PT ;  /* 0x000000000200720c */ /* 0x000fe40003f04270 */
[----:B------:R-:W-:-:S05]  /*24600*/  SHF.R.U32.HI R6, RZ, 0x5, R0 ;  /* 0x00000005ff067819 */ /* 0x000fca0000011600 */
[----:B------:R-:W-:-:S06]  /*24610*/  IMAD.WIDE.U32 R6, R6, 0x24924925, RZ ;  /* 0x2492492506067825 */ /* 0x000fcc00078e00ff */
[----:B------:R-:W-:Y:S02]  /*24620*/  @P0 VIADD R5, R2, 0xdf ;  /* 0x000000df02050836 */ /* 0x000fe40000000000 */
[----:B------:R-:W-:Y:S02]  /*24630*/  @P0 IMAD.MOV.U32 R4, RZ, RZ, RZ ;  /* 0x000000ffff040224 */ /* 0x000fe400078e00ff */
[----:B------:R-:W-:Y:S02]  /*24640*/  IMAD.MOV.U32 R2, RZ, RZ, R7 ;  /* 0x000000ffff027224 */ /* 0x000fe400078e0007 */
[----:B------:R-:W-:-:S04]  /*24650*/  @P0 IMAD.HI R4, R5, -0x6db6db6d, R4 ;  /* 0x9249249305040827 */ /* 0x000fc800078e0204 */
[----:B------:R-:W-:Y:S01]  /*24660*/  IMAD.MOV.U32 R8, RZ, RZ, R2 ;  /* 0x000000ffff087224 */ /* 0x000fe200078e0002 */
        /* <DEDUP_REMOVED lines=8> */
[----:B------:R-:W2:Y:S02]  /*246f0*/  S2R R4, SR_TID.X ;  /* 0x0000000000047919 */ /* 0x000ea40000002100 */
[----:B--2---:R-:W-:-:S04]  /*24700*/  SHF.R.U32.HI R4, RZ, 0x5, R4 ;  /* 0x00000005ff047819 */ /* 0x004fc80000011604 */
[----:B------:R-:W-:-:S05]  /*24710*/  LOP3.LUT R4, R4, 0x3, RZ, 0xc0, !PT ;  /* 0x0000000304047812 */ /* 0x000fca00078ec0ff */
[----:B0-----:R0:W2:Y:S02]  /*24720*/  SHFL.IDX PT, R14, R4, RZ, 0x1f ;  /* 0x00001fff040e7589 */ /* 0x0010a400000e0000 */
.L_x_2618:
[----:B--2---:R-:W-:Y:S02]  /*24730*/  ISETP.NE.AND P0, PT, R14, RZ, PT ;  /* 0x000000ff0e00720c */ /* 0x004fe40003f05270 */
[----:B------:R-:W-:-:S11]  /*24740*/  PLOP3.LUT P6, PT, PT, PT, PT, 0x8, 0x0 ;  /* 0x000000000000781c */ /* 0x000fd60003fce170 */
[----:B------:R-:W-:Y:S05]  /*24750*/  @P0 BRA `(.L_x_2427) ;  /* 0x00000000000c0947 */ /* 0x000fea0003800000 */
[----:B------:R-:W-:-:S03]  /*24760*/  UMOV UR4, 0xffffffff ;  /* 0xffffffff00047882 */ /* 0x000fc60000000000 */
[----:B------:R-:W-:Y:S05]  /*24770*/  BRA.DIV UR4, `(.L_x_2428) ;  /* 0x0000007604b07947 */ /* 0x000fea000b800000 */
[----:B------:R-:W-:-:S13]  /*24780*/  ELECT P6, URZ, PT ;  /* 0x00000000003f782f */ /* 0x000fda00038c0000 */
.L_x_2427:
        /* <DEDUP_REMOVED lines=10> */
.L_x_2621:
[----:B------:R-:W-:Y:S05]  /*24830*/  BSYNC B1 ;  /* 0x0000000000017941 */ /* 0x000fea0003800000 */
.L_x_2429:
[----:B------:R-:W-:Y:S04]  /*24840*/  BSSY B1, `(.L_x_2431) ;  /* 0x0000053000017945 */ /* 0x000fe80003800000 */
[----:B------:R-:W-:Y:S05]  /*24850*/  @!P6 BRA `(.L_x_2432) ;  /* 0x000000040044e947 */ /* 0x000fea0003800000 */
[----:B------:R-:W2:Y:S04]  /*24860*/  LDL R6, [R1+0x4] ;  /* 0x0000040001067983 */ /* 0x000ea80000100800 */
[----:B------:R-:W3:Y:S01]  /*24870*/  LDL R7, [R1+0xc] ;  /* 0x00000c0001077983 */ /* 0x000ee20000100800 */
[----:B0-----:R-:W0:Y:S01]  /*24880*/  S2R R5, SR_TID.X ;  /* 0x0000000000057919 */ /* 0x001e220000002100 */
[----:B--2---:R-:W-:Y:S02]  /*24890*/  MOV R9, R6 ;  /* 0x0000000600097202 */ /* 0x004fe40000000f00 */
[----:B------:R-:W2:Y:S03]  /*248a0*/  LDL R6, [R1+0x14] ;  /* 0x0000140001067983 */ /* 0x000ea60000100800 */
[----:B---3--:R-:W-:Y:S01]  /*248b0*/  IMAD R7, R7, 0x8, R9 ;  /* 0x0000000807077824 */ /* 0x008fe200078e0209 */
[----:B0-----:R-:W-:Y:S01]  /*248c0*/  LOP3.LUT R5, R5, 0x7f, RZ, 0xc0, !PT ;  /* 0x0000007f05057812 */ /* 0x001fe200078ec0ff */
[----:B------:R-:W-:Y:S03]  /*248d0*/  BSSY B2, `(.L_x_2433) ;  /* 0x0000005000027945 */ /* 0x000fe60003800000 */
[----:B------:R-:W-:-:S02]  /*248e0*/  ISETP.NE.AND P1, PT, R5, RZ, PT ;  /* 0x000000ff0500720c */ /* 0x000fc40003f25270 */
[----:B--2---:R-:W-:-:S04]  /*248f0*/  SHF.L.U32 R9, R6, 0x1f, RZ ;  /* 0x0000001f06097819 */ /* 0x004fc800000006ff */
[----:B------:R-:W0:Y:S02]  /*24900*/  SYNCS.PHASECHK.TRANS64.TRYWAIT P0, [R7+URZ+0x2e8a0], R9 ;  /* 0x02e8a009070075a7 */ /* 0x000e24000800017f */
[----:B0-----:R-:W-:Y:S05]  /*24910*/  @!P0 BRA `(.L_x_2434) ;  /* 0x0000007400808947 */ /* 0x001fea0003800000 */
.L_x_2622:
[----:B------:R-:W-:Y:S05]  /*24920*/  BSYNC B2 ;  /* 0x0000000000027941 */ /* 0x000fea0003800000 */
.L_x_2433:
        /* <DEDUP_REMOVED lines=9> */
.L_x_2436:
[----:B------:R-:W-:Y:S05]  /*249c0*/  BSYNC B2 ;  /* 0x0000000000027941 */ /* 0x000fea0003800000 */
.L_x_2435:
[----:B------:R-:W2:Y:S04]  /*249d0*/  LDL R6, [R1+0x4] ;  /* 0x0000040001067983 */ /* 0x000ea80000100800 */
[----:B------:R-:W2:Y:S01]  /*249e0*/  LDL R5, [R1+0xc] ;  /* 0x00000c0001057983 */ /* 0x000ea20000100800 */
[----:B-1----:R-:W-:Y:S01]  /*249f0*/  IMAD.MOV.U32 R11, RZ, RZ, RZ ;  /* 0x000000ffff0b7224 */ /* 0x002fe200078e00ff */
        /* <DEDUP_REMOVED lines=11> */
.L_x_2437:
        /* <DEDUP_REMOVED lines=13> */
.L_x_2623:
[----:B------:R-:W-:Y:S05]  /*24b80*/  BSYNC B2 ;  /* 0x0000000000027941 */ /* 0x000fea0003800000 */
.L_x_2438:
[----:B------:R-:W-:Y:S01]  /*24b90*/  BSSY B2, `(.L_x_2440) ;  /* 0x000000b000027945 */ /* 0x000fe20003800000 */
[----:B------:R-:W-:Y:S02]  /*24ba0*/  IMAD.MOV.U32 R12, RZ, RZ, 0x0 ;  /* 0x00000000ff0c7424 */ /* 0x000fe400078e00ff */
[----:B------:R-:W-:Y:S01]  /*24bb0*/  IMAD.MOV.U32 R13, RZ, RZ, 0x12f00000 ;  /* 0x12f00000ff0d7424 */ /* 0x000fe200078e00ff */
[----:B------:R-:W-:Y:S06]  /*24bc0*/  @P1 BRA `(.L_x_2441) ;  /* 0x00000000001c1947 */ /* 0x000fec0003800000 */
[----:B------:R-:W2:Y:S02]  /*24bd0*/  S2R R5, SR_TID.X ;  /* 0x0000000000057919 */ /* 0x000ea40000002100 */
[----:B--2---:R-:W-:Y:S01]  /*24be0*/  LOP3.LUT R6, R5, 0x1f, RZ, 0xc0, !PT ;  /* 0x0000001f05067812 */ /* 0x004fe200078ec0ff */
[----:B------:R-:W-:-:S03]  /*24bf0*/  IMAD.MOV.U32 R5, RZ, RZ, 0x7000 ;  /* 0x00007000ff057424 */ /* 0x000fc600078e00ff */
[----:B------:R-:W-:Y:S01]  /*24c00*/  ISETP.NE.AND P0, PT, R6, RZ, PT ;  /* 0x000000ff0600720c */ /* 0x000fe20003f05270 */
[----:B------:R2:W-:-:S12]  /*24c10*/  SYNCS.ARRIVE.TRANS64 RZ, [R7+URZ+0x2e8b0], R5 ;  /* 0x02e8b00507ff79a7 */ /* 0x0005d8000800003f */
[----:B--2---:R-:W-:Y:S05]  /*24c20*/  @!P0 BRA `(.L_x_2441) ;  /* 0x0000000000048947 */ /* 0x004fea0003800000 */
[----:B------:R-:W-:Y:S01]  /*24c30*/  BPT.TRAP 0x1 ;  /* 0x000000040000795c */ /* 0x000fe20000300000 */
.L_x_2441:
[----:B------:R-:W-:Y:S05]  /*24c40*/  BSYNC B2 ;  /* 0x0000000000027941 */ /* 0x000fea0003800000 */
.L_x_2440:
        /* <DEDUP_REMOVED lines=8> */
.L_x_2442:
        /* <DEDUP_REMOVED lines=10> */
.L_x_2432:
[----:B------:R-:W-:Y:S05]  /*24d70*/  BSYNC B1 ;  /* 0x0000000000017941 */ /* 0x000fea0003800000 */
.L_x_2431:
        /* <DEDUP_REMOVED lines=13> */
.L_x_2455:
[----:B------:R-:W-:Y:S05]  /*24e50*/  YIELD ;  /* 0x0000000000007946 */ /* 0x000fea0003800000 */
[----:B------:R-:W-:Y:S04]  /*24e60*/  BSSY B1, `(.L_x_2443) ;  /* 0x0000051000017945 */ /* 0x000fe80003800000 */
[----:B---3--:R-:W-:Y:S05]  /*24e70*/  @!P6 BRA `(.L_x_2444) ;  /* 0x00000004003ce947 */ /* 0x008fea0003800000 */
[----:B------:R-:W3:Y:S04]  /*24e80*/  LDL R8, [R1+0x4] ;  /* 0x0000040001087983 */ /* 0x000ee80000100800 */
[----:B--2---:R-:W3:Y:S04]  /*24e90*/  LDL R5, [R1+0xc] ;  /* 0x00000c0001057983 */ /* 0x004ee80000100800 */
[----:B------:R-:W2:Y:S01]  /*24ea0*/  LDL R6, [R1+0x14] ;  /* 0x0000140001067983 */ /* 0x000ea20000100800 */
[----:B------:R-:W0:Y:S01]  /*24eb0*/  S2R R7, SR_TID.X ;  /* 0x0000000000077919 */ /* 0x000e220000002100 */
[----:B------:R-:W-:Y:S01]  /*24ec0*/  BSSY B2, `(.L_x_2445) ;  /* 0x0000007000027945 */ /* 0x000fe20003800000 */
[----:B0-----:R-:W-:-:S04]  /*24ed0*/  LOP3.LUT R7, R7, 0x7f, RZ, 0xc0, !PT ;  /* 0x0000007f07077812 */ /* 0x001fc800078ec0ff */
[----:B------:R-:W-:Y:S01]  /*24ee0*/  ISETP.NE.AND P2, PT, R7, RZ, PT ;  /* 0x000000ff0700720c */ /* 0x000fe20003f45270 */
[----:B---3--:R-:W-:Y:S01]  /*24ef0*/  IMAD R5, R5, 0x8, R8 ;  /* 0x0000000805057824 */ /* 0x008fe200078e0208 */
[----:B--2---:R-:W-:-:S04]  /*24f00*/  SHF.L.U32 R6, R6, 0x1f, RZ ;  /* 0x0000001f06067819 */ /* 0x004fc800000006ff */
[----:B------:R-:W0:Y:S02]  /*24f10*/  SYNCS.PHASECHK.TRANS64.TRYWAIT P1, [R5+URZ+0x2e8a0], R6 ;  /* 0x02e8a006050075a7 */ /* 0x000e24000802017f */
[----:B0-----:R-:W-:Y:S05]  /*24f20*/  @!P1 BRA `(.L_x_2446) ;  /* 0x0000007000249947 */ /* 0x001fea0003800000 */
.L_x_2624:
[----:B------:R-:W-:Y:S05]  /*24f30*/  BSYNC B2 ;  /* 0x0000000000027941 */ /* 0x000fea0003800000 */
.L_x_2445:
        /* <DEDUP_REMOVED lines=9> */
.L_x_2448:
[----:B------:R-:W-:Y:S05]  /*24fd0*/  BSYNC B2 ;  /* 0x0000000000027941 */ /* 0x000fea0003800000 */
.L_x_2447:
[----:B------:R-:W2:Y:S04]  /*24fe0*/  LDL R8, [R1+0x4] ;  /* 0x0000040001087983 */ /* 0x000ea80000100800 */
[----:B------:R-:W2:Y:S01]  /*24ff0*/  LDL R7, [R1+0xc] ;  /* 0x00000c0001077983 */ /* 0x000ea20000100800 */
[----:B-1----:R-:W-:Y:S01]  /*25000*/  IMAD.MOV.U32 R11, RZ, RZ, RZ ;  /* 0x000000ffff0b7224 */ /* 0x002fe200078e00ff */
        /* <DEDUP_REMOVED lines=10> */
.L_x_2449:
        /* <DEDUP_REMOVED lines=13> */
.L_x_2625:
[----:B------:R-:W-:Y:S05]  /*25180*/  BSYNC B2 ;  /* 0x0000000000027941 */ /* 0x000fea0003800000 */
.L_x_2450:
        /* <DEDUP_REMOVED lines=11> */
.L_x_2453:
[----:B------:R-:W-:Y:S05]  /*25240*/  BSYNC B2 ;  /* 0x0000000000027941 */ /* 0x000fea0003800000 */
.L_x_2452:
        /* <DEDUP_REMOVED lines=8> */
.L_x_2454:
        /* <DEDUP_REMOVED lines=10> */
.L_x_2444:
[----:B------:R-:W-:Y:S05]  /*25370*/  BSYNC B1 ;  /* 0x0000000000017941 */ /* 0x000fea0003800000 */
.L_x_2443:
[----:B------:R-:W3:Y:S04]  /*25380*/  LDL.LU R6, [R1+0xc] ;  /* 0x00000c0001067983 */ /* 0x000ee80000300800 */
[----:B--2---:R-:W2:Y:S01]  /*25390*/  LDL.LU R9, [R1+0x14] ;  /* 0x0000140001097983 */ /* 0x004ea20000300800 */
[C---:B------:R-:W-:Y:S01]  /*253a0*/  ISETP.GT.AND P2, PT, R4.reuse, R2, PT ;  /* 0x000000020400720c */ /* 0x040fe20003f44270 */
[----:B------:R-:W-:Y:S02]  /*253b0*/  VIADD R4, R4, 0xffffffff ;  /* 0xffffffff04047836 */ /* 0x000fe40000000000 */
[----:B---3--:R-:W-:-:S05]  /*253c0*/  VIADD R5, R6, 0x1 ;  /* 0x0000000106057836 */ /* 0x008fca0000000000 */
[----:B------:R-:W-:-:S04]  /*253d0*/  ISETP.NE.AND P1, PT, R5, 0x2, PT ;  /* 0x000000020500780c */ /* 0x000fc80003f25270 */
[----:B------:R-:W-:Y:S02]  /*253e0*/  SEL R6, RZ, 0x1, P1 ;  /* 0x00000001ff067807 */ /* 0x000fe40000800000 */
[----:B------:R-:W-:Y:S02]  /*253f0*/  SEL R5, R5, RZ, P1 ;  /* 0x000000ff05057207 */ /* 0x000fe40000800000 */
[----:B--2---:R-:W-:-:S05]  /*25400*/  LOP3.LUT R9, R9, R6, RZ, 0x3c, !PT ;  /* 0x0000000609097212 */ /* 0x004fca00078e3cff */
[----:B------:R3:W-:Y:S04]  /*25410*/  STL [R1+0x14], R9 ;  /* 0x0000140901007387 */ /* 0x0007e80000100800 */
[----:B------:R3:W-:Y:S01]  /*25420*/  STL [R1+0xc], R5 ;  /* 0x00000c0501007387 */ /* 0x0007e20000100800 */
[----:B------:R-:W-:Y:S05]  /*25430*/  @P2 BRA `(.L_x_2455) ;  /* 0xfffffff800842947 */ /* 0x000fea000383ffff */
.L_x_2425:
[----:B------:R-:W-:Y:S05]  /*25440*/  BSYNC B0 ;  /* 0x0000000000007941 */ /* 0x000fea0003800000 */
.L_x_2424:
[----:B------:R-:W4:Y:S01]  /*25450*/  LDC R0, c[0x0][0x448] ;  /* 0x00011200ff007b82 */ /* 0x000f220000000800 */
[----:B------:R-:W-:Y:S07]  /*25460*/  @!P0 WARPSYNC.ALL ;  /* 0x0000000000008948 */ /* 0x000fee0003800000 */
[----:B------:R-:W-:Y:S01]  /*25470*/  @!P0 BAR.SYNC.DEFER_BLOCKING 0xc, 0x180 ;  /* 0x0306000000008b1d */ /* 0x000fe20000010000 */
[----:B----4-:R-:W-:Y:S02]  /*25480*/  ISETP.NE.AND P1, PT, R0, 0x1, PT ;  /* 0x000000010000780c */ /* 0x010fe40003f25270 */
[----:B------:R-:W-:-:S11]  /*25490*/  LEA R0, R17, 0x7f, 0x7 ;  /* 0x0000007f11007811 */ /* 0x000fd600078e38ff */
[----:B------:R-:W4:Y:S08]  /*254a0*/  @P1 LDC R2, c[0x0][0x44c] ;  /* 0x00011300ff021b82 */ /* 0x000f300000000800 */
[----:B------:R-:W5:Y:S01]  /*254b0*/  @P1 LDC R3, c[0x0][0x450] ;  /* 0x00011400ff031b82 */ /* 0x000f620000000800 */
[----:B----4-:R-:W-:-:S05]  /*254c0*/  @P1 IMAD.HI.U32 R2, R0, R2, RZ ;  /* 0x0000000200021227 */ /* 0x010fca00078e00ff */
[----:B-----5:R-:W-:Y:S01]  /*254d0*/  @P1 SHF.R.U32.HI R0, RZ, R3, R2 ;  /* 0x00000003ff001219 */ /* 0x020fe20000011602 */
[----:B------:R-:W-:-:S04]  /*254e0*/  IMAD.MOV.U32 R2, RZ, RZ, RZ ;  /* 0x000000ffff027224 */ /* 0x000fc800078e00ff */
[----:B------:R-:W-:-:S04]  /*254f0*/  IMAD.IADD R3, R21, 0x1, R0 ;  /* 0x0000000115037824 */ /* 0x000fc800078e0200 */
[----:B------:R-:W-:-:S05]  /*25500*/  IMAD.HI R2, R3, -0x6db6db6d, R2 ;  /* 0x9249249303027827 */ /* 0x000fca00078e0202 */
[----:B------:R-:W-:-:S04]  /*25510*/  SHF.R.U32.HI R0, RZ, 0x1f, R2 ;  /* 0x0000001fff007819 */ /* 0x000fc80000011602 */
[----:B------:R-:W-:-:S04]  /*25520*/  LEA.HI.SX32 R2, R2, R0, 0x19 ;  /* 0x0000000002027211 */ /* 0x000fc800078fcaff */
[----:B------:R-:W-:-:S04]  /*25530*/  VIMNMX R4, R20, R2, PT ;  /* 0x0000000214047248 */ /* 0x000fc80003fe0100 */
[----:B------:R-:W-:Y:S01]  /*25540*/  ISETP.GT.AND P0, PT, R4, RZ, PT ;  /* 0x000000ff0400720c */ /* 0x000fe20003f04270 */
[----:B------:R4:W-:-:S12]  /*25550*/  STL [R1+0x38], R4 ;  /* 0x0000380401007387 */ /* 0x0009d80000100800 */
[----:B----4-:R-:W-:Y:S05]  /*25560*/  @P0 BRA `(.L_x_2456) ;  /* 0x0000000000480947 */ /* 0x010fea0003800000 */
[----:B--23--:R-:W2:Y:S02]  /*25570*/  S2R R5, SR_TID.X ;  /* 0x0000000000057919 */ /* 0x00cea40000002100 */
[----:B--2---:R-:W-:-:S04]  /*25580*/  LOP3.LUT R5, R5, 0x7f, RZ, 0xc0, !PT ;  /* 0x0000007f05057812 */ /* 0x004fc800078ec0ff */
[----:B------:R-:W-:-:S13]  /*25590*/  ISETP.NE.AND P0, PT, R5, RZ, PT ;  /* 0x000000ff0500720c */ /* 0x000fda0003f05270 */
[----:B------:R-:W-:Y:S05]  /*255a0*/  @P0 BRA `(.L_x_2457) ;  /* 0x0000003400700947 */ /* 0x000fea0003800000 */
[----:B------:R-:W2:Y:S01]  /*255b0*/  S2R R3, SR_LANEID ;  /* 0x0000000000037919 */ /* 0x000ea20000000000 */
[----:B------:R-:W-:Y:S01]  /*255c0*/  VOTEU.ANY UR4, UPT, PT ;  /* 0x0000000000047886 */ /* 0x000fe200038e0100 */
[----:B------:R-:W3:Y:S01]  /*255d0*/  LDC.64 R4, c[0x0][0xc60] ;  /* 0x00031800ff047b82 */ /* 0x000ee20000000a00 */
[----:B------:R-:W2:Y:S01]  /*255e0*/  FLO.U32 R0, UR4 ;  /* 0x0000000400007d00 */ /* 0x000ea200080e0000 */
[----:B------:R-:W-:-:S07]  /*255f0*/  ULDC.64 UR6, c[0x0][0x208] ;  /* 0x0000820000067ab9 */ /* 0x000fce0000000a00 */
[----:B------:R-:W3:Y:S01]  /*25600*/  POPC R2, UR4 ;  /* 0x0000000400027d09 */ /* 0x000ee20008000000 */
[----:B--2---:R-:W-:-:S13]  /*25610*/  ISETP.EQ.U32.AND P0, PT, R0, R3, PT ;  /* 0x000000030000720c */ /* 0x004fda0003f02070 */
[----:B---3--:R-:W2:Y:S01]  /*25620*/  @P0 ATOMG.E.ADD.STRONG.GPU PT, R5, desc[UR6][R4.64], R2 ;  /* 0x00000002040509a8 */ /* 0x008ea200081ee1c6 */
[----:B------:R-:W3:Y:S02]  /*25630*/  S2R R3, SR_LTMASK ;  /* 0x0000000000037919 */ /* 0x000ee40000003900 */
[----:B---3--:R-:W-:-:S06]  /*25640*/  LOP3.LUT R3, R3, UR4, RZ, 0xc0, !PT ;  /* 0x0000000403037c12 */ /* 0x008fcc000f8ec0ff */
[----:B------:R-:W3:Y:S01]  /*25650*/  POPC R3, R3 ;  /* 0x0000000300037309 */ /* 0x000ee20000000000 */
[----:B--2---:R-:W3:Y:S02]  /*25660*/  SHFL.IDX PT, R0, R5, R0, 0x1f ;  /* 0x00001f0005007589 */ /* 0x004ee400000e0000 */
[----:B---3--:R-:W-:Y:S01]  /*25670*/  IADD3 R16, R0, UR37, R3 ;  /* 0x0000002500107c10 */ /* 0x008fe2000fffe003 */
[----:B------:R-:W-:Y:S06]  /*25680*/  BRA `(.L_x_2457) ;  /* 0x0000003400387947 */ /* 0x000fec0003800000 */
.L_x_2456:
[----:B------:R-:W4:Y:S01]  /*25690*/  LDL R0, [R1+0x4] ;  /* 0x0000040001007983 */ /* 0x000f220000100800 */
[----:B------:R-:W-:Y:S01]  /*256a0*/  BSSY B6, `(.L_x_2458) ;  /* 0x0000014000067945 */ /* 0x000fe20003800000 */
[----:B----4-:R-:W-:-:S05]  /*256b0*/  VIADD R0, R0, 0x20400 ;  /* 0x0002040000007836 */ /* 0x010fca0000000000 */
[----:B------:R-:W-:-:S13]  /*256c0*/  LOP3.LUT P0, RZ, R0, 0x3ff, RZ, 0xc0, !PT ;  /* 0x000003ff00ff7812 */ /* 0x000fda000780c0ff */
[----:B------:R-:W-:Y:S05]  /*256d0*/  @!P0 BRA `(.L_x_2459) ;  /* 0x0000000000408947 */ /* 0x000fea0003800000 */
[----:B------:R-:W-:Y:S01]  /*256e0*/  MOV R2, 0x0 ;  /* 0x0000000000027802 */ /* 0x000fe20000000f00 */
[----:B------:R-:W-:Y:S01]  /*256f0*/  ULDC.64 UR6, c[0x4][0x98] ;  /* 0x0100260000067ab9 */ /* 0x000fe20000000a00 */
[----:B------:R-:W-:Y:S01]  /*25700*/  ULDC.64 UR8, c[0x4][0xa0] ;  /* 0x0100280000087ab9 */ /* 0x000fe20000000a00 */
[----:B------:R-:W-:Y:S01]  /*25710*/  ULDC.64 UR4, c[0x4][0x8] ;  /* 0x0100020000047ab9 */ /* 0x000fe20000000a00 */
[----:B------:R-:W-:Y:S02]  /*25720*/  IMAD.U32 R4, RZ, RZ, UR6 ;  /* 0x00000006ff047e24 */ /* 0x000fe4000f8e00ff */
[----:B------:R-:W4:Y:S01]  /*25730*/  LDC.64 R2, c[0x4][R2] ;  /* 0x0100000002027b82 */ /* 0x000f220000000a00 */
[----:B--23--:R-:W-:Y:S02]  /*25740*/  IMAD.U32 R5, RZ, RZ, UR7 ;  /* 0x00000007ff057e24 */ /* 0x00cfe4000f8e00ff */
[----:B------:R-:W-:Y:S02]  /*25750*/  IMAD.U32 R6, RZ, RZ, UR8 ;  /* 0x00000008ff067e24 */ /* 0x000fe4000f8e00ff */
[----:B------:R-:W-:-:S02]  /*25760*/  IMAD.U32 R7, RZ, RZ, UR9 ;  /* 0x00000009ff077e24 */ /* 0x000fc4000f8e00ff */
[----:B------:R-:W-:Y:S02]  /*25770*/  IMAD.U32 R10, RZ, RZ, UR4 ;  /* 0x00000004ff0a7e24 */ /* 0x000fe4000f8e00ff */
[----:B-1----:R-:W-:Y:S02]  /*25780*/  IMAD.U32 R11, RZ, RZ, UR5 ;  /* 0x00000005ff0b7e24 */ /* 0x002fe4000f8e00ff */
[----:B------:R-:W-:Y:S02]  /*25790*/  IMAD.MOV.U32 R8, RZ, RZ, 0x70 ;  /* 0x00000070ff087424 */ /* 0x000fe400078e00ff */
[----:B------:R-:W-:Y:S02]  /*257a0*/  IMAD.MOV.U32 R12, RZ, RZ, 0x1 ;  /* 0x00000001ff0c7424 */ /* 0x000fe400078e00ff */
[----:B------:R-:W-:-:S07]  /*257b0*/  IMAD.MOV.U32 R13, RZ, RZ, RZ ;  /* 0x000000ffff0d7224 */ /* 0x000fce00078e00ff */
[----:B------:R-:W-:-:S07]  /*257c0*/  LEPC R20, `(.L_x_2459) ;  /* 0x000000001014794e */ /* 0x000fce0000000000 */
[----:B0---4-:R-:W-:Y:S05]  /*257d0*/  CALL.ABS.NOINC R2 ;  /* 0x0000000002007343 */ /* 0x011fea0003c00000 */
.L_x_2459:
[----:B------:R-:W-:Y:S05]  /*257e0*/  BSYNC B6 ;  /* 0x0000000000067941 */ /* 0x000fea0003800000 */
.L_x_2458:
[----:B------:R-:W4:Y:S04]  /*257f0*/  LDL R0, [R1+0x4] ;  /* 0x0000040001007983 */ /* 0x000f280000100800 */
[----:B------:R-:W5:Y:S01]  /*25800*/  LDL.LU R2, [R1+0x1c] ;  /* 0x00001c0001027983 */ /* 0x000f620000300800 */
[----:B------:R-:W-:Y:S01]  /*25810*/  BSSY B6, `(.L_x_2460) ;  /* 0x0000017000067945 */ /* 0x000fe20003800000 */
[----:B----4-:R-:W-:Y:S01]  /*25820*/  VIADD R0, R0, 0xe400 ;  /* 0x0000e40000007836 */ /* 0x010fe20000000000 */
[----:B-----5:R-:W-:-:S04]  /*25830*/  LOP3.LUT R2, R2, 0xfffffffe, RZ, 0xc0, !PT ;  /* 0xfffffffe02027812 */ /* 0x020fc800078ec0ff */
[----:B------:R-:W-:-:S13]  /*25840*/  LOP3.LUT P0, RZ, R0, 0x3ff, RZ, 0xc0, !PT ;  /* 0x000003ff00ff7812 */ /* 0x000fda000780c0ff */
[----:B------:R-:W-:-:S05]  /*25850*/  @P0 LOP3.LUT R2, R2, 0x1, RZ, 0xfc, !PT ;  /* 0x0000000102020812 */ /* 0x000fca00078efcff */
[----:B------:R4:W-:Y:S01]  /*25860*/  STL [R1+0x1c], R2 ;  /* 0x00001c0201007387 */ /* 0x0009e20000100800 */
[----:B------:R-:W-:Y:S05]  /*25870*/  @!P0 BRA `(.L_x_2461) ;  /* 0x0000000000408947 */ /* 0x000fea0003800000 */
[----:B----4-:R-:W-:Y:S01]  /*25880*/  MOV R2, 0x0 ;  /* 0x0000000000027802 */ /* 0x010fe20000000f00 */
        /* <DEDUP_REMOVED lines=15> */
.L_x_2461:
[----:B------:R-:W-:Y:S05]  /*25980*/  BSYNC B6 ;  /* 0x0000000000067941 */ /* 0x000fea0003800000 */
.L_x_2460:
[----:B----4-:R-:W4:Y:S01]  /*25990*/  LDL R2, [R1+0x4] ;  /* 0x0000040001027983 */ /* 0x010f220000100800 */
        /* <DEDUP_REMOVED lines=20> */
.L_x_2463:
[----:B------:R-:W-:Y:S05]  /*25ae0*/  BSYNC B6 ;  /* 0x0000000000067941 */ /* 0x000fea0003800000 */
.L_x_2462:
[----:B------:R-:W4:Y:S01]  /*25af0*/  LDL R2, [R1+0x1c] ;  /* 0x00001c0001027983 */ /* 0x000f220000100800 */
[----:B------:R-:W-:Y:S01]  /*25b00*/  BSSY B6, `(.L_x_2464) ;  /* 0x0000013000067945 */ /* 0x000fe20003800000 */
[----:B----4-:R-:W-:-:S13]  /*25b10*/  LOP3.LUT P6, RZ, R2, 0x1, RZ, 0xc0, !PT ;  /* 0x0000000102ff7812 */ /* 0x010fda00078cc0ff */
        /* <DEDUP_REMOVED lines=17> */
.L_x_2465:
[----:B------:R-:W-:Y:S05]  /*25c30*/  BSYNC B6 ;  /* 0x0000000000067941 */ /* 0x000fea0003800000 */
.L_x_2464:
[----:B------:R-:W4:Y:S01]  /*25c40*/  LDL.LU R2, [R1] ;  /* 0x0000000001027983 */ /* 0x000f220000300800 */
[----:B------:R-:W-:-:S03]  /*25c50*/  ULDC.64 UR4, c[0x0][0x9f8] ;  /* 0x00027e0000047ab9 */ /* 0x000fc60000000a00 */
[----:B------:R-:W5:Y:S04]  /*25c60*/  LDL.LU R0, [R1+0x20] ;  /* 0x0000200001007983 */ /* 0x000f680000300800 */
[----:B------:R-:W2:Y:S01]  /*25c70*/  LDL R8, [R1+0x18] ;  /* 0x0000180001087983 */ /* 0x000ea20000100800 */
[----:B------:R-:W-:Y:S01]  /*25c80*/  ISETP.NE.U32.AND P0, PT, RZ, UR4, PT ;  /* 0x00000004ff007c0c */ /* 0x000fe2000bf05070 */
[----:B------:R-:W-:-:S03]  /*25c90*/  ULDC.64 UR6, c[0x0][0x208] ;  /* 0x0000820000067ab9 */ /* 0x000fc60000000a00 */
[----:B------:R-:W-:-:S13]  /*25ca0*/  ISETP.NE.AND.EX P0, PT, RZ, UR5, PT, P0 ;  /* 0x00000005ff007c0c */ /* 0x000fda000bf05300 */
[----:B----4-:R-:W-:-:S04]  /*25cb0*/  @P0 IADD3 R2, P1, R2, UR4, RZ ;  /* 0x0000000402020c10 */ /* 0x010fc8000ff3e0ff */
[----:B-----5:R-:W-:Y:S01]  /*25cc0*/  @P0 IADD3.X R3, R0, UR5, RZ, P1, !PT ;  /* 0x0000000500030c10 */ /* 0x020fe20008ffe4ff */
[----:B------:R-:W-:-:S04]  /*25cd0*/  ULDC.64 UR4, c[0x0][0xa08] ;  /* 0x0002820000047ab9 */ /* 0x000fc80000000a00 */
[----:B--2---:R2:W3:Y:S02]  /*25ce0*/  @P0 LDG.E R8, desc[UR6][R2.64] ;  /* 0x0000000602080981 */ /* 0x0044e4000c1e1900 */
[----:B--2---:R-:W2:Y:S01]  /*25cf0*/  LDC.64 R2, c[0x0][0x418] ;  /* 0x00010600ff027b82 */ /* 0x004ea20000000a00 */
[----:B---3--:R-:W-:Y:S01]  /*25d00*/  SHF.R.S32.HI R9, RZ, 0x1f, R8 ;  /* 0x0000001fff097819 */ /* 0x008fe20000011408 */
[----:B------:R3:W-:Y:S01]  /*25d10*/  @P0 STL [R1+0x18], R8 ;  /* 0x0000180801000387 */ /* 0x0007e20000100800 */
[----:B--2---:R-:W-:Y:S01]  /*25d20*/  LOP3.LUT P0, RZ, R2, UR4, RZ, 0xfc, !PT ;  /* 0x0000000402ff7c12 */ /* 0x004fe2000f80fcff */
[----:B------:R-:W-:Y:S02]  /*25d30*/  UMOV UR4, 0xffffffff ;  /* 0xffffffff00047882 */ /* 0x000fe40000000000 */
[----:B------:R3:W-:Y:S01]  /*25d40*/  STL [R1+0x20], R9 ;  /* 0x0000200901007387 */ /* 0x0007e20000100800 */
[----:B------:R-:W-:-:S04]  /*25d50*/  LOP3.LUT P0, RZ, R3, UR5, RZ, 0xfc, P0 ;  /* 0x0000000503ff7c12 */ /* 0x000fc8000800fcff */
[----:B------:R-:W-:Y:S01]  /*25d60*/  SEL R0, R8, RZ, !P0 ;  /* 0x000000ff08007207 */ /* 0x000fe20004000000 */
[----:B------:R-:W-:Y:S08]  /*25d70*/  BRA.DIV UR4, `(.L_x_2466) ;  /* 0x0000006204b87947 */ /* 0x000ff0000b800000 */
[----:B------:R-:W2:Y:S02]  /*25d80*/  S2R R4, SR_TID.X ;  /* 0x0000000000047919 */ /* 0x000ea40000002100 */
[----:B--2---:R-:W-:-:S04]  /*25d90*/  SHF.R.U32.HI R4, RZ, 0x5, R4 ;  /* 0x00000005ff047819 */ /* 0x004fc80000011604 */
[----:B------:R-:W-:-:S05]  /*25da0*/  LOP3.LUT R4, R4, 0x3, RZ, 0xc0, !PT ;  /* 0x0000000304047812 */ /* 0x000fca00078ec0ff */
[----:B0-----:R0:W2:Y:S02]  /*25db0*/  SHFL.IDX PT, R14, R4, RZ, 0x1f ;  /* 0x00001fff040e7589 */ /* 0x0010a400000e0000 */
.L_x_2628:
[----:B0-----:R-:W4:Y:S01]  /*25dc0*/  LDL.LU R4, [R1+0x1c] ;  /* 0x00001c0001047983 */ /* 0x001f220000300800 */
[----:B------:R-:W-:Y:S02]  /*25dd0*/  PLOP3.LUT P1, PT, PT, PT, PT, 0x8, 0x0 ;  /* 0x000000000000781c */ /* 0x000fe40003f2e170 */
[----:B--2---:R-:W-:Y:S01]  /*25de0*/  ISETP.NE.AND P0, PT, R14, RZ, PT ;  /* 0x000000ff0e00720c */ /* 0x004fe20003f05270 */
[----:B------:R0:W-:Y:S01]  /*25df0*/  STL [R1], R0 ;  /* 0x0000000001007387 */ /* 0x0001e20000100800 */
[----:B----4-:R-:W-:-:S09]  /*25e00*/  LOP3.LUT R4, R4, 0xfffffffe, RZ, 0xc0, !PT ;  /* 0xfffffffe04047812 */ /* 0x010fd200078ec0ff */
[----:B------:R-:W-:-:S05]  /*25e10*/  @P1 LOP3.LUT R4, R4, 0x1, RZ, 0xfc, !PT ;  /* 0x0000000104041812 */ /* 0x000fca00078efcff */
[----:B------:R0:W-:Y:S01]  /*25e20*/  STL [R1+0x1c], R4 ;  /* 0x00001c0401007387 */ /* 0x0001e20000100800 */
[----:B------:R-:W-:Y:S05]  /*25e30*/  @P0 BRA `(.L_x_2467) ;  /* 0x00000004007c0947 */ /* 0x000fea0003800000 */
[----:B------:R-:W-:-:S03]  /*25e40*/  UMOV UR4, 0xffffffff ;  /* 0xffffffff00047882 */ /* 0x000fc60000000000 */
[----:B------:R-:W-:Y:S05]  /*25e50*/  BRA.DIV UR4, `(.L_x_2468) ;  /* 0x0000006204b47947 */ /* 0x000fea000b800000 */
[----:B------:R-:W-:-:S13]  /*25e60*/  ELECT P6, URZ, PT ;  /* 0x00000000003f782f */ /* 0x000fda00038c0000 */
.L_x_2631:
        /* <DEDUP_REMOVED lines=23> */
[----:B------:R-:W2:Y:S04]  /*25fe0*/  LDG.E R2, desc[UR6][R2.64] ;  /* 0x0000000602027981 */ /* 0x000ea8000c1e1900 */
[----:B--2---:R0:W-:Y:S02]  /*25ff0*/  STL [R1], R2 ;  /* 0x0000000201007387 */ /* 0x0041e40000100800 */
.L_x_2469:
[----:B---3--:R-:W2:Y:S04]  /*26000*/  LDL R9, [R1+0x4] ;  /* 0x0000040001097983 */ /* 0x008ea80000100800 */
        /* <DEDUP_REMOVED lines=9> */
.L_x_2632:
        /* <DEDUP_REMOVED lines=8> */
.L_x_2471:
        /* <DEDUP_REMOVED lines=19> */
[----:B------:R-:W3:Y:S02]  /*26250*/  SYNCS.PHASECHK.TRANS64.TRYWAIT P0, [R2+URZ+0x2e840], R4 ;  /* 0x02e84004020075a7 */ /* 0x000ee4000800017f */
[----:B--23--:R-:W-:Y:S05]  /*26260*/  @!P0 BRA `(.L_x_2472) ;  /* 0x0000005c00e48947 */ /* 0x00cfea0003800000 */
.L_x_2633:
[----:B------:R-:W-:Y:S05]  /*26270*/  @P1 BRA `(.L_x_2473) ;  /* 0x00000000001c1947 */ /* 0x000fea0003800000 */
[----:B------:R-:W3:Y:S01]  /*26280*/  S2R R5, SR_TID.X ;  /* 0x0000000000057919 */ /* 0x000ee20000002100 */
[----:B0-2---:R-:W-:-:S04]  /*26290*/  IMAD.MOV.U32 R4, RZ, RZ, 0x7000 ;  /* 0x00007000ff047424 */ /* 0x005fc800078e00ff */
[----:B------:R4:W-:Y:S01]  /*262a0*/  SYNCS.ARRIVE.TRANS64 RZ, [R2+URZ+0x2e830], R4 ;  /* 0x02e8300402ff79a7 */ /* 0x0009e2000800003f */
[----:B---3--:R-:W-:-:S04]  /*262b0*/  LOP3.LUT R5, R5, 0x1f, RZ, 0xc0, !PT ;  /* 0x0000001f05057812 */ /* 0x008fc800078ec0ff */
[----:B------:R-:W-:-:S13]  /*262c0*/  ISETP.NE.AND P0, PT, R5, RZ, PT ;  /* 0x000000ff0500720c */ /* 0x000fda0003f05270 */
[----:B----4-:R-:W-:Y:S05]  /*262d0*/  @!P0 BRA `(.L_x_2473) ;  /* 0x0000000000048947 */ /* 0x010fea0003800000 */
[----:B------:R-:W-:Y:S01]  /*262e0*/  BPT.TRAP 0x1 ;  /* 0x000000040000795c */ /* 0x000fe20000300000 */
.L_x_2473:
[----:B------:R-:W3:Y:S04]  /*262f0*/  LDL R5, [R1] ;  /* 0x0000000001057983 */ /* 0x000ee80000100800 */
[----:B0-2---:R-:W2:Y:S01]  /*26300*/  LDL.LU R4, [R1+0x1c] ;  /* 0x00001c0001047983 */ /* 0x005ea20000300800 */
        /* <DEDUP_REMOVED lines=12> */
[----:B---3--:R-:W-:Y:S02]  /*263d0*/  R2UR UR13, R5 ;  /* 0x00000000050d72ca */ /* 0x008fe400000e0000 */
[----:B--2---:R-:W-:-:S04]  /*263e0*/  LOP3.LUT R4, R4, 0xfffffffe, RZ, 0xc0, !PT ;  /* 0xfffffffe04047812 */ /* 0x004fc800078ec0ff */
[----:B------:R-:W-:-:S07]  /*263f0*/  @P0 LOP3.LUT R4, R4, 0x1, RZ, 0xfc, !PT ;  /* 0x0000000104040812 */ /* 0x000fce00078efcff */
[----:B------:R2:W-:Y:S01]  /*26400*/  UTMALDG.4D [UR8], [UR4], desc[UR6] ;  /* 0x00000608040075b4 */ /* 0x0005e20008019000 */
[----:B------:R2:W-:Y:S01]  /*26410*/  STL [R1+0x1c], R4 ;  /* 0x00001c0401007387 */ /* 0x0005e20000100800 */
[----:B------:R-:W-:Y:S01]  /*26420*/  NOP ;  /* 0x0000000000007918 */ /* 0x000fe20000000000 */
.L_x_2467:
[----:B------:R-:W4:Y:S04]  /*26430*/  LDL R2, [R1+0x4] ;  /* 0x0000040001027983 */ /* 0x000f280000100800 */
[----:B------:R-:W5:Y:S04]  /*26440*/  LDL.LU R3, [R1+0x3c] ;  /* 0x00003c0001037983 */ /* 0x000f680000300800 */
[----:B------:R-:W3:Y:S04]  /*26450*/  LDL.LU R5, [R1+0x34] ;  /* 0x0000340001057983 */ /* 0x000ee80000300800 */
        /* <DEDUP_REMOVED lines=8> */
[----:B----4-:R-:W-:Y:S01]  /*264e0*/  VIADD R2, R2, 0x1c400 ;  /* 0x0001c40002027836 */ /* 0x010fe20000000000 */
[----:B-----5:R-:W-:-:S04]  /*264f0*/  SHF.R.S32.HI R0, RZ, 0x1f, R3 ;  /* 0x0000001fff007819 */ /* 0x020fc80000011403 */
[----:B------:R-:W-:Y:S02]  /*26500*/  LOP3.LUT P1, RZ, R2, 0x3ff, RZ, 0xc0, !PT ;  /* 0x000003ff02ff7812 */ /* 0x000fe4000782c0ff */
[----:B---3--:R-:W-:Y:S01]  /*26510*/  SEL R5, R5, RZ, !P0 ;  /* 0x000000ff05057207 */ /* 0x008fe20004000000 */
        /* <DEDUP_REMOVED lines=27> */
[----:B0-----:R-:W-:Y:S05]  /*266d0*/  CALL.ABS.NOINC R2 ;  /* 0x0000000002007343 */ /* 0x001fea0003c00000 */
.L_x_2475:
[----:B------:R-:W-:Y:S05]  /*266e0*/  BSYNC B6 ;  /* 0x0000000000067941 */ /* 0x000fea0003800000 */
.L_x_2474:
[----:B--2---:R-:W2:Y:S01]  /*266f0*/  LDL.LU R5, [R1+0x3c] ;  /* 0x00003c0001057983 */ /* 0x004ea20000300800 */
[----:B------:R-:W-:Y:S01]  /*26700*/  ULDC.64 UR4, c[0x0][0x2d8] ;  /* 0x0000b60000047ab9 */ /* 0x000fe20000000a00 */
[----:B------:R-:W0:Y:S01]  /*26710*/  LDC R8, c[0x0][0x448] ;  /* 0x00011200ff087b82 */ /* 0x000e220000000800 */
[----:B------:R-:W-:Y:S01]  /*26720*/  ULDC UR6, c[0x0][0x2b8] ;  /* 0x0000ae0000067ab9 */ /* 0x000fe20000000800 */
[----:B------:R-:W2:Y:S04]  /*26730*/  LDL.LU.64 R2, [R1+0x48] ;  /* 0x0000480001027983 */ /* 0x000ea80000300a00 */
[----:B------:R-:W3:Y:S04]  /*26740*/  LDL.LU R0, [R1+0x50] ;  /* 0x0000500001007983 */ /* 0x000ee80000300800 */
[----:B------:R-:W4:Y:S04]  /*26750*/  LDL.LU R6, [R1+0x58] ;  /* 0x0000580001067983 */ /* 0x000f280000300800 */
[----:B------:R-:W4:Y:S04]  /*26760*/  LDL.LU R4, [R1+0x34] ;  /* 0x0000340001047983 */ /* 0x000f280000300800 */
[----:B------:R0:W5:Y:S02]  /*26770*/  LDL R10, [R1+0x44] ;  /* 0x00004400010a7983 */ /* 0x0001640000100800 */
[----:B0-----:R-:W-:Y:S01]  /*26780*/  ISETP.NE.AND P0, PT, R8, 0x1, PT ;  /* 0x000000010800780c */ /* 0x001fe20003f05270 */
[----:B------:R-:W0:Y:S01]  /*26790*/  S2R R9, SR_TID.X ;  /* 0x0000000000097919 */ /* 0x000e220000002100 */
[----:B-1----:R-:W1:Y:S01]  /*267a0*/  S2R R11, SR_TID.X ;  /* 0x00000000000b7919 */ /* 0x002e620000002100 */
        /* <DEDUP_REMOVED lines=11> */
[----:B------:R-:W2:Y:S03]  /*26860*/  @P0 LDC R6, c[0x0][0x450] ;  /* 0x00011400ff060b82 */ /* 0x000ea60000000800 */
[----:B------:R-:W-:Y:S01]  /*26870*/  IMAD R0, R4, UR5, R0 ;  /* 0x0000000504007c24 */ /* 0x000fe2000f8e0200 */
[----:B------:R-:W-:Y:S01]  /*26880*/  ULDC.64 UR4, c[0x0][0x2d0] ;  /* 0x0000b40000047ab9 */ /* 0x000fe20000000a00 */
[----:B------:R-:W3:Y:S02]  /*26890*/  S2R R4, SR_TID.X ;  /* 0x0000000000047919 */ /* 0x000ee40000002100 */
[----:B------:R-:W-:Y:S01]  /*268a0*/  IMAD.IADD R3, R3, 0x1, R0 ;  /* 0x0000000103037824 */ /* 0x000fe200078e0200 */
[----:B0-----:R-:W-:-:S04]  /*268b0*/  LOP3.LUT R5, R5, 0x7f, RZ, 0xc0, !PT ;  /* 0x0000007f05057812 */ /* 0x001fc800078ec0ff */
[----:B------:R-:W-:Y:S01]  /*268c0*/  SHF.R.U32.HI R5, RZ, 0x3, R5 ;  /* 0x00000003ff057819 */ /* 0x000fe20000011605 */
[----:B---3--:R-:W-:-:S05]  /*268d0*/  IMAD.SHL.U32 R4, R4, 0x10, RZ ;  /* 0x0000001004047824 */ /* 0x008fca00078e00ff */
[----:B------:R-:W-:Y:S02]  /*268e0*/  LOP3.LUT R4, R5, 0x70, R4, 0xf8, !PT ;  /* 0x0000007005047812 */ /* 0x000fe400078ef804 */
[----:B------:R-:W0:Y:S03]  /*268f0*/  @P0 LDC R5, c[0x0][0x44c] ;  /* 0x00011300ff050b82 */ /* 0x000e260000000800 */
[----:B------:R-:W-:-:S04]  /*26900*/  IMAD R4, R17, 0x80, R4 ;  /* 0x0000008011047824 */ /* 0x000fc800078e0204 */
[----:B------:R-:W-:Y:S02]  /*26910*/  IMAD.MOV.U32 R0, RZ, RZ, R4 ;  /* 0x000000ffff007224 */ /* 0x000fe400078e0004 */
[----:B0-----:R-:W-:-:S05]  /*26920*/  @P0 IMAD.HI.U32 R5, R4, R5, RZ ;  /* 0x0000000504050227 */ /* 0x001fca00078e00ff */
[----:B--2---:R-:W-:-:S05]  /*26930*/  @P0 SHF.R.U32.HI R0, RZ, R6, R5 ;  /* 0x00000006ff000219 */ /* 0x004fca0000011605 */
        /* <DEDUP_REMOVED lines=17> */
[C---:B-1----:R-:W-:Y:S01]  /*26a50*/  IMAD.SHL.U32 R7, R11.reuse, 0x10, RZ ;  /* 0x000000100b077824 */ /* 0x042fe200078e00ff */
[----:B------:R-:W-:-:S04]  /*26a60*/  LOP3.LUT R9, R11, 0x7f, RZ, 0xc0, !PT ;  /* 0x0000007f0b097812 */ /* 0x000fc800078ec0ff */
[----:B------:R-:W-:Y:S02]  /*26a70*/  LOP3.LUT R7, R7, 0x70, RZ, 0xc0, !PT ;  /* 0x0000007007077812 */ /* 0x000fe400078ec0ff */
[----:B------:R-:W-:Y:S01]  /*26a80*/  SHF.R.U32.HI R9, RZ, 0x3, R9 ;  /* 0x00000003ff097819 */ /* 0x000fe20000011609 */
[----:B------:R-:W-:Y:S06]  /*26a90*/  BRA.DIV UR4, `(.L_x_2476) ;  /* 0x0000005604ec7947 */ /* 0x000fec000b800000 */
[----:B------:R-:W2:Y:S01]  /*26aa0*/  LDL.LU R4, [R1+0x40] ;  /* 0x0000400001047983 */ /* 0x000ea20000300800 */
[----:B------:R-:W-:Y:S01]  /*26ab0*/  IMAD R17, R17, 0x80, R9 ;  /* 0x0000008011117824 */ /* 0x000fe200078e0209 */
[----:B------:R-:W-:Y:S02]  /*26ac0*/  ULDC.64 UR4, c[0x0][0x208] ;  /* 0x0000820000047ab9 */ /* 0x000fe40000000a00 */
[----:B------:R-:W0:Y:S04]  /*26ad0*/  SHFL.IDX PT, R5, R3, RZ, 0x181f ;  /* 0x00181fff03057589 */ /* 0x000e2800000e0000 */
[----:B------:R-:W-:Y:S01]  /*26ae0*/  SHFL.IDX PT, R6, R0, 0x1, 0x181f ;  /* 0x00381f0000067f89 */ /* 0x000fe200000e0000 */
[----:B--2---:R-:W-:-:S03]  /*26af0*/  IMAD R2, R4, R8, RZ ;  /* 0x0000000804027224 */ /* 0x004fc600078e02ff */
[----:B------:R-:W1:Y:S02]  /*26b00*/  SHFL.IDX PT, R4, R0, RZ, 0x181f ;  /* 0x00181fff00047589 */ /* 0x000e6400000e0000 */
[----:B------:R-:W-:-:S13]  /*26b10*/  ISETP.GE.AND P1, PT, R17, R2, PT ;  /* 0x000000021100720c */ /* 0x000fda0003f26270 */
[----:B0-----:R-:W-:-:S05]  /*26b20*/  @!P1 IADD3 R5, P2, R7, R5, RZ ;  /* 0x0000000507059210 */ /* 0x001fca0007f5e0ff */
[----:B-1----:R-:W-:-:S05]  /*26b30*/  @!P1 IMAD.X R4, RZ, RZ, R4, P2 ;  /* 0x000000ffff049224 */ /* 0x002fca00010e0604 */
[----:B------:R-:W-:-:S04]  /*26b40*/  @!P1 LOP3.LUT R5, R5, R4, RZ, 0x3c, !PT ;  /* 0x0000000405059212 */ /* 0x000fc800078e3cff */
[----:B------:R-:W-:-:S04]  /*26b50*/  @!P1 LOP3.LUT R4, R5, R4, RZ, 0x3c, !PT ;  /* 0x0000000405049212 */ /* 0x000fc800078e3cff */
[----:B------:R-:W-:-:S05]  /*26b60*/  @!P1 LOP3.LUT R5, R5, R4, RZ, 0x3c, !PT ;  /* 0x0000000405059212 */ /* 0x000fca00078e3cff */
[----:B-----5:R0:W-:Y:S02]  /*26b70*/  @!P1 LDGSTS.E.BYPASS.LTC128B.128 [R10+0x1c400], desc[UR4][R4.64], !P0 ;  /* 0x1c400000040a9fae */ /* 0x0201e4000c101d44 */
[----:B0-----:R-:W-:-:S05]  /*26b80*/  VIADD R4, R17, 0x10 ;  /* 0x0000001011047836 */ /* 0x001fca0000000000 */
[----:B------:R-:W-:Y:S02]  /*26b90*/  ISETP.GE.AND P1, PT, R4, R2, PT ;  /* 0x000000020400720c */ /* 0x000fe40003f26270 */
[----:B------:R-:W0:Y:S11]  /*26ba0*/  SHFL.IDX PT, R4, R3, 0x1, 0x181f ;  /* 0x00381f0003047f89 */ /* 0x000e3600000e0000 */
[----:B0-----:R-:W-:-:S05]  /*26bb0*/  @!P1 IADD3 R5, P2, R7, R4, RZ ;  /* 0x0000000407059210 */ /* 0x001fca0007f5e0ff */
[----:B------:R-:W-:Y:S02]  /*26bc0*/  @!P1 IMAD.X R4, RZ, RZ, R6, P2 ;  /* 0x000000ffff049224 */ /* 0x000fe400010e0606 */
[----:B------:R-:W-:Y:S03]  /*26bd0*/  SHFL.IDX PT, R6, R0, 0x2, 0x181f ;  /* 0x00581f0000067f89 */ /* 0x000fe600000e0000 */
[----:B------:R-:W-:-:S04]  /*26be0*/  @!P1 LOP3.LUT R5, R5, R4, RZ, 0x3c, !PT ;  /* 0x0000000405059212 */ /* 0x000fc800078e3cff */
[----:B------:R-:W-:-:S04]  /*26bf0*/  @!P1 LOP3.LUT R4, R5, R4, RZ, 0x3c, !PT ;  /* 0x0000000405049212 */ /* 0x000fc800078e3cff */
[----:B------:R-:W-:-:S05]  /*26c00*/  @!P1 LOP3.LUT R5, R5, R4, RZ, 0x3c, !PT ;  /* 0x0000000405059212 */ /* 0x000fca00078e3cff */
[----:B------:R0:W-:Y:S02]  /*26c10*/  @!P1 LDGSTS.E.BYPASS.LTC128B.128 [R10+0x1cc00], desc[UR4][R4.64], !P0 ;  /* 0x1cc00000040a9fae */ /* 0x0001e4000c101d44 */
        /* <DEDUP_REMOVED lines=36> */
[-C--:B------:R-:W-:Y:S01]  /*26e60*/  @!P1 LOP3.LUT R5, R5, R4.reuse, RZ, 0x3c, !PT ;  /* 0x0000000405059212 */ /* 0x080fe200078e3cff */
[----:B------:R-:W-:Y:S03]  /*26e70*/  SHFL.IDX PT, R0, R0, 0x7, 0x181f ;  /* 0x00f81f0000007f89 */ /* 0x000fe600000e0000 */
[----:B------:R-:W-:-:S04]  /*26e80*/  @!P1 LOP3.LUT R4, R5, R4, RZ, 0x3c, !PT ;  /* 0x0000000405049212 */ /* 0x000fc800078e3cff */
[----:B------:R-:W-:-:S05]  /*26e90*/  @!P1 LOP3.LUT R5, R5, R4, RZ, 0x3c, !PT ;  /* 0x0000000405059212 */ /* 0x000fca00078e3cff */
[----:B------:R0:W-:Y:S02]  /*26ea0*/  @!P1 LDGSTS.E.BYPASS.LTC128B.128 [R10+0x1ec00], desc[UR4][R4.64], !P0 ;  /* 0x1ec00000040a9fae */ /* 0x0001e4000c101d44 */
[----:B0-----:R-:W-:-:S05]  /*26eb0*/  VIADD R4, R17, 0x60 ;  /* 0x0000006011047836 */ /* 0x001fca0000000000 */
[----:B------:R-:W-:Y:S02]  /*26ec0*/  ISETP.GE.AND P1, PT, R4, R2, PT ;  /* 0x000000020400720c */ /* 0x000fe40003f26270 */
[----:B------:R-:W0:Y:S04]  /*26ed0*/  SHFL.IDX PT, R4, R3, 0x6, 0x181f ;  /* 0x00d81f0003047f89 */ /* 0x000e2800000e0000 */
[----:B------:R-:W1:Y:S07]  /*26ee0*/  SHFL.IDX PT, R3, R3, 0x7, 0x181f ;  /* 0x00f81f0003037f89 */ /* 0x000e6e00000e0000 */
[----:B0-----:R-:W-:-:S05]  /*26ef0*/  @!P1 IADD3 R5, P2, R7, R4, RZ ;  /* 0x0000000407059210 */ /* 0x001fca0007f5e0ff */
[----:B------:R-:W-:-:S05]  /*26f00*/  @!P1 IMAD.X R4, RZ, RZ, R6, P2 ;  /* 0x000000ffff049224 */ /* 0x000fca00010e0606 */
[----:B------:R-:W-:-:S04]  /*26f10*/  @!P1 LOP3.LUT R5, R5, R4, RZ, 0x3c, !PT ;  /* 0x0000000405059212 */ /* 0x000fc800078e3cff */
[----:B------:R-:W-:-:S04]  /*26f20*/  @!P1 LOP3.LUT R4, R5, R4, RZ, 0x3c, !PT ;  /* 0x0000000405049212 */ /* 0x000fc800078e3cff */
[----:B------:R-:W-:-:S05]  /*26f30*/  @!P1 LOP3.LUT R5, R5, R4, RZ, 0x3c, !PT ;  /* 0x0000000405059212 */ /* 0x000fca00078e3cff */
[----:B-1----:R0:W-:Y:S02]  /*26f40*/  @!P1 LDGSTS.E.BYPASS.LTC128B.128 [R10+0x1f400], desc[UR4][R4.64], !P0 ;  /* 0x1f400000040a9fae */ /* 0x0021e4000c101d44 */
.L_x_2650:
[----:B------:R1:W5:Y:S01]  /*26f50*/  LDL R9, [R1+0x4] ;  /* 0x0000040001097983 */ /* 0x0003620000100800 */
[----:B------:R-:W-:Y:S01]  /*26f60*/  VIADD R17, R17, 0x70 ;  /* 0x0000007011117836 */ /* 0x000fe20000000000 */
[----:B------:R-:W-:-:S04]  /*26f70*/  ULDC.64 UR4, c[0x0][0x208] ;  /* 0x0000820000047ab9 */ /* 0x000fc80000000a00 */
        /* <DEDUP_REMOVED lines=9> */
.L_x_2477:
[----:B-1----:R-:W2:Y:S01]  /*27010*/  LDL R2, [R1+0x4] ;  /* 0x0000040001027983 */ /* 0x002ea20000100800 */
        /* <DEDUP_REMOVED lines=18> */
.L_x_2651:
[----:B------:R-:W-:Y:S05]  /*27140*/  BSYNC B0 ;  /* 0x0000000000007941 */ /* 0x000fea0003800000 */
.L_x_2478:
[----:B-1----:R-:W2:Y:S02]  /*27150*/  LDL R2, [R1+0x38] ;  /* 0x0000380001027983 */ /* 0x002ea40000100800 */
[----:B--2---:R-:W-:-:S13]  /*27160*/  ISETP.GE.AND P0, PT, R2, 0x2, PT ;  /* 0x000000020200780c */ /* 0x004fda0003f06270 */
[----:B------:R-:W-:Y:S05]  /*27170*/  @!P0 BRA `(.L_x_2480) ;  /* 0x0000001000048947 */ /* 0x000fea0003800000 */
[----:B------:R-:W-:Y:S01]  /*27180*/  VIADD R3, R2, 0xfffffffe ;  /* 0xfffffffe02037836 */ /* 0x000fe20000000000 */
[----:B------:R1:W5:Y:S04]  /*27190*/  LDL.LU R0, [R1+0x8] ;  /* 0x0000080001007983 */ /* 0x0003680000300800 */
[----:B------:R1:W5:Y:S02]  /*271a0*/  LDL.LU R2, [R1+0x10] ;  /* 0x0000100001027983 */ /* 0x0003640000300800 */
.L_x_2500:
[----:B0-2---:R-:W2:Y:S01]  /*271b0*/  LDL R4, [R1+0x1c] ;  /* 0x00001c0001047983 */ /* 0x005ea20000100800 */
        /* <DEDUP_REMOVED lines=35> */
[----:B------:R-:W2:Y:S04]  /*273f0*/  LDG.E R4, desc[UR8][R6.64] ;  /* 0x0000000806047981 */ /* 0x000ea8000c1e1900 */
[----:B--2---:R2:W-:Y:S02]  /*27400*/  STL [R1], R4 ;  /* 0x0000000401007387 */ /* 0x0045e40000100800 */
.L_x_2483:
        /* <DEDUP_REMOVED lines=9> */
.L_x_2652:
[----:B------:R-:W-:Y:S05]  /*274a0*/  BSYNC B1 ;  /* 0x0000000000017941 */ /* 0x000fea0003800000 */
.L_x_2484:
        /* <DEDUP_REMOVED lines=9> */
.L_x_2487:
[----:B------:R-:W-:Y:S05]  /*27540*/  BSYNC B1 ;  /* 0x0000000000017941 */ /* 0x000fea0003800000 */
.L_x_2486:
[----:B0-----:R-:W3:Y:S04]  /*27550*/  LDL R9, [R1+0x4] ;  /* 0x0000040001097983 */ /* 0x001ee80000100800 */
        /* <DEDUP_REMOVED lines=13> */
.L_x_2488:
        /* <DEDUP_REMOVED lines=10> */
[----:B0-----:R-:W-:Y:S05]  /*276d0*/  @P0 BRA.U.ANY `(.L_x_2488) ;  /* 0xfffffffd00d40947 */ /* 0x001fea000393ffff */
[----:B------:R-:W0:Y:S01]  /*276e0*/  SYNCS.PHASECHK.TRANS64.TRYWAIT P0, [R6+URZ+0x2e840], R5 ;  /* 0x02e84005060075a7 */ /* 0x000e22000800017f */
[----:B------:R-:W-:Y:S04]  /*276f0*/  BSSY B1, `(.L_x_2489) ;  /* 0x0000002000017945 */ /* 0x000fe80003800000 */
[----:B0-----:R-:W-:Y:S05]  /*27700*/  @!P0 BRA `(.L_x_2490) ;  /* 0x0000005400c08947 */ /* 0x001fea0003800000 */
.L_x_2653:
[----:B------:R-:W-:Y:S05]  /*27710*/  BSYNC B1 ;  /* 0x0000000000017941 */ /* 0x000fea0003800000 */
.L_x_2489:
        /* <DEDUP_REMOVED lines=11> */
.L_x_2492:
[----:B------:R-:W-:Y:S05]  /*277d0*/  BSYNC B1 ;  /* 0x0000000000017941 */ /* 0x000fea0003800000 */
.L_x_2491:
        /* <DEDUP_REMOVED lines=8> */
.L_x_2493:
        /* <DEDUP_REMOVED lines=11> */
.L_x_2482:
[----:B------:R-:W-:Y:S05]  /*27910*/  BSYNC B0 ;  /* 0x0000000000007941 */ /* 0x000fea0003800000 */
.L_x_2481:
[----:B------:R-:W-:-:S06]  /*27920*/  UISETP.NE.AND UP0, UPT, UR36, 0x3, UPT ;  /* 0x000000032400788c */ /* 0x000fcc000bf05270 */
[----:B------:R-:W-:-:S13]  /*27930*/  PLOP3.LUT P0, PT, PT, PT, UP0, 0x80, 0x0 ;  /* 0x000000000000781c */ /* 0x000fda0003f0f008 */
[----:B------:R-:W-:Y:S05]  /*27940*/  @!P0 BRA `(.L_x_2494) ;  /* 0x0000000000048947 */ /* 0x000fea0003800000 */
[----:B------:R-:W-:Y:S01]  /*27950*/  BPT.TRAP 0x1 ;  /* 0x000000040000795c */ /* 0x000fe20000300000 */
.L_x_2494:
        /* <DEDUP_REMOVED lines=9> */
.L_x_2654:
[----:B------:R-:W-:Y:S05]  /*279f0*/  BSYNC B0 ;  /* 0x0000000000007941 */ /* 0x000fea0003800000 */
.L_x_2495:
[----:B------:R-:W-:Y:S05]  /*27a00*/  @!P1 BRA `(.L_x_2497) ;  /* 0x0000000000049947 */ /* 0x000fea0003800000 */
[----:B------:R-:W-:Y:S01]  /*27a10*/  BPT.TRAP 0x1 ;  /* 0x000000040000795c */ /* 0x000fe20000300000 */
.L_x_2497:
[----:B------:R-:W-:Y:S01]  /*27a20*/  SHF.L.U32 R2, R2, 0x1f, RZ ;  /* 0x0000001f02027819 */ /* 0x000fe200000006ff */
[----:B------:R-:W-:-:S03]  /*27a30*/  IMAD R12, R0, 0x7000, RZ ;  /* 0x00007000000c7824 */ /* 0x000fc600078e02ff */
[----:B------:R-:W3:Y:S02]  /*27a40*/  SYNCS.PHASECHK.TRANS64.TRYWAIT P0, [R17+URZ+0x2e860], R2 ;  /* 0x02e86002110075a7 */ /* 0x000ee4000800017f */
[----:B---3--:R-:W-:Y:S05]  /*27a50*/  @!P0 BRA `(.L_x_2498) ;  /* 0x0000005400148947 */ /* 0x008fea0003800000 */
.L_x_2655:
        /* <DEDUP_REMOVED lines=11> */
[----:B0-----:R-:W-:Y:S02]  /*27b10*/  PRMT R9, R4, 0x7531, R5 ;  /* 0x0000753104097816 */ /* 0x001fe40000000005 */
[C-C-:B------:R-:W-:Y:S02]  /*27b20*/  PRMT R10, R6.reuse, 0x6420, R7.reuse ;  /* 0x00006420060a7816 */ /* 0x140fe40000000007 */
[----:B------:R-:W-:-:S02]  /*27b30*/  PRMT R11, R6, 0x7531, R7 ;  /* 0x00007531060b7816 */ /* 0x000fc40000000007 */
[----:B------:R-:W0:Y:S01]  /*27b40*/  LDSM.16.MT88.4 R4, [R2+0xe400] ;  /* 0x00e400000204783b */ /* 0x000e220000004200 */
[----:B------:R-:W-:-:S05]  /*27b50*/  IMAD.IADD R20, R13, 0x1, R20 ;  /* 0x000000010d147824 */ /* 0x000fca00078e0214 */
[----:B------:R0:W-:Y:S02]  /*27b60*/  STSM.16.M88.4 [R20+0x400], R8 ;  /* 0x0004000814007844 */ /* 0x0001e40000000200 */
[C-C-:B0-----:R-:W-:Y:S02]  /*27b70*/  PRMT R8, R4.reuse, 0x6420, R5.reuse ;  /* 0x0000642004087816 */ /* 0x141fe40000000005 */
        /* <DEDUP_REMOVED lines=84> */
.L_x_2499:
[----:B------:R-:W3:Y:S01]  /*280c0*/  S2R R0, SR_TID.X ;  /* 0x0000000000007919 */ /* 0x000ee20000002100 */
[----:B0-----:R0:W-:Y:S01]  /*280d0*/  SYNCS.ARRIVE.TRANS64.A1T0 RZ, [R17+URZ+0x2e850], RZ ;  /* 0x02e850ff11ff79a7 */ /* 0x0011e2000810003f */
[----:B------:R4:W5:Y:S01]  /*280e0*/  LDL R2, [R1+0x10] ;  /* 0x0000100001027983 */ /* 0x0009620000100800 */
[----:B---3--:R-:W-:Y:S01]  /*280f0*/  LOP3.LUT R0, R0, 0x7f, RZ, 0xc0, !PT ;  /* 0x0000007f00007812 */ /* 0x008fe200078ec0ff */
[----:B------:R-:W-:Y:S03]  /*28100*/  BAR.SYNC.DEFER_BLOCKING 0x2, 0x80 ;  /* 0x0082000000007b1d */ /* 0x000fe60000010000 */
[----:B------:R-:W-:-:S03]  /*28110*/  ISETP.NE.AND P0, PT, R0, RZ, PT ;  /* 0x000000ff0000720c */ /* 0x000fc60003f05270 */
[----:B------:R4:W5:Y:S10]  /*28120*/  LDL R0, [R1+0x8] ;  /* 0x0000080001007983 */ /* 0x0009740000100800 */
[----:B0-----:R-:W-:-:S05]  /*28130*/  @!P0 VIADD R17, R17, 0x2e880 ;  /* 0x0002e88011118836 */ /* 0x001fca0000000000 */
[----:B------:R-:W-:-:S04]  /*28140*/  @!P0 PRMT R17, RZ, 0x654, R17 ;  /* 0x00000654ff118816 */ /* 0x000fc80000000011 */
[----:B------:R4:W-:Y:S01]  /*28150*/  @!P0 SYNCS.ARRIVE.TRANS64.RED.A1T0 RZ, [R17+URZ], RZ ;  /* 0x000000ff11ff89a7 */ /* 0x0009e2000810043f */
[C---:B------:R-:W-:Y:S01]  /*28160*/  ISETP.GT.AND P0, PT, R3.reuse, RZ, PT ;  /* 0x000000ff0300720c */ /* 0x040fe20003f04270 */
[----:B------:R-:W-:-:S12]  /*28170*/  VIADD R3, R3, 0xffffffff ;  /* 0xffffffff03037836 */ /* 0x000fd80000000000 */
[----:B----4-:R-:W-:Y:S05]  /*28180*/  @P0 BRA `(.L_x_2500) ;  /* 0xfffffff000080947 */ /* 0x010fea000383ffff */
.L_x_2480:
[----:B0-----:R-:W0:Y:S01]  /*28190*/  S2R R4, SR_TID.X ;  /* 0x0000000000047919 */ /* 0x001e220000002100 */
[----:B------:R-:W-:Y:S01]  /*281a0*/  BSSY B0, `(.L_x_2501) ;  /* 0x0000011000007945 */ /* 0x000fe20003800000 */
[----:B0-----:R-:W-:-:S04]  /*281b0*/  LOP3.LUT R4, R4, 0x7f, RZ, 0xc0, !PT ;  /* 0x0000007f04047812 */ /* 0x001fc800078ec0ff */
[----:B------:R-:W-:-:S13]  /*281c0*/  ISETP.NE.AND P0, PT, R4, RZ, PT ;  /* 0x000000ff0400720c */ /* 0x000fda0003f05270 */
[----:B------:R-:W-:Y:S05]  /*281d0*/  @P0 BRA `(.L_x_2502) ;  /* 0x0000000000340947 */ /* 0x000fea0003800000 */
[----:B------:R-:W0:Y:S01]  /*281e0*/  S2R R3, SR_LANEID ;  /* 0x0000000000037919 */ /* 0x000e220000000000 */
[----:B------:R-:W-:Y:S01]  /*281f0*/  VOTEU.ANY UR4, UPT, PT ;  /* 0x0000000000047886 */ /* 0x000fe200038e0100 */
[----:B------:R-:W3:Y:S01]  /*28200*/  LDC.64 R4, c[0x0][0xc60] ;  /* 0x00031800ff047b82 */ /* 0x000ee20000000a00 */
[----:B-----5:R-:W0:Y:S01]  /*28210*/  FLO.U32 R0, UR4 ;  /* 0x0000000400007d00 */ /* 0x020e2200080e0000 */
[----:B------:R-:W-:-:S07]  /*28220*/  ULDC.64 UR6, c[0x0][0x208] ;  /* 0x0000820000067ab9 */ /* 0x000fce0000000a00 */
[----:B------:R-:W3:Y:S01]  /*28230*/  POPC R2, UR4 ;  /* 0x0000000400027d09 */ /* 0x000ee20008000000 */
[----:B0-----:R-:W-:-:S13]  /*28240*/  ISETP.EQ.U32.AND P1, PT, R0, R3, PT ;  /* 0x000000030000720c */ /* 0x001fda0003f22070 */
[----:B---3--:R-:W3:Y:S01]  /*28250*/  @P1 ATOMG.E.ADD.STRONG.GPU PT, R5, desc[UR6][R4.64], R2 ;  /* 0x00000002040519a8 */ /* 0x008ee200081ee1c6 */
[----:B------:R-:W0:Y:S02]  /*28260*/  S2R R3, SR_LTMASK ;  /* 0x0000000000037919 */ /* 0x000e240000003900 */
[----:B0-----:R-:W-:-:S06]  /*28270*/  LOP3.LUT R3, R3, UR4, RZ, 0xc0, !PT ;  /* 0x0000000403037c12 */ /* 0x001fcc000f8ec0ff */
[----:B------:R-:W0:Y:S01]  /*28280*/  POPC R3, R3 ;  /* 0x0000000300037309 */ /* 0x000e220000000000 */
[----:B---3--:R-:W0:Y:S02]  /*28290*/  SHFL.IDX PT, R0, R5, R0, 0x1f ;  /* 0x00001f0005007589 */ /* 0x008e2400000e0000 */
[----:B0-----:R-:W-:-:S07]  /*282a0*/  IADD3 R16, R0, UR37, R3 ;  /* 0x0000002500107c10 */ /* 0x001fce000fffe003 */
.L_x_2502:
[----:B------:R-:W-:Y:S05]  /*282b0*/  BSYNC B0 ;  /* 0x0000000000007941 */ /* 0x000fea0003800000 */
.L_x_2501:
[----:B------:R-:W-:-:S06]  /*282c0*/  UISETP.NE.AND UP0, UPT, UR36, 0x3, UPT ;  /* 0x000000032400788c */ /* 0x000fcc000bf05270 */
[----:B------:R-:W-:-:S13]  /*282d0*/  PLOP3.LUT P1, PT, PT, PT, UP0, 0x80, 0x0 ;  /* 0x000000000000781c */ /* 0x000fda0003f2f008 */
[----:B------:R-:W-:Y:S05]  /*282e0*/  @!P1 BRA `(.L_x_2503) ;  /* 0x0000000000049947 */ /* 0x000fea0003800000 */
[----:B------:R-:W-:Y:S01]  /*282f0*/  BPT.TRAP 0x1 ;  /* 0x000000040000795c */ /* 0x000fe20000300000 */
.L_x_2503:
        /* <DEDUP_REMOVED lines=9> */
[----:B------:R-:W0:Y:S02]  /*28390*/  SYNCS.PHASECHK.TRANS64.TRYWAIT P1, [R17+URZ+0x2e870], R0 ;  /* 0x02e87000110075a7 */ /* 0x000e24000802017f */
[----:B0-----:R-:W-:Y:S05]  /*283a0*/  @!P1 BRA `(.L_x_2505) ;  /* 0x0000004800d49947 */ /* 0x001fea0003800000 */
.L_x_2656:
[----:B------:R-:W-:Y:S05]  /*283b0*/  BSYNC B0 ;  /* 0x0000000000007941 */ /* 0x000fea0003800000 */
.L_x_2504:
[----:B------:R-:W-:Y:S05]  /*283c0*/  @!P2 BRA `(.L_x_2506) ;  /* 0x000000000004a947 */ /* 0x000fea0003800000 */
[----:B------:R-:W-:Y:S01]  /*283d0*/  BPT.TRAP 0x1 ;  /* 0x000000040000795c */ /* 0x000fe20000300000 */
.L_x_2506:
[----:B0-----:R-:W3:Y:S02]  /*283e0*/  LDL R0, [R1+0x10] ;  /* 0x0000100001007983 */ /* 0x001ee40000100800 */
[----:B---3--:R-:W-:-:S04]  /*283f0*/  SHF.L.U32 R0, R0, 0x1f, RZ ;  /* 0x0000001f00007819 */ /* 0x008fc800000006ff */
[----:B------:R-:W0:Y:S02]  /*28400*/  SYNCS.PHASECHK.TRANS64.TRYWAIT P1, [R17+URZ+0x2e860], R0 ;  /* 0x02e86000110075a7 */ /* 0x000e24000802017f */
[----:B0-----:R-:W-:Y:S05]  /*28410*/  @!P1 BRA `(.L_x_2507) ;  /* 0x0000004800cc9947 */ /* 0x001fea0003800000 */
.L_x_2657:
[----:B------:R-:W0:Y:S04]  /*28420*/  LDL R18, [R1+0x8] ;  /* 0x0000080001127983 */ /* 0x000e280000100800 */
[----:B------:R-:W3:Y:S04]  /*28430*/  LDL R2, [R1+0x2c] ;  /* 0x00002c0001027983 */ /* 0x000ee80000100800 */
[----:B--2---:R-:W2:Y:S04]  /*28440*/  LDL R12, [R1+0x4] ;  /* 0x00000400010c7983 */ /* 0x004ea80000100800 */
[----:B------:R-:W4:Y:S04]  /*28450*/  LDL R3, [R1+0x30] ;  /* 0x0000300001037983 */ /* 0x000f280000100800 */
[----:B------:R-:W5:Y:S01]  /*28460*/  LDL R13, [R1+0x28] ;  /* 0x00002800010d7983 */ /* 0x000f620000100800 */
[----:B------:R-:W-:Y:S05]  /*28470*/  WARPSYNC.ALL ;  /* 0x0000000000007948 */ /* 0x000fea0003800000 */
[----:B0-----:R-:W-:-:S05]  /*28480*/  IMAD R0, R18, 0x7000, RZ ;  /* 0x0000700012007824 */ /* 0x001fca00078e02ff */
[----:B---3--:R-:W-:-:S05]  /*28490*/  LOP3.LUT R2, R0, R2, RZ, 0xfc, !PT ;  /* 0x0000000200027212 */ /* 0x008fca00078efcff */
[----:B--2---:R-:W-:-:S05]  /*284a0*/  IMAD.IADD R2, R12, 0x1, R2 ;  /* 0x000000010c027824 */ /* 0x004fca00078e0202 */
[----:B------:R-:W0:Y:S01]  /*284b0*/  LDSM.16.MT88.4 R4, [R2+0xe400] ;  /* 0x00e400000204783b */ /* 0x000e220000004200 */
[----:B----4-:R-:W-:Y:S01]  /*284c0*/  IMAD.IADD R3, R3, 0x1, R2 ;  /* 0x0000000103037824 */ /* 0x010fe200078e0202 */
[----:B-----5:R-:W-:Y:S02]  /*284d0*/  LOP3.LUT R0, R0, R13, RZ, 0xfc, !PT ;  /* 0x0000000d00007212 */ /* 0x020fe400078efcff */
[C-C-:B0-----:R-:W-:Y:S02]  /*284e0*/  PRMT R8, R4.reuse, 0x6420, R5.reuse ;  /* 0x0000642004087816 */ /* 0x141fe40000000005 */
[----:B------:R-:W-:Y:S02]  /*284f0*/  PRMT R9, R4, 0x7531, R5 ;  /* 0x0000753104097816 */ /* 0x000fe40000000005 */
        /* <DEDUP_REMOVED lines=90> */
.L_x_2508:
[----:B------:R-:W3:Y:S01]  /*28aa0*/  LDL.LU R3, [R1+0x10] ;  /* 0x0000100001037983 */ /* 0x000ee20000300800 */
[----:B0-----:R0:W-:Y:S01]  /*28ab0*/  SYNCS.ARRIVE.TRANS64.A1T0 RZ, [R17+URZ+0x2e850], RZ ;  /* 0x02e850ff11ff79a7 */ /* 0x0011e2000810003f */
[----:B--2---:R-:W-:Y:S02]  /*28ac0*/  VIADD R0, R18, 0x1 ;  /* 0x0000000112007836 */ /* 0x004fe40000000000 */
[----:B0-----:R-:W-:-:S05]  /*28ad0*/  @!P0 VIADD R17, R17, 0x2e880 ;  /* 0x0002e88011118836 */ /* 0x001fca0000000000 */
        /* <DEDUP_REMOVED lines=9> */
.L_x_2457:
[----:B0-----:R-:W2:Y:S02]  /*28b70*/  LDL R0, [R1+0x1c] ;  /* 0x00001c0001007983 */ /* 0x001ea40000100800 */
[----:B--2---:R-:W-:-:S13]  /*28b80*/  LOP3.LUT P0, RZ, R0, 0x2, RZ, 0xc0, !PT ;  /* 0x0000000200ff7812 */ /* 0x004fda000780c0ff */
[----:B------:R-:W-:Y:S05]  /*28b90*/  @!P0 BRA `(.L_x_2509) ;  /* 0x0000000000288947 */ /* 0x000fea0003800000 */
[----:B------:R-:W-:Y:S05]  /*28ba0*/  WARPSYNC.ALL ;  /* 0x0000000000007948 */ /* 0x000fea0003800000 */
[----:B------:R-:W0:Y:S08]  /*28bb0*/  S2UR UR5, SR_CgaCtaId ;  /* 0x00000000000579c3 */ /* 0x000e300000008800 */
[----:B------:R-:W-:Y:S06]  /*28bc0*/  BAR.SYNC.DEFER_BLOCKING 0x5, 0x180 ;  /* 0x0146000000007b1d */ /* 0x000fec0000010000 */
[----:B------:R-:W-:-:S02]  /*28bd0*/  UMOV UR4, 0x400 ;  /* 0x0000040000047882 */ /* 0x000fc40000000000 */
[----:B0-----:R-:W-:-:S06]  /*28be0*/  ULEA UR4, UR5, UR4, 0x18 ;  /* 0x0000000405047291 */ /* 0x001fcc000f8ec03f */
[----:B------:R-:W-:-:S05]  /*28bf0*/  IMAD.U32 R0, RZ, RZ, UR4 ;  /* 0x00000004ff007e24 */ /* 0x000fca000f8e00ff */
[----:B------:R0:W2:Y:S04]  /*28c00*/  LDS.128 R16, [R0+0x2e8d0] ;  /* 0x02e8d00000107984 */ /* 0x0000a80000000c00 */
[----:B------:R0:W-:Y:S01]  /*28c10*/  STL [R1+0x4], R0 ;  /* 0x0000040001007387 */ /* 0x0001e20000100800 */
[----:B------:R-:W-:Y:S06]  /*28c20*/  BAR.ARV 0x4, 0x180 ;  /* 0x0106000000007b1d */ /* 0x000fec0000002000 */
[----:B------:R-:W-:Y:S05]  /*28c30*/  BRA `(.L_x_2510) ;  /* 0x0000000800e47947 */ /* 0x000fea0003800000 */
.L_x_2509:
[----:B------:R-:W0:Y:S01]  /*28c40*/  S2R R0, SR_TID.X ;  /* 0x0000000000007919 */ /* 0x000e220000002100 */
[----:B------:R-:W-:Y:S01]  /*28c50*/  UMOV UR4, 0xffffffff ;  /* 0xffffffff00047882 */ /* 0x000fe20000000000 */
[----:B0-----:R-:W-:-:S04]  /*28c60*/  LOP3.LUT R6, R0, 0x1f, RZ, 0xc0, !PT ;  /* 0x0000001f00067812 */ /* 0x001fc800078ec0ff */
[----:B------:R-:W-:Y:S01]  /*28c70*/  ISETP.NE.AND P0, PT, R6, 0x1f, PT ;  /* 0x0000001f0600780c */ /* 0x000fe20003f05270 */
[----:B------:R-:W-:-:S12]  /*28c80*/  BRA.DIV UR4, `(.L_x_2511) ;  /* 0x0000004204c47947 */ /* 0x000fd8000b800000 */
[----:B------:R-:W-:Y:S01]  /*28c90*/  IMAD.IADD R0, R19, 0x1, R6 ;  /* 0x0000000113007824 */ /* 0x000fe200078e0206 */
[----:B------:R-:W-:Y:S01]  /*28ca0*/  ULDC UR4, c[0x0][0xc3c] ;  /* 0x00030f0000047ab9 */ /* 0x000fe20000000800 */
[----:B------:R-:W-:-:S03]  /*28cb0*/  ULDC.64 UR6, c[0x0][0x208] ;  /* 0x0000820000067ab9 */ /* 0x000fc60000000a00 */
[----:B------:R-:W-:-:S13]  /*28cc0*/  ISETP.GE.OR P1, PT, R0, UR4, !P0 ;  /* 0x0000000400007c0c */ /* 0x000fda000c726670 */
[----:B------:R-:W0:Y:S02]  /*28cd0*/  @!P1 LDC.64 R2, c[0x0][0xc80] ;  /* 0x00032000ff029b82 */ /* 0x000e240000000a00 */
[----:B0-----:R-:W-:-:S06]  /*28ce0*/  @!P1 IMAD.WIDE R2, R0, 0x4, R2 ;  /* 0x0000000400029825 */ /* 0x001fcc00078e0202 */
[----:B------:R0:W2:Y:S01]  /*28cf0*/  @!P1 LDG.E R3, desc[UR6][R2.64] ;  /* 0x0000000602039981 */ /* 0x0000a2000c1e1900 */
[C---:B------:R-:W-:Y:S02]  /*28d00*/  ISETP.GE.U32.AND P2, PT, R6.reuse, 0x2, PT ;  /* 0x000000020600780c */ /* 0x040fe40003f46070 */
[C---:B------:R-:W-:Y:S01]  /*28d10*/  ISETP.GE.U32.AND P3, PT, R6.reuse, 0x4, PT ;  /* 0x000000040600780c */ /* 0x040fe20003f66070 */
[----:B------:R-:W-:Y:S01]  /*28d20*/  SHFL.IDX PT, R0, R16, RZ, 0x1f ;  /* 0x00001fff10007589 */ /* 0x000fe200000e0000 */
[C---:B------:R-:W-:Y:S02]  /*28d30*/  ISETP.GE.U32.AND P4, PT, R6.reuse, 0x8, PT ;  /* 0x000000080600780c */ /* 0x040fe40003f86070 */
[C---:B------:R-:W-:Y:S01]  /*28d40*/  ISETP.GE.U32.AND P5, PT, R6.reuse, 0x10, PT ;  /* 0x000000100600780c */ /* 0x040fe20003fa6070 */
[----:B0-----:R-:W-:Y:S02]  /*28d50*/  IMAD.MOV.U32 R2, RZ, RZ, RZ ;  /* 0x000000ffff027224 */ /* 0x001fe400078e00ff */
[----:B--2---:R-:W-:Y:S01]  /*28d60*/  @!P1 IMAD.MOV.U32 R2, RZ, RZ, R3 ;  /* 0x000000ffff029224 */ /* 0x004fe200078e0003 */
[----:B------:R-:W-:-:S04]  /*28d70*/  ISETP.NE.AND P1, PT, R6, RZ, PT ;  /* 0x000000ff0600720c */ /* 0x000fc80003f25270 */
[----:B------:R-:W0:Y:S02]  /*28d80*/  SHFL.UP PT, R3, R2, 0x1, RZ ;  /* 0x0420000002037989 */ /* 0x000e2400000e00ff */
[----:B0-----:R-:W-:-:S05]  /*28d90*/  SEL R5, R3, RZ, P1 ;  /* 0x000000ff03057207 */ /* 0x001fca0000800000 */
[----:B------:R-:W-:Y:S02]  /*28da0*/  IMAD.IADD R3, R2, 0x1, R5 ;  /* 0x0000000102037824 */ /* 0x000fe400078e0205 */
[----:B------:R-:W-:Y:S04]  /*28db0*/  SHFL.IDX PT, R5, R16, 0x1, 0x1f ;  /* 0x00201f0010057f89 */ /* 0x000fe800000e0000 */
        /* <DEDUP_REMOVED lines=12> */
[----:B------:R0:W2:Y:S02]  /*28e80*/  SHFL.IDX PT, R16, R3, 0x1f, 0x1f ;  /* 0x03e01f0003107f89 */ /* 0x0000a400000e0000 */
.L_x_2667:
[----:B------:R-:W-:Y:S02]  /*28e90*/  ULDC UR4, c[0x0][0xc38] ;  /* 0x00030e0000047ab9 */ /* 0x000fe40000000800 */
[----:B------:R-:W-:-:S04]  /*28ea0*/  IMAD.U32 R4, RZ, RZ, UR4 ;  /* 0x00000004ff047e24 */ /* 0x000fc8000f8e00ff */
[----:B--2---:R-:W-:-:S04]  /*28eb0*/  IMAD R16, R16, R4, RZ ;  /* 0x0000000410107224 */ /* 0x004fc800078e02ff */
[----:B------:R-:W-:-:S05]  /*28ec0*/  IMAD.IADD R5, R5, 0x1, R16 ;  /* 0x0000000105057824 */ /* 0x000fca00078e0210 */
[----:B------:R-:W-:-:S13]  /*28ed0*/  ISETP.GT.AND P6, PT, R5, R0, PT ;  /* 0x000000000500720c */ /* 0x000fda0003fc4270 */
[----:B------:R-:W-:Y:S05]  /*28ee0*/  @P6 BRA `(.L_x_2512) ;  /* 0x0000000000a06947 */ /* 0x000fea0003800000 */
.L_x_2517:
[----:B------:R-:W2:Y:S01]  /*28ef0*/  LDC R2, c[0x0][0xc3c] ;  /* 0x00030f00ff027b82 */ /* 0x000ea20000000800 */
[----:B------:R-:W-:-:S05]  /*28f00*/  VIADD R19, R19, 0x1f ;  /* 0x0000001f13137836 */ /* 0x000fca0000000000 */
[----:B--2---:R-:W-:-:S13]  /*28f10*/  ISETP.GE.AND P6, PT, R19, R2, PT ;  /* 0x000000021300720c */ /* 0x004fda0003fc6270 */
[----:B------:R-:W-:Y:S05]  /*28f20*/  @P6 BRA `(.L_x_2513) ;  /* 0x0000000400dc6947 */ /* 0x000fea0003800000 */
[----:B0-----:R-:W0:Y:S01]  /*28f30*/  S2R R3, SR_TID.X ;  /* 0x0000000000037919 */ /* 0x001e220000002100 */
[----:B------:R-:W-:Y:S01]  /*28f40*/  BSSY B0, `(.L_x_2514) ;  /* 0x000000a000007945 */ /* 0x000fe20003800000 */
[----:B0-----:R-:W-:-:S05]  /*28f50*/  LOP3.LUT R3, R3, 0x1f, RZ, 0xc0, !PT ;  /* 0x0000001f03037812 */ /* 0x001fca00078ec0ff */
[----:B------:R-:W-:-:S05]  /*28f60*/  IMAD.IADD R4, R19, 0x1, R3 ;  /* 0x0000000113047824 */ /* 0x000fca00078e0203 */
[----:B------:R-:W-:Y:S01]  /*28f70*/  ISETP.GE.OR P6, PT, R4, R2, !P0 ;  /* 0x000000020400720c */ /* 0x000fe200047c6670 */
[----:B------:R-:W-:-:S12]  /*28f80*/  IMAD.MOV.U32 R2, RZ, RZ, RZ ;  /* 0x000000ffff027224 */ /* 0x000fd800078e00ff */
[----:B------:R-:W-:Y:S05]  /*28f90*/  @P6 BRA `(.L_x_2515) ;  /* 0x0000000000106947 */ /* 0x000fea0003800000 */
[----:B------:R-:W0:Y:S01]  /*28fa0*/  LDC.64 R2, c[0x0][0xc80] ;  /* 0x00032000ff027b82 */ /* 0x000e220000000a00 */
[----:B------:R-:W-:Y:S01]  /*28fb0*/  ULDC.64 UR4, c[0x0][0x208] ;  /* 0x0000820000047ab9 */ /* 0x000fe20000000a00 */
[----:B0-----:R-:W-:-:S06]  /*28fc0*/  IMAD.WIDE R2, R4, 0x4, R2 ;  /* 0x0000000404027825 */ /* 0x001fcc00078e0202 */
[----:B------:R0:W5:Y:S02]  /*28fd0*/  LDG.E R2, desc[UR4][R2.64] ;  /* 0x0000000402027981 */ /* 0x000164000c1e1900 */
.L_x_2515:
[----:B------:R-:W-:Y:S05]  /*28fe0*/  BSYNC B0 ;  /* 0x0000000000007941 */ /* 0x000fea0003800000 */
.L_x_2514:
[----:B------:R-:W-:-:S03]  /*28ff0*/  UMOV UR4, 0xffffffff ;  /* 0xffffffff00047882 */ /* 0x000fc60000000000 */
[----:B------:R-:W-:Y:S05]  /*29000*/  BRA.DIV UR4, `(.L_x_2516) ;  /* 0x0000004604247947 */ /* 0x000fea000b800000 */
        /* <DEDUP_REMOVED lines=16> */
.L_x_2675:
[----:B------:R-:W-:Y:S02]  /*29110*/  ULDC UR4, c[0x0][0xc38] ;  /* 0x00030e0000047ab9 */ /* 0x000fe40000000800 */
[----:B------:R-:W-:-:S04]  /*29120*/  IMAD.U32 R4, RZ, RZ, UR4 ;  /* 0x00000004ff047e24 */ /* 0x000fc8000f8e00ff */
[----:B--2---:R-:W-:-:S04]  /*29130*/  IMAD R16, R16, R4, RZ ;  /* 0x0000000410107224 */ /* 0x004fc800078e02ff */
[----:B------:R-:W-:-:S05]  /*29140*/  IMAD.IADD R5, R16, 0x1, R5 ;  /* 0x0000000110057824 */ /* 0x000fca00078e0205 */
[----:B------:R-:W-:-:S13]  /*29150*/  ISETP.GT.AND P6, PT, R5, R0, PT ;  /* 0x000000000500720c */ /* 0x000fda0003fc4270 */
[----:B------:R-:W-:Y:S05]  /*29160*/  @!P6 BRA `(.L_x_2517) ;  /* 0xfffffffc0060e947 */ /* 0x000fea000383ffff */
.L_x_2512:
        /* <DEDUP_REMOVED lines=8> */
.L_x_2679:
[----:B------:R-:W-:Y:S01]  /*291f0*/  ISETP.NE.AND P0, PT, R6, RZ, PT ;  /* 0x000000ff0600720c */ /* 0x000fe20003f05270 */
[----:B--2---:R-:W-:-:S12]  /*29200*/  IMAD.MOV.U32 R2, RZ, RZ, RZ ;  /* 0x000000ffff027224 */ /* 0x004fd800078e00ff */
[----:B------:R-:W-:Y:S05]  /*29210*/  @!P0 BRA `(.L_x_2519) ;  /* 0x0000000000108947 */ /* 0x000fea0003800000 */
[----:B------:R-:W-:Y:S01]  /*29220*/  UMOV UR4, 0xffffffff ;  /* 0xffffffff00047882 */ /* 0x000fe20000000000 */
[----:B------:R-:W-:Y:S02]  /*29230*/  VIADD R12, R5, 0xffffffff ;  /* 0xffffffff050c7836 */ /* 0x000fe40000000000 */
[----:B------:R-:W-:Y:S05]  /*29240*/  BRA.DIV UR4, `(.L_x_2520) ;  /* 0x0000004604b47947 */ /* 0x000fea000b800000 */
[----:B------:R2:W4:Y:S02]  /*29250*/  SHFL.IDX PT, R2, R3, R12, 0x1f ;  /* 0x00001f0c03027589 */ /* 0x00052400000e0000 */
.L_x_2519:
        /* <DEDUP_REMOVED lines=9> */
[----:B0-2---:R-:W0:Y:S08]  /*292f0*/  I2F.RP R3, R7 ;  /* 0x0000000700037306 */ /* 0x005e300000209400 */
        /* <DEDUP_REMOVED lines=58> */
.L_x_2513:
[----:B------:R-:W-:Y:S01]  /*296a0*/  UMOV UR4, URZ ;  /* 0x0000003f00047c82 */ /* 0x000fe20008000000 */
[----:B------:R-:W-:Y:S01]  /*296b0*/  UMOV UR5, URZ ;  /* 0x0000003f00057c82 */ /* 0x000fe20008000000 */
[----:B------:R-:W-:Y:S01]  /*296c0*/  ULDC UR6, c[0x0][0xc3c] ;  /* 0x00030f0000067ab9 */ /* 0x000fe20000000800 */
[----:B------:R-:W-:Y:S02]  /*296d0*/  IMAD.MOV.U32 R16, RZ, RZ, R0 ;  /* 0x000000ffff107224 */ /* 0x000fe400078e0000 */
[----:B------:R-:W-:Y:S02]  /*296e0*/  IMAD.U32 R17, RZ, RZ, UR4 ;  /* 0x00000004ff117e24 */ /* 0x000fe4000f8e00ff */
[----:B------:R-:W-:Y:S02]  /*296f0*/  IMAD.U32 R18, RZ, RZ, UR5 ;  /* 0x00000005ff127e24 */ /* 0x000fe4000f8e00ff */
[----:B------:R-:W-:-:S07]  /*29700*/  IMAD.U32 R19, RZ, RZ, UR6 ;  /* 0x00000006ff137e24 */ /* 0x000fce000f8e00ff */
.L_x_2521:
[----:B0-----:R3:W2:Y:S01]  /*29710*/  LDL R3, [R1+0x4] ;  /* 0x0000040001037983 */ /* 0x0016a20000100800 */
[----:B------:R-:W0:Y:S01]  /*29720*/  S2R R0, SR_TID.X ;  /* 0x0000000000007919 */ /* 0x000e220000002100 */
[----:B------:R-:W-:Y:S05]  /*29730*/  WARPSYNC.ALL ;  /* 0x0000000000007948 */ /* 0x000fea0003800000 */
[----:B0-----:R-:W-:Y:S01]  /*29740*/  LOP3.LUT R0, R0, 0x1f, RZ, 0xc0, !PT ;  /* 0x0000001f00007812 */ /* 0x001fe200078ec0ff */
        /* <DEDUP_REMOVED lines=8> */
.L_x_2510:
[----:B------:R-:W-:Y:S02]  /*297d0*/  ULDC UR4, c[0x0][0xc3c] ;  /* 0x00030f0000047ab9 */ /* 0x000fe40000000800 */
[----:B--2---:R-:W-:-:S13]  /*297e0*/  ISETP.GE.AND P0, PT, R19, UR4, PT ;  /* 0x0000000413007c0c */ /* 0x004fda000bf06270 */
[----:B------:R-:W-:Y:S05]  /*297f0*/  @!P0 BRA `(.L_x_2522) ;  /* 0xffffffa400a88947 */ /* 0x000fea000383ffff */
[----:B------:R-:W-:Y:S05]  /*29800*/  BSYNC B7 ;  /* 0x0000000000077941 */ /* 0x000fea0003800000 */
.L_x_2420:
[----:B0-----:R-:W2:Y:S01]  /*29810*/  LDL.LU R0, [R1+0x5c] ;  /* 0x00005c0001007983 */ /* 0x001ea20000300800 */
[----:B------:R-:W-:Y:S01]  /*29820*/  BSSY B0, `(.L_x_2523) ;  /* 0x000000b000007945 */ /* 0x000fe20003800000 */
[----:B------:R-:W0:Y:S01]  /*29830*/  S2R R5, SR_CgaCtaId ;  /* 0x0000000000057919 */ /* 0x000e220000008800 */
[----:B--2---:R-:W-:-:S05]  /*29840*/  VIADD R0, R0, 0x1 ;  /* 0x0000000100007836 */ /* 0x004fca0000000000 */
[----:B------:R-:W-:-:S04]  /*29850*/  LEA.HI R2, R0, R0, RZ, 0x1 ;  /* 0x0000000000027211 */ /* 0x000fc800078f08ff */
[----:B---3--:R-:W-:-:S05]  /*29860*/  LOP3.LUT R3, R2, 0xfffffffe, RZ, 0xc0, !PT ;  /* 0xfffffffe02037812 */ /* 0x008fca00078ec0ff */
[----:B------:R-:W-:Y:S01]  /*29870*/  IMAD.IADD R3, R0, 0x1, -R3 ;  /* 0x0000000100037824 */ /* 0x000fe200078e0a03 */
[----:B------:R-:W-:-:S04]  /*29880*/  MOV R0, 0x400 ;  /* 0x0000040000007802 */ /* 0x000fc80000000f00 */
[----:B0-----:R-:W-:Y:S02]  /*29890*/  LEA R0, R5, R0, 0x18 ;  /* 0x0000000005007211 */ /* 0x001fe400078ec0ff */
[----:B------:R-:W-:-:S04]  /*298a0*/  SHF.L.U32 R3, R3, 0x1f, RZ ;  /* 0x0000001f03037819 */ /* 0x000fc800000006ff */
[----:B------:R-:W0:Y:S02]  /*298b0*/  SYNCS.PHASECHK.TRANS64.TRYWAIT P0, [R0+URZ+0x2e820], R3 ;  /* 0x02e82003000075a7 */ /* 0x000e24000800017f */
[----:B0-----:R-:W-:Y:S05]  /*298c0*/  @!P0 BRA `(.L_x_2524) ;  /* 0x00000040003c8947 */ /* 0x001fea0003800000 */
.L_x_2682:
[----:B------:R-:W-:Y:S05]  /*298d0*/  BSYNC B0 ;  /* 0x0000000000007941 */ /* 0x000fea0003800000 */
.L_x_2523:
[----:B------:R-:W-:-:S03]  /*298e0*/  UMOV UR4, 0xffffffff ;  /* 0xffffffff00047882 */ /* 0x000fc60000000000 */
[----:B------:R-:W-:Y:S05]  /*298f0*/  BRA.DIV UR4, `(.L_x_2525) ;  /* 0x0000004204447947 */ /* 0x000fea000b800000 */
[----:B------:R-:W2:Y:S02]  /*29900*/  S2R R2, SR_TID.X ;  /* 0x0000000000027919 */ /* 0x000ea40000002100 */
[----:B--2---:R-:W-:-:S04]  /*29910*/  SHF.R.U32.HI R2, RZ, 0x5, R2 ;  /* 0x00000005ff027819 */ /* 0x004fc80000011602 */
[----:B------:R-:W-:-:S05]  /*29920*/  LOP3.LUT R2, R2, 0x3, RZ, 0xc0, !PT ;  /* 0x0000000302027812 */ /* 0x000fca00078ec0ff */
[----:B------:R2:W3:Y:S02]  /*29930*/  SHFL.IDX PT, R14, R2, RZ, 0x1f ;  /* 0x00001fff020e7589 */ /* 0x0004e400000e0000 */
.L_x_2685:
[----:B---3--:R-:W-:-:S13]  /*29940*/  ISETP.NE.AND P0, PT, R14, RZ, PT ;  /* 0x000000ff0e00720c */ /* 0x008fda0003f05270 */
[----:B------:R-:W-:Y:S05]  /*29950*/  @P0 BRA `(.L_x_2224) ;  /* 0x0000000000b00947 */ /* 0x000fea0003800000 */
[----:B------:R-:W-:-:S03]  /*29960*/  UMOV UR4, 0xffffffff ;  /* 0xffffffff00047882 */ /* 0x000fc60000000000 */
[----:B------:R-:W-:Y:S05]  /*29970*/  BRA.DIV UR4, `(.L_x_2526) ;  /* 0x0000004204587947 */ /* 0x000fea000b800000 */
[----:B------:R-:W-:-:S13]  /*29980*/  ELECT P6, URZ, PT ;  /* 0x00000000003f782f */ /* 0x000fda00038c0000 */
.L_x_2688:
[----:B------:R-:W-:Y:S05]  /*29990*/  @!P6 BRA `(.L_x_2224) ;  /* 0x0000000000a0e947 */ /* 0x000fea0003800000 */
[----:B------:R-:W-:-:S06]  /*299a0*/  ULOP3.LUT UR4, UR60, 0x2, URZ, 0xfc, !UPT ;  /* 0x000000023c047892 */ /* 0x000fcc000f8efc3f */
[----:B--2---:R-:W-:-:S05]  /*299b0*/  IMAD.U32 R2, RZ, RZ, UR4 ;  /* 0x00000004ff027e24 */ /* 0x004fca000f8e00ff */
[----:B------:R-:W-:-:S13]  /*299c0*/  ISETP.NE.AND P0, PT, R2, 0x3, PT ;  /* 0x000000030200780c */ /* 0x000fda0003f05270 */
[----:B------:R-:W-:Y:S05]  /*299d0*/  @!P0 BRA `(.L_x_2527) ;  /* 0x0000000000048947 */ /* 0x000fea0003800000 */
[----:B------:R-:W-:Y:S01]  /*299e0*/  BPT.TRAP 0x1 ;  /* 0x000000040000795c */ /* 0x000fe20000300000 */
.L_x_2527:
        /* <DEDUP_REMOVED lines=14> */
.L_x_2689:
[----:B------:R-:W2:Y:S02]  /*29ad0*/  SYNCS.PHASECHK.TRANS64.TRYWAIT P1, [R7+URZ], R2 ;  /* 0x00000002070075a7 */ /* 0x000ea4000802017f */
[----:B--2---:R-:W-:Y:S05]  /*29ae0*/  @!P1 BRA `(.L_x_2529) ;  /* 0x0000004000309947 */ /* 0x004fea0003800000 */
.L_x_2690:
[----:B------:R-:W-:Y:S05]  /*29af0*/  @!P0 BRA `(.L_x_2530) ;  /* 0x0000000000048947 */ /* 0x000fea0003800000 */
[----:B------:R-:W-:Y:S01]  /*29b00*/  BPT.TRAP 0x1 ;  /* 0x000000040000795c */ /* 0x000fe20000300000 */
.L_x_2530:
[----:B------:R-:W3:Y:S02]  /*29b10*/  LDL.LU R4, [R1+0x8] ;  /* 0x0000080001047983 */ /* 0x000ee40000300800 */
[----:B---3--:R-:W-:-:S04]  /*29b20*/  IMAD R4, R4, 0x8, R0 ;  /* 0x0000000804047824 */ /* 0x008fc800078e0200 */
[----:B------:R-:W3:Y:S02]  /*29b30*/  SYNCS.PHASECHK.TRANS64.TRYWAIT P1, [R4+URZ+0x2e860], R5 ;  /* 0x02e86005040075a7 */ /* 0x000ee4000802017f */
[----:B---3--:R-:W-:Y:S05]  /*29b40*/  @!P1 BRA `(.L_x_2531) ;  /* 0x00000040002c9947 */ /* 0x008fea0003800000 */
.L_x_2691:
[----:B------:R-:W-:Y:S05]  /*29b50*/  @!P0 BRA `(.L_x_2532) ;  /* 0x0000000000048947 */ /* 0x000fea0003800000 */
[----:B------:R-:W-:Y:S01]  /*29b60*/  BPT.TRAP 0x1 ;  /* 0x000000040000795c */ /* 0x000fe20000300000 */
.L_x_2532:
[----:B------:R-:W-:-:S04]  /*29b70*/  IMAD R3, R3, 0x8, R0 ;  /* 0x0000000803037824 */ /* 0x000fc800078e0200 */
[----:B------:R-:W4:Y:S02]  /*29b80*/  SYNCS.PHASECHK.TRANS64.TRYWAIT P1, [R3+URZ+0x2e860], R2 ;  /* 0x02e86002030075a7 */ /* 0x000f24000802017f */
[----:B----4-:R-:W-:Y:S05]  /*29b90*/  @!P1 BRA `(.L_x_2533) ;  /* 0x00000040002c9947 */ /* 0x010fea0003800000 */
.L_x_2692:
[----:B------:R-:W-:Y:S05]  /*29ba0*/  @!P0 BRA `(.L_x_2534) ;  /* 0x0000000000048947 */ /* 0x000fea0003800000 */
[----:B------:R-:W-:Y:S01]  /*29bb0*/  BPT.TRAP 0x1 ;  /* 0x000000040000795c */ /* 0x000fe20000300000 */
.L_x_2534:
[----:B------:R-:W5:Y:S02]  /*29bc0*/  SYNCS.PHASECHK.TRANS64.TRYWAIT P0, [R4+URZ+0x2e880], R5 ;  /* 0x02e88005040075a7 */ /* 0x000f64000800017f */
[----:B-----5:R-:W-:Y:S05]  /*29bd0*/  @!P0 BRA `(.L_x_2535) ;  /* 0x0000004000308947 */ /* 0x020fea0003800000 */
.L_x_2536:
[----:B------:R0:W0:Y:S02]  /*29be0*/  SYNCS.PHASECHK.TRANS64.TRYWAIT P0, [R3+URZ+0x2e880], R2 ;  /* 0x02e88002030075a7 */ /* 0x000024000800017f */
[----:B0-----:R-:W-:Y:S05]  /*29bf0*/  @!P0 NANOSLEEP.SYNCS 0x989680 ;  /* 0x009896800000895d */ /* 0x001fea0003900000 */
[----:B------:R-:W0:Y:S02]  /*29c00*/  @!P0 SYNCS.PHASECHK.TRANS64 P0, [R3+URZ+0x2e880], R2 ;  /* 0x02e88002030085a7 */ /* 0x000e24000800007f */
[----:B0-----:R-:W-:Y:S05]  /*29c10*/  @!P0 BRA `(.L_x_2536) ;  /* 0xfffffffc00f08947 */ /* 0x001fea000383ffff */
.L_x_2224:
[----:B------:R-:W-:Y:S05]  /*29c20*/  BSYNC B8 ;  /* 0x0000000000087941 */ /* 0x000fea0003800000 */
.L_x_2221:
[----:B------:R-:W-:Y:S05]  /*29c30*/  EXIT ;  /* 0x000000000000794d */ /* 0x000fea0003800000 */
.L_x_2246:
[----:B-1----:R1:W2:Y:S02]  /*29c40*/  SYNCS.PHASECHK.TRANS64.TRYWAIT P6, [R110+URZ+0x2e890], R125 ;  /* 0x02e8907d6e0075a7 */ /* 0x0022a400080c017f */
[----:B--2---:R-:W-:Y:S05]  /*29c50*/  @!P6 NANOSLEEP.SYNCS 0x989680 ;  /* 0x009896800000e95d */ /* 0x004fea0003900000 */
[----:B------:R-:W2:Y:S02]  /*29c60*/  @!P6 SYNCS.PHASECHK.TRANS64 P6, [R110+URZ+0x2e890], R125 ;  /* 0x02e8907d6e00e5a7 */ /* 0x000ea400080c007f */
[----:B--2---:R-:W-:Y:S05]  /*29c70*/  @!P6 BRA `(.L_x_2246) ;  /* 0xfffffffc00f0e947 */ /* 0x004fea000383ffff */
[----:B------:R-:W-:Y:S05]  /*29c80*/  BRA `(.L_x_2537) ;  /* 0xfffffd9400a87947 */ /* 0x000fea000383ffff */
.L_x_2280:
[----:B0-----:R0:W1:Y:S02]  /*29c90*/  SYNCS.PHASECHK.TRANS64.TRYWAIT P3, [R110+URZ+0x2e890], R125 ;  /* 0x02e8907d6e0075a7 */ /* 0x001064000806017f */
[----:B-1----:R-:W-:Y:S05]  /*29ca0*/  @!P3 NANOSLEEP.SYNCS 0x989680 ;  /* 0x009896800000b95d */ /* 0x002fea0003900000 */
[----:B------:R-:W1:Y:S02]  /*29cb0*/  @!P3 SYNCS.PHASECHK.TRANS64 P3, [R110+URZ+0x2e890], R125 ;  /* 0x02e8907d6e00b5a7 */ /* 0x000e64000806007f */
[----:B-1----:R-:W-:Y:S05]  /*29cc0*/  @!P3 BRA `(.L_x_2280) ;  /* 0xfffffffc00f0b947 */ /* 0x002fea000383ffff */
[----:B------:R-:W-:Y:S05]  /*29cd0*/  BRA `(.L_x_2538) ;  /* 0xfffffdd800607947 */ /* 0x000fea000383ffff */
.L_x_2297:
[----:B0-----:R0:W1:Y:S02]  /*29ce0*/  SYNCS.PHASECHK.TRANS64.TRYWAIT P2, [R110+URZ+0x2e890], R125 ;  /* 0x02e8907d6e0075a7 */ /* 0x001064000804017f */
[----:B-1----:R-:W-:Y:S05]  /*29cf0*/  @!P2 NANOSLEEP.SYNCS 0x989680 ;  /* 0x009896800000a95d */ /* 0x002fea0003900000 */
[----:B------:R-:W1:Y:S02]  /*29d00*/  @!P2 SYNCS.PHASECHK.TRANS64 P2, [R110+URZ+0x2e890], R125 ;  /* 0x02e8907d6e00a5a7 */ /* 0x000e64000804007f */
[----:B-1----:R-:W-:Y:S05]  /*29d10*/  @!P2 BRA `(.L_x_2297) ;  /* 0xfffffffc00f0a947 */ /* 0x002fea000383ffff */
[----:B------:R-:W-:Y:S05]  /*29d20*/  BRA `(.L_x_2539) ;  /* 0xfffffe1800907947 */ /* 0x000fea000383ffff */
.L_x_2307:
[----:B-1----:R1:W2:Y:S02]  /*29d30*/  SYNCS.PHASECHK.TRANS64.TRYWAIT P3, [R110+URZ+0x2e8b0], R125 ;  /* 0x02e8b07d6e0075a7 */ /* 0x0022a4000806017f */
[----:B--2---:R-:W-:Y:S05]  /*29d40*/  @!P3 NANOSLEEP.SYNCS 0x989680 ;  /* 0x009896800000b95d */ /* 0x004fea0003900000 */
[----:B------:R-:W2:Y:S02]  /*29d50*/  @!P3 SYNCS.PHASECHK.TRANS64 P3, [R110+URZ+0x2e8b0], R125 ;  /* 0x02e8b07d6e00b5a7 */ /* 0x000ea4000806007f */
[----:B--2---:R-:W-:Y:S05]  /*29d60*/  @!P3 BRA `(.L_x_2307) ;  /* 0xfffffffc00f0b947 */ /* 0x004fea000383ffff */
[----:B------:R-:W-:Y:S05]  /*29d70*/  BRA `(.L_x_2540) ;  /* 0xfffffe20007c7947 */ /* 0x000fea000383ffff */
.L_x_2319:
[----:B------:R-:W0:Y:S01]  /*29d80*/  S2R R35, SR_TID.X ;  /* 0x0000000000237919 */ /* 0x000e220000002100 */
[----:B------:R-:W-:Y:S01]  /*29d90*/  BSSY B0, `(.L_x_2541) ;  /* 0x000000c000007945 */ /* 0x000fe20003800000 */
[----:B------:R-:W-:Y:S02]  /*29da0*/  IMAD.MOV.U32 R12, RZ, RZ, RZ ;  /* 0x000000ffff0c7224 */ /* 0x000fe400078e00ff */
[----:B------:R-:W-:Y:S02]  /*29db0*/  IMAD.MOV.U32 R11, RZ, RZ, 0x1f ;  /* 0x0000001fff0b7424 */ /* 0x000fe400078e00ff */
[----:B------:R-:W-:Y:S02]  /*29dc0*/  IMAD.MOV.U32 R15, RZ, RZ, -0x1 ;  /* 0xffffffffff0f7424 */ /* 0x000fe400078e00ff */
        /* <DEDUP_REMOVED lines=8> */
.L_x_2542:
[----:B------:R-:W-:Y:S05]  /*29e50*/  BSYNC B0 ;  /* 0x0000000000007941 */ /* 0x000fea0003800000 */
.L_x_2541:
[----:B------:R1:W-:Y:S01]  /*29e60*/  STL [R1+0x44], R14 ;  /* 0x0000440e01007387 */ /* 0x0003e20000100800 */
[----:B------:R-:W-:Y:S05]  /*29e70*/  BRA `(.L_x_2543) ;  /* 0xfffffe2c00f07947 */ /* 0x000fea000383ffff */
.L_x_2331:
        /* <DEDUP_REMOVED lines=8> */
.L_x_2545:
[----:B------:R-:W-:Y:S05]  /*29f00*/  BSYNC B1 ;  /* 0x0000000000017941 */ /* 0x000fea0003800000 */
.L_x_2544:
        /* <DEDUP_REMOVED lines=8> */
.L_x_2546:
[----:B------:R-:W-:Y:S02]  /*29f90*/  IMAD.MOV.U32 R13, RZ, RZ, R8 ;  /* 0x000000ffff0d7224 */ /* 0x000fe400078e0008 */
[----:B------:R-:W-:-:S07]  /*29fa0*/  IMAD.MOV.U32 R5, RZ, RZ, R14 ;  /* 0x000000ffff057224 */ /* 0x000fce00078e000e */
[----:B------:R-:W-:Y:S05]  /*29fb0*/  WARPSYNC.COLLECTIVE R15, `(.L_x_2547) ;  /* 0x000000000f087348 */ /* 0x000fea0003c00000 */
[----:B------:R0:W1:Y:S02]  /*29fc0*/  SHFL.IDX P6, R14, R13, R12, R11 ;  /* 0x0000000c0d0e7389 */ /* 0x00006400000c000b */
[----:B01----:R-:W-:Y:S01]  /*29fd0*/  ENDCOLLECTIVE ;  /* 0x000000000000791b */ /* 0x003fe20003800000 */
.L_x_2547:
[----:B------:R-:W-:Y:S02]  /*29fe0*/  IMAD.MOV.U32 R13, RZ, RZ, R6 ;  /* 0x000000ffff0d7224 */ /* 0x000fe400078e0006 */
[----:B------:R-:W-:-:S07]  /*29ff0*/  IMAD.MOV.U32 R7, RZ, RZ, R14 ;  /* 0x000000ffff077224 */ /* 0x000fce00078e000e */
[----:B------:R-:W-:Y:S05]  /*2a000*/  WARPSYNC.COLLECTIVE R15, `(.L_x_2548) ;  /* 0x000000000f087348 */ /* 0x000fea0003c00000 */
[----:B------:R0:W1:Y:S02]  /*2a010*/  SHFL.IDX P6, R14, R13, R12, R11 ;  /* 0x0000000c0d0e7389 */ /* 0x00006400000c000b */
[----:B01----:R-:W-:Y:S01]  /*2a020*/  ENDCOLLECTIVE ;  /* 0x000000000000791b */ /* 0x003fe20003800000 */
.L_x_2548:
[----:B------:R-:W-:Y:S05]  /*2a030*/  BRA `(.L_x_2549) ;  /* 0xfffffe3400747947 */ /* 0x000fea000383ffff */
.L_x_2334:
        /* <DEDUP_REMOVED lines=8> */
.L_x_2551:
[----:B------:R-:W-:Y:S05]  /*2a0c0*/  BSYNC B1 ;  /* 0x0000000000017941 */ /* 0x000fea0003800000 */
.L_x_2550:
        /* <DEDUP_REMOVED lines=8> */
.L_x_2552:
[----:B------:R-:W-:Y:S02]  /*2a150*/  IMAD.MOV.U32 R13, RZ, RZ, R8 ;  /* 0x000000ffff0d7224 */ /* 0x000fe400078e0008 */
[----:B------:R-:W-:-:S07]  /*2a160*/  IMAD.MOV.U32 R5, RZ, RZ, R14 ;  /* 0x000000ffff057224 */ /* 0x000fce00078e000e */
[----:B------:R-:W-:Y:S05]  /*2a170*/  WARPSYNC.COLLECTIVE R15, `(.L_x_2553) ;  /* 0x000000000f087348 */ /* 0x000fea0003c00000 */
[----:B------:R0:W1:Y:S02]  /*2a180*/  SHFL.IDX P6, R14, R13, R12, R11 ;  /* 0x0000000c0d0e7389 */ /* 0x00006400000c000b */
[----:B01----:R-:W-:Y:S01]  /*2a190*/  ENDCOLLECTIVE ;  /* 0x000000000000791b */ /* 0x003fe20003800000 */
.L_x_2553:
[----:B------:R-:W-:Y:S02]  /*2a1a0*/  IMAD.MOV.U32 R13, RZ, RZ, R6 ;  /* 0x000000ffff0d7224 */ /* 0x000fe400078e0006 */
[----:B------:R-:W-:-:S07]  /*2a1b0*/  IMAD.MOV.U32 R7, RZ, RZ, R14 ;  /* 0x000000ffff077224 */ /* 0x000fce00078e000e */
[----:B------:R-:W-:Y:S05]  /*2a1c0*/  WARPSYNC.COLLECTIVE R15, `(.L_x_2554) ;  /* 0x000000000f087348 */ /* 0x000fea0003c00000 */
[----:B------:R0:W1:Y:S02]  /*2a1d0*/  SHFL.IDX P6, R14, R13, R12, R11 ;  /* 0x0000000c0d0e7389 */ /* 0x00006400000c000b */
[----:B01----:R-:W-:Y:S01]  /*2a1e0*/  ENDCOLLECTIVE ;  /* 0x000000000000791b */ /* 0x003fe20003800000 */
.L_x_2554:
[----:B------:R-:W-:Y:S05]  /*2a1f0*/  BRA `(.L_x_2555) ;  /* 0xfffffe3400987947 */ /* 0x000fea000383ffff */
.L_x_2338:
[----:B0-----:R0:W1:Y:S02]  /*2a200*/  SYNCS.PHASECHK.TRANS64.TRYWAIT P0, [R16+URZ+0x2e800], R5 ;  /* 0x02e80005100075a7 */ /* 0x001064000800017f */
[----:B-1----:R-:W-:Y:S05]  /*2a210*/  @!P0 NANOSLEEP.SYNCS 0x989680 ;  /* 0x009896800000895d */ /* 0x002fea0003900000 */
[----:B------:R-:W1:Y:S02]  /*2a220*/  @!P0 SYNCS.PHASECHK.TRANS64 P0, [R16+URZ+0x2e800], R5 ;  /* 0x02e80005100085a7 */ /* 0x000e64000800007f */
[----:B-1----:R-:W-:Y:S05]  /*2a230*/  @!P0 BRA `(.L_x_2338) ;  /* 0xfffffffc00f08947 */ /* 0x002fea000383ffff */
[----:B------:R-:W-:Y:S05]  /*2a240*/  BRA `(.L_x_2556) ;  /* 0xfffffe3800607947 */ /* 0x000fea000383ffff */
.L_x_2346:
        /* <DEDUP_REMOVED lines=9> */
.L_x_2558:
[----:B------:R-:W-:Y:S05]  /*2a2e0*/  BSYNC B1 ;  /* 0x0000000000017941 */ /* 0x000fea0003800000 */
.L_x_2557:
        /* <DEDUP_REMOVED lines=10> */
.L_x_2559:
[----:B------:R-:W-:Y:S02]  /*2a390*/  IMAD.MOV.U32 R13, RZ, RZ, R31 ;  /* 0x000000ffff0d7224 */ /* 0x000fe400078e001f */
[----:B------:R-:W-:-:S07]  /*2a3a0*/  IMAD.MOV.U32 R5, RZ, RZ, R14 ;  /* 0x000000ffff057224 */ /* 0x000fce00078e000e */
[----:B------:R-:W-:Y:S05]  /*2a3b0*/  WARPSYNC.COLLECTIVE R15, `(.L_x_2560) ;  /* 0x000000000f087348 */ /* 0x000fea0003c00000 */
[----:B------:R0:W1:Y:S02]  /*2a3c0*/  SHFL.IDX P6, R14, R13, R12, R11 ;  /* 0x0000000c0d0e7389 */ /* 0x00006400000c000b */
[----:B01----:R-:W-:Y:S01]  /*2a3d0*/  ENDCOLLECTIVE ;  /* 0x000000000000791b */ /* 0x003fe20003800000 */
.L_x_2560:
[----:B------:R-:W-:Y:S02]  /*2a3e0*/  IMAD.MOV.U32 R13, RZ, RZ, R37 ;  /* 0x000000ffff0d7224 */ /* 0x000fe400078e0025 */
[----:B------:R-:W-:-:S07]  /*2a3f0*/  IMAD.MOV.U32 R7, RZ, RZ, R14 ;  /* 0x000000ffff077224 */ /* 0x000fce00078e000e */
[----:B------:R-:W-:Y:S05]  /*2a400*/  WARPSYNC.COLLECTIVE R15, `(.L_x_2561) ;  /* 0x000000000f087348 */ /* 0x000fea0003c00000 */
[----:B------:R0:W1:Y:S02]  /*2a410*/  SHFL.IDX P6, R14, R13, R12, R11 ;  /* 0x0000000c0d0e7389 */ /* 0x00006400000c000b */
[----:B01----:R-:W-:Y:S01]  /*2a420*/  ENDCOLLECTIVE ;  /* 0x000000000000791b */ /* 0x003fe20003800000 */
.L_x_2561:
        /* <DEDUP_REMOVED lines=21> */
.L_x_2562:
[----:B------:R-:W-:Y:S02]  /*2a580*/  IMAD.MOV.U32 R13, RZ, RZ, R29 ;  /* 0x000000ffff0d7224 */ /* 0x000fe400078e001d */
[----:B------:R-:W-:-:S07]  /*2a590*/  IMAD.MOV.U32 R3, RZ, RZ, R14 ;  /* 0x000000ffff037224 */ /* 0x000fce00078e000e */
[----:B------:R-:W-:Y:S05]  /*2a5a0*/  WARPSYNC.COLLECTIVE R15, `(.L_x_2563) ;  /* 0x000000000f087348 */ /* 0x000fea0003c00000 */
[----:B------:R0:W1:Y:S02]  /*2a5b0*/  SHFL.IDX P6, R14, R13, R12, R11 ;  /* 0x0000000c0d0e7389 */ /* 0x00006400000c000b */
[----:B01----:R-:W-:Y:S01]  /*2a5c0*/  ENDCOLLECTIVE ;  /* 0x000000000000791b */ /* 0x003fe20003800000 */
.L_x_2563:
[----:B------:R-:W-:Y:S02]  /*2a5d0*/  IMAD.MOV.U32 R13, RZ, RZ, R31 ;  /* 0x000000ffff0d7224 */ /* 0x000fe400078e001f */
[----:B------:R-:W-:-:S07]  /*2a5e0*/  IMAD.MOV.U32 R29, RZ, RZ, R14 ;  /* 0x000000ffff1d7224 */ /* 0x000fce00078e000e */
[----:B------:R-:W-:Y:S05]  /*2a5f0*/  WARPSYNC.COLLECTIVE R15, `(.L_x_2564) ;  /* 0x000000000f087348 */ /* 0x000fea0003c00000 */
[----:B------:R0:W1:Y:S02]  /*2a600*/  SHFL.IDX P6, R14, R13, R12, R11 ;  /* 0x0000000c0d0e7389 */ /* 0x00006400000c000b */
[----:B01----:R-:W-:Y:S01]  /*2a610*/  ENDCOLLECTIVE ;  /* 0x000000000000791b */ /* 0x003fe20003800000 */
.L_x_2564:
[----:B------:R-:W-:Y:S02]  /*2a620*/  IMAD.MOV.U32 R13, RZ, RZ, R37 ;  /* 0x000000ffff0d7224 */ /* 0x000fe400078e0025 */
[----:B------:R-:W-:-:S07]  /*2a630*/  IMAD.MOV.U32 R31, RZ, RZ, R14 ;  /* 0x000000ffff1f7224 */ /* 0x000fce00078e000e */
[----:B------:R-:W-:Y:S05]  /*2a640*/  WARPSYNC.COLLECTIVE R15, `(.L_x_2565) ;  /* 0x000000000f087348 */ /* 0x000fea0003c00000 */
[----:B------:R0:W1:Y:S02]  /*2a650*/  SHFL.IDX P6, R14, R13, R12, R11 ;  /* 0x0000000c0d0e7389 */ /* 0x00006400000c000b */
[----:B01----:R-:W-:Y:S01]  /*2a660*/  ENDCOLLECTIVE ;  /* 0x000000000000791b */ /* 0x003fe20003800000 */
.L_x_2565:
[----:B------:R-:W-:Y:S02]  /*2a670*/  IMAD.MOV.U32 R37, RZ, RZ, R14 ;  /* 0x000000ffff257224 */ /* 0x000fe400078e000e */
[----:B------:R-:W-:Y:S02]  /*2a680*/  @!P1 IMAD.MOV.U32 R34, RZ, RZ, R4 ;  /* 0x000000ffff229224 */ /* 0x000fe400078e0004 */
[----:B------:R-:W-:Y:S01]  /*2a690*/  @!P1 IMAD.MOV.U32 R35, RZ, RZ, R5 ;  /* 0x000000ffff239224 */ /* 0x000fe200078e0005 */
[----:B------:R-:W-:Y:S01]  /*2a6a0*/  CS2R R4, SRZ ;  /* 0x0000000000047805 */ /* 0x000fe2000001ff00 */
[----:B------:R-:W-:Y:S02]  /*2a6b0*/  @!P1 IMAD.MOV.U32 R32, RZ, RZ, R6 ;  /* 0x000000ffff209224 */ /* 0x000fe400078e0006 */
[----:B------:R-:W-:Y:S02]  /*2a6c0*/  @!P1 IMAD.MOV.U32 R33, RZ, RZ, R7 ;  /* 0x000000ffff219224 */ /* 0x000fe400078e0007 */
[----:B------:R-:W-:-:S02]  /*2a6d0*/  @!P1 IMAD.MOV.U32 R20, RZ, RZ, R24 ;  /* 0x000000ffff149224 */ /* 0x000fc400078e0018 */
[----:B------:R-:W-:Y:S02]  /*2a6e0*/  @!P1 IMAD.MOV.U32 R21, RZ, RZ, R25 ;  /* 0x000000ffff159224 */ /* 0x000fe400078e0019 */
[----:B------:R-:W-:Y:S02]  /*2a6f0*/  @!P1 IMAD.MOV.U32 R8, RZ, RZ, R26 ;  /* 0x000000ffff089224 */ /* 0x000fe400078e001a */
[----:B------:R-:W-:Y:S01]  /*2a700*/  @!P1 IMAD.MOV.U32 R9, RZ, RZ, R27 ;  /* 0x000000ffff099224 */ /* 0x000fe200078e001b */
[----:B------:R-:W-:Y:S06]  /*2a710*/  BRA `(.L_x_2566) ;  /* 0xfffffe5800207947 */ /* 0x000fec000383ffff */
.L_x_2350:
[----:B0-----:R0:W1:Y:S02]  /*2a720*/  SYNCS.PHASECHK.TRANS64.TRYWAIT P1, [R16+URZ+0x2e800], R3 ;  /* 0x02e80003100075a7 */ /* 0x001064000802017f */
[----:B-1----:R-:W-:Y:S05]  /*2a730*/  @!P1 NANOSLEEP.SYNCS 0x989680 ;  /* 0x009896800000995d */ /* 0x002fea0003900000 */
[----:B------:R-:W1:Y:S02]  /*2a740*/  @!P1 SYNCS.PHASECHK.TRANS64 P1, [R16+URZ+0x2e800], R3 ;  /* 0x02e80003100095a7 */ /* 0x000e64000802007f */
[----:B-1----:R-:W-:Y:S05]  /*2a750*/  @!P1 BRA `(.L_x_2350) ;  /* 0xfffffffc00f09947 */ /* 0x002fea000383ffff */
[----:B------:R-:W-:Y:S05]  /*2a760*/  BRA `(.L_x_2567) ;  /* 0xfffffe5800947947 */ /* 0x000fea000383ffff */
.L_x_2356:
[----:B-1----:R1:W2:Y:S02]  /*2a770*/  SYNCS.PHASECHK.TRANS64.TRYWAIT P0, [R136+URZ+0x2e830], R3 ;  /* 0x02e83003880075a7 */ /* 0x0022a4000800017f */
[----:B--2---:R-:W-:Y:S05]  /*2a780*/  @!P0 NANOSLEEP.SYNCS 0x989680 ;  /* 0x009896800000895d */ /* 0x004fea0003900000 */
[----:B------:R-:W2:Y:S02]  /*2a790*/  @!P0 SYNCS.PHASECHK.TRANS64 P0, [R136+URZ+0x2e830], R3 ;  /* 0x02e83003880085a7 */ /* 0x000ea4000800007f */
[----:B--2---:R-:W-:Y:S05]  /*2a7a0*/  @!P0 BRA `(.L_x_2356) ;  /* 0xfffffffc00f08947 */ /* 0x004fea000383ffff */
[----:B------:R-:W-:Y:S05]  /*2a7b0*/  BRA `(.L_x_2355) ;  /* 0xfffffe7800f87947 */ /* 0x000fea000383ffff */
.L_x_2362:
[----:B-1----:R1:W2:Y:S02]  /*2a7c0*/  SYNCS.PHASECHK.TRANS64.TRYWAIT P3, [R3+URZ+0x2e830], R0 ;  /* 0x02e83000030075a7 */ /* 0x0022a4000806017f */
[----:B--2---:R-:W-:Y:S05]  /*2a7d0*/  @!P3 NANOSLEEP.SYNCS 0x989680 ;  /* 0x009896800000b95d */ /* 0x004fea0003900000 */
[----:B------:R-:W2:Y:S02]  /*2a7e0*/  @!P3 SYNCS.PHASECHK.TRANS64 P3, [R3+URZ+0x2e830], R0 ;  /* 0x02e830000300b5a7 */ /* 0x000ea4000806007f */
[----:B--2---:R-:W-:Y:S05]  /*2a7f0*/  @!P3 BRA `(.L_x_2362) ;  /* 0xfffffffc00f0b947 */ /* 0x004fea000383ffff */
[----:B------:R-:W-:Y:S05]  /*2a800*/  BRA `(.L_x_2361) ;  /* 0xfffffec000187947 */ /* 0x000fea000383ffff */
.L_x_2366:
[----:B-1----:R1:W2:Y:S02]  /*2a810*/  SYNCS.PHASECHK.TRANS64.TRYWAIT P2, [R3+URZ+0x2e850], R0 ;  /* 0x02e85000030075a7 */ /* 0x0022a4000804017f */
[----:B--2---:R-:W-:Y:S05]  /*2a820*/  @!P2 NANOSLEEP.SYNCS 0x989680 ;  /* 0x009896800000a95d */ /* 0x004fea0003900000 */
[----:B------:R-:W2:Y:S02]  /*2a830*/  @!P2 SYNCS.PHASECHK.TRANS64 P2, [R3+URZ+0x2e850], R0 ;  /* 0x02e850000300a5a7 */ /* 0x000ea4000804007f */
[----:B--2---:R-:W-:Y:S05]  /*2a840*/  @!P2 BRA `(.L_x_2366) ;  /* 0xfffffffc00f0a947 */ /* 0x004fea000383ffff */
[----:B------:R-:W-:Y:S05]  /*2a850*/  BRA `(.L_x_2363) ;  /* 0xfffffed4005c7947 */ /* 0x000fea000383ffff */
.L_x_2374:
[----:B--2---:R2:W3:Y:S02]  /*2a860*/  SYNCS.PHASECHK.TRANS64.TRYWAIT P0, [R0+URZ+0x2e830], R3 ;  /* 0x02e83003000075a7 */ /* 0x0044e4000800017f */
[----:B---3--:R-:W-:Y:S05]  /*2a870*/  @!P0 NANOSLEEP.SYNCS 0x989680 ;  /* 0x009896800000895d */ /* 0x008fea0003900000 */
[----:B------:R-:W3:Y:S02]  /*2a880*/  @!P0 SYNCS.PHASECHK.TRANS64 P0, [R0+URZ+0x2e830], R3 ;  /* 0x02e83003000085a7 */ /* 0x000ee4000800007f */
[----:B---3--:R-:W-:Y:S05]  /*2a890*/  @!P0 BRA `(.L_x_2374) ;  /* 0xfffffffc00f08947 */ /* 0x008fea000383ffff */
[----:B------:R-:W-:Y:S05]  /*2a8a0*/  BRA `(.L_x_2373) ;  /* 0xffffff1000047947 */ /* 0x000fea000383ffff */
.L_x_2378:
[----:B-1----:R1:W2:Y:S02]  /*2a8b0*/  SYNCS.PHASECHK.TRANS64.TRYWAIT P0, [R3+URZ+0x2e850], R0 ;  /* 0x02e85000030075a7 */ /* 0x0022a4000800017f */
[----:B--2---:R-:W-:Y:S05]  /*2a8c0*/  @!P0 NANOSLEEP.SYNCS 0x989680 ;  /* 0x009896800000895d */ /* 0x004fea0003900000 */
[----:B------:R-:W2:Y:S02]  /*2a8d0*/  @!P0 SYNCS.PHASECHK.TRANS64 P0, [R3+URZ+0x2e850], R0 ;  /* 0x02e85000030085a7 */ /* 0x000ea4000800007f */
[----:B--2---:R-:W-:Y:S05]  /*2a8e0*/  @!P0 BRA `(.L_x_2378) ;  /* 0xfffffffc00f08947 */ /* 0x004fea000383ffff */
[----:B------:R-:W-:Y:S05]  /*2a8f0*/  BRA `(.L_x_2375) ;  /* 0xffffff2400487947 */ /* 0x000fea000383ffff */
.L_x_2384:
[----:B---3--:R3:W4:Y:S02]  /*2a900*/  SYNCS.PHASECHK.TRANS64.TRYWAIT P0, [R13+URZ+0x2e850], R4 ;  /* 0x02e850040d0075a7 */ /* 0x008724000800017f */
[----:B----4-:R-:W-:Y:S05]  /*2a910*/  @!P0 NANOSLEEP.SYNCS 0x989680 ;  /* 0x009896800000895d */ /* 0x010fea0003900000 */
[----:B------:R-:W4:Y:S02]  /*2a920*/  @!P0 SYNCS.PHASECHK.TRANS64 P0, [R13+URZ+0x2e850], R4 ;  /* 0x02e850040d0085a7 */ /* 0x000f24000800007f */
[----:B----4-:R-:W-:Y:S05]  /*2a930*/  @!P0 BRA `(.L_x_2384) ;  /* 0xfffffffc00f08947 */ /* 0x010fea000383ffff */
[----:B------:R-:W-:Y:S05]  /*2a940*/  BRA `(.L_x_2383) ;  /* 0xffffff4c00e07947 */ /* 0x000fea000383ffff */
.L_x_2388:
[----:B------:R-:W-:Y:S01]  /*2a950*/  IMAD.MOV.U32 R12, RZ, RZ, R0 ;  /* 0x000000ffff0c7224 */ /* 0x000fe200078e0000 */
[----:B------:R-:W-:Y:S01]  /*2a960*/  SEL R5, R36, R37, P0 ;  /* 0x0000002524057207 */ /* 0x000fe20000000000 */
[----:B------:R-:W-:Y:S01]  /*2a970*/  IMAD.MOV.U32 R11, RZ, RZ, 0x1c1f ;  /* 0x00001c1fff0b7424 */ /* 0x000fe200078e00ff */
[----:B------:R-:W-:Y:S01]  /*2a980*/  SEL R7, R37, R36, P0 ;  /* 0x0000002425077207 */ /* 0x000fe20000000000 */
[----:B------:R-:W-:Y:S01]  /*2a990*/  IMAD.MOV.U32 R15, RZ, RZ, -0x1 ;  /* 0xffffffffff0f7424 */ /* 0x000fe200078e00ff */
[----:B------:R-:W-:Y:S02]  /*2a9a0*/  SEL R9, R33, R32, P0 ;  /* 0x0000002021097207 */ /* 0x000fe40000000000 */
[----:B------:R-:W-:-:S07]  /*2a9b0*/  SEL R21, R32, R33, P0 ;  /* 0x0000002120157207 */ /* 0x000fce0000000000 */
[----:B-1---5:R-:W-:Y:S05]  /*2a9c0*/  WARPSYNC.COLLECTIVE R15, `(.L_x_2568) ;  /* 0x000000000f087348 */ /* 0x022fea0003c00000 */
[----:B------:R0:W2:Y:S02]  /*2a9d0*/  SHFL.IDX P6, R14, R13, R12, R11 ;  /* 0x0000000c0d0e7389 */ /* 0x0000a400000c000b */
[----:B012--5:R-:W-:Y:S01]  /*2a9e0*/  ENDCOLLECTIVE ;  /* 0x000000000000791b */ /* 0x027fe20003800000 */
.L_x_2568:
        /* <DEDUP_REMOVED lines=8> */
[----:B------:R-:W-:Y:S02]  /*2aa70*/  MOV R12, R2 ;  /* 0x00000002000c7202 */ /* 0x000fe40000000f00 */
        /* <DEDUP_REMOVED lines=9> */
.L_x_2569:
        /* <DEDUP_REMOVED lines=19> */
.L_x_2570:
[----:B------:R-:W-:Y:S02]  /*2ac40*/  SEL R69, R69, R70, P0 ;  /* 0x0000004645457207 */ /* 0x000fe40000000000 */
        /* <DEDUP_REMOVED lines=8> */
.L_x_2571:
[----:B------:R-:W-:Y:S02]  /*2acd0*/  IMAD.MOV.U32 R13, RZ, RZ, R9 ;  /* 0x000000ffff0d7224 */ /* 0x000fe400078e0009 */
[----:B------:R-:W-:Y:S02]  /*2ace0*/  IMAD.MOV.U32 R12, RZ, RZ, R0 ;  /* 0x000000ffff0c7224 */ /* 0x000fe400078e0000 */
[----:B------:R-:W-:-:S07]  /*2acf0*/  IMAD.MOV.U32 R7, RZ, RZ, R14 ;  /* 0x000000ffff077224 */ /* 0x000fce00078e000e */
[----:B------:R-:W-:Y:S05]  /*2ad00*/  WARPSYNC.COLLECTIVE R15, `(.L_x_2572) ;  /* 0x000000000f087348 */ /* 0x000fea0003c00000 */
[----:B------:R0:W1:Y:S02]  /*2ad10*/  SHFL.IDX P6, R14, R13, R12, R11 ;  /* 0x0000000c0d0e7389 */ /* 0x00006400000c000b */
[----:B01----:R-:W-:Y:S01]  /*2ad20*/  ENDCOLLECTIVE ;  /* 0x000000000000791b */ /* 0x003fe20003800000 */
.L_x_2572:
        /* <DEDUP_REMOVED lines=8> */
.L_x_2573:
[----:B------:R-:W-:Y:S02]  /*2adb0*/  IMAD.MOV.U32 R13, RZ, RZ, R25 ;  /* 0x000000ffff0d7224 */ /* 0x000fe400078e0019 */
[----:B------:R-:W-:Y:S02]  /*2adc0*/  IMAD.MOV.U32 R12, RZ, RZ, R0 ;  /* 0x000000ffff0c7224 */ /* 0x000fe400078e0000 */
[----:B------:R-:W-:-:S07]  /*2add0*/  IMAD.MOV.U32 R21, RZ, RZ, R14 ;  /* 0x000000ffff157224 */ /* 0x000fce00078e000e */
[----:B------:R-:W-:Y:S05]  /*2ade0*/  WARPSYNC.COLLECTIVE R15, `(.L_x_2574) ;  /* 0x000000000f087348 */ /* 0x000fea0003c00000 */
[----:B------:R0:W1:Y:S02]  /*2adf0*/  SHFL.IDX P6, R14, R13, R12, R11 ;  /* 0x0000000c0d0e7389 */ /* 0x00006400000c000b */
[----:B01----:R-:W-:Y:S01]  /*2ae00*/  ENDCOLLECTIVE ;  /* 0x000000000000791b */ /* 0x003fe20003800000 */
.L_x_2574:
        /* <DEDUP_REMOVED lines=8> */
.L_x_2575:
[----:B------:R-:W-:Y:S02]  /*2ae90*/  IMAD.MOV.U32 R13, RZ, RZ, R29 ;  /* 0x000000ffff0d7224 */ /* 0x000fe400078e001d */
[----:B------:R-:W-:Y:S02]  /*2aea0*/  IMAD.MOV.U32 R12, RZ, RZ, R0 ;  /* 0x000000ffff0c7224 */ /* 0x000fe400078e0000 */
[----:B------:R-:W-:-:S07]  /*2aeb0*/  IMAD.MOV.U32 R27, RZ, RZ, R14 ;  /* 0x000000ffff1b7224 */ /* 0x000fce00078e000e */
[----:B------:R-:W-:Y:S05]  /*2aec0*/  WARPSYNC.COLLECTIVE R15, `(.L_x_2576) ;  /* 0x000000000f087348 */ /* 0x000fea0003c00000 */
[----:B------:R0:W1:Y:S02]  /*2aed0*/  SHFL.IDX P6, R14, R13, R12, R11 ;  /* 0x0000000c0d0e7389 */ /* 0x00006400000c000b */
[----:B01----:R-:W-:Y:S01]  /*2aee0*/  ENDCOLLECTIVE ;  /* 0x000000000000791b */ /* 0x003fe20003800000 */
.L_x_2576:
        /* <DEDUP_REMOVED lines=8> */
.L_x_2577:
[----:B------:R-:W-:Y:S02]  /*2af70*/  IMAD.MOV.U32 R13, RZ, RZ, R33 ;  /* 0x000000ffff0d7224 */ /* 0x000fe400078e0021 */
[----:B------:R-:W-:Y:S02]  /*2af80*/  IMAD.MOV.U32 R12, RZ, RZ, R0 ;  /* 0x000000ffff0c7224 */ /* 0x000fe400078e0000 */
[----:B------:R-:W-:-:S07]  /*2af90*/  IMAD.MOV.U32 R31, RZ, RZ, R14 ;  /* 0x000000ffff1f7224 */ /* 0x000fce00078e000e */
[----:B------:R-:W-:Y:S05]  /*2afa0*/  WARPSYNC.COLLECTIVE R15, `(.L_x_2578) ;  /* 0x000000000f087348 */ /* 0x000fea0003c00000 */
[----:B------:R0:W1:Y:S02]  /*2afb0*/  SHFL.IDX P6, R14, R13, R12, R11 ;  /* 0x0000000c0d0e7389 */ /* 0x00006400000c000b */
[----:B01----:R-:W-:Y:S01]  /*2afc0*/  ENDCOLLECTIVE ;  /* 0x000000000000791b */ /* 0x003fe20003800000 */
.L_x_2578:
        /* <DEDUP_REMOVED lines=8> */
.L_x_2579:
[----:B------:R-:W-:Y:S02]  /*2b050*/  IMAD.MOV.U32 R13, RZ, RZ, R37 ;  /* 0x000000ffff0d7224 */ /* 0x000fe400078e0025 */
[----:B------:R-:W-:Y:S02]  /*2b060*/  IMAD.MOV.U32 R12, RZ, RZ, R0 ;  /* 0x000000ffff0c7224 */ /* 0x000fe400078e0000 */
[----:B------:R-:W-:-:S07]  /*2b070*/  IMAD.MOV.U32 R35, RZ, RZ, R14 ;  /* 0x000000ffff237224 */ /* 0x000fce00078e000e */
[----:B------:R-:W-:Y:S05]  /*2b080*/  WARPSYNC.COLLECTIVE R15, `(.L_x_2580) ;  /* 0x000000000f087348 */ /* 0x000fea0003c00000 */
[----:B------:R0:W1:Y:S02]  /*2b090*/  SHFL.IDX P6, R14, R13, R12, R11 ;  /* 0x0000000c0d0e7389 */ /* 0x00006400000c000b */
[----:B01----:R-:W-:Y:S01]  /*2b0a0*/  ENDCOLLECTIVE ;  /* 0x000000000000791b */ /* 0x003fe20003800000 */
.L_x_2580:
        /* <DEDUP_REMOVED lines=8> */
.L_x_2581:
[----:B------:R-:W-:Y:S02]  /*2b130*/  IMAD.MOV.U32 R13, RZ, RZ, R41 ;  /* 0x000000ffff0d7224 */ /* 0x000fe400078e0029 */
[----:B------:R-:W-:Y:S02]  /*2b140*/  IMAD.MOV.U32 R12, RZ, RZ, R0 ;  /* 0x000000ffff0c7224 */ /* 0x000fe400078e0000 */
[----:B------:R-:W-:-:S07]  /*2b150*/  IMAD.MOV.U32 R20, RZ, RZ, R14 ;  /* 0x000000ffff147224 */ /* 0x000fce00078e000e */
[----:B------:R-:W-:Y:S05]  /*2b160*/  WARPSYNC.COLLECTIVE R15, `(.L_x_2582) ;  /* 0x000000000f087348 */ /* 0x000fea0003c00000 */
[----:B------:R0:W1:Y:S02]  /*2b170*/  SHFL.IDX P6, R14, R13, R12, R11 ;  /* 0x0000000c0d0e7389 */ /* 0x00006400000c000b */
[----:B01----:R-:W-:Y:S01]  /*2b180*/  ENDCOLLECTIVE ;  /* 0x000000000000791b */ /* 0x003fe20003800000 */
.L_x_2582:
[----:B------:R-:W-:Y:S02]  /*2b190*/  IMAD.MOV.U32 R13, RZ, RZ, R43 ;  /* 0x000000ffff0d7224 */ /* 0x000fe400078e002b */
[----:B------:R-:W-:Y:S02]  /*2b1a0*/  IMAD.MOV.U32 R12, RZ, RZ, R2 ;  /* 0x000000ffff0c7224 */ /* 0x000fe400078e0002 */
[----:B------:R-:W-:-:S07]  /*2b1b0*/  IMAD.MOV.U32 R41, RZ, RZ, R14 ;  /* 0x000000ffff297224 */ /* 0x000fce00078e000e */
[----:B------:R-:W-:Y:S05]  /*2b1c0*/  WARPSYNC.COLLECTIVE R15, `(.L_x_2583) ;  /* 0x000000000f087348 */ /* 0x000fea0003c00000 */
[----:B------:R0:W1:Y:S02]  /*2b1d0*/  SHFL.IDX P6, R14, R13, R12, R11 ;  /* 0x0000000c0d0e7389 */ /* 0x00006400000c000b */
[----:B01----:R-:W-:Y:S01]  /*2b1e0*/  ENDCOLLECTIVE ;  /* 0x000000000000791b */ /* 0x003fe20003800000 */
.L_x_2583:
[----:B------:R-:W-:Y:S02]  /*2b1f0*/  IMAD.MOV.U32 R13, RZ, RZ, R45 ;  /* 0x000000ffff0d7224 */ /* 0x000fe400078e002d */
[----:B------:R-:W-:Y:S02]  /*2b200*/  IMAD.MOV.U32 R12, RZ, RZ, R0 ;  /* 0x000000ffff0c7224 */ /* 0x000fe400078e0000 */
[----:B------:R-:W-:-:S07]  /*2b210*/  IMAD.MOV.U32 R42, RZ, RZ, R14 ;  /* 0x000000ffff2a7224 */ /* 0x000fce00078e000e */
[----:B------:R-:W-:Y:S05]  /*2b220*/  WARPSYNC.COLLECTIVE R15, `(.L_x_2584) ;  /* 0x000000000f087348 */ /* 0x000fea0003c00000 */
[----:B------:R0:W1:Y:S02]  /*2b230*/  SHFL.IDX P6, R14, R13, R12, R11 ;  /* 0x0000000c0d0e7389 */ /* 0x00006400000c000b */
[----:B01----:R-:W-:Y:S01]  /*2b240*/  ENDCOLLECTIVE ;  /* 0x000000000000791b */ /* 0x003fe20003800000 */
.L_x_2584:
[----:B------:R-:W-:Y:S02]  /*2b250*/  SEL R40, R41, R42, P0 ;  /* 0x0000002a29287207 */ /* 0x000fe40000000000 */
[----:B------:R-:W-:Y:S01]  /*2b260*/  SEL R42, R42, R41, P0 ;  /* 0x000000292a2a7207 */ /* 0x000fe20000000000 */
[----:B------:R-:W-:Y:S02]  /*2b270*/  IMAD.MOV.U32 R13, RZ, RZ, R47 ;  /* 0x000000ffff0d7224 */ /* 0x000fe400078e002f */
[----:B------:R-:W-:Y:S02]  /*2b280*/  IMAD.MOV.U32 R12, RZ, RZ, R2 ;  /* 0x000000ffff0c7224 */ /* 0x000fe400078e0002 */
[----:B------:R-:W-:Y:S02]  /*2b290*/  IMAD.MOV.U32 R47, RZ, RZ, RZ ;  /* 0x000000ffff2f7224 */ /* 0x000fe400078e00ff */
[----:B------:R-:W-:-:S07]  /*2b2a0*/  IMAD.MOV.U32 R45, RZ, RZ, R14 ;  /* 0x000000ffff2d7224 */ /* 0x000fce00078e000e */
[----:B------:R-:W-:Y:S05]  /*2b2b0*/  WARPSYNC.COLLECTIVE R15, `(.L_x_2585) ;  /* 0x000000000f087348 */ /* 0x000fea0003c00000 */
[----:B------:R0:W1:Y:S02]  /*2b2c0*/  SHFL.IDX P6, R14, R13, R12, R11 ;  /* 0x0000000c0d0e7389 */ /* 0x00006400000c000b */
[----:B01----:R-:W-:Y:S01]  /*2b2d0*/  ENDCOLLECTIVE ;  /* 0x000000000000791b */ /* 0x003fe20003800000 */
.L_x_2585:
[----:B------:R-:W-:Y:S02]  /*2b2e0*/  IMAD.MOV.U32 R13, RZ, RZ, R49 ;  /* 0x000000ffff0d7224 */ /* 0x000fe400078e0031 */
[----:B------:R-:W-:Y:S02]  /*2b2f0*/  IMAD.MOV.U32 R12, RZ, RZ, R0 ;  /* 0x000000ffff0c7224 */ /* 0x000fe400078e0000 */
[----:B------:R-:W-:-:S07]  /*2b300*/  IMAD.MOV.U32 R44, RZ, RZ, R14 ;  /* 0x000000ffff2c7224 */ /* 0x000fce00078e000e */
[----:B------:R-:W-:Y:S05]  /*2b310*/  WARPSYNC.COLLECTIVE R15, `(.L_x_2586) ;  /* 0x000000000f087348 */ /* 0x000fea0003c00000 */
[----:B------:R0:W1:Y:S02]  /*2b320*/  SHFL.IDX P6, R14, R13, R12, R11 ;  /* 0x0000000c0d0e7389 */ /* 0x00006400000c000b */
[----:B01----:R-:W-:Y:S01]  /*2b330*/  ENDCOLLECTIVE ;  /* 0x000000000000791b */ /* 0x003fe20003800000 */
.L_x_2586:
        /* <DEDUP_REMOVED lines=8> */
.L_x_2587:
[----:B------:R-:W-:Y:S02]  /*2b3c0*/  IMAD.MOV.U32 R13, RZ, RZ, R53 ;  /* 0x000000ffff0d7224 */ /* 0x000fe400078e0035 */
[----:B------:R-:W-:Y:S02]  /*2b3d0*/  IMAD.MOV.U32 R12, RZ, RZ, R0 ;  /* 0x000000ffff0c7224 */ /* 0x000fe400078e0000 */
[----:B------:R-:W-:-:S07]  /*2b3e0*/  IMAD.MOV.U32 R46, RZ, RZ, R14 ;  /* 0x000000ffff2e7224 */ /* 0x000fce00078e000e */
[----:B------:R-:W-:Y:S05]  /*2b3f0*/  WARPSYNC.COLLECTIVE R15, `(.L_x_2588) ;  /* 0x000000000f087348 */ /* 0x000fea0003c00000 */
[----:B------:R0:W1:Y:S02]  /*2b400*/  SHFL.IDX P6, R14, R13, R12, R11 ;  /* 0x0000000c0d0e7389 */ /* 0x00006400000c000b */
[----:B01----:R-:W-:Y:S01]  /*2b410*/  ENDCOLLECTIVE ;  /* 0x000000000000791b */ /* 0x003fe20003800000 */
.L_x_2588:
[----:B------:R-:W-:Y:S01]  /*2b420*/  SEL R9, R49, R46, P0 ;  /* 0x0000002e31097207 */ /* 0x000fe20000000000 */
[----:B------:R-:W-:Y:S02]  /*2b430*/  IMAD.MOV.U32 R13, RZ, RZ, R55 ;  /* 0x000000ffff0d7224 */ /* 0x000fe400078e0037 */
[----:B------:R-:W-:Y:S02]  /*2b440*/  IMAD.MOV.U32 R12, RZ, RZ, R2 ;  /* 0x000000ffff0c7224 */ /* 0x000fe400078e0002 */
[----:B------:R-:W-:-:S07]  /*2b450*/  IMAD.MOV.U32 R53, RZ, RZ, R14 ;  /* 0x000000ffff357224 */ /* 0x000fce00078e000e */
[----:B------:R-:W-:Y:S05]  /*2b460*/  WARPSYNC.COLLECTIVE R15, `(.L_x_2589) ;  /* 0x000000000f087348 */ /* 0x000fea0003c00000 */
[----:B------:R0:W1:Y:S02]  /*2b470*/  SHFL.IDX P6, R14, R13, R12, R11 ;  /* 0x0000000c0d0e7389 */ /* 0x00006400000c000b */
[----:B01----:R-:W-:Y:S01]  /*2b480*/  ENDCOLLECTIVE ;  /* 0x000000000000791b */ /* 0x003fe20003800000 */
.L_x_2589:
[----:B------:R-:W-:Y:S02]  /*2b490*/  IMAD.MOV.U32 R13, RZ, RZ, R59 ;  /* 0x000000ffff0d7224 */ /* 0x000fe400078e003b */
[----:B------:R-:W-:Y:S02]  /*2b4a0*/  IMAD.MOV.U32 R12, RZ, RZ, R0 ;  /* 0x000000ffff0c7224 */ /* 0x000fe400078e0000 */
[----:B------:R-:W-:-:S07]  /*2b4b0*/  IMAD.MOV.U32 R48, RZ, RZ, R14 ;  /* 0x000000ffff307224 */ /* 0x000fce00078e000e */
[----:B------:R-:W-:Y:S05]  /*2b4c0*/  WARPSYNC.COLLECTIVE R15, `(.L_x_2590) ;  /* 0x000000000f087348 */ /* 0x000fea0003c00000 */
[----:B------:R0:W1:Y:S02]  /*2b4d0*/  SHFL.IDX P6, R14, R13, R12, R11 ;  /* 0x0000000c0d0e7389 */ /* 0x00006400000c000b */
[----:B01----:R-:W-:Y:S01]  /*2b4e0*/  ENDCOLLECTIVE ;  /* 0x000000000000791b */ /* 0x003fe20003800000 */
.L_x_2590:
        /* <DEDUP_REMOVED lines=8> */
.L_x_2591:
[----:B------:R-:W-:Y:S02]  /*2b570*/  IMAD.MOV.U32 R13, RZ, RZ, R63 ;  /* 0x000000ffff0d7224 */ /* 0x000fe400078e003f */
[----:B------:R-:W-:Y:S02]  /*2b580*/  IMAD.MOV.U32 R12, RZ, RZ, R0 ;  /* 0x000000ffff0c7224 */ /* 0x000fe400078e0000 */
[----:B------:R-:W-:-:S07]  /*2b590*/  IMAD.MOV.U32 R50, RZ, RZ, R14 ;  /* 0x000000ffff327224 */ /* 0x000fce00078e000e */
[----:B------:R-:W-:Y:S05]  /*2b5a0*/  WARPSYNC.COLLECTIVE R15, `(.L_x_2592) ;  /* 0x000000000f087348 */ /* 0x000fea0003c00000 */
[----:B------:R0:W1:Y:S02]  /*2b5b0*/  SHFL.IDX P6, R14, R13, R12, R11 ;  /* 0x0000000c0d0e7389 */ /* 0x00006400000c000b */
[----:B01----:R-:W-:Y:S01]  /*2b5c0*/  ENDCOLLECTIVE ;  /* 0x000000000000791b */ /* 0x003fe20003800000 */
.L_x_2592:
        /* <DEDUP_REMOVED lines=8> */
.L_x_2593:
[----:B------:R-:W-:Y:S02]  /*2b650*/  IMAD.MOV.U32 R13, RZ, RZ, R67 ;  /* 0x000000ffff0d7224 */ /* 0x000fe400078e0043 */
[----:B------:R-:W-:Y:S02]  /*2b660*/  IMAD.MOV.U32 R12, RZ, RZ, R0 ;  /* 0x000000ffff0c7224 */ /* 0x000fe400078e0000 */
[----:B------:R-:W-:-:S07]  /*2b670*/  IMAD.MOV.U32 R52, RZ, RZ, R14 ;  /* 0x000000ffff347224 */ /* 0x000fce00078e000e */
[----:B------:R-:W-:Y:S05]  /*2b680*/  WARPSYNC.COLLECTIVE R15, `(.L_x_2594) ;  /* 0x000000000f087348 */ /* 0x000fea0003c00000 */
[----:B------:R0:W1:Y:S02]  /*2b690*/  SHFL.IDX P6, R14, R13, R12, R11 ;  /* 0x0000000c0d0e7389 */ /* 0x00006400000c000b */
[----:B01----:R-:W-:Y:S01]  /*2b6a0*/  ENDCOLLECTIVE ;  /* 0x000000000000791b */ /* 0x003fe20003800000 */
.L_x_2594:
        /* <DEDUP_REMOVED lines=8> */
.L_x_2595:
[----:B------:R-:W-:Y:S02]  /*2b730*/  IMAD.MOV.U32 R13, RZ, RZ, R71 ;  /* 0x000000ffff0d7224 */ /* 0x000fe400078e0047 */
[----:B------:R-:W-:Y:S02]  /*2b740*/  IMAD.MOV.U32 R12, RZ, RZ, R0 ;  /* 0x000000ffff0c7224 */ /* 0x000fe400078e0000 */
[----:B------:R-:W-:-:S07]  /*2b750*/  IMAD.MOV.U32 R54, RZ, RZ, R14 ;  /* 0x000000ffff367224 */ /* 0x000fce00078e000e */
[----:B------:R-:W-:Y:S05]  /*2b760*/  WARPSYNC.COLLECTIVE R15, `(.L_x_2596) ;  /* 0x000000000f087348 */ /* 0x000fea0003c00000 */
[----:B------:R0:W1:Y:S02]  /*2b770*/  SHFL.IDX P6, R14, R13, R12, R11 ;  /* 0x0000000c0d0e7389 */ /* 0x00006400000c000b */
[----:B01----:R-:W-:Y:S01]  /*2b780*/  ENDCOLLECTIVE ;  /* 0x000000000000791b */ /* 0x003fe20003800000 */
.L_x_2596:
[----:B------:R-:W-:Y:S01]  /*2b790*/  SEL R39, R54, R67, P0 ;  /* 0x0000004336277207 */ /* 0x000fe20000000000 */
[----:B------:R-:W-:Y:S02]  /*2b7a0*/  IMAD.MOV.U32 R13, RZ, RZ, R73 ;  /* 0x000000ffff0d7224 */ /* 0x000fe400078e0049 */
[----:B------:R-:W-:Y:S02]  /*2b7b0*/  IMAD.MOV.U32 R12, RZ, RZ, R2 ;  /* 0x000000ffff0c7224 */ /* 0x000fe400078e0002 */
[----:B------:R-:W-:-:S07]  /*2b7c0*/  IMAD.MOV.U32 R71, RZ, RZ, R14 ;  /* 0x000000ffff477224 */ /* 0x000fce00078e000e */
[----:B------:R-:W-:Y:S05]  /*2b7d0*/  WARPSYNC.COLLECTIVE R15, `(.L_x_2597) ;  /* 0x000000000f087348 */ /* 0x000fea0003c00000 */
[----:B------:R0:W1:Y:S02]  /*2b7e0*/  SHFL.IDX P6, R14, R13, R12, R11 ;  /* 0x0000000c0d0e7389 */ /* 0x00006400000c000b */
[----:B01----:R-:W-:Y:S01]  /*2b7f0*/  ENDCOLLECTIVE ;  /* 0x000000000000791b */ /* 0x003fe20003800000 */
.L_x_2597:
[----:B------:R-:W-:Y:S02]  /*2b800*/  IMAD.MOV.U32 R13, RZ, RZ, R75 ;  /* 0x000000ffff0d7224 */ /* 0x000fe400078e004b */
[----:B------:R-:W-:Y:S02]  /*2b810*/  IMAD.MOV.U32 R12, RZ, RZ, R0 ;  /* 0x000000ffff0c7224 */ /* 0x000fe400078e0000 */
[----:B------:R-:W-:-:S07]  /*2b820*/  IMAD.MOV.U32 R58, RZ, RZ, R14 ;  /* 0x000000ffff3a7224 */ /* 0x000fce00078e000e */
[----:B------:R-:W-:Y:S05]  /*2b830*/  WARPSYNC.COLLECTIVE R15, `(.L_x_2598) ;  /* 0x000000000f087348 */ /* 0x000fea0003c00000 */
[----:B------:R0:W1:Y:S02]  /*2b840*/  SHFL.IDX P6, R14, R13, R12, R11 ;  /* 0x0000000c0d0e7389 */ /* 0x00006400000c000b */
[----:B01----:R-:W-:Y:S01]  /*2b850*/  ENDCOLLECTIVE ;  /* 0x000000000000791b */ /* 0x003fe20003800000 */
.L_x_2598:
[----:B------:R-:W-:Y:S02]  /*2b860*/  IMAD.MOV.U32 R13, RZ, RZ, R77 ;  /* 0x000000ffff0d7224 */ /* 0x000fe400078e004d */
[----:B------:R-:W-:Y:S02]  /*2b870*/  IMAD.MOV.U32 R12, RZ, RZ, R2 ;  /* 0x000000ffff0c7224 */ /* 0x000fe400078e0002 */
[----:B------:R-:W-:-:S07]  /*2b880*/  IMAD.MOV.U32 R75, RZ, RZ, R14 ;  /* 0x000000ffff4b7224 */ /* 0x000fce00078e000e */
[----:B------:R-:W-:Y:S05]  /*2b890*/  WARPSYNC.COLLECTIVE R15, `(.L_x_2599) ;  /* 0x000000000f087348 */ /* 0x000fea0003c00000 */
[----:B------:R0:W1:Y:S02]  /*2b8a0*/  SHFL.IDX P6, R14, R13, R12, R11 ;  /* 0x0000000c0d0e7389 */ /* 0x00006400000c000b */
[----:B01----:R-:W-:Y:S01]  /*2b8b0*/  ENDCOLLECTIVE ;  /* 0x000000000000791b */ /* 0x003fe20003800000 */
.L_x_2599:
        /* <DEDUP_REMOVED lines=8> */
.L_x_2400:
[----:B------:R-:W-:Y:S02]  /*2b940*/  IMAD.MOV.U32 R13, RZ, RZ, R3 ;  /* 0x000000ffff0d7224 */ /* 0x000fe400078e0003 */
[----:B------:R-:W-:Y:S02]  /*2b950*/  IMAD.MOV.U32 R12, RZ, RZ, RZ ;  /* 0x000000ffff0c7224 */ /* 0x000fe400078e00ff */
[----:B------:R-:W-:Y:S02]  /*2b960*/  IMAD.MOV.U32 R11, RZ, RZ, 0x181f ;  /* 0x0000181fff0b7424 */ /* 0x000fe400078e00ff */
[----:B------:R-:W-:-:S07]  /*2b970*/  IMAD.MOV.U32 R15, RZ, RZ, -0x1 ;  /* 0xffffffffff0f7424 */ /* 0x000fce00078e00ff */
[----:B-1----:R-:W-:Y:S05]  /*2b980*/  WARPSYNC.COLLECTIVE R15, `(.L_x_2601) ;  /* 0x000000000f087348 */ /* 0x002fea0003c00000 */
[----:B------:R0:W2:Y:S02]  /*2b990*/  SHFL.IDX P6, R14, R13, R12, R11 ;  /* 0x0000000c0d0e7389 */ /* 0x0000a400000c000b */
[----:B012---:R-:W-:Y:S01]  /*2b9a0*/  ENDCOLLECTIVE ;  /* 0x000000000000791b */ /* 0x007fe20003800000 */
.L_x_2601:
[----:B------:R-:W-:Y:S02]  /*2b9b0*/  IMAD.MOV.U32 R13, RZ, RZ, R2 ;  /* 0x000000ffff0d7224 */ /* 0x000fe400078e0002 */
[----:B------:R-:W-:-:S07]  /*2b9c0*/  IMAD.MOV.U32 R0, RZ, RZ, R14 ;  /* 0x000000ffff007224 */ /* 0x000fce00078e000e */
[----:B------:R-:W-:Y:S05]  /*2b9d0*/  WARPSYNC.COLLECTIVE R15, `(.L_x_2602) ;  /* 0x000000000f087348 */ /* 0x000fea0003c00000 */
[----:B------:R0:W1:Y:S02]  /*2b9e0*/  SHFL.IDX P6, R14, R13, R12, R11 ;  /* 0x0000000c0d0e7389 */ /* 0x00006400000c000b */
[----:B01----:R-:W-:Y:S01]  /*2b9f0*/  ENDCOLLECTIVE ;  /* 0x000000000000791b */ /* 0x003fe20003800000 */
.L_x_2602:
[----:B------:R-:W-:Y:S05]  /*2ba00*/  BRA `(.L_x_2603) ;  /* 0xffffff7000187947 */ /* 0x000fea000383ffff */
.L_x_2403:
[----:B------:R-:W-:Y:S01]  /*2ba10*/  BSSY B1, `(.L_x_2604) ;  /* 0x0000008000017945 */ /* 0x000fe20003800000 */
[----:B------:R-:W-:Y:S02]  /*2ba20*/  IMAD.MOV.U32 R13, RZ, RZ, R3 ;  /* 0x000000ffff0d7224 */ /* 0x000fe400078e0003 */
[----:B------:R-:W-:Y:S02]  /*2ba30*/  IMAD.MOV.U32 R12, RZ, RZ, 0x1 ;  /* 0x00000001ff0c7424 */ /* 0x000fe400078e00ff */
[----:B------:R-:W-:Y:S02]  /*2ba40*/  IMAD.MOV.U32 R11, RZ, RZ, 0x181f ;  /* 0x0000181fff0b7424 */ /* 0x000fe400078e00ff */
[----:B--2---:R-:W-:-:S07]  /*2ba50*/  IMAD.MOV.U32 R15, RZ, RZ, -0x1 ;  /* 0xffffffffff0f7424 */ /* 0x004fce00078e00ff */
[----:B01-3--:R-:W-:Y:S05]  /*2ba60*/  WARPSYNC.COLLECTIVE R15, `(.L_x_2605) ;  /* 0x000000000f087348 */ /* 0x00bfea0003c00000 */
[----:B---3--:R2:W3:Y:S02]  /*2ba70*/  SHFL.IDX P6, R14, R13, R12, R11 ;  /* 0x0000000c0d0e7389 */ /* 0x0084e400000c000b */
[----:B0123--:R-:W-:Y:S01]  /*2ba80*/  ENDCOLLECTIVE ;  /* 0x000000000000791b */ /* 0x00ffe20003800000 */
.L_x_2605:
[----:B------:R-:W-:Y:S05]  /*2ba90*/  BSYNC B1 ;  /* 0x0000000000017941 */ /* 0x000fea0003800000 */
.L_x_2604:
        /* <DEDUP_REMOVED lines=8> */
.L_x_2606:
[----:B------:R-:W-:Y:S05]  /*2bb20*/  BRA `(.L_x_2607) ;  /* 0xffffff7000287947 */ /* 0x000fea000383ffff */
.L_x_2406:
[----:B------:R-:W-:Y:S01]  /*2bb30*/  BSSY B1, `(.L_x_2608) ;  /* 0x0000008000017945 */ /* 0x000fe20003800000 */
[----:B------:R-:W-:Y:S02]  /*2bb40*/  IMAD.MOV.U32 R13, RZ, RZ, R3 ;  /* 0x000000ffff0d7224 */ /* 0x000fe400078e0003 */
[----:B------:R-:W-:Y:S02]  /*2bb50*/  IMAD.MOV.U32 R12, RZ, RZ, 0x2 ;  /* 0x00000002ff0c7424 */ /* 0x000fe400078e00ff */
[----:B------:R-:W-:Y:S02]  /*2bb60*/  IMAD.MOV.U32 R11, RZ, RZ, 0x181f ;  /* 0x0000181fff0b7424 */ /* 0x000fe400078e00ff */
[----:B---3--:R-:W-:-:S07]  /*2bb70*/  IMAD.MOV.U32 R15, RZ, RZ, -0x1 ;  /* 0xffffffffff0f7424 */ /* 0x008fce00078e00ff */
[----:B012-4-:R-:W-:Y:S05]  /*2bb80*/  WARPSYNC.COLLECTIVE R15, `(.L_x_2609) ;  /* 0x000000000f087348 */ /* 0x017fea0003c00000 */
[----:B------:R3:W0:Y:S02]  /*2bb90*/  SHFL.IDX P6, R14, R13, R12, R11 ;  /* 0x0000000c0d0e7389 */ /* 0x00062400000c000b */
[----:B01234-:R-:W-:Y:S01]  /*2bba0*/  ENDCOLLECTIVE ;  /* 0x000000000000791b */ /* 0x01ffe20003800000 */
.L_x_2609:
[----:B------:R-:W-:Y:S05]  /*2bbb0*/  BSYNC B1 ;  /* 0x0000000000017941 */ /* 0x000fea0003800000 */
.L_x_2608:
        /* <DEDUP_REMOVED lines=8> */
.L_x_2610:
[----:B------:R-:W-:Y:S05]  /*2bc40*/  BRA `(.L_x_2611) ;  /* 0xffffff7000347947 */ /* 0x000fea000383ffff */
.L_x_2409:
[----:B------:R-:W-:Y:S01]  /*2bc50*/  BSSY B1, `(.L_x_2612) ;  /* 0x0000008000017945 */ /* 0x000fe20003800000 */
[----:B------:R-:W-:Y:S02]  /*2bc60*/  IMAD.MOV.U32 R13, RZ, RZ, R3 ;  /* 0x000000ffff0d7224 */ /* 0x000fe400078e0003 */
[----:B------:R-:W-:Y:S02]  /*2bc70*/  IMAD.MOV.U32 R12, RZ, RZ, 0x3 ;  /* 0x00000003ff0c7424 */ /* 0x000fe400078e00ff */
[----:B------:R-:W-:Y:S02]  /*2bc80*/  IMAD.MOV.U32 R11, RZ, RZ, 0x181f ;  /* 0x0000181fff0b7424 */ /* 0x000fe400078e00ff */
[----:B0-----:R-:W-:-:S07]  /*2bc90*/  IMAD.MOV.U32 R15, RZ, RZ, -0x1 ;  /* 0xffffffffff0f7424 */ /* 0x001fce00078e00ff */
[----:B-1234-:R-:W-:Y:S05]  /*2bca0*/  WARPSYNC.COLLECTIVE R15, `(.L_x_2613) ;  /* 0x000000000f087348 */ /* 0x01efea0003c00000 */
[----:B---3--:R0:W3:Y:S02]  /*2bcb0*/  SHFL.IDX P6, R14, R13, R12, R11 ;  /* 0x0000000c0d0e7389 */ /* 0x0080e400000c000b */
[----:B01234-:R-:W-:Y:S01]  /*2bcc0*/  ENDCOLLECTIVE ;  /* 0x000000000000791b */ /* 0x01ffe20003800000 */
.L_x_2613:
[----:B------:R-:W-:Y:S05]  /*2bcd0*/  BSYNC B1 ;  /* 0x0000000000017941 */ /* 0x000fea0003800000 */
.L_x_2612:
        /* <DEDUP_REMOVED lines=8> */
.L_x_2614:
[----:B------:R-:W-:Y:S05]  /*2bd60*/  BRA `(.L_x_2615) ;  /* 0xffffff7000407947 */ /* 0x000fea000383ffff */
.L_x_2426:
[----:B------:R-:W2:Y:S01]  /*2bd70*/  S2R R9, SR_TID.X ;  /* 0x0000000000097919 */ /* 0x000ea20000002100 */
[----:B------:R-:W-:Y:S01]  /*2bd80*/  BSSY B1, `(.L_x_2616) ;  /* 0x000000a000017945 */ /* 0x000fe20003800000 */
[----:B------:R-:W-:Y:S02]  /*2bd90*/  IMAD.MOV.U32 R12, RZ, RZ, RZ ;  /* 0x000000ffff0c7224 */ /* 0x000fe400078e00ff */
[----:B-1----:R-:W-:Y:S02]  /*2bda0*/  IMAD.MOV.U32 R11, RZ, RZ, 0x1f ;  /* 0x0000001fff0b7424 */ /* 0x002fe400078e00ff */
[----:B------:R-:W-:Y:S01]  /*2bdb0*/  IMAD.MOV.U32 R15, RZ, RZ, -0x1 ;  /* 0xffffffffff0f7424 */ /* 0x000fe200078e00ff */
[----:B--2---:R-:W-:-:S04]  /*2bdc0*/  SHF.R.U32.HI R9, RZ, 0x5, R9 ;  /* 0x00000005ff097819 */ /* 0x004fc80000011609 */
[----:B------:R-:W-:-:S05]  /*2bdd0*/  LOP3.LUT R9, R9, 0x3, RZ, 0xc0, !PT ;  /* 0x0000000309097812 */ /* 0x000fca00078ec0ff */
[----:B------:R-:W-:-:S07]  /*2bde0*/  IMAD.MOV.U32 R13, RZ, RZ, R9 ;  /* 0x000000ffff0d7224 */ /* 0x000fce00078e0009 */
[----:B0-----:R-:W-:Y:S05]  /*2bdf0*/  WARPSYNC.COLLECTIVE R15, `(.L_x_2617) ;  /* 0x000000000f087348 */ /* 0x001fea0003c00000 */
[----:B0-----:R0:W1:Y:S02]  /*2be00*/  SHFL.IDX P6, R14, R13, R12, R11 ;  /* 0x0000000c0d0e7389 */ /* 0x00106400000c000b */
[----:B01----:R-:W-:Y:S01]  /*2be10*/  ENDCOLLECTIVE ;  /* 0x000000000000791b */ /* 0x003fe20003800000 */
.L_x_2617:
[----:B------:R-:W-:Y:S05]  /*2be20*/  BSYNC B1 ;  /* 0x0000000000017941 */ /* 0x000fea0003800000 */
.L_x_2616:
[----:B------:R-:W-:Y:S05]  /*2be30*/  BRA `(.L_x_2618) ;  /* 0xffffff88003c7947 */ /* 0x000fea000383ffff */
.L_x_2428:
[----:B------:R-:W-:Y:S01]  /*2be40*/  BSSY B1, `(.L_x_2619) ;  /* 0x0000006000017945 */ /* 0x000fe20003800000 */
[----:B------:R-:W-:-:S07]  /*2be50*/  IMAD.MOV.U32 R15, RZ, RZ, -0x1 ;  /* 0xffffffffff0f7424 */ /* 0x000fce00078e00ff */
[----:B01----:R-:W-:Y:S05]  /*2be60*/  WARPSYNC.COLLECTIVE R15, `(.L_x_2620) ;  /* 0x000000000f0c7348 */ /* 0x003fea0003c00000 */
[----:B------:R-:W-:Y:S02]  /*2be70*/  ELECT P6, UR62, PT ;  /* 0x00000000003e782f */ /* 0x000fe400038c0000 */
[----:B------:R-:W-:Y:S01]  /*2be80*/  MOV R14, UR62 ;  /* 0x0000003e000e7c02 */ /* 0x000fe20008000f00 */
[----:B01----:R-:W-:Y:S10]  /*2be90*/  ENDCOLLECTIVE ;  /* 0x000000000000791b */ /* 0x003ff40003800000 */
.L_x_2620:
[----:B------:R-:W-:Y:S05]  /*2bea0*/  BSYNC B1 ;  /* 0x0000000000017941 */ /* 0x000fea0003800000 */
.L_x_2619:
[----:B------:R-:W-:Y:S05]  /*2beb0*/  BRA `(.L_x_2427) ;  /* 0xffffff8800347947 */ /* 0x000fea000383ffff */
.L_x_2430:
[----:B0-----:R-:W2:Y:S02]  /*2bec0*/  LDL R5, [R1+0x4] ;  /* 0x0000040001057983 */ /* 0x001ea40000100800 */
[----:B--2---:R0:W2:Y:S02]  /*2bed0*/  SYNCS.PHASECHK.TRANS64.TRYWAIT P0, [R5+URZ+0x2e820], R4 ;  /* 0x02e82004050075a7 */ /* 0x0040a4000800017f */
[----:B--2---:R-:W-:Y:S05]  /*2bee0*/  @!P0 NANOSLEEP.SYNCS 0x989680 ;  /* 0x009896800000895d */ /* 0x004fea0003900000 */
[----:B------:R-:W2:Y:S02]  /*2bef0*/  @!P0 SYNCS.PHASECHK.TRANS64 P0, [R5+URZ+0x2e820], R4 ;  /* 0x02e82004050085a7 */ /* 0x000ea4000800007f */
[----:B--2---:R-:W-:Y:S05]  /*2bf00*/  @!P0 BRA `(.L_x_2430) ;  /* 0xfffffffc00ec8947 */ /* 0x004fea000383ffff */
[----:B------:R-:W-:Y:S05]  /*2bf10*/  BRA `(.L_x_2621) ;  /* 0xffffff8800447947 */ /* 0x000fea000383ffff */
.L_x_2434:
[----:B0-----:R0:W2:Y:S02]  /*2bf20*/  SYNCS.PHASECHK.TRANS64.TRYWAIT P0, [R7+URZ+0x2e8a0], R9 ;  /* 0x02e8a009070075a7 */ /* 0x0010a4000800017f */
[----:B--2---:R-:W-:Y:S05]  /*2bf30*/  @!P0 NANOSLEEP.SYNCS 0x989680 ;  /* 0x009896800000895d */ /* 0x004fea0003900000 */
[----:B------:R-:W2:Y:S02]  /*2bf40*/  @!P0 SYNCS.PHASECHK.TRANS64 P0, [R7+URZ+0x2e8a0], R9 ;  /* 0x02e8a009070085a7 */ /* 0x000ea4000800007f */
[----:B--2---:R-:W-:Y:S05]  /*2bf50*/  @!P0 BRA `(.L_x_2434) ;  /* 0xfffffffc00f08947 */ /* 0x004fea000383ffff */
[----:B------:R-:W-:Y:S05]  /*2bf60*/  BRA `(.L_x_2622) ;  /* 0xffffff88006c7947 */ /* 0x000fea000383ffff */
.L_x_2439:
[----:B-1----:R1:W2:Y:S02]  /*2bf70*/  SYNCS.PHASECHK.TRANS64.TRYWAIT P0, [R7+URZ+0x2e8c0], R9 ;  /* 0x02e8c009070075a7 */ /* 0x0022a4000800017f */
[----:B--2---:R-:W-:Y:S05]  /*2bf80*/  @!P0 NANOSLEEP.SYNCS 0x989680 ;  /* 0x009896800000895d */ /* 0x004fea0003900000 */
[----:B------:R-:W2:Y:S02]  /*2bf90*/  @!P0 SYNCS.PHASECHK.TRANS64 P0, [R7+URZ+0x2e8c0], R9 ;  /* 0x02e8c009070085a7 */ /* 0x000ea4000800007f */
[----:B--2---:R-:W-:Y:S05]  /*2bfa0*/  @!P0 BRA `(.L_x_2439) ;  /* 0xfffffffc00f08947 */ /* 0x004fea000383ffff */
[----:B------:R-:W-:Y:S05]  /*2bfb0*/  BRA `(.L_x_2623) ;  /* 0xffffff8800f07947 */ /* 0x000fea000383ffff */
.L_x_2446:
[----:B0-----:R0:W2:Y:S02]  /*2bfc0*/  SYNCS.PHASECHK.TRANS64.TRYWAIT P1, [R5+URZ+0x2e8a0], R6 ;  /* 0x02e8a006050075a7 */ /* 0x0010a4000802017f */
[----:B--2---:R-:W-:Y:S05]  /*2bfd0*/  @!P1 NANOSLEEP.SYNCS 0x989680 ;  /* 0x009896800000995d */ /* 0x004fea0003900000 */
[----:B------:R-:W2:Y:S02]  /*2bfe0*/  @!P1 SYNCS.PHASECHK.TRANS64 P1, [R5+URZ+0x2e8a0], R6 ;  /* 0x02e8a006050095a7 */ /* 0x000ea4000802007f */
[----:B--2---:R-:W-:Y:S05]  /*2bff0*/  @!P1 BRA `(.L_x_2446) ;  /* 0xfffffffc00f09947 */ /* 0x004fea000383ffff */
[----:B------:R-:W-:Y:S05]  /*2c000*/  BRA `(.L_x_2624) ;  /* 0xffffff8c00c87947 */ /* 0x000fea000383ffff */
.L_x_2451:
[----:B-1----:R1:W2:Y:S02]  /*2c010*/  SYNCS.PHASECHK.TRANS64.TRYWAIT P1, [R5+URZ+0x2e8c0], R6 ;  /* 0x02e8c006050075a7 */ /* 0x0022a4000802017f */
[----:B--2---:R-:W-:Y:S05]  /*2c020*/  @!P1 NANOSLEEP.SYNCS 0x989680 ;  /* 0x009896800000995d */ /* 0x004fea0003900000 */
[----:B------:R-:W2:Y:S02]  /*2c030*/  @!P1 SYNCS.PHASECHK.TRANS64 P1, [R5+URZ+0x2e8c0], R6 ;  /* 0x02e8c006050095a7 */ /* 0x000ea4000802007f */
[----:B--2---:R-:W-:Y:S05]  /*2c040*/  @!P1 BRA `(.L_x_2451) ;  /* 0xfffffffc00f09947 */ /* 0x004fea000383ffff */
[----:B------:R-:W-:Y:S05]  /*2c050*/  BRA `(.L_x_2625) ;  /* 0xffffff9000487947 */ /* 0x000fea000383ffff */
.L_x_2466:
        /* <DEDUP_REMOVED lines=8> */
[----:B0--3--:R-:W-:Y:S05]  /*2c0e0*/  WARPSYNC.COLLECTIVE R15, `(.L_x_2627) ;  /* 0x000000000f087348 */ /* 0x009fea0003c00000 */
[----:B0-----:R0:W1:Y:S02]  /*2c0f0*/  SHFL.IDX P6, R14, R13, R12, R11 ;  /* 0x0000000c0d0e7389 */ /* 0x00106400000c000b */
[----:B01-3--:R-:W-:Y:S01]  /*2c100*/  ENDCOLLECTIVE ;  /* 0x000000000000791b */ /* 0x00bfe20003800000 */
.L_x_2627:
[----:B------:R-:W-:Y:S05]  /*2c110*/  BSYNC B0 ;  /* 0x0000000000007941 */ /* 0x000fea0003800000 */
.L_x_2626:
[----:B------:R-:W-:Y:S05]  /*2c120*/  BRA `(.L_x_2628) ;  /* 0xffffff9c00247947 */ /* 0x000fea000383ffff */
.L_x_2468:
[----:B------:R-:W-:Y:S01]  /*2c130*/  BSSY B0, `(.L_x_2629) ;  /* 0x0000006000007945 */ /* 0x000fe20003800000 */
[----:B------:R-:W-:-:S07]  /*2c140*/  IMAD.MOV.U32 R15, RZ, RZ, -0x1 ;  /* 0xffffffffff0f7424 */ /* 0x000fce00078e00ff */
[----:B01-3--:R-:W-:Y:S05]  /*2c150*/  WARPSYNC.COLLECTIVE R15, `(.L_x_2630) ;  /* 0x000000000f0c7348 */ /* 0x00bfea0003c00000 */
[----:B------:R-:W-:Y:S02]  /*2c160*/  ELECT P6, UR62, PT ;  /* 0x00000000003e782f */ /* 0x000fe400038c0000 */
[----:B------:R-:W-:Y:S01]  /*2c170*/  MOV R14, UR62 ;  /* 0x0000003e000e7c02 */ /* 0x000fe20008000f00 */
[----:B01-3--:R-:W-:Y:S10]  /*2c180*/  ENDCOLLECTIVE ;  /* 0x000000000000791b */ /* 0x00bff40003800000 */
.L_x_2630:
[----:B------:R-:W-:Y:S05]  /*2c190*/  BSYNC B0 ;  /* 0x0000000000007941 */ /* 0x000fea0003800000 */
.L_x_2629:
[----:B------:R-:W-:Y:S05]  /*2c1a0*/  BRA `(.L_x_2631) ;  /* 0xffffff9c00307947 */ /* 0x000fea000383ffff */
.L_x_2470:
[----:B0-----:R0:W2:Y:S02]  /*2c1b0*/  SYNCS.PHASECHK.TRANS64.TRYWAIT P0, [R2+URZ+0x2e880], R4 ;  /* 0x02e88004020075a7 */ /* 0x0010a4000800017f */
[----:B--2---:R-:W-:Y:S05]  /*2c1c0*/  @!P0 NANOSLEEP.SYNCS 0x989680 ;  /* 0x009896800000895d */ /* 0x004fea0003900000 */
[----:B------:R-:W2:Y:S02]  /*2c1d0*/  @!P0 SYNCS.PHASECHK.TRANS64 P0, [R2+URZ+0x2e880], R4 ;  /* 0x02e88004020085a7 */ /* 0x000ea4000800007f */
[----:B--2---:R-:W-:Y:S05]  /*2c1e0*/  @!P0 BRA `(.L_x_2470) ;  /* 0xfffffffc00f08947 */ /* 0x004fea000383ffff */
[----:B------:R-:W-:Y:S05]  /*2c1f0*/  BRA `(.L_x_2632) ;  /* 0xffffff9c00a87947 */ /* 0x000fea000383ffff */
.L_x_2472:
[----:B--2---:R2:W3:Y:S02]  /*2c200*/  SYNCS.PHASECHK.TRANS64.TRYWAIT P0, [R2+URZ+0x2e840], R4 ;  /* 0x02e84004020075a7 */ /* 0x0044e4000800017f */
[----:B---3--:R-:W-:Y:S05]  /*2c210*/  @!P0 NANOSLEEP.SYNCS 0x989680 ;  /* 0x009896800000895d */ /* 0x008fea0003900000 */
[----:B------:R-:W3:Y:S02]  /*2c220*/  @!P0 SYNCS.PHASECHK.TRANS64 P0, [R2+URZ+0x2e840], R4 ;  /* 0x02e84004020085a7 */ /* 0x000ee4000800007f */
[----:B---3--:R-:W-:Y:S05]  /*2c230*/  @!P0 BRA `(.L_x_2472) ;  /* 0xfffffffc00f08947 */ /* 0x008fea000383ffff */
[----:B------:R-:W-:Y:S05]  /*2c240*/  BRA `(.L_x_2633) ;  /* 0xffffffa000087947 */ /* 0x000fea000383ffff */
.L_x_2476:
[----:B------:R-:W2:Y:S01]  /*2c250*/  LDL.LU R11, [R1+0x40] ;  /* 0x00004000010b7983 */ /* 0x000ea20000300800 */
[----:B------:R-:W-:Y:S02]  /*2c260*/  IMAD.MOV.U32 R13, RZ, RZ, R0 ;  /* 0x000000ffff0d7224 */ /* 0x000fe400078e0000 */
[----:B------:R-:W-:Y:S02]  /*2c270*/  IMAD.MOV.U32 R12, RZ, RZ, RZ ;  /* 0x000000ffff0c7224 */ /* 0x000fe400078e00ff */
[----:B------:R-:W-:Y:S02]  /*2c280*/  IMAD.MOV.U32 R15, RZ, RZ, -0x1 ;  /* 0xffffffffff0f7424 */ /* 0x000fe400078e00ff */
[----:B------:R-:W-:Y:S02]  /*2c290*/  IMAD R17, R17, 0x80, R9 ;  /* 0x0000008011117824 */ /* 0x000fe400078e0209 */
[----:B--2---:R-:W-:Y:S02]  /*2c2a0*/  IMAD R2, R11, R8, RZ ;  /* 0x000000080b027224 */ /* 0x004fe400078e02ff */
[----:B------:R-:W-:-:S03]  /*2c2b0*/  IMAD.MOV.U32 R11, RZ, RZ, 0x181f ;  /* 0x0000181fff0b7424 */ /* 0x000fc600078e00ff */
[----:B------:R-:W-:-:S13]  /*2c2c0*/  ISETP.GE.AND P1, PT, R17, R2, PT ;  /* 0x000000021100720c */ /* 0x000fda0003f26270 */
[----:B-----5:R-:W-:Y:S05]  /*2c2d0*/  WARPSYNC.COLLECTIVE R15, `(.L_x_2634) ;  /* 0x000000000f087348 */ /* 0x020fea0003c00000 */
[----:B------:R0:W1:Y:S02]  /*2c2e0*/  SHFL.IDX P6, R14, R13, R12, R11 ;  /* 0x0000000c0d0e7389 */ /* 0x00006400000c000b */
[----:B01---5:R-:W-:Y:S01]  /*2c2f0*/  ENDCOLLECTIVE ;  /* 0x000000000000791b */ /* 0x023fe20003800000 */
.L_x_2634:
[----:B------:R-:W-:Y:S02]  /*2c300*/  IMAD.MOV.U32 R13, RZ, RZ, R3 ;  /* 0x000000ffff0d7224 */ /* 0x000fe400078e0003 */
[----:B------:R-:W-:-:S07]  /*2c310*/  IMAD.MOV.U32 R4, RZ, RZ, R14 ;  /* 0x000000ffff047224 */ /* 0x000fce00078e000e */
[----:B------:R-:W-:Y:S05]  /*2c320*/  WARPSYNC.COLLECTIVE R15, `(.L_x_2635) ;  /* 0x000000000f087348 */ /* 0x000fea0003c00000 */
[----:B------:R0:W1:Y:S02]  /*2c330*/  SHFL.IDX P6, R14, R13, R12, R11 ;  /* 0x0000000c0d0e7389 */ /* 0x00006400000c000b */
[----:B01----:R-:W-:Y:S01]  /*2c340*/  ENDCOLLECTIVE ;  /* 0x000000000000791b */ /* 0x003fe20003800000 */
.L_x_2635:
        /* <DEDUP_REMOVED lines=12> */
[----:B------:R0:W-:Y:S02]  /*2c410*/  @!P1 LDGSTS.E.BYPASS.LTC128B.128 [R10+0x1c400], desc[UR4][R4.64], !P0 ;  /* 0x1c400000040a9fae */ /* 0x0001e4000c101d44 */
[----:B0-----:R-:W-:Y:S05]  /*2c420*/  WARPSYNC.COLLECTIVE R15, `(.L_x_2636) ;  /* 0x000000000f087348 */ /* 0x001fea0003c00000 */
[----:B------:R1:W2:Y:S02]  /*2c430*/  SHFL.IDX P6, R14, R13, R12, R11 ;  /* 0x0000000c0d0e7389 */ /* 0x0002a400000c000b */
[----:B012---:R-:W-:Y:S01]  /*2c440*/  ENDCOLLECTIVE ;  /* 0x000000000000791b */ /* 0x007fe20003800000 */
.L_x_2636:
[----:B------:R-:W-:-:S05]  /*2c450*/  VIADD R4, R17, 0x10 ;  /* 0x0000001011047836 */ /* 0x000fca0000000000 */
[----:B------:R-:W-:Y:S01]  /*2c460*/  ISETP.GE.AND P1, PT, R4, R2, PT ;  /* 0x000000020400720c */ /* 0x000fe20003f26270 */
[----:B------:R-:W-:Y:S02]  /*2c470*/  IMAD.MOV.U32 R13, RZ, RZ, R3 ;  /* 0x000000ffff0d7224 */ /* 0x000fe400078e0003 */
[----:B------:R-:W-:-:S10]  /*2c480*/  IMAD.MOV.U32 R6, RZ, RZ, R14 ;  /* 0x000000ffff067224 */ /* 0x000fd400078e000e */
[----:B------:R-:W-:Y:S05]  /*2c490*/  WARPSYNC.COLLECTIVE R15, `(.L_x_2637) ;  /* 0x000000000f087348 */ /* 0x000fea0003c00000 */
[----:B------:R0:W1:Y:S02]  /*2c4a0*/  SHFL.IDX P6, R14, R13, R12, R11 ;  /* 0x0000000c0d0e7389 */ /* 0x00006400000c000b */
[----:B01----:R-:W-:Y:S01]  /*2c4b0*/  ENDCOLLECTIVE ;  /* 0x000000000000791b */ /* 0x003fe20003800000 */
.L_x_2637:
        /* <DEDUP_REMOVED lines=16> */
.L_x_2638:
[----:B------:R-:W-:-:S05]  /*2c5c0*/  VIADD R4, R17, 0x20 ;  /* 0x0000002011047836 */ /* 0x000fca0000000000 */
[----:B------:R-:W-:Y:S01]  /*2c5d0*/  ISETP.GE.AND P1, PT, R4, R2, PT ;  /* 0x000000020400720c */ /* 0x000fe20003f26270 */
[----:B------:R-:W-:Y:S02]  /*2c5e0*/  IMAD.MOV.U32 R13, RZ, RZ, R3 ;  /* 0x000000ffff0d7224 */ /* 0x000fe400078e0003 */
[----:B------:R-:W-:-:S10]  /*2c5f0*/  IMAD.MOV.U32 R6, RZ, RZ, R14 ;  /* 0x000000ffff067224 */ /* 0x000fd400078e000e */
[----:B------:R-:W-:Y:S05]  /*2c600*/  WARPSYNC.COLLECTIVE R15, `(.L_x_2639) ;  /* 0x000000000f087348 */ /* 0x000fea0003c00000 */
[----:B------:R0:W1:Y:S02]  /*2c610*/  SHFL.IDX P6, R14, R13, R12, R11 ;  /* 0x0000000c0d0e7389 */ /* 0x00006400000c000b */
[----:B01----:R-:W-:Y:S01]  /*2c620*/  ENDCOLLECTIVE ;  /* 0x000000000000791b */ /* 0x003fe20003800000 */
.L_x_2639:
        /* <DEDUP_REMOVED lines=16> */
.L_x_2640:
[----:B------:R-:W-:-:S05]  /*2c730*/  VIADD R4, R17, 0x30 ;  /* 0x0000003011047836 */ /* 0x000fca0000000000 */
[----:B------:R-:W-:Y:S01]  /*2c740*/  ISETP.GE.AND P1, PT, R4, R2, PT ;  /* 0x000000020400720c */ /* 0x000fe20003f26270 */
[----:B------:R-:W-:Y:S02]  /*2c750*/  IMAD.MOV.U32 R13, RZ, RZ, R3 ;  /* 0x000000ffff0d7224 */ /* 0x000fe400078e0003 */
[----:B------:R-:W-:-:S10]  /*2c760*/  IMAD.MOV.U32 R6, RZ, RZ, R14 ;  /* 0x000000ffff067224 */ /* 0x000fd400078e000e */
[----:B------:R-:W-:Y:S05]  /*2c770*/  WARPSYNC.COLLECTIVE R15, `(.L_x_2641) ;  /* 0x000000000f087348 */ /* 0x000fea0003c00000 */
[----:B------:R0:W1:Y:S02]  /*2c780*/  SHFL.IDX P6, R14, R13, R12, R11 ;  /* 0x0000000c0d0e7389 */ /* 0x00006400000c000b */
[----:B01----:R-:W-:Y:S01]  /*2c790*/  ENDCOLLECTIVE ;  /* 0x000000000000791b */ /* 0x003fe20003800000 */
.L_x_2641:
        /* <DEDUP_REMOVED lines=16> */
.L_x_2642:
[----:B------:R-:W-:-:S05]  /*2c8a0*/  VIADD R4, R17, 0x40 ;  /* 0x0000004011047836 */ /* 0x000fca0000000000 */
[----:B------:R-:W-:Y:S01]  /*2c8b0*/  ISETP.GE.AND P1, PT, R4, R2, PT ;  /* 0x000000020400720c */ /* 0x000fe20003f26270 */
[----:B------:R-:W-:Y:S02]  /*2c8c0*/  IMAD.MOV.U32 R13, RZ, RZ, R3 ;  /* 0x000000ffff0d7224 */ /* 0x000fe400078e0003 */
[----:B------:R-:W-:-:S10]  /*2c8d0*/  IMAD.MOV.U32 R6, RZ, RZ, R14 ;  /* 0x000000ffff067224 */ /* 0x000fd400078e000e */
[----:B------:R-:W-:Y:S05]  /*2c8e0*/  WARPSYNC.COLLECTIVE R15, `(.L_x_2643) ;  /* 0x000000000f087348 */ /* 0x000fea0003c00000 */
[----:B------:R0:W1:Y:S02]  /*2c8f0*/  SHFL.IDX P6, R14, R13, R12, R11 ;  /* 0x0000000c0d0e7389 */ /* 0x00006400000c000b */
[----:B01----:R-:W-:Y:S01]  /*2c900*/  ENDCOLLECTIVE ;  /* 0x000000000000791b */ /* 0x003fe20003800000 */
.L_x_2643:
        /* <DEDUP_REMOVED lines=16> */
.L_x_2644:
[----:B------:R-:W-:-:S05]  /*2ca10*/  VIADD R4, R17, 0x50 ;  /* 0x0000005011047836 */ /* 0x000fca0000000000 */
[----:B------:R-:W-:Y:S01]  /*2ca20*/  ISETP.GE.AND P1, PT, R4, R2, PT ;  /* 0x000000020400720c */ /* 0x000fe20003f26270 */
[----:B------:R-:W-:Y:S02]  /*2ca30*/  IMAD.MOV.U32 R13, RZ, RZ, R3 ;  /* 0x000000ffff0d7224 */ /* 0x000fe400078e0003 */
[----:B------:R-:W-:-:S10]  /*2ca40*/  IMAD.MOV.U32 R6, RZ, RZ, R14 ;  /* 0x000000ffff067224 */ /* 0x000fd400078e000e */
[----:B------:R-:W-:Y:S05]  /*2ca50*/  WARPSYNC.COLLECTIVE R15, `(.L_x_2645) ;  /* 0x000000000f087348 */ /* 0x000fea0003c00000 */
[----:B------:R0:W1:Y:S02]  /*2ca60*/  SHFL.IDX P6, R14, R13, R12, R11 ;  /* 0x0000000c0d0e7389 */ /* 0x00006400000c000b */
[----:B01----:R-:W-:Y:S01]  /*2ca70*/  ENDCOLLECTIVE ;  /* 0x000000000000791b */ /* 0x003fe20003800000 */
.L_x_2645:
        /* <DEDUP_REMOVED lines=16> */
.L_x_2646:
[----:B------:R-:W-:-:S05]  /*2cb80*/  VIADD R5, R17, 0x60 ;  /* 0x0000006011057836 */ /* 0x000fca0000000000 */
[----:B------:R-:W-:Y:S01]  /*2cb90*/  ISETP.GE.AND P1, PT, R5, R2, PT ;  /* 0x000000020500720c */ /* 0x000fe20003f26270 */
[----:B------:R-:W-:Y:S02]  /*2cba0*/  IMAD.MOV.U32 R13, RZ, RZ, R3 ;  /* 0x000000ffff0d7224 */ /* 0x000fe400078e0003 */
[----:B------:R-:W-:-:S10]  /*2cbb0*/  IMAD.MOV.U32 R6, RZ, RZ, R14 ;  /* 0x000000ffff067224 */ /* 0x000fd400078e000e */
[----:B------:R-:W-:Y:S05]  /*2cbc0*/  WARPSYNC.COLLECTIVE R15, `(.L_x_2647) ;  /* 0x000000000f087348 */ /* 0x000fea0003c00000 */
[----:B------:R0:W1:Y:S02]  /*2cbd0*/  SHFL.IDX P6, R14, R13, R12, R11 ;  /* 0x0000000c0d0e7389 */ /* 0x00006400000c000b */
[----:B01----:R-:W-:Y:S01]  /*2cbe0*/  ENDCOLLECTIVE ;  /* 0x000000000000791b */ /* 0x003fe20003800000 */
.L_x_2647:
        /* <DEDUP_REMOVED lines=16> */
.L_x_2648:
[----:B------:R-:W-:Y:S02]  /*2ccf0*/  IMAD.MOV.U32 R13, RZ, RZ, R3 ;  /* 0x000000ffff0d7224 */ /* 0x000fe400078e0003 */
[----:B------:R-:W-:-:S07]  /*2cd00*/  IMAD.MOV.U32 R0, RZ, RZ, R14 ;  /* 0x000000ffff007224 */ /* 0x000fce00078e000e */
[----:B------:R-:W-:Y:S05]  /*2cd10*/  WARPSYNC.COLLECTIVE R15, `(.L_x_2649) ;  /* 0x000000000f087348 */ /* 0x000fea0003c00000 */
[----:B------:R0:W1:Y:S02]  /*2cd20*/  SHFL.IDX P6, R14, R13, R12, R11 ;  /* 0x0000000c0d0e7389 */ /* 0x00006400000c000b */
[----:B01----:R-:W-:Y:S01]  /*2cd30*/  ENDCOLLECTIVE ;  /* 0x000000000000791b */ /* 0x003fe20003800000 */
.L_x_2649:
[----:B------:R-:W-:Y:S01]  /*2cd40*/  IMAD.MOV.U32 R3, RZ, RZ, R14 ;  /* 0x000000ffff037224 */ /* 0x000fe200078e000e */
[----:B------:R-:W-:Y:S06]  /*2cd50*/  BRA `(.L_x_2650) ;  /* 0xffffffa0007c7947 */ /* 0x000fec000383ffff */
.L_x_2479:
[----:B-1----:R-:W2:Y:S02]  /*2cd60*/  LDL R2, [R1+0x4] ;  /* 0x0000040001027983 */ /* 0x002ea40000100800 */
[----:B--2---:R1:W2:Y:S02]  /*2cd70*/  SYNCS.PHASECHK.TRANS64.TRYWAIT P0, [R2+URZ+0x2e820], R0 ;  /* 0x02e82000020075a7 */ /* 0x0042a4000800017f */
[----:B--2---:R-:W-:Y:S05]  /*2cd80*/  @!P0 NANOSLEEP.SYNCS 0x989680 ;  /* 0x009896800000895d */ /* 0x004fea0003900000 */
[----:B------:R-:W2:Y:S02]  /*2cd90*/  @!P0 SYNCS.PHASECHK.TRANS64 P0, [R2+URZ+0x2e820], R0 ;  /* 0x02e82000020085a7 */ /* 0x000ea4000800007f */
[----:B--2---:R-:W-:Y:S05]  /*2cda0*/  @!P0 BRA `(.L_x_2479) ;  /* 0xfffffffc00ec8947 */ /* 0x004fea000383ffff */
[----:B------:R-:W-:Y:S05]  /*2cdb0*/  BRA `(.L_x_2651) ;  /* 0xffffffa000e07947 */ /* 0x000fea000383ffff */
.L_x_2485:
[----:B--2---:R2:W3:Y:S02]  /*2cdc0*/  SYNCS.PHASECHK.TRANS64.TRYWAIT P0, [R6+URZ+0x2e880], R5 ;  /* 0x02e88005060075a7 */ /* 0x0044e4000800017f */
[----:B---3--:R-:W-:Y:S05]  /*2cdd0*/  @!P0 NANOSLEEP.SYNCS 0x989680 ;  /* 0x009896800000895d */ /* 0x008fea0003900000 */
[----:B------:R-:W3:Y:S02]  /*2cde0*/  @!P0 SYNCS.PHASECHK.TRANS64 P0, [R6+URZ+0x2e880], R5 ;  /* 0x02e88005060085a7 */ /* 0x000ee4000800007f */
[----:B---3--:R-:W-:Y:S05]  /*2cdf0*/  @!P0 BRA `(.L_x_2485) ;  /* 0xfffffffc00f08947 */ /* 0x008fea000383ffff */
[----:B------:R-:W-:Y:S05]  /*2ce00*/  BRA `(.L_x_2652) ;  /* 0xffffffa400a47947 */ /* 0x000fea000383ffff */
.L_x_2490:
[----:B0-----:R0:W3:Y:S02]  /*2ce10*/  SYNCS.PHASECHK.TRANS64.TRYWAIT P0, [R6+URZ+0x2e840], R5 ;  /* 0x02e84005060075a7 */ /* 0x0010e4000800017f */
[----:B---3--:R-:W-:Y:S05]  /*2ce20*/  @!P0 NANOSLEEP.SYNCS 0x989680 ;  /* 0x009896800000895d */ /* 0x008fea0003900000 */
[----:B------:R-:W3:Y:S02]  /*2ce30*/  @!P0 SYNCS.PHASECHK.TRANS64 P0, [R6+URZ+0x2e840], R5 ;  /* 0x02e84005060085a7 */ /* 0x000ee4000800007f */
[----:B---3--:R-:W-:Y:S05]  /*2ce40*/  @!P0 BRA `(.L_x_2490) ;  /* 0xfffffffc00f08947 */ /* 0x008fea000383ffff */
[----:B------:R-:W-:Y:S05]  /*2ce50*/  BRA `(.L_x_2653) ;  /* 0xffffffa8002c7947 */ /* 0x000fea000383ffff */
.L_x_2496:
[----:B--2---:R2:W3:Y:S02]  /*2ce60*/  SYNCS.PHASECHK.TRANS64.TRYWAIT P0, [R17+URZ+0x2e870], R4 ;  /* 0x02e87004110075a7 */ /* 0x0044e4000800017f */
[----:B---3--:R-:W-:Y:S05]  /*2ce70*/  @!P0 NANOSLEEP.SYNCS 0x989680 ;  /* 0x009896800000895d */ /* 0x008fea0003900000 */
[----:B------:R-:W3:Y:S02]  /*2ce80*/  @!P0 SYNCS.PHASECHK.TRANS64 P0, [R17+URZ+0x2e870], R4 ;  /* 0x02e87004110085a7 */ /* 0x000ee4000800007f */
[----:B---3--:R-:W-:Y:S05]  /*2ce90*/  @!P0 BRA `(.L_x_2496) ;  /* 0xfffffffc00f08947 */ /* 0x008fea000383ffff */
[----:B------:R-:W-:Y:S05]  /*2cea0*/  BRA `(.L_x_2654) ;  /* 0xffffffa800d07947 */ /* 0x000fea000383ffff */
.L_x_2498:
[----:B---3--:R3:W4:Y:S02]  /*2ceb0*/  SYNCS.PHASECHK.TRANS64.TRYWAIT P0, [R17+URZ+0x2e860], R2 ;  /* 0x02e86002110075a7 */ /* 0x008724000800017f */
[----:B----4-:R-:W-:Y:S05]  /*2cec0*/  @!P0 NANOSLEEP.SYNCS 0x989680 ;  /* 0x009896800000895d */ /* 0x010fea0003900000 */
[----:B------:R-:W4:Y:S02]  /*2ced0*/  @!P0 SYNCS.PHASECHK.TRANS64 P0, [R17+URZ+0x2e860], R2 ;  /* 0x02e86002110085a7 */ /* 0x000f24000800007f */
[----:B----4-:R-:W-:Y:S05]  /*2cee0*/  @!P0 BRA `(.L_x_2498) ;  /* 0xfffffffc00f08947 */ /* 0x010fea000383ffff */
[----:B------:R-:W-:Y:S05]  /*2cef0*/  BRA `(.L_x_2655) ;  /* 0xffffffa800d87947 */ /* 0x000fea000383ffff */
.L_x_2505:
[----:B0-----:R0:W3:Y:S02]  /*2cf00*/  SYNCS.PHASECHK.TRANS64.TRYWAIT P1, [R17+URZ+0x2e870], R0 ;  /* 0x02e87000110075a7 */ /* 0x0010e4000802017f */
[----:B---3--:R-:W-:Y:S05]  /*2cf10*/  @!P1 NANOSLEEP.SYNCS 0x989680 ;  /* 0x009896800000995d */ /* 0x008fea0003900000 */
[----:B------:R-:W3:Y:S02]  /*2cf20*/  @!P1 SYNCS.PHASECHK.TRANS64 P1, [R17+URZ+0x2e870], R0 ;  /* 0x02e87000110095a7 */ /* 0x000ee4000802007f */
[----:B---3--:R-:W-:Y:S05]  /*2cf30*/  @!P1 BRA `(.L_x_2505) ;  /* 0xfffffffc00f09947 */ /* 0x008fea000383ffff */
[----:B------:R-:W-:Y:S05]  /*2cf40*/  BRA `(.L_x_2656) ;  /* 0xffffffb400187947 */ /* 0x000fea000383ffff */
.L_x_2507:
[----:B0-----:R0:W3:Y:S02]  /*2cf50*/  SYNCS.PHASECHK.TRANS64.TRYWAIT P1, [R17+URZ+0x2e860], R0 ;  /* 0x02e86000110075a7 */ /* 0x0010e4000802017f */
[----:B---3--:R-:W-:Y:S05]  /*2cf60*/  @!P1 NANOSLEEP.SYNCS 0x989680 ;  /* 0x009896800000995d */ /* 0x008fea0003900000 */
[----:B------:R-:W3:Y:S02]  /*2cf70*/  @!P1 SYNCS.PHASECHK.TRANS64 P1, [R17+URZ+0x2e860], R0 ;  /* 0x02e86000110095a7 */ /* 0x000ee4000802007f */
[----:B---3--:R-:W-:Y:S05]  /*2cf80*/  @!P1 BRA `(.L_x_2507) ;  /* 0xfffffffc00f09947 */ /* 0x008fea000383ffff */
[----:B------:R-:W-:Y:S05]  /*2cf90*/  BRA `(.L_x_2657) ;  /* 0xffffffb400207947 */ /* 0x000fea000383ffff */
.L_x_2511:
[----:B------:R-:W-:Y:S01]  /*2cfa0*/  BSSY B0, `(.L_x_2658) ;  /* 0x0000008000007945 */ /* 0x000fe20003800000 */
[----:B------:R-:W-:Y:S02]  /*2cfb0*/  IMAD.MOV.U32 R13, RZ, RZ, R16 ;  /* 0x000000ffff0d7224 */ /* 0x000fe400078e0010 */
[----:B------:R-:W-:Y:S02]  /*2cfc0*/  IMAD.MOV.U32 R12, RZ, RZ, RZ ;  /* 0x000000ffff0c7224 */ /* 0x000fe400078e00ff */
[----:B-1----:R-:W-:Y:S02]  /*2cfd0*/  IMAD.MOV.U32 R11, RZ, RZ, 0x1f ;  /* 0x0000001fff0b7424 */ /* 0x002fe400078e00ff */
[----:B------:R-:W-:-:S07]  /*2cfe0*/  IMAD.MOV.U32 R15, RZ, RZ, -0x1 ;  /* 0xffffffffff0f7424 */ /* 0x000fce00078e00ff */
[----:B------:R-:W-:Y:S05]  /*2cff0*/  WARPSYNC.COLLECTIVE R15, `(.L_x_2659) ;  /* 0x000000000f087348 */ /* 0x000fea0003c00000 */
[----:B------:R0:W1:Y:S02]  /*2d000*/  SHFL.IDX P6, R14, R13, R12, R11 ;  /* 0x0000000c0d0e7389 */ /* 0x00006400000c000b */
[----:B01----:R-:W-:Y:S01]  /*2d010*/  ENDCOLLECTIVE ;  /* 0x000000000000791b */ /* 0x003fe20003800000 */
.L_x_2659:
[----:B------:R-:W-:Y:S05]  /*2d020*/  BSYNC B0 ;  /* 0x0000000000007941 */ /* 0x000fea0003800000 */
.L_x_2658:
        /* <DEDUP_REMOVED lines=9> */
.L_x_2660:
        /* <DEDUP_REMOVED lines=19> */
.L_x_2661:
        /* <DEDUP_REMOVED lines=8> */
.L_x_2662:
        /* <DEDUP_REMOVED lines=8> */
.L_x_2663:
        /* <DEDUP_REMOVED lines=8> */
.L_x_2664:
        /* <DEDUP_REMOVED lines=8> */
.L_x_2665:
        /* <DEDUP_REMOVED lines=9> */
.L_x_2666:
[----:B------:R-:W-:Y:S01]  /*2d480*/  IMAD.MOV.U32 R16, RZ, RZ, R14 ;  /* 0x000000ffff107224 */ /* 0x000fe200078e000e */
[----:B------:R-:W-:Y:S06]  /*2d490*/  BRA `(.L_x_2667) ;  /* 0xffffffb8007c7947 */ /* 0x000fec000383ffff */
.L_x_2516:
[----:B------:R-:W-:Y:S01]  /*2d4a0*/  BSSY B0, `(.L_x_2668) ;  /* 0x0000008000007945 */ /* 0x000fe20003800000 */
[----:B-----5:R-:W-:Y:S02]  /*2d4b0*/  IMAD.MOV.U32 R13, RZ, RZ, R2 ;  /* 0x000000ffff0d7224 */ /* 0x020fe400078e0002 */
[----:B------:R-:W-:Y:S02]  /*2d4c0*/  IMAD.MOV.U32 R12, RZ, RZ, 0x1 ;  /* 0x00000001ff0c7424 */ /* 0x000fe400078e00ff */
[----:B-1----:R-:W-:Y:S02]  /*2d4d0*/  IMAD.MOV.U32 R11, RZ, RZ, RZ ;  /* 0x000000ffff0b7224 */ /* 0x002fe400078e00ff */
[----:B------:R-:W-:-:S07]  /*2d4e0*/  IMAD.MOV.U32 R15, RZ, RZ, -0x1 ;  /* 0xffffffffff0f7424 */ /* 0x000fce00078e00ff */
[----:B0-----:R-:W-:Y:S05]  /*2d4f0*/  WARPSYNC.COLLECTIVE R15, `(.L_x_2669) ;  /* 0x000000000f087348 */ /* 0x001fea0003c00000 */
[----:B------:R1:W2:Y:S02]  /*2d500*/  SHFL.UP P6, R14, R13, R12, R11 ;  /* 0x0400000c0d0e7389 */ /* 0x0002a400000c000b */
[----:B012---:R-:W-:Y:S01]  /*2d510*/  ENDCOLLECTIVE ;  /* 0x000000000000791b */ /* 0x007fe20003800000 */
.L_x_2669:
[----:B------:R-:W-:Y:S05]  /*2d520*/  BSYNC B0 ;  /* 0x0000000000007941 */ /* 0x000fea0003800000 */
.L_x_2668:
        /* <DEDUP_REMOVED lines=10> */
.L_x_2670:
        /* <DEDUP_REMOVED lines=8> */
.L_x_2671:
        /* <DEDUP_REMOVED lines=8> */
.L_x_2672:
        /* <DEDUP_REMOVED lines=8> */
.L_x_2673:
        /* <DEDUP_REMOVED lines=9> */
.L_x_2674:
[----:B------:R-:W-:Y:S01]  /*2d7e0*/  IMAD.MOV.U32 R16, RZ, RZ, R14 ;  /* 0x000000ffff107224 */ /* 0x000fe200078e000e */
[----:B------:R-:W-:Y:S06]  /*2d7f0*/  BRA `(.L_x_2675) ;  /* 0xffffffb800447947 */ /* 0x000fec000383ffff */
.L_x_2518:
[----:B------:R-:W-:Y:S01]  /*2d800*/  BSSY B0, `(.L_x_2676) ;  /* 0x0000006000007945 */ /* 0x000fe20003800000 */
[----:B------:R-:W-:Y:S01]  /*2d810*/  PLOP3.LUT P6, PT, P6, PT, PT, 0x8, 0x0 ;  /* 0x000000000000781c */ /* 0x000fe200037ce170 */
[----:B------:R-:W-:-:S12]  /*2d820*/  IMAD.MOV.U32 R15, RZ, RZ, -0x1 ;  /* 0xffffffffff0f7424 */ /* 0x000fd800078e00ff */
[----:B01----:R-:W-:Y:S05]  /*2d830*/  WARPSYNC.COLLECTIVE R15, `(.L_x_2677) ;  /* 0x000000000f087348 */ /* 0x003fea0003c00000 */
[----:B------:R-:W-:Y:S01]  /*2d840*/  VOTE.ANY R14, PT, P6 ;  /* 0x00000000000e7806 */ /* 0x000fe200030e0100 */
[----:B01----:R-:W-:Y:S06]  /*2d850*/  ENDCOLLECTIVE ;  /* 0x000000000000791b */ /* 0x003fec0003800000 */
.L_x_2677:
[----:B------:R-:W-:Y:S05]  /*2d860*/  BSYNC B0 ;  /* 0x0000000000007941 */ /* 0x000fea0003800000 */
.L_x_2676:
        /* <DEDUP_REMOVED lines=9> */
.L_x_2678:
[----:B------:R-:W-:Y:S01]  /*2d900*/  IMAD.MOV.U32 R17, RZ, RZ, R14 ;  /* 0x000000ffff117224 */ /* 0x000fe200078e000e */
[----:B------:R-:W-:Y:S06]  /*2d910*/  BRA `(.L_x_2679) ;  /* 0xffffffb800347947 */ /* 0x000fec000383ffff */
.L_x_2520:
[----:B------:R-:W-:Y:S01]  /*2d920*/  BSSY B0, `(.L_x_2680) ;  /* 0x0000007000007945 */ /* 0x000fe20003800000 */
[----:B------:R-:W-:Y:S02]  /*2d930*/  IMAD.MOV.U32 R13, RZ, RZ, R3 ;  /* 0x000000ffff0d7224 */ /* 0x000fe400078e0003 */
[----:B-1----:R-:W-:Y:S02]  /*2d940*/  IMAD.MOV.U32 R11, RZ, RZ, 0x1f ;  /* 0x0000001fff0b7424 */ /* 0x002fe400078e00ff */
[----:B------:R-:W-:-:S07]  /*2d950*/  IMAD.MOV.U32 R15, RZ, RZ, -0x1 ;  /* 0xffffffffff0f7424 */ /* 0x000fce00078e00ff */
[----:B0--3--:R-:W-:Y:S05]  /*2d960*/  WARPSYNC.COLLECTIVE R15, `(.L_x_2681) ;  /* 0x000000000f087348 */ /* 0x009fea0003c00000 */
[----:B------:R1:W2:Y:S02]  /*2d970*/  SHFL.IDX P6, R14, R13, R12, R11 ;  /* 0x0000000c0d0e7389 */ /* 0x0002a400000c000b */
[----:B0123--:R-:W-:Y:S01]  /*2d980*/  ENDCOLLECTIVE ;  /* 0x000000000000791b */ /* 0x00ffe20003800000 */
.L_x_2681:
[----:B------:R-:W-:Y:S05]  /*2d990*/  BSYNC B0 ;  /* 0x0000000000007941 */ /* 0x000fea0003800000 */
.L_x_2680:
[----:B------:R-:W-:Y:S01]  /*2d9a0*/  IMAD.MOV.U32 R2, RZ, RZ, R14 ;  /* 0x000000ffff027224 */ /* 0x000fe200078e000e */
[----:B------:R-:W-:Y:S06]  /*2d9b0*/  BRA `(.L_x_2519) ;  /* 0xffffffb800287947 */ /* 0x000fec000383ffff */
.L_x_2524:
[----:B0-----:R0:W2:Y:S02]  /*2d9c0*/  SYNCS.PHASECHK.TRANS64.TRYWAIT P0, [R0+URZ+0x2e820], R3 ;  /* 0x02e82003000075a7 */ /* 0x0010a4000800017f */
[----:B--2---:R-:W-:Y:S05]  /*2d9d0*/  @!P0 NANOSLEEP.SYNCS 0x989680 ;  /* 0x009896800000895d */ /* 0x004fea0003900000 */
[----:B------:R-:W2:Y:S02]  /*2d9e0*/  @!P0 SYNCS.PHASECHK.TRANS64 P0, [R0+URZ+0x2e820], R3 ;  /* 0x02e82003000085a7 */ /* 0x000ea4000800007f */
[----:B--2---:R-:W-:Y:S05]  /*2d9f0*/  @!P0 BRA `(.L_x_2524) ;  /* 0xfffffffc00f08947 */ /* 0x004fea000383ffff */
[----:B------:R-:W-:Y:S05]  /*2da00*/  BRA `(.L_x_2682) ;  /* 0xffffffbc00b07947 */ /* 0x000fea000383ffff */
.L_x_2525:
        /* <DEDUP_REMOVED lines=9> */
[----:B------:R1:W2:Y:S02]  /*2daa0*/  SHFL.IDX P6, R14, R13, R12, R11 ;  /* 0x0000000c0d0e7389 */ /* 0x0002a400000c000b */
[----:B012---:R-:W-:Y:S01]  /*2dab0*/  ENDCOLLECTIVE ;  /* 0x000000000000791b */ /* 0x007fe20003800000 */
.L_x_2684:
[----:B------:R-:W-:Y:S05]  /*2dac0*/  BSYNC B0 ;  /* 0x0000000000007941 */ /* 0x000fea0003800000 */
.L_x_2683:
[----:B------:R-:W-:Y:S05]  /*2dad0*/  BRA `(.L_x_2685) ;  /* 0xffffffbc00987947 */ /* 0x000fea000383ffff */
.L_x_2526:
[----:B------:R-:W-:Y:S01]  /*2dae0*/  BSSY B0, `(.L_x_2686) ;  /* 0x0000006000007945 */ /* 0x000fe20003800000 */
[----:B------:R-:W-:-:S07]  /*2daf0*/  IMAD.MOV.U32 R15, RZ, RZ, -0x1 ;  /* 0xffffffffff0f7424 */ /* 0x000fce00078e00ff */
[----:B012---:R-:W-:Y:S05]  /*2db00*/  WARPSYNC.COLLECTIVE R15, `(.L_x_2687) ;  /* 0x000000000f0c7348 */ /* 0x007fea0003c00000 */
[----:B------:R-:W-:Y:S02]  /*2db10*/  ELECT P6, UR62, PT ;  /* 0x00000000003e782f */ /* 0x000fe400038c0000 */
[----:B------:R-:W-:Y:S01]  /*2db20*/  MOV R14, UR62 ;  /* 0x0000003e000e7c02 */ /* 0x000fe20008000f00 */
[----:B012---:R-:W-:Y:S10]  /*2db30*/  ENDCOLLECTIVE ;  /* 0x000000000000791b */ /* 0x007ff40003800000 */
.L_x_2687:
[----:B------:R-:W-:Y:S05]  /*2db40*/  BSYNC B0 ;  /* 0x0000000000007941 */ /* 0x000fea0003800000 */
.L_x_2686:
[----:B------:R-:W-:Y:S05]  /*2db50*/  BRA `(.L_x_2688) ;  /* 0xffffffbc008c7947 */ /* 0x000fea000383ffff */
.L_x_2528:
[----:B0-----:R0:W2:Y:S02]  /*2db60*/  SYNCS.PHASECHK.TRANS64.TRYWAIT P1, [R6+URZ], R5 ;  /* 0x00000005060075a7 */ /* 0x0010a4000802017f */
[----:B--2---:R-:W-:Y:S05]  /*2db70*/  @!P1 NANOSLEEP.SYNCS 0x989680 ;  /* 0x009896800000995d */ /* 0x004fea0003900000 */
[----:B------:R-:W2:Y:S02]  /*2db80*/  @!P1 SYNCS.PHASECHK.TRANS64 P1, [R6+URZ], R5 ;  /* 0x00000005060095a7 */ /* 0x000ea4000802007f */
[----:B--2---:R-:W-:Y:S05]  /*2db90*/  @!P1 BRA `(.L_x_2528) ;  /* 0xfffffffc00f09947 */ /* 0x004fea000383ffff */
[----:B------:R-:W-:Y:S05]  /*2dba0*/  BRA `(.L_x_2689) ;  /* 0xffffffbc00c87947 */ /* 0x000fea000383ffff */
.L_x_2529:
[----:B--2---:R2:W3:Y:S02]  /*2dbb0*/  SYNCS.PHASECHK.TRANS64.TRYWAIT P1, [R7+URZ], R2 ;  /* 0x00000002070075a7 */ /* 0x0044e4000802017f */
[----:B---3--:R-:W-:Y:S05]  /*2dbc0*/  @!P1 NANOSLEEP.SYNCS 0x989680 ;  /* 0x009896800000995d */ /* 0x008fea0003900000 */
[----:B------:R-:W3:Y:S02]  /*2dbd0*/  @!P1 SYNCS.PHASECHK.TRANS64 P1, [R7+URZ], R2 ;  /* 0x00000002070095a7 */ /* 0x000ee4000802007f */
[----:B---3--:R-:W-:Y:S05]  /*2dbe0*/  @!P1 BRA `(.L_x_2529) ;  /* 0xfffffffc00f09947 */ /* 0x008fea000383ffff */
[----:B------:R-:W-:Y:S05]  /*2dbf0*/  BRA `(.L_x_2690) ;  /* 0xffffffbc00bc7947 */ /* 0x000fea000383ffff */
.L_x_2531:
[----:B---3--:R3:W4:Y:S02]  /*2dc00*/  SYNCS.PHASECHK.TRANS64.TRYWAIT P1, [R4+URZ+0x2e860], R5 ;  /* 0x02e86005040075a7 */ /* 0x008724000802017f */
[----:B----4-:R-:W-:Y:S05]  /*2dc10*/  @!P1 NANOSLEEP.SYNCS 0x989680 ;  /* 0x009896800000995d */ /* 0x010fea0003900000 */
[----:B------:R-:W4:Y:S02]  /*2dc20*/  @!P1 SYNCS.PHASECHK.TRANS64 P1, [R4+URZ+0x2e860], R5 ;  /* 0x02e86005040095a7 */ /* 0x000f24000802007f */
[----:B----4-:R-:W-:Y:S05]  /*2dc30*/  @!P1 BRA `(.L_x_2531) ;  /* 0xfffffffc00f09947 */ /* 0x010fea000383ffff */
[----:B------:R-:W-:Y:S05]  /*2dc40*/  BRA `(.L_x_2691) ;  /* 0xffffffbc00c07947 */ /* 0x000fea000383ffff */
.L_x_2533:
[----:B----4-:R4:W0:Y:S02]  /*2dc50*/  SYNCS.PHASECHK.TRANS64.TRYWAIT P1, [R3+URZ+0x2e860], R2 ;  /* 0x02e86002030075a7 */ /* 0x010824000802017f */
[----:B0-----:R-:W-:Y:S05]  /*2dc60*/  @!P1 NANOSLEEP.SYNCS 0x989680 ;  /* 0x009896800000995d */ /* 0x001fea0003900000 */
[----:B------:R-:W0:Y:S02]  /*2dc70*/  @!P1 SYNCS.PHASECHK.TRANS64 P1, [R3+URZ+0x2e860], R2 ;  /* 0x02e86002030095a7 */ /* 0x000e24000802007f */
[----:B0-----:R-:W-:Y:S05]  /*2dc80*/  @!P1 BRA `(.L_x_2533) ;  /* 0xfffffffc00f09947 */ /* 0x001fea000383ffff */
[----:B------:R-:W-:Y:S05]  /*2dc90*/  BRA `(.L_x_2692) ;  /* 0xffffffbc00c07947 */ /* 0x000fea000383ffff */
.L_x_2535:
[----:B------:R0:W0:Y:S02]  /*2dca0*/  SYNCS.PHASECHK.TRANS64.TRYWAIT P0, [R4+URZ+0x2e880], R5 ;  /* 0x02e88005040075a7 */ /* 0x000024000800017f */
[----:B0-----:R-:W-:Y:S05]  /*2dcb0*/  @!P0 NANOSLEEP.SYNCS 0x989680 ;  /* 0x009896800000895d */ /* 0x001fea0003900000 */
[----:B------:R-:W0:Y:S02]  /*2dcc0*/  @!P0 SYNCS.PHASECHK.TRANS64 P0, [R4+URZ+0x2e880], R5 ;  /* 0x02e88005040085a7 */ /* 0x000e24000800007f */
[----:B0-----:R-:W-:Y:S05]  /*2dcd0*/  @!P0 BRA `(.L_x_2535) ;  /* 0xfffffffc00f08947 */ /* 0x001fea000383ffff */
[----:B------:R-:W-:Y:S05]  /*2dce0*/  BRA `(.L_x_2536) ;  /* 0xffffffbc00bc7947 */ /* 0x000fea000383ffff */
.L_x_2693:
        /* <DEDUP_REMOVED lines=9> */
.L_x_2702:


//--------------------- .nv.global.init           --------------------------
	.section	.nv.global.init,"aw",@progbits
	.align	4
.nv.global.init:
	.type		_ZZN5flash28permute_output_fp8_VcolmajorIN4cute6TensorINS1_11ArrayEngineIN7cutlass10bfloat16_tELm64EEENS1_6LayoutINS1_5tupleIJNS8_IJNS1_1CILi2EEESA_NS9_ILi16EEEEEENS9_ILi1EEESD_EEENS8_IJNS8_IJSD_SA_NS9_ILi4EEEEEENS9_ILi0EEESH_EEEEEEEEEvRT_E9upper_map,@object
	.size		_ZZN5flash28permute_output_fp8_VcolmajorIN4cute6TensorINS1_11ArrayEngineIN7cutlass10bfloat16_tELm64EEENS1_6LayoutINS1_5tupleIJNS8_IJNS1_1CILi2EEESA_NS9_ILi16EEEEEENS9_ILi1EEESD_EEENS8_IJNS8_IJSD_SA_NS9_ILi4EEEEEENS9_ILi0EEESH_EEEEEEEEEvRT_E9upper_map,($str$23 - _ZZN5flash28permute_output_fp8_VcolmajorIN4cute6TensorINS1_11ArrayEngineIN7cutlass10bfloat16_tELm64EEENS1_6LayoutINS1_5tupleIJNS8_IJNS1_1CILi2EEESA_NS9_ILi16EEEEEENS9_ILi1EEESD_EEENS8_IJNS8_IJSD_SA_NS9_ILi4EEEEEENS9_ILi0EEESH_EEEEEEEEEvRT_E9upper_map)
_ZZN5flash28permute_output_fp8_VcolmajorIN4cute6TensorINS1_11ArrayEngineIN7cutlass10bfloat16_tELm64EEENS1_6LayoutINS1_5tupleIJNS8_IJNS1_1CILi2EEESA_NS9_ILi16EEEEEENS9_ILi1EEESD_EEENS8_IJNS8_IJSD_SA_NS9_ILi4EEEEEENS9_ILi0EEESH_EEEEEEEEEvRT_E9upper_map:
        /*0000*/ 	.byte	0x00, 0x00, 0x00, 0x00, 0x02, 0x00, 0x00, 0x00, 0x03, 0x00, 0x00, 0x00, 0x01, 0x00, 0x00, 0x00
	.type		$str$23,@object
	.size		$str$23,($str$24 - $str$23)
$str$23:
        /*0010*/ 	.byte	0x28, 0x61, 0x64, 0x64, 0x72, 0x65, 0x73, 0x73, 0x20, 0x26, 0x20, 0x6d, 0x61, 0x73, 0x6b, 0x29
        /*0020*/ 	.byte	0x20, 0x3d, 0x3d, 0x20, 0x30, 0x00
	.type		$str$24,@object
	.size		$str$24,(__unnamed_5 - $str$24)
$str$24:
        /*0026*/ 	.byte	0x2f, 0x74, 0x6d, 0x70, 0x2f, 0x6f, 0x73, 0x73, 0x5f, 0x6b, 0x65, 0x72, 0x6e, 0x65, 0x6c, 0x73
        /*0036*/ 	.byte	0x5f, 0x73, 0x72, 0x63, 0x2f, 0x66, 0x6c, 0x61, 0x73, 0x68, 0x5f, 0x61, 0x74, 0x74, 0x65, 0x6e
        /*0046*/ 	.byte	0x74, 0x69, 0x6f, 0x6e, 0x2f, 0x63, 0x73, 0x72, 0x63, 0x2f, 0x63, 0x75, 0x74, 0x6c, 0x61, 0x73
        /*0056*/ 	.byte	0x73, 0x2f, 0x69, 0x6e, 0x63, 0x6c, 0x75, 0x64, 0x65, 0x2f, 0x63, 0x75, 0x74, 0x65, 0x2f, 0x70
        /*0066*/ 	.byte	0x6f, 0x69, 0x6e, 0x74, 0x65, 0x72, 0x5f, 0x66, 0x6c, 0x61, 0x67, 0x67, 0x65, 0x64, 0x2e, 0x68
        /*0076*/ 	.byte	0x70, 0x70, 0x00
	.type		__unnamed_5,@object
	.size		__unnamed_5,(__unnamed_6 - __unnamed_5)
__unnamed_5:
        /* <DEDUP_REMOVED lines=24> */
        /*01f9*/ 	.byte	0x3e, 0x3e, 0x20, 0x26, 0x5d, 0x00
	.type		__unnamed_6,@object
	.size		__unnamed_6,(__unnamed_3 - __unnamed_6)
__unnamed_6:
        /* <DEDUP_REMOVED lines=25> */
	.type		__unnamed_3,@object
	.size		__unnamed_3,(__unnamed_4 - __unnamed_3)
__unnamed_3:
        /* <DEDUP_REMOVED lines=29> */
        /*0555*/ 	.byte	0x5d, 0x00
	.type		__unnamed_4,@object
	.size		__unnamed_4,(__unnamed_2 - __unnamed_4)
__unnamed_4:
        /* <DEDUP_REMOVED lines=30> */
	.type		__unnamed_2,@object
	.size		__unnamed_2,(__unnamed_1 - __unnamed_2)
__unnamed_2:
        /* <DEDUP_REMOVED lines=30> */
	.type		__unnamed_1,@object
	.size		__unnamed_1,(.L_0 - __unnamed_1)
__unnamed_1:
        /* <DEDUP_REMOVED lines=30> */
.L_0:


//--------------------- .nv.shared._ZN7cutlass13device_kernelIN5flash11enable_sm90INS1_16FlashAttnFwdSm90INS1_25CollectiveMainloopFwdSm90ILi2EN4cute5tupleIJNS5_1CILi1EEES8_S8_EEENS6_IJNS7_ILi128EEENS7_ILi224EEESA_EEELi128ENS_12float_e4m3_tEfNS_4arch4Sm90ELb0ELb0ELb0ELb0ELb0ELb0ELb0ELb1ELb1ELb1ELb0ELb0EEENS1_21CollectiveEpilogueFwdINS6_IJSA_SA_SB_EEES9_NS_10bfloat16_tESF_Li256ELb0ELb1ELb0ELb1EEENS1_29StaticPersistentTileSchedulerILb0EEEEEEEEEvNT_6ParamsE --------------------------
	.section	.nv.shared._ZN7cutlass13device_kernelIN5flash11enable_sm90INS1_16FlashAttnFwdSm90INS1_25CollectiveMainloopFwdSm90ILi2EN4cute5tupleIJNS5_1CILi1EEES8_S8_EEENS6_IJNS7_ILi128EEENS7_ILi224EEESA_EEELi128ENS_12float_e4m3_tEfNS_4arch4Sm90ELb0ELb0ELb0ELb0ELb0ELb0ELb0ELb1ELb1ELb1ELb0ELb0EEENS1_21CollectiveEpilogueFwdINS6_IJSA_SA_SB_EEES9_NS_10bfloat16_tESF_Li256ELb0ELb1ELb0ELb1EEENS1_29StaticPersistentTileSchedulerILb0EEEEEEEEEvNT_6ParamsE,"aw",@nobits
	.sectionflags	@""
	.align	16
	.zero		1024


//--------------------- .nv.shared.reserved.0     --------------------------
	.section	.nv.shared.reserved.0,"aw",@nobits
	.weak		__nv_reservedSMEM_offset_0_alias
	.size		__nv_reservedSMEM_offset_0_alias, 0, 0
	.other		__nv_reservedSMEM_offset_0_alias,@"STO_CUDA_RESERVED_SHARED STV_DEFAULT"
__nv_reservedSMEM_offset_0_alias:
	.zero		0


//--------------------- .nv.global                --------------------------
	.section	.nv.global,"aw",@nobits
.nv.global:
	.type		_ZN74_INTERNAL_0c112913_38_flash_fwd_hdim128_e4m3_packgqa_sm90_cu_2acf44d3_27984cute1_E,@object
	.size		_ZN74_INTERNAL_0c112913_38_flash_fwd_hdim128_e4m3_packgqa_sm90_cu_2acf44d3_27984cute1_E,(_ZN74_INTERNAL_0c112913_38_flash_fwd_hdim128_e4m3_packgqa_sm90_cu_2acf44d3_27984cuda3std3__45__cpo6cbeginE - _ZN74_INTERNAL_0c112913_38_flash_fwd_hdim128_e4m3_packgqa_sm90_cu_2acf44d3_27984cute1_E)
_ZN74_INTERNAL_0c112913_38_flash_fwd_hdim128_e4m3_packgqa_sm90_cu_2acf44d3_27984cute1_E:
	.zero		1
	.type		_ZN74_INTERNAL_0c112913_38_flash_fwd_hdim128_e4m3_packgqa_sm90_cu_2acf44d3_27984cuda3std3__45__cpo6cbeginE,@object
	.size		_ZN74_INTERNAL_0c112913_38_flash_fwd_hdim128_e4m3_packgqa_sm90_cu_2acf44d3_27984cuda3std3__45__cpo6cbeginE,(_ZN74_INTERNAL_0c112913_38_flash_fwd_hdim128_e4m3_packgqa_sm90_cu_2acf44d3_27984cuda3std3__48in_placeE - _ZN74_INTERNAL_0c112913_38_flash_fwd_hdim128_e4m3_packgqa_sm90_cu_2acf44d3_27984cuda3std3__45__cpo6cbeginE)
_ZN74_INTERNAL_0c112913_38_flash_fwd_hdim128_e4m3_packgqa_sm90_cu_2acf44d3_27984cuda3std3__45__cpo6cbeginE:
	.zero		1
	.type		_ZN74_INTERNAL_0c112913_38_flash_fwd_hdim128_e4m3_packgqa_sm90_cu_2acf44d3_27984cuda3std3__48in_placeE,@object
	.size		_ZN74_INTERNAL_0c112913_38_flash_fwd_hdim128_e4m3_packgqa_sm90_cu_2acf44d3_27984cuda3std3__48in_placeE,(_ZN74_INTERNAL_0c112913_38_flash_fwd_hdim128_e4m3_packgqa_sm90_cu_2acf44d3_27984cuda3std6ranges3__45__cpo9iter_moveE - _ZN74_INTERNAL_0c112913_38_flash_fwd_hdim128_e4m3_packgqa_sm90_cu_2acf44d3_27984cuda3std3__48in_placeE)
_ZN74_INTERNAL_0c112913_38_flash_fwd_hdim128_e4m3_packgqa_sm90_cu_2acf44d3_27984cuda3std3__48in_placeE:
	.zero		1
	.type		_ZN74_INTERNAL_0c112913_38_flash_fwd_hdim128_e4m3_packgqa_sm90_cu_2acf44d3_27984cuda3std6ranges3__45__cpo9iter_moveE,@object
	.size		_ZN74_INTERNAL_0c112913_38_flash_fwd_hdim128_e4m3_packgqa_sm90_cu_2acf44d3_27984cuda3std6ranges3__45__cpo9iter_moveE,(_ZN74_INTERNAL_0c112913_38_flash_fwd_hdim128_e4m3_packgqa_sm90_cu_2acf44d3_27984cuda3std3__45__cpo5beginE - _ZN74_INTERNAL_0c112913_38_flash_fwd_hdim128_e4m3_packgqa_sm90_cu_2acf44d3_27984cuda3std6ranges3__45__cpo9iter_moveE)
_ZN74_INTERNAL_0c112913_38_flash_fwd_hdim128_e4m3_packgqa_sm90_cu_2acf44d3_27984cuda3std6ranges3__45__cpo9iter_moveE:
	.zero		1
	.type		_ZN74_INTERNAL_0c112913_38_flash_fwd_hdim128_e4m3_packgqa_sm90_cu_2acf44d3_27984cuda3std3__45__cpo5beginE,@object
	.size		_ZN74_INTERNAL_0c112913_38_flash_fwd_hdim128_e4m3_packgqa_sm90_cu_2acf44d3_27984cuda3std3__45__cpo5beginE,(_ZN74_INTERNAL_0c112913_38_flash_fwd_hdim128_e4m3_packgqa_sm90_cu_2acf44d3_27984cuda3std3__476_GLOBAL__N__0c112913_38_flash_fwd_hdim128_e4m3_packgqa_sm90_cu_2acf44d3_27986ignoreE - _ZN74_INTERNAL_0c112913_38_flash_fwd_hdim128_e4m3_packgqa_sm90_cu_2acf44d3_27984cuda3std3__45__cpo5beginE)
_ZN74_INTERNAL_0c112913_38_flash_fwd_hdim128_e4m3_packgqa_sm90_cu_2acf44d3_27984cuda3std3__45__cpo5beginE:
	.zero		1
	.type		_ZN74_INTERNAL_0c112913_38_flash_fwd_hdim128_e4m3_packgqa_sm90_cu_2acf44d3_27984cuda3std3__476_GLOBAL__N__0c112913_38_flash_fwd_hdim128_e4m3_packgqa_sm90_cu_2acf44d3_27986ignoreE,@object
	.size		_ZN74_INTERNAL_0c112913_38_flash_fwd_hdim128_e4m3_packgqa_sm90_cu_2acf44d3_27984cuda3std3__476_GLOBAL__N__0c112913_38_flash_fwd_hdim128_e4m3_packgqa_sm90_cu_2acf44d3_27986ignoreE,(_ZN74_INTERNAL_0c112913_38_flash_fwd_hdim128_e4m3_packgqa_sm90_cu_2acf44d3_27984cute7productE - _ZN74_INTERNAL_0c112913_38_flash_fwd_hdim128_e4m3_packgqa_sm90_cu_2acf44d3_27984cuda3std3__476_GLOBAL__N__0c112913_38_flash_fwd_hdim128_e4m3_packgqa_sm90_cu_2acf44d3_27986ignoreE)
_ZN74_INTERNAL_0c112913_38_flash_fwd_hdim128_e4m3_packgqa_sm90_cu_2acf44d3_27984cuda3std3__476_GLOBAL__N__0c112913_38_flash_fwd_hdim128_e4m3_packgqa_sm90_cu_2acf44d3_27986ignoreE:
	.zero		1
	.type		_ZN74_INTERNAL_0c112913_38_flash_fwd_hdim128_e4m3_packgqa_sm90_cu_2acf44d3_27984cute7productE,@object
	.size		_ZN74_INTERNAL_0c112913_38_flash_fwd_hdim128_e4m3_packgqa_sm90_cu_2acf44d3_27984cute7productE,(_ZN74_INTERNAL_0c112913_38_flash_fwd_hdim128_e4m3_packgqa_sm90_cu_2acf44d3_27984cuda3std3__45__cpo3endE - _ZN74_INTERNAL_0c112913_38_flash_fwd_hdim128_e4m3_packgqa_sm90_cu_2acf44d3_27984cute7productE)
_ZN74_INTERNAL_0c112913_38_flash_fwd_hdim128_e4m3_packgqa_sm90_cu_2acf44d3_27984cute7productE:
	.zero		1
	.type		_ZN74_INTERNAL_0c112913_38_flash_fwd_hdim128_e4m3_packgqa_sm90_cu_2acf44d3_27984cuda3std3__45__cpo3endE,@object
	.size		_ZN74_INTERNAL_0c112913_38_flash_fwd_hdim128_e4m3_packgqa_sm90_cu_2acf44d3_27984cuda3std3__45__cpo3endE,(_ZN74_INTERNAL_0c112913_38_flash_fwd_hdim128_e4m3_packgqa_sm90_cu_2acf44d3_27984cuda3std3__419piecewise_constructE - _ZN74_INTERNAL_0c112913_38_flash_fwd_hdim128_e4m3_packgqa_sm90_cu_2acf44d3_27984cuda3std3__45__cpo3endE)
_ZN74_INTERNAL_0c112913_38_flash_fwd_hdim128_e4m3_packgqa_sm90_cu_2acf44d3_27984cuda3std3__45__cpo3endE:
	.zero		1
	.type		_ZN74_INTERNAL_0c112913_38_flash_fwd_hdim128_e4m3_packgqa_sm90_cu_2acf44d3_27984cuda3std3__419piecewise_constructE,@object
	.size		_ZN74_INTERNAL_0c112913_38_flash_fwd_hdim128_e4m3_packgqa_sm90_cu_2acf44d3_27984cuda3std3__419piecewise_constructE,(_ZN74_INTERNAL_0c112913_38_flash_fwd_hdim128_e4m3_packgqa_sm90_cu_2acf44d3_27984cuda3std3__45__cpo4cendE - _ZN74_INTERNAL_0c112913_38_flash_fwd_hdim128_e4m3_packgqa_sm90_cu_2acf44d3_27984cuda3std3__419piecewise_constructE)
_ZN74_INTERNAL_0c112913_38_flash_fwd_hdim128_e4m3_packgqa_sm90_cu_2acf44d3_27984cuda3std3__419piecewise_constructE:
	.zero		1
	.type		_ZN74_INTERNAL_0c112913_38_flash_fwd_hdim128_e4m3_packgqa_sm90_cu_2acf44d3_27984cuda3std3__45__cpo4cendE,@object
	.size		_ZN74_INTERNAL_0c112913_38_flash_fwd_hdim128_e4m3_packgqa_sm90_cu_2acf44d3_27984cuda3std3__45__cpo4cendE,(_ZN74_INTERNAL_0c112913_38_flash_fwd_hdim128_e4m3_packgqa_sm90_cu_2acf44d3_27984cuda3std6ranges3__45__cpo4swapE - _ZN74_INTERNAL_0c112913_38_flash_fwd_hdim128_e4m3_packgqa_sm90_cu_2acf44d3_27984cuda3std3__45__cpo4cendE)
_ZN74_INTERNAL_0c112913_38_flash_fwd_hdim128_e4m3_packgqa_sm90_cu_2acf44d3_27984cuda3std3__45__cpo4cendE:
	.zero		1
	.type		_ZN74_INTERNAL_0c112913_38_flash_fwd_hdim128_e4m3_packgqa_sm90_cu_2acf44d3_27984cuda3std6ranges3__45__cpo4swapE,@object
	.size		_ZN74_INTERNAL_0c112913_38_flash_fwd_hdim128_e4m3_packgqa_sm90_cu_2acf44d3_27984cuda3std6ranges3__45__cpo4swapE,(.L_14 - _ZN74_INTERNAL_0c112913_38_flash_fwd_hdim128_e4m3_packgqa_sm90_cu_2acf44d3_27984cuda3std6ranges3__45__cpo4swapE)
_ZN74_INTERNAL_0c112913_38_flash_fwd_hdim128_e4m3_packgqa_sm90_cu_2acf44d3_27984cuda3std6ranges3__45__cpo4swapE:
	.zero		1
.L_14:


//--------------------- .nv.shared._ZN7cutlass13device_kernelIN5flash11enable_sm90INS1_16FlashAttnFwdSm90INS1_25CollectiveMainloopFwdSm90ILi2EN4cute5tupleIJNS5_1CILi1EEES8_S8_EEENS6_IJNS7_ILi128EEENS7_ILi224EEESA_EEELi128ENS_12float_e4m3_tEfNS_4arch4Sm90ELb0ELb0ELb0ELb1ELb0ELb0ELb0ELb1ELb1ELb1ELb0ELb0EEENS1_21CollectiveEpilogueFwdINS6_IJSA_SA_SB_EEES9_NS_10bfloat16_tESF_Li256ELb1ELb1ELb0ELb1EEENS1_36VarlenDynamicPersistentTileSchedulerILi128ELi224ELi256ELi128ELb0ELb1ELb1ELb0ELb1ELb1EEEEEEEEEvNT_6ParamsE --------------------------
	.section	.nv.shared._ZN7cutlass13device_kernelIN5flash11enable_sm90INS1_16FlashAttnFwdSm90INS1_25CollectiveMainloopFwdSm90ILi2EN4cute5tupleIJNS5_1CILi1EEES8_S8_EEENS6_IJNS7_ILi128EEENS7_ILi224EEESA_EEELi128ENS_12float_e4m3_tEfNS_4arch4Sm90ELb0ELb0ELb0ELb1ELb0ELb0ELb0ELb1ELb1ELb1ELb0ELb0EEENS1_21CollectiveEpilogueFwdINS6_IJSA_SA_SB_EEES9_NS_10bfloat16_tESF_Li256ELb1ELb1ELb0ELb1EEENS1_36VarlenDynamicPersistentTileSchedulerILi128ELi224ELi256ELi128ELb0ELb1ELb1ELb0ELb1ELb1EEEEEEEEEvNT_6ParamsE,"aw",@nobits
	.sectionflags	@""
	.align	16
	.zero		1024


//--------------------- .nv.shared._ZN7cutlass13device_kernelIN5flash11enable_sm90INS1_16FlashAttnFwdSm90INS1_25CollectiveMainloopFwdSm90ILi2EN4cute5tupleIJNS5_1CILi1EEES8_S8_EEENS6_IJNS7_ILi128EEENS7_ILi224EEESA_EEELi128ENS_12float_e4m3_tEfNS_4arch4Sm90ELb0ELb0ELb0ELb1ELb0ELb1ELb0ELb1ELb1ELb1ELb0ELb0EEENS1_21CollectiveEpilogueFwdINS6_IJSA_SA_SB_EEES9_NS_10bfloat16_tESF_Li256ELb1ELb1ELb0ELb1EEENS1_36VarlenDynamicPersistentTileSchedulerILi128ELi224ELi256ELi128ELb0ELb1ELb1ELb0ELb1ELb1EEEEEEEEEvNT_6ParamsE --------------------------
	.section	.nv.shared._ZN7cutlass13device_kernelIN5flash11enable_sm90INS1_16FlashAttnFwdSm90INS1_25CollectiveMainloopFwdSm90ILi2EN4cute5tupleIJNS5_1CILi1EEES8_S8_EEENS6_IJNS7_ILi128EEENS7_ILi224EEESA_EEELi128ENS_12float_e4m3_tEfNS_4arch4Sm90ELb0ELb0ELb0ELb1ELb0ELb1ELb0ELb1ELb1ELb1ELb0ELb0EEENS1_21CollectiveEpilogueFwdINS6_IJSA_SA_SB_EEES9_NS_10bfloat16_tESF_Li256ELb1ELb1ELb0ELb1EEENS1_36VarlenDynamicPersistentTileSchedulerILi128ELi224ELi256ELi128ELb0ELb1ELb1ELb0ELb1ELb1EEEEEEEEEvNT_6ParamsE,"aw",@nobits
	.sectionflags	@""
	.align	16
	.zero		1024


//--------------------- .nv.shared._ZN7cutlass13device_kernelIN5flash11enable_sm90INS1_16FlashAttnFwdSm90INS1_25CollectiveMainloopFwdSm90ILi2EN4cute5tupleIJNS5_1CILi1EEES8_S8_EEENS6_IJNS7_ILi128EEENS7_ILi224EEESA_EEELi128ENS_12float_e4m3_tEfNS_4arch4Sm90ELb0ELb1ELb0ELb0ELb0ELb0ELb0ELb1ELb1ELb1ELb0ELb0EEENS1_21CollectiveEpilogueFwdINS6_IJSA_SA_SB_EEES9_NS_10bfloat16_tESF_Li256ELb0ELb1ELb0ELb1EEENS1_30DynamicPersistentTileSchedulerILi256ELi128ELb0ELb1ELb1EEEEEEEEEvNT_6ParamsE --------------------------
	.section	.nv.shared._ZN7cutlass13device_kernelIN5flash11enable_sm90INS1_16FlashAttnFwdSm90INS1_25CollectiveMainloopFwdSm90ILi2EN4cute5tupleIJNS5_1CILi1EEES8_S8_EEENS6_IJNS7_ILi128EEENS7_ILi224EEESA_EEELi128ENS_12float_e4m3_tEfNS_4arch4Sm90ELb0ELb1ELb0ELb0ELb0ELb0ELb0ELb1ELb1ELb1ELb0ELb0EEENS1_21CollectiveEpilogueFwdINS6_IJSA_SA_SB_EEES9_NS_10bfloat16_tESF_Li256ELb0ELb1ELb0ELb1EEENS1_30DynamicPersistentTileSchedulerILi256ELi128ELb0ELb1ELb1EEEEEEEEEvNT_6ParamsE,"aw",@nobits
	.sectionflags	@""
	.align	16
	.zero		1024


//--------------------- .nv.shared._ZN7cutlass13device_kernelIN5flash11enable_sm90INS1_16FlashAttnFwdSm90INS1_25CollectiveMainloopFwdSm90ILi2EN4cute5tupleIJNS5_1CILi1EEES8_S8_EEENS6_IJNS7_ILi128EEENS7_ILi224EEESA_EEELi128ENS_12float_e4m3_tEfNS_4arch4Sm90ELb0ELb1ELb0ELb1ELb0ELb0ELb0ELb1ELb1ELb1ELb0ELb0EEENS1_21CollectiveEpilogueFwdINS6_IJSA_SA_SB_EEES9_NS_10bfloat16_tESF_Li256ELb1ELb1ELb0ELb1EEENS1_36VarlenDynamicPersistentTileSchedulerILi128ELi224ELi256ELi128ELb0ELb1ELb1ELb1ELb0ELb1EEEEEEEEEvNT_6ParamsE --------------------------
	.section	.nv.shared._ZN7cutlass13device_kernelIN5flash11enable_sm90INS1_16FlashAttnFwdSm90INS1_25CollectiveMainloopFwdSm90ILi2EN4cute5tupleIJNS5_1CILi1EEES8_S8_EEENS6_IJNS7_ILi128EEENS7_ILi224EEESA_EEELi128ENS_12float_e4m3_tEfNS_4arch4Sm90ELb0ELb1ELb0ELb1ELb0ELb0ELb0ELb1ELb1ELb1ELb0ELb0EEENS1_21CollectiveEpilogueFwdINS6_IJSA_SA_SB_EEES9_NS_10bfloat16_tESF_Li256ELb1ELb1ELb0ELb1EEENS1_36VarlenDynamicPersistentTileSchedulerILi128ELi224ELi256ELi128ELb0ELb1ELb1ELb1ELb0ELb1EEEEEEEEEvNT_6ParamsE,"aw",@nobits
	.sectionflags	@""
	.align	16
	.zero		1024


//--------------------- .nv.shared._ZN7cutlass13device_kernelIN5flash11enable_sm90INS1_16FlashAttnFwdSm90INS1_25CollectiveMainloopFwdSm90ILi2EN4cute5tupleIJNS5_1CILi1EEES8_S8_EEENS6_IJNS7_ILi128EEENS7_ILi224EEESA_EEELi128ENS_12float_e4m3_tEfNS_4arch4Sm90ELb0ELb1ELb0ELb1ELb0ELb1ELb0ELb1ELb1ELb1ELb0ELb0EEENS1_21CollectiveEpilogueFwdINS6_IJSA_SA_SB_EEES9_NS_10bfloat16_tESF_Li256ELb1ELb1ELb0ELb1EEENS1_36VarlenDynamicPersistentTileSchedulerILi128ELi224ELi256ELi128ELb0ELb1ELb1ELb1ELb0ELb1EEEEEEEEEvNT_6ParamsE --------------------------
	.section	.nv.shared._ZN7cutlass13device_kernelIN5flash11enable_sm90INS1_16FlashAttnFwdSm90INS1_25CollectiveMainloopFwdSm90ILi2EN4cute5tupleIJNS5_1CILi1EEES8_S8_EEENS6_IJNS7_ILi128EEENS7_ILi224EEESA_EEELi128ENS_12float_e4m3_tEfNS_4arch4Sm90ELb0ELb1ELb0ELb1ELb0ELb1ELb0ELb1ELb1ELb1ELb0ELb0EEENS1_21CollectiveEpilogueFwdINS6_IJSA_SA_SB_EEES9_NS_10bfloat16_tESF_Li256ELb1ELb1ELb0ELb1EEENS1_36VarlenDynamicPersistentTileSchedulerILi128ELi224ELi256ELi128ELb0ELb1ELb1ELb1ELb0ELb1EEEEEEEEEvNT_6ParamsE,"aw",@nobits
	.sectionflags	@""
	.align	16
	.zero		1024


//--------------------- .nv.shared._ZN7cutlass13device_kernelIN5flash11enable_sm90INS1_16FlashAttnFwdSm90INS1_25CollectiveMainloopFwdSm90ILi2EN4cute5tupleIJNS5_1CILi1EEES8_S8_EEENS6_IJNS7_ILi128EEENS7_ILi224EEESA_EEELi128ENS_12float_e4m3_tEfNS_4arch4Sm90ELb1ELb0ELb0ELb0ELb0ELb0ELb0ELb1ELb1ELb1ELb0ELb0EEENS1_21CollectiveEpilogueFwdINS6_IJSA_SA_SB_EEES9_NS_10bfloat16_tESF_Li256ELb0ELb1ELb0ELb1EEENS1_30DynamicPersistentTileSchedulerILi256ELi128ELb0ELb1ELb1EEEEEEEEEvNT_6ParamsE --------------------------
	.section	.nv.shared._ZN7cutlass13device_kernelIN5flash11enable_sm90INS1_16FlashAttnFwdSm90INS1_25CollectiveMainloopFwdSm90ILi2EN4cute5tupleIJNS5_1CILi1EEES8_S8_EEENS6_IJNS7_ILi128EEENS7_ILi224EEESA_EEELi128ENS_12float_e4m3_tEfNS_4arch4Sm90ELb1ELb0ELb0ELb0ELb0ELb0ELb0ELb1ELb1ELb1ELb0ELb0EEENS1_21CollectiveEpilogueFwdINS6_IJSA_SA_SB_EEES9_NS_10bfloat16_tESF_Li256ELb0ELb1ELb0ELb1EEENS1_30DynamicPersistentTileSchedulerILi256ELi128ELb0ELb1ELb1EEEEEEEEEvNT_6ParamsE,"aw",@nobits
	.sectionflags	@""
	.align	16
	.zero		1024


//--------------------- .nv.shared._ZN7cutlass13device_kernelIN5flash11enable_sm90INS1_16FlashAttnFwdSm90INS1_25CollectiveMainloopFwdSm90ILi2EN4cute5tupleIJNS5_1CILi1EEES8_S8_EEENS6_IJNS7_ILi128EEENS7_ILi224EEESA_EEELi128ENS_12float_e4m3_tEfNS_4arch4Sm90ELb1ELb0ELb0ELb1ELb0ELb0ELb0ELb1ELb1ELb1ELb0ELb0EEENS1_21CollectiveEpilogueFwdINS6_IJSA_SA_SB_EEES9_NS_10bfloat16_tESF_Li256ELb1ELb1ELb0ELb1EEENS1_36VarlenDynamicPersistentTileSchedulerILi128ELi224ELi256ELi128ELb0ELb1ELb1ELb1ELb1ELb1EEEEEEEEEvNT_6ParamsE --------------------------
	.section	.nv.shared._ZN7cutlass13device_kernelIN5flash11enable_sm90INS1_16FlashAttnFwdSm90INS1_25CollectiveMainloopFwdSm90ILi2EN4cute5tupleIJNS5_1CILi1EEES8_S8_EEENS6_IJNS7_ILi128EEENS7_ILi224EEESA_EEELi128ENS_12float_e4m3_tEfNS_4arch4Sm90ELb1ELb0ELb0ELb1ELb0ELb0ELb0ELb1ELb1ELb1ELb0ELb0EEENS1_21CollectiveEpilogueFwdINS6_IJSA_SA_SB_EEES9_NS_10bfloat16_tESF_Li256ELb1ELb1ELb0ELb1EEENS1_36VarlenDynamicPersistentTileSchedulerILi128ELi224ELi256ELi128ELb0ELb1ELb1ELb1ELb1ELb1EEEEEEEEEvNT_6ParamsE,"aw",@nobits
	.sectionflags	@""
	.align	16
	.zero		1024


//--------------------- .nv.shared._ZN7cutlass13device_kernelIN5flash11enable_sm90INS1_16FlashAttnFwdSm90INS1_25CollectiveMainloopFwdSm90ILi2EN4cute5tupleIJNS5_1CILi1EEES8_S8_EEENS6_IJNS7_ILi128EEENS7_ILi224EEESA_EEELi128ENS_12float_e4m3_tEfNS_4arch4Sm90ELb1ELb0ELb0ELb1ELb0ELb1ELb0ELb1ELb1ELb1ELb0ELb0EEENS1_21CollectiveEpilogueFwdINS6_IJSA_SA_SB_EEES9_NS_10bfloat16_tESF_Li256ELb1ELb1ELb0ELb1EEENS1_36VarlenDynamicPersistentTileSchedulerILi128ELi224ELi256ELi128ELb0ELb1ELb1ELb1ELb1ELb1EEEEEEEEEvNT_6ParamsE --------------------------
	.section	.nv.shared._ZN7cutlass13device_kernelIN5flash11enable_sm90INS1_16FlashAttnFwdSm90INS1_25CollectiveMainloopFwdSm90ILi2EN4cute5tupleIJNS5_1CILi1EEES8_S8_EEENS6_IJNS7_ILi128EEENS7_ILi224EEESA_EEELi128ENS_12float_e4m3_tEfNS_4arch4Sm90ELb1ELb0ELb0ELb1ELb0ELb1ELb0ELb1ELb1ELb1ELb0ELb0EEENS1_21CollectiveEpilogueFwdINS6_IJSA_SA_SB_EEES9_NS_10bfloat16_tESF_Li256ELb1ELb1ELb0ELb1EEENS1_36VarlenDynamicPersistentTileSchedulerILi128ELi224ELi256ELi128ELb0ELb1ELb1ELb1ELb1ELb1EEEEEEEEEvNT_6ParamsE,"aw",@nobits
	.sectionflags	@""
	.align	16
	.zero		1024


//--------------------- .nv.constant0._ZN7cutlass13device_kernelIN5flash11enable_sm90INS1_16FlashAttnFwdSm90INS1_25CollectiveMainloopFwdSm90ILi2EN4cute5tupleIJNS5_1CILi1EEES8_S8_EEENS6_IJNS7_ILi128EEENS7_ILi224EEESA_EEELi128ENS_12float_e4m3_tEfNS_4arch4Sm90ELb0ELb0ELb0ELb0ELb0ELb0ELb0ELb1ELb1ELb1ELb0ELb0EEENS1_21CollectiveEpilogueFwdINS6_IJSA_SA_SB_EEES9_NS_10bfloat16_tESF_Li256ELb0ELb1ELb0ELb1EEENS1_29StaticPersistentTileSchedulerILb0EEEEEEEEEvNT_6ParamsE --------------------------
	.section	.nv.constant0._ZN7cutlass13device_kernelIN5flash11enable_sm90INS1_16FlashAttnFwdSm90INS1_25CollectiveMainloopFwdSm90ILi2EN4cute5tupleIJNS5_1CILi1EEES8_S8_EEENS6_IJNS7_ILi128EEENS7_ILi224EEESA_EEELi128ENS_12float_e4m3_tEfNS_4arch4Sm90ELb0ELb0ELb0ELb0ELb0ELb0ELb0ELb1ELb1ELb1ELb0ELb0EEENS1_21CollectiveEpilogueFwdINS6_IJSA_SA_SB_EEES9_NS_10bfloat16_tESF_Li256ELb0ELb1ELb0ELb1EEENS1_29StaticPersistentTileSchedulerILb0EEEEEEEEEvNT_6ParamsE,"a",@progbits
	.sectionflags	@""
	.align	4
.nv.constant0._ZN7cutlass13device_kernelIN5flash11enable_sm90INS1_16FlashAttnFwdSm90INS1_25CollectiveMainloopFwdSm90ILi2EN4cute5tupleIJNS5_1CILi1EEES8_S8_EEENS6_IJNS7_ILi128EEENS7_ILi224EEESA_EEELi128ENS_12float_e4m3_tEfNS_4arch4Sm90ELb0ELb0ELb0ELb0ELb0ELb0ELb0ELb1ELb1ELb1ELb0ELb0EEENS1_21CollectiveEpilogueFwdINS6_IJSA_SA_SB_EEES9_NS_10bfloat16_tESF_Li256ELb0ELb1ELb0ELb1EEENS1_29StaticPersistentTileSchedulerILb0EEEEEEEEEvNT_6ParamsE:
	.zero		3200


//--------------------- .nv.constant0._ZN7cutlass13device_kernelIN5flash11enable_sm90INS1_16FlashAttnFwdSm90INS1_25CollectiveMainloopFwdSm90ILi2EN4cute5tupleIJNS5_1CILi1EEES8_S8_EEENS6_IJNS7_ILi128EEENS7_ILi224EEESA_EEELi128ENS_12float_e4m3_tEfNS_4arch4Sm90ELb0ELb0ELb0ELb1ELb0ELb0ELb0ELb1ELb1ELb1ELb0ELb0EEENS1_21CollectiveEpilogueFwdINS6_IJSA_SA_SB_EEES9_NS_10bfloat16_tESF_Li256ELb1ELb1ELb0ELb1EEENS1_36VarlenDynamicPersistentTileSchedulerILi128ELi224ELi256ELi128ELb0ELb1ELb1ELb0ELb1ELb1EEEEEEEEEvNT_6ParamsE --------------------------
	.section	.nv.constant0._ZN7cutlass13device_kernelIN5flash11enable_sm90INS1_16FlashAttnFwdSm90INS1_25CollectiveMainloopFwdSm90ILi2EN4cute5tupleIJNS5_1CILi1EEES8_S8_EEENS6_IJNS7_ILi128EEENS7_ILi224EEESA_EEELi128ENS_12float_e4m3_tEfNS_4arch4Sm90ELb0ELb0ELb0ELb1ELb0ELb0ELb0ELb1ELb1ELb1ELb0ELb0EEENS1_21CollectiveEpilogueFwdINS6_IJSA_SA_SB_EEES9_NS_10bfloat16_tESF_Li256ELb1ELb1ELb0ELb1EEENS1_36VarlenDynamicPersistentTileSchedulerILi128ELi224ELi256ELi128ELb0ELb1ELb1ELb0ELb1ELb1EEEEEEEEEvNT_6ParamsE,"a",@progbits
	.sectionflags	@""
	.align	4
.nv.constant0._ZN7cutlass13device_kernelIN5flash11enable_sm90INS1_16FlashAttnFwdSm90INS1_25CollectiveMainloopFwdSm90ILi2EN4cute5tupleIJNS5_1CILi1EEES8_S8_EEENS6_IJNS7_ILi128EEENS7_ILi224EEESA_EEELi128ENS_12float_e4m3_tEfNS_4arch4Sm90ELb0ELb0ELb0ELb1ELb0ELb0ELb0ELb1ELb1ELb1ELb0ELb0EEENS1_21CollectiveEpilogueFwdINS6_IJSA_SA_SB_EEES9_NS_10bfloat16_tESF_Li256ELb1ELb1ELb0ELb1EEENS1_36VarlenDynamicPersistentTileSchedulerILi128ELi224ELi256ELi128ELb0ELb1ELb1ELb0ELb1ELb1EEEEEEEEEvNT_6ParamsE:
	.zero		3328


//--------------------- .nv.constant0._ZN7cutlass13device_kernelIN5flash11enable_sm90INS1_16FlashAttnFwdSm90INS1_25CollectiveMainloopFwdSm90ILi2EN4cute5tupleIJNS5_1CILi1EEES8_S8_EEENS6_IJNS7_ILi128EEENS7_ILi224EEESA_EEELi128ENS_12float_e4m3_tEfNS_4arch4Sm90ELb0ELb0ELb0ELb1ELb0ELb1ELb0ELb1ELb1ELb1ELb0ELb0EEENS1_21CollectiveEpilogueFwdINS6_IJSA_SA_SB_EEES9_NS_10bfloat16_tESF_Li256ELb1ELb1ELb0ELb1EEENS1_36VarlenDynamicPersistentTileSchedulerILi128ELi224ELi256ELi128ELb0ELb1ELb1ELb0ELb1ELb1EEEEEEEEEvNT_6ParamsE --------------------------
	.section	.nv.constant0._ZN7cutlass13device_kernelIN5flash11enable_sm90INS1_16FlashAttnFwdSm90INS1_25CollectiveMainloopFwdSm90ILi2EN4cute5tupleIJNS5_1CILi1EEES8_S8_EEENS6_IJNS7_ILi128EEENS7_ILi224EEESA_EEELi128ENS_12float_e4m3_tEfNS_4arch4Sm90ELb0ELb0ELb0ELb1ELb0ELb1ELb0ELb1ELb1ELb1ELb0ELb0EEENS1_21CollectiveEpilogueFwdINS6_IJSA_SA_SB_EEES9_NS_10bfloat16_tESF_Li256ELb1ELb1ELb0ELb1EEENS1_36VarlenDynamicPersistentTileSchedulerILi128ELi224ELi256ELi128ELb0ELb1ELb1ELb0ELb1ELb1EEEEEEEEEvNT_6ParamsE,"a",@progbits
	.sectionflags	@""
	.align	4
.nv.constant0._ZN7cutlass13device_kernelIN5flash11enable_sm90INS1_16FlashAttnFwdSm90INS1_25CollectiveMainloopFwdSm90ILi2EN4cute5tupleIJNS5_1CILi1EEES8_S8_EEENS6_IJNS7_ILi128EEENS7_ILi224EEESA_EEELi128ENS_12float_e4m3_tEfNS_4arch4Sm90ELb0ELb0ELb0ELb1ELb0ELb1ELb0ELb1ELb1ELb1ELb0ELb0EEENS1_21CollectiveEpilogueFwdINS6_IJSA_SA_SB_EEES9_NS_10bfloat16_tESF_Li256ELb1ELb1ELb0ELb1EEENS1_36VarlenDynamicPersistentTileSchedulerILi128ELi224ELi256ELi128ELb0ELb1ELb1ELb0ELb1ELb1EEEEEEEEEvNT_6ParamsE:
	.zero		3328


//--------------------- .nv.constant0._ZN7cutlass13device_kernelIN5flash11enable_sm90INS1_16FlashAttnFwdSm90INS1_25CollectiveMainloopFwdSm90ILi2EN4cute5tupleIJNS5_1CILi1EEES8_S8_EEENS6_IJNS7_ILi128EEENS7_ILi224EEESA_EEELi128ENS_12float_e4m3_tEfNS_4arch4Sm90ELb0ELb1ELb0ELb0ELb0ELb0ELb0ELb1ELb1ELb1ELb0ELb0EEENS1_21CollectiveEpilogueFwdINS6_IJSA_SA_SB_EEES9_NS_10bfloat16_tESF_Li256ELb0ELb1ELb0ELb1EEENS1_30DynamicPersistentTileSchedulerILi256ELi128ELb0ELb1ELb1EEEEEEEEEvNT_6ParamsE --------------------------
	.section	.nv.constant0._ZN7cutlass13device_kernelIN5flash11enable_sm90INS1_16FlashAttnFwdSm90INS1_25CollectiveMainloopFwdSm90ILi2EN4cute5tupleIJNS5_1CILi1EEES8_S8_EEENS6_IJNS7_ILi128EEENS7_ILi224EEESA_EEELi128ENS_12float_e4m3_tEfNS_4arch4Sm90ELb0ELb1ELb0ELb0ELb0ELb0ELb0ELb1ELb1ELb1ELb0ELb0EEENS1_21CollectiveEpilogueFwdINS6_IJSA_SA_SB_EEES9_NS_10bfloat16_tESF_Li256ELb0ELb1ELb0ELb1EEENS1_30DynamicPersistentTileSchedulerILi256ELi128ELb0ELb1ELb1EEEEEEEEEvNT_6ParamsE,"a",@progbits
	.sectionflags	@""
	.align	4
.nv.constant0._ZN7cutlass13device_kernelIN5flash11enable_sm90INS1_16FlashAttnFwdSm90INS1_25CollectiveMainloopFwdSm90ILi2EN4cute5tupleIJNS5_1CILi1EEES8_S8_EEENS6_IJNS7_ILi128EEENS7_ILi224EEESA_EEELi128ENS_12float_e4m3_tEfNS_4arch4Sm90ELb0ELb1ELb0ELb0ELb0ELb0ELb0ELb1ELb1ELb1ELb0ELb0EEENS1_21CollectiveEpilogueFwdINS6_IJSA_SA_SB_EEES9_NS_10bfloat16_tESF_Li256ELb0ELb1ELb0ELb1EEENS1_30DynamicPersistentTileSchedulerILi256ELi128ELb0ELb1ELb1EEEEEEEEEvNT_6ParamsE:
	.zero		3328


//--------------------- .nv.constant0._ZN7cutlass13device_kernelIN5flash11enable_sm90INS1_16FlashAttnFwdSm90INS1_25CollectiveMainloopFwdSm90ILi2EN4cute5tupleIJNS5_1CILi1EEES8_S8_EEENS6_IJNS7_ILi128EEENS7_ILi224EEESA_EEELi128ENS_12float_e4m3_tEfNS_4arch4Sm90ELb0ELb1ELb0ELb1ELb0ELb0ELb0ELb1ELb1ELb1ELb0ELb0EEENS1_21CollectiveEpilogueFwdINS6_IJSA_SA_SB_EEES9_NS_10bfloat16_tESF_Li256ELb1ELb1ELb0ELb1EEENS1_36VarlenDynamicPersistentTileSchedulerILi128ELi224ELi256ELi128ELb0ELb1ELb1ELb1ELb0ELb1EEEEEEEEEvNT_6ParamsE --------------------------
	.section	.nv.constant0._ZN7cutlass13device_kernelIN5flash11enable_sm90INS1_16FlashAttnFwdSm90INS1_25CollectiveMainloopFwdSm90ILi2EN4cute5tupleIJNS5_1CILi1EEES8_S8_EEENS6_IJNS7_ILi128EEENS7_ILi224EEESA_EEELi128ENS_12float_e4m3_tEfNS_4arch4Sm90ELb0ELb1ELb0ELb1ELb0ELb0ELb0ELb1ELb1ELb1ELb0ELb0EEENS1_21CollectiveEpilogueFwdINS6_IJSA_SA_SB_EEES9_NS_10bfloat16_tESF_Li256ELb1ELb1ELb0ELb1EEENS1_36VarlenDynamicPersistentTileSchedulerILi128ELi224ELi256ELi128ELb0ELb1ELb1ELb1ELb0ELb1EEEEEEEEEvNT_6ParamsE,"a",@progbits
	.sectionflags	@""
	.align	4
.nv.constant0._ZN7cutlass13device_kernelIN5flash11enable_sm90INS1_16FlashAttnFwdSm90INS1_25CollectiveMainloopFwdSm90ILi2EN4cute5tupleIJNS5_1CILi1EEES8_S8_EEENS6_IJNS7_ILi128EEENS7_ILi224EEESA_EEELi128ENS_12float_e4m3_tEfNS_4arch4Sm90ELb0ELb1ELb0ELb1ELb0ELb0ELb0ELb1ELb1ELb1ELb0ELb0EEENS1_21CollectiveEpilogueFwdINS6_IJSA_SA_SB_EEES9_NS_10bfloat16_tESF_Li256ELb1ELb1ELb0ELb1EEENS1_36VarlenDynamicPersistentTileSchedulerILi128ELi224ELi256ELi128ELb0ELb1ELb1ELb1ELb0ELb1EEEEEEEEEvNT_6ParamsE:
	.zero		3328


//--------------------- .nv.constant0._ZN7cutlass13device_kernelIN5flash11enable_sm90INS1_16FlashAttnFwdSm90INS1_25CollectiveMainloopFwdSm90ILi2EN4cute5tupleIJNS5_1CILi1EEES8_S8_EEENS6_IJNS7_ILi128EEENS7_ILi224EEESA_EEELi128ENS_12float_e4m3_tEfNS_4arch4Sm90ELb0ELb1ELb0ELb1ELb0ELb1ELb0ELb1ELb1ELb1ELb0ELb0EEENS1_21CollectiveEpilogueFwdINS6_IJSA_SA_SB_EEES9_NS_10bfloat16_tESF_Li256ELb1ELb1ELb0ELb1EEENS1_36VarlenDynamicPersistentTileSchedulerILi128ELi224ELi256ELi128ELb0ELb1ELb1ELb1ELb0ELb1EEEEEEEEEvNT_6ParamsE --------------------------
	.section	.nv.constant0._ZN7cutlass13device_kernelIN5flash11enable_sm90INS1_16FlashAttnFwdSm90INS1_25CollectiveMainloopFwdSm90ILi2EN4cute5tupleIJNS5_1CILi1EEES8_S8_EEENS6_IJNS7_ILi128EEENS7_ILi224EEESA_EEELi128ENS_12float_e4m3_tEfNS_4arch4Sm90ELb0ELb1ELb0ELb1ELb0ELb1ELb0ELb1ELb1ELb1ELb0ELb0EEENS1_21CollectiveEpilogueFwdINS6_IJSA_SA_SB_EEES9_NS_10bfloat16_tESF_Li256ELb1ELb1ELb0ELb1EEENS1_36VarlenDynamicPersistentTileSchedulerILi128ELi224ELi256ELi128ELb0ELb1ELb1ELb1ELb0ELb1EEEEEEEEEvNT_6ParamsE,"a",@progbits
	.sectionflags	@""
	.align	4
.nv.constant0._ZN7cutlass13device_kernelIN5flash11enable_sm90INS1_16FlashAttnFwdSm90INS1_25CollectiveMainloopFwdSm90ILi2EN4cute5tupleIJNS5_1CILi1EEES8_S8_EEENS6_IJNS7_ILi128EEENS7_ILi224EEESA_EEELi128ENS_12float_e4m3_tEfNS_4arch4Sm90ELb0ELb1ELb0ELb1ELb0ELb1ELb0ELb1ELb1ELb1ELb0ELb0EEENS1_21CollectiveEpilogueFwdINS6_IJSA_SA_SB_EEES9_NS_10bfloat16_tESF_Li256ELb1ELb1ELb0ELb1EEENS1_36VarlenDynamicPersistentTileSchedulerILi128ELi224ELi256ELi128ELb0ELb1ELb1ELb1ELb0ELb1EEEEEEEEEvNT_6ParamsE:
	.zero		3328


//--------------------- .nv.constant0._ZN7cutlass13device_kernelIN5flash11enable_sm90INS1_16FlashAttnFwdSm90INS1_25CollectiveMainloopFwdSm90ILi2EN4cute5tupleIJNS5_1CILi1EEES8_S8_EEENS6_IJNS7_ILi128EEENS7_ILi224EEESA_EEELi128ENS_12float_e4m3_tEfNS_4arch4Sm90ELb1ELb0ELb0ELb0ELb0ELb0ELb0ELb1ELb1ELb1ELb0ELb0EEENS1_21CollectiveEpilogueFwdINS6_IJSA_SA_SB_EEES9_NS_10bfloat16_tESF_Li256ELb0ELb1ELb0ELb1EEENS1_30DynamicPersistentTileSchedulerILi256ELi128ELb0ELb1ELb1EEEEEEEEEvNT_6ParamsE --------------------------
	.section	.nv.constant0._ZN7cutlass13device_kernelIN5flash11enable_sm90INS1_16FlashAttnFwdSm90INS1_25CollectiveMainloopFwdSm90ILi2EN4cute5tupleIJNS5_1CILi1EEES8_S8_EEENS6_IJNS7_ILi128EEENS7_ILi224EEESA_EEELi128ENS_12float_e4m3_tEfNS_4arch4Sm90ELb1ELb0ELb0ELb0ELb0ELb0ELb0ELb1ELb1ELb1ELb0ELb0EEENS1_21CollectiveEpilogueFwdINS6_IJSA_SA_SB_EEES9_NS_10bfloat16_tESF_Li256ELb0ELb1ELb0ELb1EEENS1_30DynamicPersistentTileSchedulerILi256ELi128ELb0ELb1ELb1EEEEEEEEEvNT_6ParamsE,"a",@progbits
	.sectionflags	@""
	.align	4
.nv.constant0._ZN7cutlass13device_kernelIN5flash11enable_sm90INS1_16FlashAttnFwdSm90INS1_25CollectiveMainloopFwdSm90ILi2EN4cute5tupleIJNS5_1CILi1EEES8_S8_EEENS6_IJNS7_ILi128EEENS7_ILi224EEESA_EEELi128ENS_12float_e4m3_tEfNS_4arch4Sm90ELb1ELb0ELb0ELb0ELb0ELb0ELb0ELb1ELb1ELb1ELb0ELb0EEENS1_21CollectiveEpilogueFwdINS6_IJSA_SA_SB_EEES9_NS_10bfloat16_tESF_Li256ELb0ELb1ELb0ELb1EEENS1_30DynamicPersistentTileSchedulerILi256ELi128ELb0ELb1ELb1EEEEEEEEEvNT_6ParamsE:
	.zero		3328


//--------------------- .nv.constant0._ZN7cutlass13device_kernelIN5flash11enable_sm90INS1_16FlashAttnFwdSm90INS1_25CollectiveMainloopFwdSm90ILi2EN4cute5tupleIJNS5_1CILi1EEES8_S8_EEENS6_IJNS7_ILi128EEENS7_ILi224EEESA_EEELi128ENS_12float_e4m3_tEfNS_4arch4Sm90ELb1ELb0ELb0ELb1ELb0ELb0ELb0ELb1ELb1ELb1ELb0ELb0EEENS1_21CollectiveEpilogueFwdINS6_IJSA_SA_SB_EEES9_NS_10bfloat16_tESF_Li256ELb1ELb1ELb0ELb1EEENS1_36VarlenDynamicPersistentTileSchedulerILi128ELi224ELi256ELi128ELb0ELb1ELb1ELb1ELb1ELb1EEEEEEEEEvNT_6ParamsE --------------------------
	.section	.nv.constant0._ZN7cutlass13device_kernelIN5flash11enable_sm90INS1_16FlashAttnFwdSm90INS1_25CollectiveMainloopFwdSm90ILi2EN4cute5tupleIJNS5_1CILi1EEES8_S8_EEENS6_IJNS7_ILi128EEENS7_ILi224EEESA_EEELi128ENS_12float_e4m3_tEfNS_4arch4Sm90ELb1ELb0ELb0ELb1ELb0ELb0ELb0ELb1ELb1ELb1ELb0ELb0EEENS1_21CollectiveEpilogueFwdINS6_IJSA_SA_SB_EEES9_NS_10bfloat16_tESF_Li256ELb1ELb1ELb0ELb1EEENS1_36VarlenDynamicPersistentTileSchedulerILi128ELi224ELi256ELi128ELb0ELb1ELb1ELb1ELb1ELb1EEEEEEEEEvNT_6ParamsE,"a",@progbits
	.sectionflags	@""
	.align	4
.nv.constant0._ZN7cutlass13device_kernelIN5flash11enable_sm90INS1_16FlashAttnFwdSm90INS1_25CollectiveMainloopFwdSm90ILi2EN4cute5tupleIJNS5_1CILi1EEES8_S8_EEENS6_IJNS7_ILi128EEENS7_ILi224EEESA_EEELi128ENS_12float_e4m3_tEfNS_4arch4Sm90ELb1ELb0ELb0ELb1ELb0ELb0ELb0ELb1ELb1ELb1ELb0ELb0EEENS1_21CollectiveEpilogueFwdINS6_IJSA_SA_SB_EEES9_NS_10bfloat16_tESF_Li256ELb1ELb1ELb0ELb1EEENS1_36VarlenDynamicPersistentTileSchedulerILi128ELi224ELi256ELi128ELb0ELb1ELb1ELb1ELb1ELb1EEEEEEEEEvNT_6ParamsE:
	.zero		3328


//--------------------- .nv.constant0._ZN7cutlass13device_kernelIN5flash11enable_sm90INS1_16FlashAttnFwdSm90INS1_25CollectiveMainloopFwdSm90ILi2EN4cute5tupleIJNS5_1CILi1EEES8_S8_EEENS6_IJNS7_ILi128EEENS7_ILi224EEESA_EEELi128ENS_12float_e4m3_tEfNS_4arch4Sm90ELb1ELb0ELb0ELb1ELb0ELb1ELb0ELb1ELb1ELb1ELb0ELb0EEENS1_21CollectiveEpilogueFwdINS6_IJSA_SA_SB_EEES9_NS_10bfloat16_tESF_Li256ELb1ELb1ELb0ELb1EEENS1_36VarlenDynamicPersistentTileSchedulerILi128ELi224ELi256ELi128ELb0ELb1ELb1ELb1ELb1ELb1EEEEEEEEEvNT_6ParamsE --------------------------
	.section	.nv.constant0._ZN7cutlass13device_kernelIN5flash11enable_sm90INS1_16FlashAttnFwdSm90INS1_25CollectiveMainloopFwdSm90ILi2EN4cute5tupleIJNS5_1CILi1EEES8_S8_EEENS6_IJNS7_ILi128EEENS7_ILi224EEESA_EEELi128ENS_12float_e4m3_tEfNS_4arch4Sm90ELb1ELb0ELb0ELb1ELb0ELb1ELb0ELb1ELb1ELb1ELb0ELb0EEENS1_21CollectiveEpilogueFwdINS6_IJSA_SA_SB_EEES9_NS_10bfloat16_tESF_Li256ELb1ELb1ELb0ELb1EEENS1_36VarlenDynamicPersistentTileSchedulerILi128ELi224ELi256ELi128ELb0ELb1ELb1ELb1ELb1ELb1EEEEEEEEEvNT_6ParamsE,"a",@progbits
	.sectionflags	@""
	.align	4
.nv.constant0._ZN7cutlass13device_kernelIN5flash11enable_sm90INS1_16FlashAttnFwdSm90INS1_25CollectiveMainloopFwdSm90ILi2EN4cute5tupleIJNS5_1CILi1EEES8_S8_EEENS6_IJNS7_ILi128EEENS7_ILi224EEESA_EEELi128ENS_12float_e4m3_tEfNS_4arch4Sm90ELb1ELb0ELb0ELb1ELb0ELb1ELb0ELb1ELb1ELb1ELb0ELb0EEENS1_21CollectiveEpilogueFwdINS6_IJSA_SA_SB_EEES9_NS_10bfloat16_tESF_Li256ELb1ELb1ELb0ELb1EEENS1_36VarlenDynamicPersistentTileSchedulerILi128ELi224ELi256ELi128ELb0ELb1ELb1ELb1ELb1ELb1EEEEEEEEEvNT_6ParamsE:
	.zero		3328


//--------------------- SYMBOLS --------------------------

	.type		.nv.reservedSmem.offset0,@object
	.size		.nv.reservedSmem.offset0,0x4
	.type		__assertfail,@function
